	.target	sm_90a

	.elftype	@"ET_EXEC"


//--------------------- .note.nv.tkinfo           --------------------------
	.section	.note.nv.tkinfo,"",@"SHT_NOTE"
	.sectionflags	@"SHF_NOTE_NV_TKINFO"
	.tkinfo
        /*0018*/ 	.word	0x00000002
        /*0030*/ 	.string	""
        /*0030*/ 	.string	"ptxas"
        /*0030*/ 	.string	"Cuda compilation tools, release 13.0, V13.0.88"
        /*0030*/ 	.string	"Build cuda_13.0.r13.0/compiler.36424714_0"
        /*0030*/ 	.string	"-arch sm_90a -m 64 "



//--------------------- .note.nv.cuinfo           --------------------------
	.section	.note.nv.cuinfo,"",@"SHT_NOTE"
	.sectionflags	@"SHF_NOTE_NV_CUINFO"
        /*0018*/ 	.short	0x0002
        /*001a*/ 	.short	0x005a
        /*001c*/ 	.short	0x0082
	.zero		2


//--------------------- .nv.info                  --------------------------
	.section	.nv.info,"",@"SHT_CUDA_INFO"
	.align	4


	//----- nvinfo : EIATTR_REGCOUNT
	.align		4
        /*0000*/ 	.byte	0x04, 0x2f
        /*0002*/ 	.short	(.L_21 - .L_20)
	.align		4
.L_20:
        /*0004*/ 	.word	index@(_ZN7cutlass13device_kernelIN5flash11enable_sm90INS1_16FlashAttnFwdSm90INS1_25CollectiveMainloopFwdSm90ILi2EN4cute5tupleIJNS5_1CILi1EEES8_S8_EEENS6_IJNS7_ILi192EEENS7_ILi160EEENS7_ILi64EEEEEELi64ENS_12float_e4m3_tEfNS_4arch4Sm90ELb1ELb0ELb1ELb1ELb0ELb1ELb0ELb1ELb1ELb1ELb0ELb0EEENS1_21CollectiveEpilogueFwdINS6_IJSA_SC_SB_EEES9_NS_10bfloat16_tESG_Li384ELb1ELb1ELb0ELb1EEENS1_36VarlenDynamicPersistentTileSchedulerILi192ELi160ELi384ELi128ELb0ELb1ELb1ELb1ELb1ELb1EEEEEEEEEvNT_6ParamsE)
        /*0008*/ 	.word	0x00000080


	//----- nvinfo : EIATTR_FRAME_SIZE
	.align		4
.L_21:
        /*000c*/ 	.byte	0x04, 0x11
        /*000e*/ 	.short	(.L_23 - .L_22)
	.align		4
.L_22:
        /*0010*/ 	.word	index@(_ZN7cutlass13device_kernelIN5flash11enable_sm90INS1_16FlashAttnFwdSm90INS1_25CollectiveMainloopFwdSm90ILi2EN4cute5tupleIJNS5_1CILi1EEES8_S8_EEENS6_IJNS7_ILi192EEENS7_ILi160EEENS7_ILi64EEEEEELi64ENS_12float_e4m3_tEfNS_4arch4Sm90ELb1ELb0ELb1ELb1ELb0ELb1ELb0ELb1ELb1ELb1ELb0ELb0EEENS1_21CollectiveEpilogueFwdINS6_IJSA_SC_SB_EEES9_NS_10bfloat16_tESG_Li384ELb1ELb1ELb0ELb1EEENS1_36VarlenDynamicPersistentTileSchedulerILi192ELi160ELi384ELi128ELb0ELb1ELb1ELb1ELb1ELb1EEEEEEEEEvNT_6ParamsE)
        /*0014*/ 	.word	0x00000088


	//----- nvinfo : EIATTR_REGCOUNT
	.align		4
.L_23:
        /*0018*/ 	.byte	0x04, 0x2f
        /*001a*/ 	.short	(.L_25 - .L_24)
	.align		4
.L_24:
        /*001c*/ 	.word	index@(_ZN7cutlass13device_kernelIN5flash11enable_sm90INS1_16FlashAttnFwdSm90INS1_25CollectiveMainloopFwdSm90ILi2EN4cute5tupleIJNS5_1CILi1EEES8_S8_EEENS6_IJNS7_ILi192EEENS7_ILi160EEENS7_ILi64EEEEEELi64ENS_12float_e4m3_tEfNS_4arch4Sm90ELb1ELb0ELb1ELb1ELb0ELb0ELb0ELb1ELb1ELb1ELb0ELb0EEENS1_21CollectiveEpilogueFwdINS6_IJSA_SC_SB_EEES9_NS_10bfloat16_tESG_Li384ELb1ELb1ELb0ELb1EEENS1_36VarlenDynamicPersistentTileSchedulerILi192ELi160ELi384ELi128ELb0ELb1ELb1ELb1ELb1ELb1EEEEEEEEEvNT_6ParamsE)
        /*0020*/ 	.word	0x00000080


	//----- nvinfo : EIATTR_FRAME_SIZE
	.align		4
.L_25:
        /*0024*/ 	.byte	0x04, 0x11
        /*0026*/ 	.short	(.L_27 - .L_26)
	.align		4
.L_26:
        /*0028*/ 	.word	index@(_ZN7cutlass13device_kernelIN5flash11enable_sm90INS1_16FlashAttnFwdSm90INS1_25CollectiveMainloopFwdSm90ILi2EN4cute5tupleIJNS5_1CILi1EEES8_S8_EEENS6_IJNS7_ILi192EEENS7_ILi160EEENS7_ILi64EEEEEELi64ENS_12float_e4m3_tEfNS_4arch4Sm90ELb1ELb0ELb1ELb1ELb0ELb0ELb0ELb1ELb1ELb1ELb0ELb0EEENS1_21CollectiveEpilogueFwdINS6_IJSA_SC_SB_EEES9_NS_10bfloat16_tESG_Li384ELb1ELb1ELb0ELb1EEENS1_36VarlenDynamicPersistentTileSchedulerILi192ELi160ELi384ELi128ELb0ELb1ELb1ELb1ELb1ELb1EEEEEEEEEvNT_6ParamsE)
        /*002c*/ 	.word	0x00000010


	//----- nvinfo : EIATTR_REGCOUNT
	.align		4
.L_27:
        /*0030*/ 	.byte	0x04, 0x2f
        /*0032*/ 	.short	(.L_29 - .L_28)
	.align		4
.L_28:
        /*0034*/ 	.word	index@(_ZN7cutlass13device_kernelIN5flash11enable_sm90INS1_16FlashAttnFwdSm90INS1_25CollectiveMainloopFwdSm90ILi2EN4cute5tupleIJNS5_1CILi1EEES8_S8_EEENS6_IJNS7_ILi192EEENS7_ILi160EEENS7_ILi64EEEEEELi64ENS_12float_e4m3_tEfNS_4arch4Sm90ELb1ELb0ELb1ELb0ELb0ELb0ELb0ELb1ELb1ELb1ELb0ELb0EEENS1_21CollectiveEpilogueFwdINS6_IJSA_SC_SB_EEES9_NS_10bfloat16_tESG_Li384ELb0ELb1ELb0ELb1EEENS1_30DynamicPersistentTileSchedulerILi384ELi128ELb0ELb1ELb1EEEEEEEEEvNT_6ParamsE)
        /*0038*/ 	.word	0x00000080


	//----- nvinfo : EIATTR_FRAME_SIZE
	.align		4
.L_29:
        /*003c*/ 	.byte	0x04, 0x11
        /*003e*/ 	.short	(.L_31 - .L_30)
	.align		4
.L_30:
        /*0040*/ 	.word	index@(_ZN7cutlass13device_kernelIN5flash11enable_sm90INS1_16FlashAttnFwdSm90INS1_25CollectiveMainloopFwdSm90ILi2EN4cute5tupleIJNS5_1CILi1EEES8_S8_EEENS6_IJNS7_ILi192EEENS7_ILi160EEENS7_ILi64EEEEEELi64ENS_12float_e4m3_tEfNS_4arch4Sm90ELb1ELb0ELb1ELb0ELb0ELb0ELb0ELb1ELb1ELb1ELb0ELb0EEENS1_21CollectiveEpilogueFwdINS6_IJSA_SC_SB_EEES9_NS_10bfloat16_tESG_Li384ELb0ELb1ELb0ELb1EEENS1_30DynamicPersistentTileSchedulerILi384ELi128ELb0ELb1ELb1EEEEEEEEEvNT_6ParamsE)
        /*0044*/ 	.word	0x00000008


	//----- nvinfo : EIATTR_REGCOUNT
	.align		4
.L_31:
        /*0048*/ 	.byte	0x04, 0x2f
        /*004a*/ 	.short	(.L_33 - .L_32)
	.align		4
.L_32:
        /*004c*/ 	.word	index@(_ZN7cutlass13device_kernelIN5flash11enable_sm90INS1_16FlashAttnFwdSm90INS1_25CollectiveMainloopFwdSm90ILi2EN4cute5tupleIJNS5_1CILi1EEES8_S8_EEENS6_IJNS7_ILi192EEENS7_ILi160EEENS7_ILi64EEEEEELi64ENS_12float_e4m3_tEfNS_4arch4Sm90ELb0ELb1ELb1ELb1ELb0ELb1ELb0ELb1ELb1ELb1ELb0ELb0EEENS1_21CollectiveEpilogueFwdINS6_IJSA_SC_SB_EEES9_NS_10bfloat16_tESG_Li384ELb1ELb1ELb0ELb1EEENS1_36VarlenDynamicPersistentTileSchedulerILi192ELi160ELi384ELi128ELb0ELb1ELb1ELb1ELb0ELb1EEEEEEEEEvNT_6ParamsE)
        /*0050*/ 	.word	0x00000080


	//----- nvinfo : EIATTR_FRAME_SIZE
	.align		4
.L_33:
        /*0054*/ 	.byte	0x04, 0x11
        /*0056*/ 	.short	(.L_35 - .L_34)
	.align		4
.L_34:
        /*0058*/ 	.word	index@(_ZN7cutlass13device_kernelIN5flash11enable_sm90INS1_16FlashAttnFwdSm90INS1_25CollectiveMainloopFwdSm90ILi2EN4cute5tupleIJNS5_1CILi1EEES8_S8_EEENS6_IJNS7_ILi192EEENS7_ILi160EEENS7_ILi64EEEEEELi64ENS_12float_e4m3_tEfNS_4arch4Sm90ELb0ELb1ELb1ELb1ELb0ELb1ELb0ELb1ELb1ELb1ELb0ELb0EEENS1_21CollectiveEpilogueFwdINS6_IJSA_SC_SB_EEES9_NS_10bfloat16_tESG_Li384ELb1ELb1ELb0ELb1EEENS1_36VarlenDynamicPersistentTileSchedulerILi192ELi160ELi384ELi128ELb0ELb1ELb1ELb1ELb0ELb1EEEEEEEEEvNT_6ParamsE)
        /*005c*/ 	.word	0x00000068


	//----- nvinfo : EIATTR_REGCOUNT
	.align		4
.L_35:
        /*0060*/ 	.byte	0x04, 0x2f
        /*0062*/ 	.short	(.L_37 - .L_36)
	.align		4
.L_36:
        /*0064*/ 	.word	index@(_ZN7cutlass13device_kernelIN5flash11enable_sm90INS1_16FlashAttnFwdSm90INS1_25CollectiveMainloopFwdSm90ILi2EN4cute5tupleIJNS5_1CILi1EEES8_S8_EEENS6_IJNS7_ILi192EEENS7_ILi160EEENS7_ILi64EEEEEELi64ENS_12float_e4m3_tEfNS_4arch4Sm90ELb0ELb1ELb1ELb1ELb0ELb0ELb0ELb1ELb1ELb1ELb0ELb0EEENS1_21CollectiveEpilogueFwdINS6_IJSA_SC_SB_EEES9_NS_10bfloat16_tESG_Li384ELb1ELb1ELb0ELb1EEENS1_36VarlenDynamicPersistentTileSchedulerILi192ELi160ELi384ELi128ELb0ELb1ELb1ELb1ELb0ELb1EEEEEEEEEvNT_6ParamsE)
        /*0068*/ 	.word	0x00000080


	//----- nvinfo : EIATTR_FRAME_SIZE
	.align		4
.L_37:
        /*006c*/ 	.byte	0x04, 0x11
        /*006e*/ 	.short	(.L_39 - .L_38)
	.align		4
.L_38:
        /*0070*/ 	.word	index@(_ZN7cutlass13device_kernelIN5flash11enable_sm90INS1_16FlashAttnFwdSm90INS1_25CollectiveMainloopFwdSm90ILi2EN4cute5tupleIJNS5_1CILi1EEES8_S8_EEENS6_IJNS7_ILi192EEENS7_ILi160EEENS7_ILi64EEEEEELi64ENS_12float_e4m3_tEfNS_4arch4Sm90ELb0ELb1ELb1ELb1ELb0ELb0ELb0ELb1ELb1ELb1ELb0ELb0EEENS1_21CollectiveEpilogueFwdINS6_IJSA_SC_SB_EEES9_NS_10bfloat16_tESG_Li384ELb1ELb1ELb0ELb1EEENS1_36VarlenDynamicPersistentTileSchedulerILi192ELi160ELi384ELi128ELb0ELb1ELb1ELb1ELb0ELb1EEEEEEEEEvNT_6ParamsE)
        /*0074*/ 	.word	0x00000010


	//----- nvinfo : EIATTR_REGCOUNT
	.align		4
.L_39:
        /*0078*/ 	.byte	0x04, 0x2f
        /*007a*/ 	.short	(.L_41 - .L_40)
	.align		4
.L_40:
        /*007c*/ 	.word	index@(_ZN7cutlass13device_kernelIN5flash11enable_sm90INS1_16FlashAttnFwdSm90INS1_25CollectiveMainloopFwdSm90ILi2EN4cute5tupleIJNS5_1CILi1EEES8_S8_EEENS6_IJNS7_ILi192EEENS7_ILi160EEENS7_ILi64EEEEEELi64ENS_12float_e4m3_tEfNS_4arch4Sm90ELb0ELb1ELb1ELb0ELb0ELb0ELb0ELb1ELb1ELb1ELb0ELb0EEENS1_21CollectiveEpilogueFwdINS6_IJSA_SC_SB_EEES9_NS_10bfloat16_tESG_Li384ELb0ELb1ELb0ELb1EEENS1_30DynamicPersistentTileSchedulerILi384ELi128ELb0ELb1ELb1EEEEEEEEEvNT_6ParamsE)
        /*0080*/ 	.word	0x00000080


	//----- nvinfo : EIATTR_FRAME_SIZE
	.align		4
.L_41:
        /*0084*/ 	.byte	0x04, 0x11
        /*0086*/ 	.short	(.L_43 - .L_42)
	.align		4
.L_42:
        /*0088*/ 	.word	index@(_ZN7cutlass13device_kernelIN5flash11enable_sm90INS1_16FlashAttnFwdSm90INS1_25CollectiveMainloopFwdSm90ILi2EN4cute5tupleIJNS5_1CILi1EEES8_S8_EEENS6_IJNS7_ILi192EEENS7_ILi160EEENS7_ILi64EEEEEELi64ENS_12float_e4m3_tEfNS_4arch4Sm90ELb0ELb1ELb1ELb0ELb0ELb0ELb0ELb1ELb1ELb1ELb0ELb0EEENS1_21CollectiveEpilogueFwdINS6_IJSA_SC_SB_EEES9_NS_10bfloat16_tESG_Li384ELb0ELb1ELb0ELb1EEENS1_30DynamicPersistentTileSchedulerILi384ELi128ELb0ELb1ELb1EEEEEEEEEvNT_6ParamsE)
        /*008c*/ 	.word	0x00000000


	//----- nvinfo : EIATTR_REGCOUNT
	.align		4
.L_43:
        /*0090*/ 	.byte	0x04, 0x2f
        /*0092*/ 	.short	(.L_45 - .L_44)
	.align		4
.L_44:
        /*0094*/ 	.word	index@(_ZN7cutlass13device_kernelIN5flash11enable_sm90INS1_16FlashAttnFwdSm90INS1_25CollectiveMainloopFwdSm90ILi2EN4cute5tupleIJNS5_1CILi1EEES8_S8_EEENS6_IJNS7_ILi192EEENS7_ILi160EEENS7_ILi64EEEEEELi64ENS_12float_e4m3_tEfNS_4arch4Sm90ELb0ELb0ELb1ELb1ELb0ELb1ELb0ELb1ELb1ELb1ELb0ELb0EEENS1_21CollectiveEpilogueFwdINS6_IJSA_SC_SB_EEES9_NS_10bfloat16_tESG_Li384ELb1ELb1ELb0ELb1EEENS1_36VarlenDynamicPersistentTileSchedulerILi192ELi160ELi384ELi128ELb0ELb1ELb1ELb0ELb1ELb1EEEEEEEEEvNT_6ParamsE)
        /*0098*/ 	.word	0x00000080


	//----- nvinfo : EIATTR_FRAME_SIZE
	.align		4
.L_45:
        /*009c*/ 	.byte	0x04, 0x11
        /*009e*/ 	.short	(.L_47 - .L_46)
	.align		4
.L_46:
        /*00a0*/ 	.word	index@(_ZN7cutlass13device_kernelIN5flash11enable_sm90INS1_16FlashAttnFwdSm90INS1_25CollectiveMainloopFwdSm90ILi2EN4cute5tupleIJNS5_1CILi1EEES8_S8_EEENS6_IJNS7_ILi192EEENS7_ILi160EEENS7_ILi64EEEEEELi64ENS_12float_e4m3_tEfNS_4arch4Sm90ELb0ELb0ELb1ELb1ELb0ELb1ELb0ELb1ELb1ELb1ELb0ELb0EEENS1_21CollectiveEpilogueFwdINS6_IJSA_SC_SB_EEES9_NS_10bfloat16_tESG_Li384ELb1ELb1ELb0ELb1EEENS1_36VarlenDynamicPersistentTileSchedulerILi192ELi160ELi384ELi128ELb0ELb1ELb1ELb0ELb1ELb1EEEEEEEEEvNT_6ParamsE)
        /*00a4*/ 	.word	0x00000080


	//----- nvinfo : EIATTR_REGCOUNT
	.align		4
.L_47:
        /*00a8*/ 	.byte	0x04, 0x2f
        /*00aa*/ 	.short	(.L_49 - .L_48)
	.align		4
.L_48:
        /*00ac*/ 	.word	index@(_ZN7cutlass13device_kernelIN5flash11enable_sm90INS1_16FlashAttnFwdSm90INS1_25CollectiveMainloopFwdSm90ILi2EN4cute5tupleIJNS5_1CILi1EEES8_S8_EEENS6_IJNS7_ILi192EEENS7_ILi160EEENS7_ILi64EEEEEELi64ENS_12float_e4m3_tEfNS_4arch4Sm90ELb0ELb0ELb1ELb1ELb0ELb0ELb0ELb1ELb1ELb1ELb0ELb0EEENS1_21CollectiveEpilogueFwdINS6_IJSA_SC_SB_EEES9_NS_10bfloat16_tESG_Li384ELb1ELb1ELb0ELb1EEENS1_36VarlenDynamicPersistentTileSchedulerILi192ELi160ELi384ELi128ELb0ELb1ELb1ELb0ELb1ELb1EEEEEEEEEvNT_6ParamsE)
        /*00b0*/ 	.word	0x00000080


	//----- nvinfo : EIATTR_FRAME_SIZE
	.align		4
.L_49:
        /*00b4*/ 	.byte	0x04, 0x11
        /*00b6*/ 	.short	(.L_51 - .L_50)
	.align		4
.L_50:
        /*00b8*/ 	.word	index@(_ZN7cutlass13device_kernelIN5flash11enable_sm90INS1_16FlashAttnFwdSm90INS1_25CollectiveMainloopFwdSm90ILi2EN4cute5tupleIJNS5_1CILi1EEES8_S8_EEENS6_IJNS7_ILi192EEENS7_ILi160EEENS7_ILi64EEEEEELi64ENS_12float_e4m3_tEfNS_4arch4Sm90ELb0ELb0ELb1ELb1ELb0ELb0ELb0ELb1ELb1ELb1ELb0ELb0EEENS1_21CollectiveEpilogueFwdINS6_IJSA_SC_SB_EEES9_NS_10bfloat16_tESG_Li384ELb1ELb1ELb0ELb1EEENS1_36VarlenDynamicPersistentTileSchedulerILi192ELi160ELi384ELi128ELb0ELb1ELb1ELb0ELb1ELb1EEEEEEEEEvNT_6ParamsE)
        /*00bc*/ 	.word	0x00000008


	//----- nvinfo : EIATTR_REGCOUNT
	.align		4
.L_51:
        /*00c0*/ 	.byte	0x04, 0x2f
        /*00c2*/ 	.short	(.L_53 - .L_52)
	.align		4
.L_52:
        /*00c4*/ 	.word	index@(_ZN7cutlass13device_kernelIN5flash11enable_sm90INS1_16FlashAttnFwdSm90INS1_25CollectiveMainloopFwdSm90ILi2EN4cute5tupleIJNS5_1CILi1EEES8_S8_EEENS6_IJNS7_ILi192EEENS7_ILi160EEENS7_ILi64EEEEEELi64ENS_12float_e4m3_tEfNS_4arch4Sm90ELb0ELb0ELb1ELb0ELb0ELb0ELb0ELb1ELb1ELb1ELb0ELb0EEENS1_21CollectiveEpilogueFwdINS6_IJSA_SC_SB_EEES9_NS_10bfloat16_tESG_Li384ELb0ELb1ELb0ELb1EEENS1_29StaticPersistentTileSchedulerILb0EEEEEEEEEvNT_6ParamsE)
        /*00c8*/ 	.word	0x00000080


	//----- nvinfo : EIATTR_FRAME_SIZE
	.align		4
.L_53:
        /*00cc*/ 	.byte	0x04, 0x11
        /*00ce*/ 	.short	(.L_55 - .L_54)
	.align		4
.L_54:
        /*00d0*/ 	.word	index@(_ZN7cutlass13device_kernelIN5flash11enable_sm90INS1_16FlashAttnFwdSm90INS1_25CollectiveMainloopFwdSm90ILi2EN4cute5tupleIJNS5_1CILi1EEES8_S8_EEENS6_IJNS7_ILi192EEENS7_ILi160EEENS7_ILi64EEEEEELi64ENS_12float_e4m3_tEfNS_4arch4Sm90ELb0ELb0ELb1ELb0ELb0ELb0ELb0ELb1ELb1ELb1ELb0ELb0EEENS1_21CollectiveEpilogueFwdINS6_IJSA_SC_SB_EEES9_NS_10bfloat16_tESG_Li384ELb0ELb1ELb0ELb1EEENS1_29StaticPersistentTileSchedulerILb0EEEEEEEEEvNT_6ParamsE)
        /*00d4*/ 	.word	0x00000000


	//----- nvinfo : EIATTR_MIN_STACK_SIZE
	.align		4
.L_55:
        /*00d8*/ 	.byte	0x04, 0x12
        /*00da*/ 	.short	(.L_57 - .L_56)
	.align		4
.L_56:
        /*00dc*/ 	.word	index@(_ZN7cutlass13device_kernelIN5flash11enable_sm90INS1_16FlashAttnFwdSm90INS1_25CollectiveMainloopFwdSm90ILi2EN4cute5tupleIJNS5_1CILi1EEES8_S8_EEENS6_IJNS7_ILi192EEENS7_ILi160EEENS7_ILi64EEEEEELi64ENS_12float_e4m3_tEfNS_4arch4Sm90ELb0ELb0ELb1ELb0ELb0ELb0ELb0ELb1ELb1ELb1ELb0ELb0EEENS1_21CollectiveEpilogueFwdINS6_IJSA_SC_SB_EEES9_NS_10bfloat16_tESG_Li384ELb0ELb1ELb0ELb1EEENS1_29StaticPersistentTileSchedulerILb0EEEEEEEEEvNT_6ParamsE)
        /*00e0*/ 	.word	0x00000000


	//----- nvinfo : EIATTR_MIN_STACK_SIZE
	.align		4
.L_57:
        /*00e4*/ 	.byte	0x04, 0x12
        /*00e6*/ 	.short	(.L_59 - .L_58)
	.align		4
.L_58:
        /*00e8*/ 	.word	index@(_ZN7cutlass13device_kernelIN5flash11enable_sm90INS1_16FlashAttnFwdSm90INS1_25CollectiveMainloopFwdSm90ILi2EN4cute5tupleIJNS5_1CILi1EEES8_S8_EEENS6_IJNS7_ILi192EEENS7_ILi160EEENS7_ILi64EEEEEELi64ENS_12float_e4m3_tEfNS_4arch4Sm90ELb0ELb0ELb1ELb1ELb0ELb0ELb0ELb1ELb1ELb1ELb0ELb0EEENS1_21CollectiveEpilogueFwdINS6_IJSA_SC_SB_EEES9_NS_10bfloat16_tESG_Li384ELb1ELb1ELb0ELb1EEENS1_36VarlenDynamicPersistentTileSchedulerILi192ELi160ELi384ELi128ELb0ELb1ELb1ELb0ELb1ELb1EEEEEEEEEvNT_6ParamsE)
        /*00ec*/ 	.word	0x00000008


	//----- nvinfo : EIATTR_MIN_STACK_SIZE
	.align		4
.L_59:
        /*00f0*/ 	.byte	0x04, 0x12
        /*00f2*/ 	.short	(.L_61 - .L_60)
	.align		4
.L_60:
        /*00f4*/ 	.word	index@(_ZN7cutlass13device_kernelIN5flash11enable_sm90INS1_16FlashAttnFwdSm90INS1_25CollectiveMainloopFwdSm90ILi2EN4cute5tupleIJNS5_1CILi1EEES8_S8_EEENS6_IJNS7_ILi192EEENS7_ILi160EEENS7_ILi64EEEEEELi64ENS_12float_e4m3_tEfNS_4arch4Sm90ELb0ELb0ELb1ELb1ELb0ELb1ELb0ELb1ELb1ELb1ELb0ELb0EEENS1_21CollectiveEpilogueFwdINS6_IJSA_SC_SB_EEES9_NS_10bfloat16_tESG_Li384ELb1ELb1ELb0ELb1EEENS1_36VarlenDynamicPersistentTileSchedulerILi192ELi160ELi384ELi128ELb0ELb1ELb1ELb0ELb1ELb1EEEEEEEEEvNT_6ParamsE)
        /*00f8*/ 	.word	0x00000080


	//----- nvinfo : EIATTR_MIN_STACK_SIZE
	.align		4
.L_61:
        /*00fc*/ 	.byte	0x04, 0x12
        /*00fe*/ 	.short	(.L_63 - .L_62)
	.align		4
.L_62:
        /*0100*/ 	.word	index@(_ZN7cutlass13device_kernelIN5flash11enable_sm90INS1_16FlashAttnFwdSm90INS1_25CollectiveMainloopFwdSm90ILi2EN4cute5tupleIJNS5_1CILi1EEES8_S8_EEENS6_IJNS7_ILi192EEENS7_ILi160EEENS7_ILi64EEEEEELi64ENS_12float_e4m3_tEfNS_4arch4Sm90ELb0ELb1ELb1ELb0ELb0ELb0ELb0ELb1ELb1ELb1ELb0ELb0EEENS1_21CollectiveEpilogueFwdINS6_IJSA_SC_SB_EEES9_NS_10bfloat16_tESG_Li384ELb0ELb1ELb0ELb1EEENS1_30DynamicPersistentTileSchedulerILi384ELi128ELb0ELb1ELb1EEEEEEEEEvNT_6ParamsE)
        /*0104*/ 	.word	0x00000000


	//----- nvinfo : EIATTR_MIN_STACK_SIZE
	.align		4
.L_63:
        /*0108*/ 	.byte	0x04, 0x12
        /*010a*/ 	.short	(.L_65 - .L_64)
	.align		4
.L_64:
        /*010c*/ 	.word	index@(_ZN7cutlass13device_kernelIN5flash11enable_sm90INS1_16FlashAttnFwdSm90INS1_25CollectiveMainloopFwdSm90ILi2EN4cute5tupleIJNS5_1CILi1EEES8_S8_EEENS6_IJNS7_ILi192EEENS7_ILi160EEENS7_ILi64EEEEEELi64ENS_12float_e4m3_tEfNS_4arch4Sm90ELb0ELb1ELb1ELb1ELb0ELb0ELb0ELb1ELb1ELb1ELb0ELb0EEENS1_21CollectiveEpilogueFwdINS6_IJSA_SC_SB_EEES9_NS_10bfloat16_tESG_Li384ELb1ELb1ELb0ELb1EEENS1_36VarlenDynamicPersistentTileSchedulerILi192ELi160ELi384ELi128ELb0ELb1ELb1ELb1ELb0ELb1EEEEEEEEEvNT_6ParamsE)
        /*0110*/ 	.word	0x00000010


	//----- nvinfo : EIATTR_MIN_STACK_SIZE
	.align		4
.L_65:
        /*0114*/ 	.byte	0x04, 0x12
        /*0116*/ 	.short	(.L_67 - .L_66)
	.align		4
.L_66:
        /*0118*/ 	.word	index@(_ZN7cutlass13device_kernelIN5flash11enable_sm90INS1_16FlashAttnFwdSm90INS1_25CollectiveMainloopFwdSm90ILi2EN4cute5tupleIJNS5_1CILi1EEES8_S8_EEENS6_IJNS7_ILi192EEENS7_ILi160EEENS7_ILi64EEEEEELi64ENS_12float_e4m3_tEfNS_4arch4Sm90ELb0ELb1ELb1ELb1ELb0ELb1ELb0ELb1ELb1ELb1ELb0ELb0EEENS1_21CollectiveEpilogueFwdINS6_IJSA_SC_SB_EEES9_NS_10bfloat16_tESG_Li384ELb1ELb1ELb0ELb1EEENS1_36VarlenDynamicPersistentTileSchedulerILi192ELi160ELi384ELi128ELb0ELb1ELb1ELb1ELb0ELb1EEEEEEEEEvNT_6ParamsE)
        /*011c*/ 	.word	0x00000068


	//----- nvinfo : EIATTR_MIN_STACK_SIZE
	.align		4
.L_67:
        /*0120*/ 	.byte	0x04, 0x12
        /*0122*/ 	.short	(.L_69 - .L_68)
	.align		4
.L_68:
        /*0124*/ 	.word	index@(_ZN7cutlass13device_kernelIN5flash11enable_sm90INS1_16FlashAttnFwdSm90INS1_25CollectiveMainloopFwdSm90ILi2EN4cute5tupleIJNS5_1CILi1EEES8_S8_EEENS6_IJNS7_ILi192EEENS7_ILi160EEENS7_ILi64EEEEEELi64ENS_12float_e4m3_tEfNS_4arch4Sm90ELb1ELb0ELb1ELb0ELb0ELb0ELb0ELb1ELb1ELb1ELb0ELb0EEENS1_21CollectiveEpilogueFwdINS6_IJSA_SC_SB_EEES9_NS_10bfloat16_tESG_Li384ELb0ELb1ELb0ELb1EEENS1_30DynamicPersistentTileSchedulerILi384ELi128ELb0ELb1ELb1EEEEEEEEEvNT_6ParamsE)
        /*0128*/ 	.word	0x00000008


	//----- nvinfo : EIATTR_MIN_STACK_SIZE
	.align		4
.L_69:
        /*012c*/ 	.byte	0x04, 0x12
        /*012e*/ 	.short	(.L_71 - .L_70)
	.align		4
.L_70:
        /*0130*/ 	.word	index@(_ZN7cutlass13device_kernelIN5flash11enable_sm90INS1_16FlashAttnFwdSm90INS1_25CollectiveMainloopFwdSm90ILi2EN4cute5tupleIJNS5_1CILi1EEES8_S8_EEENS6_IJNS7_ILi192EEENS7_ILi160EEENS7_ILi64EEEEEELi64ENS_12float_e4m3_tEfNS_4arch4Sm90ELb1ELb0ELb1ELb1ELb0ELb0ELb0ELb1ELb1ELb1ELb0ELb0EEENS1_21CollectiveEpilogueFwdINS6_IJSA_SC_SB_EEES9_NS_10bfloat16_tESG_Li384ELb1ELb1ELb0ELb1EEENS1_36VarlenDynamicPersistentTileSchedulerILi192ELi160ELi384ELi128ELb0ELb1ELb1ELb1ELb1ELb1EEEEEEEEEvNT_6ParamsE)
        /*0134*/ 	.word	0x00000010


	//----- nvinfo : EIATTR_MIN_STACK_SIZE
	.align		4
.L_71:
        /*0138*/ 	.byte	0x04, 0x12
        /*013a*/ 	.short	(.L_73 - .L_72)
	.align		4
.L_72:
        /*013c*/ 	.word	index@(_ZN7cutlass13device_kernelIN5flash11enable_sm90INS1_16FlashAttnFwdSm90INS1_25CollectiveMainloopFwdSm90ILi2EN4cute5tupleIJNS5_1CILi1EEES8_S8_EEENS6_IJNS7_ILi192EEENS7_ILi160EEENS7_ILi64EEEEEELi64ENS_12float_e4m3_tEfNS_4arch4Sm90ELb1ELb0ELb1ELb1ELb0ELb1ELb0ELb1ELb1ELb1ELb0ELb0EEENS1_21CollectiveEpilogueFwdINS6_IJSA_SC_SB_EEES9_NS_10bfloat16_tESG_Li384ELb1ELb1ELb0ELb1EEENS1_36VarlenDynamicPersistentTileSchedulerILi192ELi160ELi384ELi128ELb0ELb1ELb1ELb1ELb1ELb1EEEEEEEEEvNT_6ParamsE)
        /*0140*/ 	.word	0x00000088
.L_73:


//--------------------- .nv.compat                --------------------------
	.section	.nv.compat,"",@"SHT_CUDA_COMPAT_INFO"
	.align	4
        /*0000*/ 	.byte	0x02, 0x09, 0x01, 0x00, 0x02, 0x02, 0x04, 0x00, 0x02, 0x05, 0x05, 0x00, 0x03, 0x07, 0x01, 0x01
        /*0010*/ 	.byte	0x02, 0x03, 0x01, 0x00, 0x02, 0x06, 0x01, 0x00, 0x04, 0x0b, 0x08, 0x00, 0x00, 0x00, 0x00, 0x00
        /*0020*/ 	.byte	0x00, 0x00, 0x00, 0x00


//--------------------- .nv.info._ZN7cutlass13device_kernelIN5flash11enable_sm90INS1_16FlashAttnFwdSm90INS1_25CollectiveMainloopFwdSm90ILi2EN4cute5tupleIJNS5_1CILi1EEES8_S8_EEENS6_IJNS7_ILi192EEENS7_ILi160EEENS7_ILi64EEEEEELi64ENS_12float_e4m3_tEfNS_4arch4Sm90ELb0ELb0ELb1ELb0ELb0ELb0ELb0ELb1ELb1ELb1ELb0ELb0EEENS1_21CollectiveEpilogueFwdINS6_IJSA_SC_SB_EEES9_NS_10bfloat16_tESG_Li384ELb0ELb1ELb0ELb1EEENS1_29StaticPersistentTileSchedulerILb0EEEEEEEEEvNT_6ParamsE --------------------------
	.section	.nv.info._ZN7cutlass13device_kernelIN5flash11enable_sm90INS1_16FlashAttnFwdSm90INS1_25CollectiveMainloopFwdSm90ILi2EN4cute5tupleIJNS5_1CILi1EEES8_S8_EEENS6_IJNS7_ILi192EEENS7_ILi160EEENS7_ILi64EEEEEELi64ENS_12float_e4m3_tEfNS_4arch4Sm90ELb0ELb0ELb1ELb0ELb0ELb0ELb0ELb1ELb1ELb1ELb0ELb0EEENS1_21CollectiveEpilogueFwdINS6_IJSA_SC_SB_EEES9_NS_10bfloat16_tESG_Li384ELb0ELb1ELb0ELb1EEENS1_29StaticPersistentTileSchedulerILb0EEEEEEEEEvNT_6ParamsE,"",@"SHT_CUDA_INFO"
	.sectionflags	@""
	.align	4


	//----- nvinfo : EIATTR_CUDA_API_VERSION
	.align		4
        /*0000*/ 	.byte	0x04, 0x37
        /*0002*/ 	.short	(.L_75 - .L_74)
.L_74:
        /*0004*/ 	.word	0x00000082


	//----- nvinfo : EIATTR_KPARAM_INFO
	.align		4
.L_75:
        /*0008*/ 	.byte	0x04, 0x17
        /*000a*/ 	.short	(.L_77 - .L_76)
.L_76:
        /*000c*/ 	.word	0x00000000
        /*0010*/ 	.short	0x0000
        /*0012*/ 	.short	0x0070
        /*0014*/ 	.byte	0x00, 0xf0, 0x01, 0x28


	//----- nvinfo : EIATTR_SPARSE_MMA_MASK
	.align		4
.L_77:
        /*0018*/ 	.byte	0x03, 0x50
        /*001a*/ 	.short	0x0000


	//----- nvinfo : EIATTR_MAXREG_COUNT
	.align		4
        /*001c*/ 	.byte	0x03, 0x1b
        /*001e*/ 	.short	0x0080


	//----- nvinfo : EIATTR_NUM_BARRIERS
	.align		4
        /*0020*/ 	.byte	0x02, 0x4c
        /*0022*/ 	.byte	0x09
	.zero		1


	//----- nvinfo : EIATTR_EXTERNS
	.align		4
        /*0024*/ 	.byte	0x04, 0x0f
        /*0026*/ 	.short	(.L_79 - .L_78)


	//   ....[0]....
	.align		4
.L_78:
        /*0028*/ 	.word	index@(__assertfail)


	//----- nvinfo : EIATTR_MERCURY_ISA_VERSION
	.align		4
.L_79:
        /*002c*/ 	.byte	0x03, 0x5f
        /*002e*/ 	.short	0x0101


	//----- nvinfo : EIATTR_INT_WARP_WIDE_INSTR_OFFSETS
	.align		4
        /*0030*/ 	.byte	0x04, 0x31
        /*0032*/ 	.short	(.L_81 - .L_80)


	//   ....[0]....
.L_80:
        /*0034*/ 	.word	0x00000120


	//   ....[1]....
        /*0038*/ 	.word	0x00000160


	//   ....[2]....
        /*003c*/ 	.word	0x000001d0


	//----- nvinfo : EIATTR_COOP_GROUP_MASK_REGIDS
	.align		4
.L_81:
        /*0040*/ 	.byte	0x04, 0x29
        /*0042*/ 	.short	(.L_83 - .L_82)


	//   ....[0]....
.L_82:
        /*0044*/ 	.word	0xffffffff


	//   ....[1]....
        /*0048*/ 	.word	0xffffffff


	//   ....[2]....
        /*004c*/ 	.word	0xffffffff


	//   ....[3]....
        /*0050*/ 	.word	0xffffffff


	//   ....[4]....
        /*0054*/ 	.word	0xffffffff


	//   ....[5]....
        /*0058*/ 	.word	0xffffffff


	//   ....[6]....
        /*005c*/ 	.word	0xffffffff


	//   ....[7]....
        /*0060*/ 	.word	0xffffffff


	//   ....[8]....
        /*0064*/ 	.word	0xffffffff


	//   ....[9]....
        /*0068*/ 	.word	0xffffffff


	//   ....[10]....
        /*006c*/ 	.word	0xffffffff


	//   ....[11]....
        /*0070*/ 	.word	0xffffffff


	//   ....[12]....
        /*0074*/ 	.word	0xffffffff


	//   ....[13]....
        /*0078*/ 	.word	0xffffffff


	//   ....[14]....
        /*007c*/ 	.word	0xffffffff


	//   ....[15]....
        /*0080*/ 	.word	0xffffffff


	//   ....[16]....
        /*0084*/ 	.word	0xffffffff


	//   ....[17]....
        /*0088*/ 	.word	0xffffffff


	//   ....[18]....
        /*008c*/ 	.word	0xffffffff


	//   ....[19]....
        /*0090*/ 	.word	0xffffffff


	//   ....[20]....
        /*0094*/ 	.word	0xffffffff


	//   ....[21]....
        /*0098*/ 	.word	0xffffffff


	//   ....[22]....
        /*009c*/ 	.word	0xffffffff


	//   ....[23]....
        /*00a0*/ 	.word	0xffffffff


	//   ....[24]....
        /*00a4*/ 	.word	0xffffffff


	//   ....[25]....
        /*00a8*/ 	.word	0xffffffff


	//   ....[26]....
        /*00ac*/ 	.word	0xffffffff


	//   ....[27]....
        /*00b0*/ 	.word	0xffffffff


	//   ....[28]....
        /*00b4*/ 	.word	0xffffffff


	//   ....[29]....
        /*00b8*/ 	.word	0xffffffff


	//   ....[30]....
        /*00bc*/ 	.word	0xffffffff


	//   ....[31]....
        /*00c0*/ 	.word	0xffffffff


	//   ....[32]....
        /*00c4*/ 	.word	0xffffffff


	//   ....[33]....
        /*00c8*/ 	.word	0xffffffff


	//   ....[34]....
        /*00cc*/ 	.word	0xffffffff


	//   ....[35]....
        /*00d0*/ 	.word	0xffffffff


	//   ....[36]....
        /*00d4*/ 	.word	0xffffffff


	//   ....[37]....
        /*00d8*/ 	.word	0xffffffff


	//   ....[38]....
        /*00dc*/ 	.word	0xffffffff


	//   ....[39]....
        /*00e0*/ 	.word	0xffffffff


	//   ....[40]....
        /*00e4*/ 	.word	0xffffffff


	//   ....[41]....
        /*00e8*/ 	.word	0xffffffff


	//   ....[42]....
        /*00ec*/ 	.word	0xffffffff


	//   ....[43]....
        /*00f0*/ 	.word	0xffffffff


	//   ....[44]....
        /*00f4*/ 	.word	0xffffffff


	//   ....[45]....
        /*00f8*/ 	.word	0xffffffff


	//   ....[46]....
        /*00fc*/ 	.word	0xffffffff


	//   ....[47]....
        /*0100*/ 	.word	0xffffffff


	//   ....[48]....
        /*0104*/ 	.word	0xffffffff


	//   ....[49]....
        /*0108*/ 	.word	0xffffffff


	//   ....[50]....
        /*010c*/ 	.word	0xffffffff


	//   ....[51]....
        /*0110*/ 	.word	0xffffffff


	//   ....[52]....
        /*0114*/ 	.word	0xffffffff


	//   ....[53]....
        /*0118*/ 	.word	0xffffffff


	//   ....[54]....
        /*011c*/ 	.word	0xffffffff


	//   ....[55]....
        /*0120*/ 	.word	0xffffffff


	//   ....[56]....
        /*0124*/ 	.word	0xffffffff


	//   ....[57]....
        /*0128*/ 	.word	0xffffffff


	//   ....[58]....
        /*012c*/ 	.word	0xffffffff


	//   ....[59]....
        /*0130*/ 	.word	0xffffffff


	//   ....[60]....
        /*0134*/ 	.word	0xffffffff


	//   ....[61]....
        /*0138*/ 	.word	0xffffffff


	//   ....[62]....
        /*013c*/ 	.word	0x0500000f


	//   ....[63]....
        /*0140*/ 	.word	0x0500000f


	//   ....[64]....
        /*0144*/ 	.word	0x0500000f


	//   ....[65]....
        /*0148*/ 	.word	0x0500000f


	//   ....[66]....
        /*014c*/ 	.word	0x0500000f


	//   ....[67]....
        /*0150*/ 	.word	0x0500000f


	//   ....[68]....
        /*0154*/ 	.word	0x0500000f


	//   ....[69]....
        /*0158*/ 	.word	0x0500000f


	//   ....[70]....
        /*015c*/ 	.word	0x0500000f


	//   ....[71]....
        /*0160*/ 	.word	0x0500000f


	//   ....[72]....
        /*0164*/ 	.word	0x0500000f


	//   ....[73]....
        /*0168*/ 	.word	0x0500000f


	//   ....[74]....
        /*016c*/ 	.word	0x0500000f


	//----- nvinfo : EIATTR_COOP_GROUP_INSTR_OFFSETS
	.align		4
.L_83:
        /*0170*/ 	.byte	0x04, 0x28
        /*0172*/ 	.short	(.L_85 - .L_84)


	//   ....[0]....
.L_84:
        /*0174*/ 	.word	0x00000050


	//   ....[1]....
        /*0178*/ 	.word	0x00000130


	//   ....[2]....
        /*017c*/ 	.word	0x00000180


	//   ....[3]....
        /*0180*/ 	.word	0x000003b0


	//   ....[4]....
        /*0184*/ 	.word	0x00000510


	//   ....[5]....
        /*0188*/ 	.word	0x00000630


	//   ....[6]....
        /*018c*/ 	.word	0x00000790


	//   ....[7]....
        /*0190*/ 	.word	0x00000d40


	//   ....[8]....
        /*0194*/ 	.word	0x00002d50


	//   ....[9]....
        /*0198*/ 	.word	0x00002da0


	//   ....[10]....
        /*019c*/ 	.word	0x00003440


	//   ....[11]....
        /*01a0*/ 	.word	0x000034f0


	//   ....[12]....
        /*01a4*/ 	.word	0x00005ce0


	//   ....[13]....
        /*01a8*/ 	.word	0x00005d00


	//   ....[14]....
        /*01ac*/ 	.word	0x00005d30


	//   ....[15]....
        /*01b0*/ 	.word	0x00005d50


	//   ....[16]....
        /*01b4*/ 	.word	0x00007640


	//   ....[17]....
        /*01b8*/ 	.word	0x00007650


	//   ....[18]....
        /*01bc*/ 	.word	0x000076d0


	//   ....[19]....
        /*01c0*/ 	.word	0x000076e0


	//   ....[20]....
        /*01c4*/ 	.word	0x000083c0


	//   ....[21]....
        /*01c8*/ 	.word	0x000083d0


	//   ....[22]....
        /*01cc*/ 	.word	0x000083e0


	//   ....[23]....
        /*01d0*/ 	.word	0x000083f0


	//   ....[24]....
        /*01d4*/ 	.word	0x00008400


	//   ....[25]....
        /*01d8*/ 	.word	0x00008410


	//   ....[26]....
        /*01dc*/ 	.word	0x00008420


	//   ....[27]....
        /*01e0*/ 	.word	0x00008430


	//   ....[28]....
        /*01e4*/ 	.word	0x00008440


	//   ....[29]....
        /*01e8*/ 	.word	0x00008450


	//   ....[30]....
        /*01ec*/ 	.word	0x00008460


	//   ....[31]....
        /*01f0*/ 	.word	0x00008480


	//   ....[32]....
        /*01f4*/ 	.word	0x00008490


	//   ....[33]....
        /*01f8*/ 	.word	0x000084c0


	//   ....[34]....
        /*01fc*/ 	.word	0x000084d0


	//   ....[35]....
        /*0200*/ 	.word	0x00008500


	//   ....[36]....
        /*0204*/ 	.word	0x00008520


	//   ....[37]....
        /*0208*/ 	.word	0x00008540


	//   ....[38]....
        /*020c*/ 	.word	0x000085c0


	//   ....[39]....
        /*0210*/ 	.word	0x000085f0


	//   ....[40]....
        /*0214*/ 	.word	0x00008a30


	//   ....[41]....
        /*0218*/ 	.word	0x00008a60


	//   ....[42]....
        /*021c*/ 	.word	0x00008aa0


	//   ....[43]....
        /*0220*/ 	.word	0x00008ae0


	//   ....[44]....
        /*0224*/ 	.word	0x00008b10


	//   ....[45]....
        /*0228*/ 	.word	0x00008b20


	//   ....[46]....
        /*022c*/ 	.word	0x00008b30


	//   ....[47]....
        /*0230*/ 	.word	0x00008b40


	//   ....[48]....
        /*0234*/ 	.word	0x000096d0


	//   ....[49]....
        /*0238*/ 	.word	0x0000a1e0


	//   ....[50]....
        /*023c*/ 	.word	0x0000a210


	//   ....[51]....
        /*0240*/ 	.word	0x0000a240


	//   ....[52]....
        /*0244*/ 	.word	0x0000a270


	//   ....[53]....
        /*0248*/ 	.word	0x0000a2d0


	//   ....[54]....
        /*024c*/ 	.word	0x0000a300


	//   ....[55]....
        /*0250*/ 	.word	0x0000a310


	//   ....[56]....
        /*0254*/ 	.word	0x0000a340


	//   ....[57]....
        /*0258*/ 	.word	0x0000a370


	//   ....[58]....
        /*025c*/ 	.word	0x0000a3d0


	//   ....[59]....
        /*0260*/ 	.word	0x0000a3e0


	//   ....[60]....
        /*0264*/ 	.word	0x0000a400


	//   ....[61]....
        /*0268*/ 	.word	0x0000b630


	//   ....[62]....
        /*026c*/ 	.word	0x0000bb20


	//   ....[63]....
        /*0270*/ 	.word	0x0000bcd0


	//   ....[64]....
        /*0274*/ 	.word	0x0000bd20


	//   ....[65]....
        /*0278*/ 	.word	0x0000bde0


	//   ....[66]....
        /*027c*/ 	.word	0x0000bea0


	//   ....[67]....
        /*0280*/ 	.word	0x0000bf00


	//   ....[68]....
        /*0284*/ 	.word	0x0000bfb0


	//   ....[69]....
        /*0288*/ 	.word	0x0000c010


	//   ....[70]....
        /*028c*/ 	.word	0x0000c0d0


	//   ....[71]....
        /*0290*/ 	.word	0x0000c130


	//   ....[72]....
        /*0294*/ 	.word	0x0000c1f0


	//   ....[73]....
        /*0298*/ 	.word	0x0000c250


	//   ....[74]....
        /*029c*/ 	.word	0x0000c300


	//----- nvinfo : EIATTR_REG_RECONFIG
	.align		4
.L_85:
        /*02a0*/ 	.byte	0x01, 0x54
	.zero		2


	//----- nvinfo : EIATTR_SYSCALL_OFFSETS
	.align		4
        /*02a4*/ 	.byte	0x04, 0x46
        /*02a6*/ 	.short	(.L_87 - .L_86)


	//   ....[0]....
.L_86:
        /*02a8*/ 	.word	0x000010a0


	//   ....[1]....
        /*02ac*/ 	.word	0x000091c0


	//   ....[2]....
        /*02b0*/ 	.word	0x00009300


	//   ....[3]....
        /*02b4*/ 	.word	0x00009440


	//   ....[4]....
        /*02b8*/ 	.word	0x00009560


	//   ....[5]....
        /*02bc*/ 	.word	0x00009dc0


	//----- nvinfo : EIATTR_MBARRIER_INSTR_OFFSETS
	.align		4
.L_87:
        /*02c0*/ 	.byte	0x04, 0x39
        /*02c2*/ 	.short	(.L_89 - .L_88)


	//   ....[0]....
.L_88:
        /*02c4*/ 	.word	0x00000260
        /*02c8*/ 	.word	0x000000ff
        /*02cc*/ 	.word	0x00013200
        /*02d0*/ 	.short	0x0100
        /*02d2*/ 	.byte	0x08
	.zero		1


	//   ....[1]....
        /*02d4*/ 	.word	0x00000270
        /*02d8*/ 	.word	0x000000ff
        /*02dc*/ 	.word	0x00013220
        /*02e0*/ 	.short	0x0100
        /*02e2*/ 	.byte	0x08
	.zero		1


	//   ....[2]....
        /*02e4*/ 	.word	0x00000360
        /*02e8*/ 	.word	0x000000ff
        /*02ec*/ 	.word	0x00013230
        /*02f0*/ 	.short	0x0100
        /*02f2*/ 	.byte	0x08
	.zero		1


	//   ....[3]....
        /*02f4*/ 	.word	0x00000370
        /*02f8*/ 	.word	0x000000ff
        /*02fc*/ 	.word	0x00013240
        /*0300*/ 	.short	0x0100
        /*0302*/ 	.byte	0x08
	.zero		1


	//   ....[4]....
        /*0304*/ 	.word	0x00000380
        /*0308*/ 	.word	0x000000ff
        /*030c*/ 	.word	0x00013238
        /*0310*/ 	.short	0x0100
        /*0312*/ 	.byte	0x08
	.zero		1


	//   ....[5]....
        /*0314*/ 	.word	0x00000390
        /*0318*/ 	.word	0x000000ff
        /*031c*/ 	.word	0x00013248
        /*0320*/ 	.short	0x0100
        /*0322*/ 	.byte	0x08
	.zero		1


	//   ....[6]....
        /*0324*/ 	.word	0x000004c0
        /*0328*/ 	.word	0x000000ff
        /*032c*/ 	.word	0x00013250
        /*0330*/ 	.short	0x0100
        /*0332*/ 	.byte	0x08
	.zero		1


	//   ....[7]....
        /*0334*/ 	.word	0x000004d0
        /*0338*/ 	.word	0x000000ff
        /*033c*/ 	.word	0x00013260
        /*0340*/ 	.short	0x0100
        /*0342*/ 	.byte	0x08
	.zero		1


	//   ....[8]....
        /*0344*/ 	.word	0x000004e0
        /*0348*/ 	.word	0x000000ff
        /*034c*/ 	.word	0x00013258
        /*0350*/ 	.short	0x0100
        /*0352*/ 	.byte	0x08
	.zero		1


	//   ....[9]....
        /*0354*/ 	.word	0x000004f0
        /*0358*/ 	.word	0x000000ff
        /*035c*/ 	.word	0x00013268
        /*0360*/ 	.short	0x0100
        /*0362*/ 	.byte	0x08
	.zero		1


	//   ....[10]....
        /*0364*/ 	.word	0x000005e0
        /*0368*/ 	.word	0x000000ff
        /*036c*/ 	.word	0x00013270
        /*0370*/ 	.short	0x0100
        /*0372*/ 	.byte	0x06
	.zero		1


	//   ....[11]....
        /*0374*/ 	.word	0x000005f0
        /*0378*/ 	.word	0x000000ff
        /*037c*/ 	.word	0x00013280
        /*0380*/ 	.short	0x0100
        /*0382*/ 	.byte	0x06
	.zero		1


	//   ....[12]....
        /*0384*/ 	.word	0x00000600
        /*0388*/ 	.word	0x000000ff
        /*038c*/ 	.word	0x00013278
        /*0390*/ 	.short	0x0100
        /*0392*/ 	.byte	0x06
	.zero		1


	//   ....[13]....
        /*0394*/ 	.word	0x00000610
        /*0398*/ 	.word	0x000000ff
        /*039c*/ 	.word	0x00013288
        /*03a0*/ 	.short	0x0100
        /*03a2*/ 	.byte	0x06
	.zero		1


	//   ....[14]....
        /*03a4*/ 	.word	0x00000740
        /*03a8*/ 	.word	0x000000ff
        /*03ac*/ 	.word	0x00013290
        /*03b0*/ 	.short	0x0100
        /*03b2*/ 	.byte	0x08
	.zero		1


	//   ....[15]....
        /*03b4*/ 	.word	0x00000750
        /*03b8*/ 	.word	0x000000ff
        /*03bc*/ 	.word	0x000132a0
        /*03c0*/ 	.short	0x0100
        /*03c2*/ 	.byte	0x08
	.zero		1


	//   ....[16]....
        /*03c4*/ 	.word	0x00000760
        /*03c8*/ 	.word	0x000000ff
        /*03cc*/ 	.word	0x00013298
        /*03d0*/ 	.short	0x0100
        /*03d2*/ 	.byte	0x08
	.zero		1


	//   ....[17]....
        /*03d4*/ 	.word	0x00000770
        /*03d8*/ 	.word	0x000000ff
        /*03dc*/ 	.word	0x000132a8
        /*03e0*/ 	.short	0x0100
        /*03e2*/ 	.byte	0x08
	.zero		1


	//   ....[18]....
        /*03e4*/ 	.word	0x000008a0
        /*03e8*/ 	.word	0x000000ff
        /*03ec*/ 	.word	0x000132b0
        /*03f0*/ 	.short	0x0100
        /*03f2*/ 	.byte	0x08
	.zero		1


	//   ....[19]....
        /*03f4*/ 	.word	0x000008b0
        /*03f8*/ 	.word	0x000000ff
        /*03fc*/ 	.word	0x000132c0
        /*0400*/ 	.short	0x0100
        /*0402*/ 	.byte	0x08
	.zero		1


	//   ....[20]....
        /*0404*/ 	.word	0x000008c0
        /*0408*/ 	.word	0x000000ff
        /*040c*/ 	.word	0x000132b8
        /*0410*/ 	.short	0x0100
        /*0412*/ 	.byte	0x08
	.zero		1


	//   ....[21]....
        /*0414*/ 	.word	0x000008d0
        /*0418*/ 	.word	0x000000ff
        /*041c*/ 	.word	0x000132c8
        /*0420*/ 	.short	0x0100
        /*0422*/ 	.byte	0x08
	.zero		1


	//   ....[22]....
        /*0424*/ 	.word	0x00001430
        /*0428*/ 	.word	0x000000ff
        /*042c*/ 	.word	0x00013200
        /*0430*/ 	.short	0x010a
        /*0432*/ 	.byte	0x2c
	.zero		1


	//   ....[23]....
        /*0434*/ 	.word	0x000014d0
        /*0438*/ 	.word	0x00000003
        /*043c*/ 	.word	0x00013230
        /*0440*/ 	.short	0x010a
        /*0442*/ 	.byte	0x3f
	.zero		1


	//   ....[24]....
        /*0444*/ 	.word	0x00001510
        /*0448*/ 	.word	0x00000003
        /*044c*/ 	.word	0x00013230
        /*0450*/ 	.short	0x010a
        /*0452*/ 	.byte	0x3f
	.zero		1


	//   ....[25]....
        /*0454*/ 	.word	0x00003820
        /*0458*/ 	.word	0x0000001c
        /*045c*/ 	.word	0x00000000
        /*0460*/ 	.short	0x0101
        /*0462*/ 	.byte	0x3f
	.zero		1


	//   ....[26]....
        /*0464*/ 	.word	0x00004700
        /*0468*/ 	.word	0x000000ff
        /*046c*/ 	.word	0x00013230
        /*0470*/ 	.short	0x010a
        /*0472*/ 	.byte	0x15
	.zero		1


	//   ....[27]....
        /*0474*/ 	.word	0x00004740
        /*0478*/ 	.word	0x000000ff
        /*047c*/ 	.word	0x00013230
        /*0480*/ 	.short	0x010a
        /*0482*/ 	.byte	0x15
	.zero		1


	//   ....[28]....
        /*0484*/ 	.word	0x00004b90
        /*0488*/ 	.word	0x000000ff
        /*048c*/ 	.word	0x00013250
        /*0490*/ 	.short	0x010a
        /*0492*/ 	.byte	0x0b
	.zero		1


	//   ....[29]....
        /*0494*/ 	.word	0x00004bd0
        /*0498*/ 	.word	0x000000ff
        /*049c*/ 	.word	0x00013250
        /*04a0*/ 	.short	0x010a
        /*04a2*/ 	.byte	0x0b
	.zero		1


	//   ....[30]....
        /*04a4*/ 	.word	0x00006b80
        /*04a8*/ 	.word	0x00000004
        /*04ac*/ 	.word	0x00000000
        /*04b0*/ 	.short	0x0101
        /*04b2*/ 	.byte	0x3f
	.zero		1


	//   ....[31]....
        /*04b4*/ 	.word	0x00006e50
        /*04b8*/ 	.word	0x000000ff
        /*04bc*/ 	.word	0x00000000
        /*04c0*/ 	.short	0x0101
        /*04c2*/ 	.byte	0x06
	.zero		1


	//   ....[32]....
        /*04c4*/ 	.word	0x00007300
        /*04c8*/ 	.word	0x000000ff
        /*04cc*/ 	.word	0x00013250
        /*04d0*/ 	.short	0x010a
        /*04d2*/ 	.byte	0x04
	.zero		1


	//   ....[33]....
        /*04d4*/ 	.word	0x00007340
        /*04d8*/ 	.word	0x000000ff
        /*04dc*/ 	.word	0x00013250
        /*04e0*/ 	.short	0x010a
        /*04e2*/ 	.byte	0x04
	.zero		1


	//   ....[34]....
        /*04e4*/ 	.word	0x00008050
        /*04e8*/ 	.word	0x000000ff
        /*04ec*/ 	.word	0x00000000
        /*04f0*/ 	.short	0x0101
        /*04f2*/ 	.byte	0x04
	.zero		1


	//   ....[35]....
        /*04f4*/ 	.word	0x00008970
        /*04f8*/ 	.word	0x000000ff
        /*04fc*/ 	.word	0x00000000
        /*0500*/ 	.short	0x0101
        /*0502*/ 	.byte	0x2c
	.zero		1


	//   ....[36]....
        /*0504*/ 	.word	0x00009900
        /*0508*/ 	.word	0x00000003
        /*050c*/ 	.word	0x00013280
        /*0510*/ 	.short	0x010a
        /*0512*/ 	.byte	0x3f
	.zero		1


	//   ....[37]....
        /*0514*/ 	.word	0x00009a70
        /*0518*/ 	.word	0x00000003
        /*051c*/ 	.word	0x00013240
        /*0520*/ 	.short	0x010a
        /*0522*/ 	.byte	0x3f
	.zero		1


	//   ....[38]....
        /*0524*/ 	.word	0x0000a4e0
        /*0528*/ 	.word	0x000000ff
        /*052c*/ 	.word	0x00013200
        /*0530*/ 	.short	0x0107
        /*0532*/ 	.byte	0x29
	.zero		1


	//   ....[39]....
        /*0534*/ 	.word	0x0000a530
        /*0538*/ 	.word	0x000000ff
        /*053c*/ 	.word	0x00013200
        /*0540*/ 	.short	0x0101
        /*0542*/ 	.byte	0x29
	.zero		1


	//   ....[40]....
        /*0544*/ 	.word	0x0000a560
        /*0548*/ 	.word	0x000000ff
        /*054c*/ 	.word	0x00013220
        /*0550*/ 	.short	0x010a
        /*0552*/ 	.byte	0x29
	.zero		1


	//   ....[41]....
        /*0554*/ 	.word	0x0000a7f0
        /*0558*/ 	.word	0x00000006
        /*055c*/ 	.word	0x00013280
        /*0560*/ 	.short	0x010a
        /*0562*/ 	.byte	0x3f
	.zero		1


	//   ....[42]....
        /*0564*/ 	.word	0x0000aa20
        /*0568*/ 	.word	0x00000006
        /*056c*/ 	.word	0x00013240
        /*0570*/ 	.short	0x010a
        /*0572*/ 	.byte	0x3f
	.zero		1


	//   ....[43]....
        /*0574*/ 	.word	0x0000acd0
        /*0578*/ 	.word	0x00000003
        /*057c*/ 	.word	0x00013270
        /*0580*/ 	.short	0x010a
        /*0582*/ 	.byte	0x3f
	.zero		1


	//   ....[44]....
        /*0584*/ 	.word	0x0000ad40
        /*0588*/ 	.word	0x00000003
        /*058c*/ 	.word	0x00013260
        /*0590*/ 	.short	0x010a
        /*0592*/ 	.byte	0x3f
	.zero		1


	//   ....[45]....
        /*0594*/ 	.word	0x0000b000
        /*0598*/ 	.word	0x00000003
        /*059c*/ 	.word	0x00013250
        /*05a0*/ 	.short	0x0101
        /*05a2*/ 	.byte	0x3f
	.zero		1


	//   ....[46]....
        /*05a4*/ 	.word	0x0000b070
        /*05a8*/ 	.word	0x00000002
        /*05ac*/ 	.word	0x00000000
        /*05b0*/ 	.short	0x0101
        /*05b2*/ 	.byte	0x3f
	.zero		1


	//   ....[47]....
        /*05b4*/ 	.word	0x0000b150
        /*05b8*/ 	.word	0x00000002
        /*05bc*/ 	.word	0x00013270
        /*05c0*/ 	.short	0x010a
        /*05c2*/ 	.byte	0x3f
	.zero		1


	//   ....[48]....
        /*05c4*/ 	.word	0x0000b1c0
        /*05c8*/ 	.word	0x00000002
        /*05cc*/ 	.word	0x00013260
        /*05d0*/ 	.short	0x010a
        /*05d2*/ 	.byte	0x3f
	.zero		1


	//   ....[49]....
        /*05d4*/ 	.word	0x0000b4d0
        /*05d8*/ 	.word	0x00000002
        /*05dc*/ 	.word	0x00013250
        /*05e0*/ 	.short	0x0101
        /*05e2*/ 	.byte	0x3f
	.zero		1


	//   ....[50]....
        /*05e4*/ 	.word	0x0000b520
        /*05e8*/ 	.word	0x00000000
        /*05ec*/ 	.word	0x00000000
        /*05f0*/ 	.short	0x0101
        /*05f2*/ 	.byte	0x3f
	.zero		1


	//   ....[51]....
        /*05f4*/ 	.word	0x0000b5e0
        /*05f8*/ 	.word	0x00000007
        /*05fc*/ 	.word	0x00013220
        /*0600*/ 	.short	0x010a
        /*0602*/ 	.byte	0x3f
	.zero		1


	//   ....[52]....
        /*0604*/ 	.word	0x0000b730
        /*0608*/ 	.word	0x00000005
        /*060c*/ 	.word	0x00000000
        /*0610*/ 	.short	0x010a
        /*0612*/ 	.byte	0x3f
	.zero		1


	//   ....[53]....
        /*0614*/ 	.word	0x0000b7a0
        /*0618*/ 	.word	0x00000003
        /*061c*/ 	.word	0x00000000
        /*0620*/ 	.short	0x010a
        /*0622*/ 	.byte	0x3f
	.zero		1


	//   ....[54]....
        /*0624*/ 	.word	0x0000b7f0
        /*0628*/ 	.word	0x00000003
        /*062c*/ 	.word	0x00013260
        /*0630*/ 	.short	0x010a
        /*0632*/ 	.byte	0x3f
	.zero		1


	//   ....[55]....
        /*0634*/ 	.word	0x0000b840
        /*0638*/ 	.word	0x00000005
        /*063c*/ 	.word	0x00013260
        /*0640*/ 	.short	0x010a
        /*0642*/ 	.byte	0x3f
	.zero		1


	//   ....[56]....
        /*0644*/ 	.word	0x0000b880
        /*0648*/ 	.word	0x00000003
        /*064c*/ 	.word	0x00013280
        /*0650*/ 	.short	0x010a
        /*0652*/ 	.byte	0x3f
	.zero		1


	//   ....[57]....
        /*0654*/ 	.word	0x0000b8a0
        /*0658*/ 	.word	0x00000005
        /*065c*/ 	.word	0x00013280
        /*0660*/ 	.short	0x010a
        /*0662*/ 	.byte	0x3f
	.zero		1


	//   ....[58]....
        /*0664*/ 	.word	0x0000b910
        /*0668*/ 	.word	0x00000003
        /*066c*/ 	.word	0x00013200
        /*0670*/ 	.short	0x010a
        /*0672*/ 	.byte	0x3f
	.zero		1


	//   ....[59]....
        /*0674*/ 	.word	0x0000b960
        /*0678*/ 	.word	0x00000003
        /*067c*/ 	.word	0x00013230
        /*0680*/ 	.short	0x010a
        /*0682*/ 	.byte	0x3f
	.zero		1


	//   ....[60]....
        /*0684*/ 	.word	0x0000b9c0
        /*0688*/ 	.word	0x00000008
        /*068c*/ 	.word	0x00013230
        /*0690*/ 	.short	0x010a
        /*0692*/ 	.byte	0x3f
	.zero		1


	//   ....[61]....
        /*0694*/ 	.word	0x0000ba20
        /*0698*/ 	.word	0x00000008
        /*069c*/ 	.word	0x00013250
        /*06a0*/ 	.short	0x010a
        /*06a2*/ 	.byte	0x3f
	.zero		1


	//   ....[62]....
        /*06a4*/ 	.word	0x0000ba80
        /*06a8*/ 	.word	0x00000003
        /*06ac*/ 	.word	0x00013250
        /*06b0*/ 	.short	0x010a
        /*06b2*/ 	.byte	0x3f
	.zero		1


	//   ....[63]....
        /*06b4*/ 	.word	0x0000bbd0
        /*06b8*/ 	.word	0x00000003
        /*06bc*/ 	.word	0x00013280
        /*06c0*/ 	.short	0x010a
        /*06c2*/ 	.byte	0x3f
	.zero		1


	//   ....[64]....
        /*06c4*/ 	.word	0x0000bc20
        /*06c8*/ 	.word	0x00000003
        /*06cc*/ 	.word	0x00013240
        /*06d0*/ 	.short	0x010a
        /*06d2*/ 	.byte	0x3f
	.zero		1


	//   ....[65]....
        /*06d4*/ 	.word	0x0000c340
        /*06d8*/ 	.word	0x00000003
        /*06dc*/ 	.word	0x00013220
        /*06e0*/ 	.short	0x010a
        /*06e2*/ 	.byte	0x3f
	.zero		1


	//   ....[66]....
        /*06e4*/ 	.word	0x0000c390
        /*06e8*/ 	.word	0x00000006
        /*06ec*/ 	.word	0x00013280
        /*06f0*/ 	.short	0x010a
        /*06f2*/ 	.byte	0x3f
	.zero		1


	//   ....[67]....
        /*06f4*/ 	.word	0x0000c3e0
        /*06f8*/ 	.word	0x00000006
        /*06fc*/ 	.word	0x00013240
        /*0700*/ 	.short	0x010a
        /*0702*/ 	.byte	0x3f
	.zero		1


	//   ....[68]....
        /*0704*/ 	.word	0x0000c430
        /*0708*/ 	.word	0x00000003
        /*070c*/ 	.word	0x00013270
        /*0710*/ 	.short	0x010a
        /*0712*/ 	.byte	0x3f
	.zero		1


	//   ....[69]....
        /*0714*/ 	.word	0x0000c480
        /*0718*/ 	.word	0x00000003
        /*071c*/ 	.word	0x00013260
        /*0720*/ 	.short	0x010a
        /*0722*/ 	.byte	0x3f
	.zero		1


	//   ....[70]....
        /*0724*/ 	.word	0x0000c4d0
        /*0728*/ 	.word	0x00000002
        /*072c*/ 	.word	0x00013270
        /*0730*/ 	.short	0x010a
        /*0732*/ 	.byte	0x3f
	.zero		1


	//   ....[71]....
        /*0734*/ 	.word	0x0000c520
        /*0738*/ 	.word	0x00000002
        /*073c*/ 	.word	0x00013260
        /*0740*/ 	.short	0x010a
        /*0742*/ 	.byte	0x3f
	.zero		1


	//   ....[72]....
        /*0744*/ 	.word	0x0000c570
        /*0748*/ 	.word	0x00000007
        /*074c*/ 	.word	0x00013220
        /*0750*/ 	.short	0x010a
        /*0752*/ 	.byte	0x3f
	.zero		1


	//   ....[73]....
        /*0754*/ 	.word	0x0000c5c0
        /*0758*/ 	.word	0x00000005
        /*075c*/ 	.word	0x00000000
        /*0760*/ 	.short	0x010a
        /*0762*/ 	.byte	0x3f
	.zero		1


	//   ....[74]....
        /*0764*/ 	.word	0x0000c610
        /*0768*/ 	.word	0x00000003
        /*076c*/ 	.word	0x00000000
        /*0770*/ 	.short	0x010a
        /*0772*/ 	.byte	0x3f
	.zero		1


	//   ....[75]....
        /*0774*/ 	.word	0x0000c660
        /*0778*/ 	.word	0x00000003
        /*077c*/ 	.word	0x00013260
        /*0780*/ 	.short	0x010a
        /*0782*/ 	.byte	0x3f
	.zero		1


	//   ....[76]....
        /*0784*/ 	.word	0x0000c6b0
        /*0788*/ 	.word	0x00000005
        /*078c*/ 	.word	0x00013260
        /*0790*/ 	.short	0x010a
        /*0792*/ 	.byte	0x3f
	.zero		1


	//   ....[77]....
        /*0794*/ 	.word	0x0000c700
        /*0798*/ 	.word	0x00000003
        /*079c*/ 	.word	0x00013280
        /*07a0*/ 	.short	0x010a
        /*07a2*/ 	.byte	0x3f
	.zero		1


	//----- nvinfo : EIATTR_NUM_MBARRIERS
	.align		4
.L_89:
        /*07a4*/ 	.byte	0x03, 0x38
        /*07a6*/ 	.short	0x0016


	//----- nvinfo : EIATTR_EXIT_INSTR_OFFSETS
	.align		4
        /*07a8*/ 	.byte	0x04, 0x1c
        /*07aa*/ 	.short	(.L_91 - .L_90)


	//   ....[0]....
.L_90:
        /*07ac*/ 	.word	0x000009f0


	//   ....[1]....
        /*07b0*/ 	.word	0x00008bf0


	//   ....[2]....
        /*07b4*/ 	.word	0x0000b650


	//   ....[3]....
        /*07b8*/ 	.word	0x0000b8f0


	//----- nvinfo : EIATTR_MAX_THREADS
	.align		4
.L_91:
        /*07bc*/ 	.byte	0x04, 0x05
        /*07be*/ 	.short	(.L_93 - .L_92)
.L_92:
        /*07c0*/ 	.word	0x00000200
        /*07c4*/ 	.word	0x00000001
        /*07c8*/ 	.word	0x00000001


	//----- nvinfo : EIATTR_CRS_STACK_SIZE
	.align		4
.L_93:
        /*07cc*/ 	.byte	0x04, 0x1e
        /*07ce*/ 	.short	(.L_95 - .L_94)
.L_94:
        /*07d0*/ 	.word	0x00000000


	//----- nvinfo : EIATTR_CBANK_PARAM_SIZE
	.align		4
.L_95:
        /*07d4*/ 	.byte	0x03, 0x19
        /*07d6*/ 	.short	0x0a70


	//----- nvinfo : EIATTR_PARAM_CBANK
	.align		4
        /*07d8*/ 	.byte	0x04, 0x0a
        /*07da*/ 	.short	(.L_97 - .L_96)
	.align		4
.L_96:
        /*07dc*/ 	.word	index@(.nv.constant0._ZN7cutlass13device_kernelIN5flash11enable_sm90INS1_16FlashAttnFwdSm90INS1_25CollectiveMainloopFwdSm90ILi2EN4cute5tupleIJNS5_1CILi1EEES8_S8_EEENS6_IJNS7_ILi192EEENS7_ILi160EEENS7_ILi64EEEEEELi64ENS_12float_e4m3_tEfNS_4arch4Sm90ELb0ELb0ELb1ELb0ELb0ELb0ELb0ELb1ELb1ELb1ELb0ELb0EEENS1_21CollectiveEpilogueFwdINS6_IJSA_SC_SB_EEES9_NS_10bfloat16_tESG_Li384ELb0ELb1ELb0ELb1EEENS1_29StaticPersistentTileSchedulerILb0EEEEEEEEEvNT_6ParamsE)
        /*07e0*/ 	.short	0x0210
        /*07e2*/ 	.short	0x0a70


	//----- nvinfo : EIATTR_SW_WAR
	.align		4
.L_97:
        /*07e4*/ 	.byte	0x04, 0x36
        /*07e6*/ 	.short	(.L_99 - .L_98)
.L_98:
        /*07e8*/ 	.word	0x00000008
.L_99:


//--------------------- .nv.info._ZN7cutlass13device_kernelIN5flash11enable_sm90INS1_16FlashAttnFwdSm90INS1_25CollectiveMainloopFwdSm90ILi2EN4cute5tupleIJNS5_1CILi1EEES8_S8_EEENS6_IJNS7_ILi192EEENS7_ILi160EEENS7_ILi64EEEEEELi64ENS_12float_e4m3_tEfNS_4arch4Sm90ELb0ELb0ELb1ELb1ELb0ELb0ELb0ELb1ELb1ELb1ELb0ELb0EEENS1_21CollectiveEpilogueFwdINS6_IJSA_SC_SB_EEES9_NS_10bfloat16_tESG_Li384ELb1ELb1ELb0ELb1EEENS1_36VarlenDynamicPersistentTileSchedulerILi192ELi160ELi384ELi128ELb0ELb1ELb1ELb0ELb1ELb1EEEEEEEEEvNT_6ParamsE --------------------------
	.section	.nv.info._ZN7cutlass13device_kernelIN5flash11enable_sm90INS1_16FlashAttnFwdSm90INS1_25CollectiveMainloopFwdSm90ILi2EN4cute5tupleIJNS5_1CILi1EEES8_S8_EEENS6_IJNS7_ILi192EEENS7_ILi160EEENS7_ILi64EEEEEELi64ENS_12float_e4m3_tEfNS_4arch4Sm90ELb0ELb0ELb1ELb1ELb0ELb0ELb0ELb1ELb1ELb1ELb0ELb0EEENS1_21CollectiveEpilogueFwdINS6_IJSA_SC_SB_EEES9_NS_10bfloat16_tESG_Li384ELb1ELb1ELb0ELb1EEENS1_36VarlenDynamicPersistentTileSchedulerILi192ELi160ELi384ELi128ELb0ELb1ELb1ELb0ELb1ELb1EEEEEEEEEvNT_6ParamsE,"",@"SHT_CUDA_INFO"
	.sectionflags	@""
	.align	4


	//----- nvinfo : EIATTR_CUDA_API_VERSION
	.align		4
        /*0000*/ 	.byte	0x04, 0x37
        /*0002*/ 	.short	(.L_101 - .L_100)
.L_100:
        /*0004*/ 	.word	0x00000082


	//----- nvinfo : EIATTR_KPARAM_INFO
	.align		4
.L_101:
        /*0008*/ 	.byte	0x04, 0x17
        /*000a*/ 	.short	(.L_103 - .L_102)
.L_102:
        /*000c*/ 	.word	0x00000000
        /*0010*/ 	.short	0x0000
        /*0012*/ 	.short	0x0070
        /*0014*/ 	.byte	0x00, 0xf0, 0x01, 0x2a


	//----- nvinfo : EIATTR_SPARSE_MMA_MASK
	.align		4
.L_103:
        /*0018*/ 	.byte	0x03, 0x50
        /*001a*/ 	.short	0x0000


	//----- nvinfo : EIATTR_MAXREG_COUNT
	.align		4
        /*001c*/ 	.byte	0x03, 0x1b
        /*001e*/ 	.short	0x0080


	//----- nvinfo : EIATTR_NUM_BARRIERS
	.align		4
        /*0020*/ 	.byte	0x02, 0x4c
        /*0022*/ 	.byte	0x09
	.zero		1


	//----- nvinfo : EIATTR_EXTERNS
	.align		4
        /*0024*/ 	.byte	0x04, 0x0f
        /*0026*/ 	.short	(.L_105 - .L_104)


	//   ....[0]....
	.align		4
.L_104:
        /*0028*/ 	.word	index@(__assertfail)


	//----- nvinfo : EIATTR_ANNOTATIONS
	.align		4
.L_105:
        /*002c*/ 	.byte	0x04, 0x55
        /*002e*/ 	.short	(.L_107 - .L_106)


	//   ....[0]....
.L_106:
        /*0030*/ 	.word	0x00000001
        /*0034*/ 	.byte	0xb0, 0x0c, 0x00, 0x00, 0x01, 0x00, 0x00, 0x00, 0x20, 0x81, 0x00, 0x00, 0x01, 0x00, 0x00, 0x00
        /*0044*/ 	.byte	0x50, 0xa7, 0x00, 0x00, 0x01, 0x00, 0x00, 0x00, 0xf0, 0xa7, 0x00, 0x00, 0x01, 0x00, 0x00, 0x00
        /*0054*/ 	.byte	0x00, 0xaa, 0x00, 0x00, 0x01, 0x00, 0x00, 0x00, 0x40, 0xbf, 0x00, 0x00, 0x01, 0x00, 0x00, 0x00
        /*0064*/ 	.byte	0x30, 0xc7, 0x00, 0x00, 0x01, 0x00, 0x00, 0x00, 0x50, 0xc7, 0x00, 0x00, 0x01, 0x00, 0x00, 0x00
        /*0074*/ 	.byte	0x20, 0xe3, 0x00, 0x00


	//----- nvinfo : EIATTR_MERCURY_ISA_VERSION
	.align		4
.L_107:
        /*0078*/ 	.byte	0x03, 0x5f
        /*007a*/ 	.short	0x0101


	//----- nvinfo : EIATTR_UNUSED_LOAD_BYTE_OFFSET
	.align		4
        /*007c*/ 	.byte	0x04, 0x44
        /*007e*/ 	.short	(.L_109 - .L_108)


	//   ....[0]....
.L_108:
        /*0080*/ 	.word	0x00000a00
        /*0084*/ 	.word	0x0000fff0


	//   ....[1]....
        /*0088*/ 	.word	0x000080b0
        /*008c*/ 	.word	0x0000fff0


	//----- nvinfo : EIATTR_INT_WARP_WIDE_INSTR_OFFSETS
	.align		4
.L_109:
        /*0090*/ 	.byte	0x04, 0x31
        /*0092*/ 	.short	(.L_111 - .L_110)


	//   ....[0]....
.L_110:
        /*0094*/ 	.word	0x00000130


	//   ....[1]....
        /*0098*/ 	.word	0x00000170


	//   ....[2]....
        /*009c*/ 	.word	0x000001e0


	//   ....[3]....
        /*00a0*/ 	.word	0x0000b020


	//   ....[4]....
        /*00a4*/ 	.word	0x0000b0b0


	//   ....[5]....
        /*00a8*/ 	.word	0x0000d440


	//   ....[6]....
        /*00ac*/ 	.word	0x0000d4d0


	//----- nvinfo : EIATTR_COOP_GROUP_MASK_REGIDS
	.align		4
.L_111:
        /*00b0*/ 	.byte	0x04, 0x29
        /*00b2*/ 	.short	(.L_113 - .L_112)


	//   ....[0]....
.L_112:
        /*00b4*/ 	.word	0xffffffff


	//   ....[1]....
        /*00b8*/ 	.word	0xffffffff


	//   ....[2]....
        /*00bc*/ 	.word	0xffffffff


	//   ....[3]....
        /*00c0*/ 	.word	0xffffffff


	//   ....[4]....
        /*00c4*/ 	.word	0xffffffff


	//   ....[5]....
        /*00c8*/ 	.word	0xffffffff


	//   ....[6]....
        /*00cc*/ 	.word	0xffffffff


	//   ....[7]....
        /*00d0*/ 	.word	0xffffffff


	//   ....[8]....
        /*00d4*/ 	.word	0xffffffff


	//   ....[9]....
        /*00d8*/ 	.word	0xffffffff


	//   ....[10]....
        /*00dc*/ 	.word	0xffffffff


	//   ....[11]....
        /*00e0*/ 	.word	0xffffffff


	//   ....[12]....
        /*00e4*/ 	.word	0xffffffff


	//   ....[13]....
        /*00e8*/ 	.word	0xffffffff


	//   ....[14]....
        /*00ec*/ 	.word	0xffffffff


	//   ....[15]....
        /*00f0*/ 	.word	0xffffffff


	//   ....[16]....
        /*00f4*/ 	.word	0xffffffff


	//   ....[17]....
        /*00f8*/ 	.word	0xffffffff


	//   ....[18]....
        /*00fc*/ 	.word	0xffffffff


	//   ....[19]....
        /*0100*/ 	.word	0xffffffff


	//   ....[20]....
        /*0104*/ 	.word	0xffffffff


	//   ....[21]....
        /*0108*/ 	.word	0xffffffff


	//   ....[22]....
        /*010c*/ 	.word	0xffffffff


	//   ....[23]....
        /*0110*/ 	.word	0xffffffff


	//   ....[24]....
        /*0114*/ 	.word	0xffffffff


	//   ....[25]....
        /*0118*/ 	.word	0xffffffff


	//   ....[26]....
        /*011c*/ 	.word	0xffffffff


	//   ....[27]....
        /*0120*/ 	.word	0xffffffff


	//   ....[28]....
        /*0124*/ 	.word	0xffffffff


	//   ....[29]....
        /*0128*/ 	.word	0xffffffff


	//   ....[30]....
        /*012c*/ 	.word	0xffffffff


	//   ....[31]....
        /*0130*/ 	.word	0xffffffff


	//   ....[32]....
        /*0134*/ 	.word	0xffffffff


	//   ....[33]....
        /*0138*/ 	.word	0xffffffff


	//   ....[34]....
        /*013c*/ 	.word	0xffffffff


	//   ....[35]....
        /*0140*/ 	.word	0xffffffff


	//   ....[36]....
        /*0144*/ 	.word	0xffffffff


	//   ....[37]....
        /*0148*/ 	.word	0xffffffff


	//   ....[38]....
        /*014c*/ 	.word	0xffffffff


	//   ....[39]....
        /*0150*/ 	.word	0xffffffff


	//   ....[40]....
        /*0154*/ 	.word	0xffffffff


	//   ....[41]....
        /*0158*/ 	.word	0xffffffff


	//   ....[42]....
        /*015c*/ 	.word	0xffffffff


	//   ....[43]....
        /*0160*/ 	.word	0xffffffff


	//   ....[44]....
        /*0164*/ 	.word	0xffffffff


	//   ....[45]....
        /*0168*/ 	.word	0xffffffff


	//   ....[46]....
        /*016c*/ 	.word	0xffffffff


	//   ....[47]....
        /*0170*/ 	.word	0xffffffff


	//   ....[48]....
        /*0174*/ 	.word	0xffffffff


	//   ....[49]....
        /*0178*/ 	.word	0xffffffff


	//   ....[50]....
        /*017c*/ 	.word	0xffffffff


	//   ....[51]....
        /*0180*/ 	.word	0xffffffff


	//   ....[52]....
        /*0184*/ 	.word	0xffffffff


	//   ....[53]....
        /*0188*/ 	.word	0xffffffff


	//   ....[54]....
        /*018c*/ 	.word	0xffffffff


	//   ....[55]....
        /*0190*/ 	.word	0xffffffff


	//   ....[56]....
        /*0194*/ 	.word	0xffffffff


	//   ....[57]....
        /*0198*/ 	.word	0xffffffff


	//   ....[58]....
        /*019c*/ 	.word	0xffffffff


	//   ....[59]....
        /*01a0*/ 	.word	0xffffffff


	//   ....[60]....
        /*01a4*/ 	.word	0xffffffff


	//   ....[61]....
        /*01a8*/ 	.word	0xffffffff


	//   ....[62]....
        /*01ac*/ 	.word	0xffffffff


	//   ....[63]....
        /*01b0*/ 	.word	0xffffffff


	//   ....[64]....
        /*01b4*/ 	.word	0xffffffff


	//   ....[65]....
        /*01b8*/ 	.word	0xffffffff


	//   ....[66]....
        /*01bc*/ 	.word	0xffffffff


	//   ....[67]....
        /*01c0*/ 	.word	0xffffffff


	//   ....[68]....
        /*01c4*/ 	.word	0xffffffff


	//   ....[69]....
        /*01c8*/ 	.word	0xffffffff


	//   ....[70]....
        /*01cc*/ 	.word	0xffffffff


	//   ....[71]....
        /*01d0*/ 	.word	0xffffffff


	//   ....[72]....
        /*01d4*/ 	.word	0xffffffff


	//   ....[73]....
        /*01d8*/ 	.word	0xffffffff


	//   ....[74]....
        /*01dc*/ 	.word	0xffffffff


	//   ....[75]....
        /*01e0*/ 	.word	0xffffffff


	//   ....[76]....
        /*01e4*/ 	.word	0xffffffff


	//   ....[77]....
        /*01e8*/ 	.word	0xffffffff


	//   ....[78]....
        /*01ec*/ 	.word	0xffffffff


	//   ....[79]....
        /*01f0*/ 	.word	0xffffffff


	//   ....[80]....
        /*01f4*/ 	.word	0xffffffff


	//   ....[81]....
        /*01f8*/ 	.word	0xffffffff


	//   ....[82]....
        /*01fc*/ 	.word	0xffffffff


	//   ....[83]....
        /*0200*/ 	.word	0xffffffff


	//   ....[84]....
        /*0204*/ 	.word	0xffffffff


	//   ....[85]....
        /*0208*/ 	.word	0xffffffff


	//   ....[86]....
        /*020c*/ 	.word	0xffffffff


	//   ....[87]....
        /*0210*/ 	.word	0xffffffff


	//   ....[88]....
        /*0214*/ 	.word	0xffffffff


	//   ....[89]....
        /*0218*/ 	.word	0xffffffff


	//   ....[90]....
        /*021c*/ 	.word	0xffffffff


	//   ....[91]....
        /*0220*/ 	.word	0xffffffff


	//   ....[92]....
        /*0224*/ 	.word	0xffffffff


	//   ....[93]....
        /*0228*/ 	.word	0xffffffff


	//   ....[94]....
        /*022c*/ 	.word	0xffffffff


	//   ....[95]....
        /*0230*/ 	.word	0xffffffff


	//   ....[96]....
        /*0234*/ 	.word	0xffffffff


	//   ....[97]....
        /*0238*/ 	.word	0xffffffff


	//   ....[98]....
        /*023c*/ 	.word	0xffffffff


	//   ....[99]....
        /*0240*/ 	.word	0xffffffff


	//   ....[100]....
        /*0244*/ 	.word	0xffffffff


	//   ....[101]....
        /*0248*/ 	.word	0xffffffff


	//   ....[102]....
        /*024c*/ 	.word	0xffffffff


	//   ....[103]....
        /*0250*/ 	.word	0x0500000f


	//   ....[104]....
        /*0254*/ 	.word	0x0500000f


	//   ....[105]....
        /*0258*/ 	.word	0x0500000f


	//   ....[106]....
        /*025c*/ 	.word	0x0500000f


	//   ....[107]....
        /*0260*/ 	.word	0x0500000f


	//   ....[108]....
        /*0264*/ 	.word	0x0500000f


	//   ....[109]....
        /*0268*/ 	.word	0x0500000f


	//   ....[110]....
        /*026c*/ 	.word	0x0500000f


	//   ....[111]....
        /*0270*/ 	.word	0x0500000f


	//   ....[112]....
        /*0274*/ 	.word	0x0500000f


	//   ....[113]....
        /*0278*/ 	.word	0x0500000f


	//   ....[114]....
        /*027c*/ 	.word	0x0500000f


	//   ....[115]....
        /*0280*/ 	.word	0x0500000f


	//   ....[116]....
        /*0284*/ 	.word	0x0500000f


	//----- nvinfo : EIATTR_COOP_GROUP_INSTR_OFFSETS
	.align		4
.L_113:
        /*0288*/ 	.byte	0x04, 0x28
        /*028a*/ 	.short	(.L_115 - .L_114)


	//   ....[0]....
.L_114:
        /*028c*/ 	.word	0x00000060


	//   ....[1]....
        /*0290*/ 	.word	0x00000140


	//   ....[2]....
        /*0294*/ 	.word	0x00000190


	//   ....[3]....
        /*0298*/ 	.word	0x000003c0


	//   ....[4]....
        /*029c*/ 	.word	0x00000520


	//   ....[5]....
        /*02a0*/ 	.word	0x00000640


	//   ....[6]....
        /*02a4*/ 	.word	0x000007a0


	//   ....[7]....
        /*02a8*/ 	.word	0x000012b0


	//   ....[8]....
        /*02ac*/ 	.word	0x00003160


	//   ....[9]....
        /*02b0*/ 	.word	0x00003190


	//   ....[10]....
        /*02b4*/ 	.word	0x00003880


	//   ....[11]....
        /*02b8*/ 	.word	0x00003920


	//   ....[12]....
        /*02bc*/ 	.word	0x00006120


	//   ....[13]....
        /*02c0*/ 	.word	0x00006140


	//   ....[14]....
        /*02c4*/ 	.word	0x00006170


	//   ....[15]....
        /*02c8*/ 	.word	0x00006180


	//   ....[16]....
        /*02cc*/ 	.word	0x00007af0


	//   ....[17]....
        /*02d0*/ 	.word	0x00007b00


	//   ....[18]....
        /*02d4*/ 	.word	0x00007b90


	//   ....[19]....
        /*02d8*/ 	.word	0x00007bb0


	//   ....[20]....
        /*02dc*/ 	.word	0x00008610


	//   ....[21]....
        /*02e0*/ 	.word	0x00008620


	//   ....[22]....
        /*02e4*/ 	.word	0x00008630


	//   ....[23]....
        /*02e8*/ 	.word	0x00008640


	//   ....[24]....
        /*02ec*/ 	.word	0x00008650


	//   ....[25]....
        /*02f0*/ 	.word	0x00008660


	//   ....[26]....
        /*02f4*/ 	.word	0x00008670


	//   ....[27]....
        /*02f8*/ 	.word	0x00008680


	//   ....[28]....
        /*02fc*/ 	.word	0x00008690


	//   ....[29]....
        /*0300*/ 	.word	0x000086b0


	//   ....[30]....
        /*0304*/ 	.word	0x000086d0


	//   ....[31]....
        /*0308*/ 	.word	0x000086e0


	//   ....[32]....
        /*030c*/ 	.word	0x000086f0


	//   ....[33]....
        /*0310*/ 	.word	0x00008700


	//   ....[34]....
        /*0314*/ 	.word	0x00008720


	//   ....[35]....
        /*0318*/ 	.word	0x00008750


	//   ....[36]....
        /*031c*/ 	.word	0x00008c00


	//   ....[37]....
        /*0320*/ 	.word	0x00008c40


	//   ....[38]....
        /*0324*/ 	.word	0x00008c80


	//   ....[39]....
        /*0328*/ 	.word	0x00008cb0


	//   ....[40]....
        /*032c*/ 	.word	0x00009180


	//   ....[41]....
        /*0330*/ 	.word	0x000091c0


	//   ....[42]....
        /*0334*/ 	.word	0x000091f0


	//   ....[43]....
        /*0338*/ 	.word	0x00009220


	//   ....[44]....
        /*033c*/ 	.word	0x00009250


	//   ....[45]....
        /*0340*/ 	.word	0x00009270


	//   ....[46]....
        /*0344*/ 	.word	0x00009280


	//   ....[47]....
        /*0348*/ 	.word	0x000092b0


	//   ....[48]....
        /*034c*/ 	.word	0x00009bb0


	//   ....[49]....
        /*0350*/ 	.word	0x00009be0


	//   ....[50]....
        /*0354*/ 	.word	0x00009c20


	//   ....[51]....
        /*0358*/ 	.word	0x00009c50


	//   ....[52]....
        /*035c*/ 	.word	0x00009c70


	//   ....[53]....
        /*0360*/ 	.word	0x00009c80


	//   ....[54]....
        /*0364*/ 	.word	0x00009c90


	//   ....[55]....
        /*0368*/ 	.word	0x00009cb0


	//   ....[56]....
        /*036c*/ 	.word	0x00009e00


	//   ....[57]....
        /*0370*/ 	.word	0x00009fe0


	//   ....[58]....
        /*0374*/ 	.word	0x0000a010


	//   ....[59]....
        /*0378*/ 	.word	0x0000a040


	//   ....[60]....
        /*037c*/ 	.word	0x0000a070


	//   ....[61]....
        /*0380*/ 	.word	0x0000a0a0


	//   ....[62]....
        /*0384*/ 	.word	0x0000a0e0


	//   ....[63]....
        /*0388*/ 	.word	0x0000a260


	//   ....[64]....
        /*038c*/ 	.word	0x0000a290


	//   ....[65]....
        /*0390*/ 	.word	0x0000a2c0


	//   ....[66]....
        /*0394*/ 	.word	0x0000a2f0


	//   ....[67]....
        /*0398*/ 	.word	0x0000a320


	//   ....[68]....
        /*039c*/ 	.word	0x0000a360


	//   ....[69]....
        /*03a0*/ 	.word	0x0000a3e0


	//   ....[70]....
        /*03a4*/ 	.word	0x0000a420


	//   ....[71]....
        /*03a8*/ 	.word	0x0000a4b0


	//   ....[72]....
        /*03ac*/ 	.word	0x0000b770


	//   ....[73]....
        /*03b0*/ 	.word	0x0000c3a0


	//   ....[74]....
        /*03b4*/ 	.word	0x0000c3d0


	//   ....[75]....
        /*03b8*/ 	.word	0x0000c400


	//   ....[76]....
        /*03bc*/ 	.word	0x0000c440


	//   ....[77]....
        /*03c0*/ 	.word	0x0000c480


	//   ....[78]....
        /*03c4*/ 	.word	0x0000c4c0


	//   ....[79]....
        /*03c8*/ 	.word	0x0000c500


	//   ....[80]....
        /*03cc*/ 	.word	0x0000c510


	//   ....[81]....
        /*03d0*/ 	.word	0x0000c520


	//   ....[82]....
        /*03d4*/ 	.word	0x0000c580


	//   ....[83]....
        /*03d8*/ 	.word	0x0000c5f0


	//   ....[84]....
        /*03dc*/ 	.word	0x0000c610


	//   ....[85]....
        /*03e0*/ 	.word	0x0000db50


	//   ....[86]....
        /*03e4*/ 	.word	0x0000db80


	//   ....[87]....
        /*03e8*/ 	.word	0x0000dbb0


	//   ....[88]....
        /*03ec*/ 	.word	0x0000dbc0


	//   ....[89]....
        /*03f0*/ 	.word	0x0000dbf0


	//   ....[90]....
        /*03f4*/ 	.word	0x0000dc00


	//   ....[91]....
        /*03f8*/ 	.word	0x0000dc30


	//   ....[92]....
        /*03fc*/ 	.word	0x0000dc70


	//   ....[93]....
        /*0400*/ 	.word	0x0000ddb0


	//   ....[94]....
        /*0404*/ 	.word	0x0000dde0


	//   ....[95]....
        /*0408*/ 	.word	0x0000de10


	//   ....[96]....
        /*040c*/ 	.word	0x0000de40


	//   ....[97]....
        /*0410*/ 	.word	0x0000de70


	//   ....[98]....
        /*0414*/ 	.word	0x0000deb0


	//   ....[99]....
        /*0418*/ 	.word	0x0000df40


	//   ....[100]....
        /*041c*/ 	.word	0x0000df80


	//   ....[101]....
        /*0420*/ 	.word	0x0000e010


	//   ....[102]....
        /*0424*/ 	.word	0x0000e440


	//   ....[103]....
        /*0428*/ 	.word	0x0000e920


	//   ....[104]....
        /*042c*/ 	.word	0x0000eae0


	//   ....[105]....
        /*0430*/ 	.word	0x0000eb50


	//   ....[106]....
        /*0434*/ 	.word	0x0000ebd0


	//   ....[107]....
        /*0438*/ 	.word	0x0000ec80


	//   ....[108]....
        /*043c*/ 	.word	0x0000ed00


	//   ....[109]....
        /*0440*/ 	.word	0x0000eda0


	//   ....[110]....
        /*0444*/ 	.word	0x0000ee20


	//   ....[111]....
        /*0448*/ 	.word	0x0000eed0


	//   ....[112]....
        /*044c*/ 	.word	0x0000ef30


	//   ....[113]....
        /*0450*/ 	.word	0x0000efe0


	//   ....[114]....
        /*0454*/ 	.word	0x0000f060


	//   ....[115]....
        /*0458*/ 	.word	0x0000f100


	//   ....[116]....
        /*045c*/ 	.word	0x0000f440


	//----- nvinfo : EIATTR_REG_RECONFIG
	.align		4
.L_115:
        /*0460*/ 	.byte	0x01, 0x54
	.zero		2


	//----- nvinfo : EIATTR_SYSCALL_OFFSETS
	.align		4
        /*0464*/ 	.byte	0x04, 0x46
        /*0466*/ 	.short	(.L_117 - .L_116)


	//   ....[0]....
.L_116:
        /*0468*/ 	.word	0x00001490


	//   ....[1]....
        /*046c*/ 	.word	0x0000b210


	//   ....[2]....
        /*0470*/ 	.word	0x0000b380


	//   ....[3]....
        /*0474*/ 	.word	0x0000b4d0


	//   ....[4]....
        /*0478*/ 	.word	0x0000b610


	//   ....[5]....
        /*047c*/ 	.word	0x0000bf20


	//----- nvinfo : EIATTR_MBARRIER_INSTR_OFFSETS
	.align		4
.L_117:
        /*0480*/ 	.byte	0x04, 0x39
        /*0482*/ 	.short	(.L_119 - .L_118)


	//   ....[0]....
.L_118:
        /*0484*/ 	.word	0x00000270
        /*0488*/ 	.word	0x000000ff
        /*048c*/ 	.word	0x00013200
        /*0490*/ 	.short	0x0100
        /*0492*/ 	.byte	0x08
	.zero		1


	//   ....[1]....
        /*0494*/ 	.word	0x00000280
        /*0498*/ 	.word	0x000000ff
        /*049c*/ 	.word	0x00013220
        /*04a0*/ 	.short	0x0100
        /*04a2*/ 	.byte	0x08
	.zero		1


	//   ....[2]....
        /*04a4*/ 	.word	0x00000370
        /*04a8*/ 	.word	0x000000ff
        /*04ac*/ 	.word	0x00013230
        /*04b0*/ 	.short	0x0100
        /*04b2*/ 	.byte	0x08
	.zero		1


	//   ....[3]....
        /*04b4*/ 	.word	0x00000380
        /*04b8*/ 	.word	0x000000ff
        /*04bc*/ 	.word	0x00013240
        /*04c0*/ 	.short	0x0100
        /*04c2*/ 	.byte	0x08
	.zero		1


	//   ....[4]....
        /*04c4*/ 	.word	0x00000390
        /*04c8*/ 	.word	0x000000ff
        /*04cc*/ 	.word	0x00013238
        /*04d0*/ 	.short	0x0100
        /*04d2*/ 	.byte	0x08
	.zero		1


	//   ....[5]....
        /*04d4*/ 	.word	0x000003a0
        /*04d8*/ 	.word	0x000000ff
        /*04dc*/ 	.word	0x00013248
        /*04e0*/ 	.short	0x0100
        /*04e2*/ 	.byte	0x08
	.zero		1


	//   ....[6]....
        /*04e4*/ 	.word	0x000004d0
        /*04e8*/ 	.word	0x000000ff
        /*04ec*/ 	.word	0x00013250
        /*04f0*/ 	.short	0x0100
        /*04f2*/ 	.byte	0x08
	.zero		1


	//   ....[7]....
        /*04f4*/ 	.word	0x000004e0
        /*04f8*/ 	.word	0x000000ff
        /*04fc*/ 	.word	0x00013260
        /*0500*/ 	.short	0x0100
        /*0502*/ 	.byte	0x08
	.zero		1


	//   ....[8]....
        /*0504*/ 	.word	0x000004f0
        /*0508*/ 	.word	0x000000ff
        /*050c*/ 	.word	0x00013258
        /*0510*/ 	.short	0x0100
        /*0512*/ 	.byte	0x08
	.zero		1


	//   ....[9]....
        /*0514*/ 	.word	0x00000500
        /*0518*/ 	.word	0x000000ff
        /*051c*/ 	.word	0x00013268
        /*0520*/ 	.short	0x0100
        /*0522*/ 	.byte	0x08
	.zero		1


	//   ....[10]....
        /*0524*/ 	.word	0x000005f0
        /*0528*/ 	.word	0x000000ff
        /*052c*/ 	.word	0x00013270
        /*0530*/ 	.short	0x0100
        /*0532*/ 	.byte	0x06
	.zero		1


	//   ....[11]....
        /*0534*/ 	.word	0x00000600
        /*0538*/ 	.word	0x000000ff
        /*053c*/ 	.word	0x00013280
        /*0540*/ 	.short	0x0100
        /*0542*/ 	.byte	0x06
	.zero		1


	//   ....[12]....
        /*0544*/ 	.word	0x00000610
        /*0548*/ 	.word	0x000000ff
        /*054c*/ 	.word	0x00013278
        /*0550*/ 	.short	0x0100
        /*0552*/ 	.byte	0x06
	.zero		1


	//   ....[13]....
        /*0554*/ 	.word	0x00000620
        /*0558*/ 	.word	0x000000ff
        /*055c*/ 	.word	0x00013288
        /*0560*/ 	.short	0x0100
        /*0562*/ 	.byte	0x06
	.zero		1


	//   ....[14]....
        /*0564*/ 	.word	0x00000750
        /*0568*/ 	.word	0x000000ff
        /*056c*/ 	.word	0x00013290
        /*0570*/ 	.short	0x0100
        /*0572*/ 	.byte	0x08
	.zero		1


	//   ....[15]....
        /*0574*/ 	.word	0x00000760
        /*0578*/ 	.word	0x000000ff
        /*057c*/ 	.word	0x000132a0
        /*0580*/ 	.short	0x0100
        /*0582*/ 	.byte	0x08
	.zero		1


	//   ....[16]....
        /*0584*/ 	.word	0x00000770
        /*0588*/ 	.word	0x000000ff
        /*058c*/ 	.word	0x00013298
        /*0590*/ 	.short	0x0100
        /*0592*/ 	.byte	0x08
	.zero		1


	//   ....[17]....
        /*0594*/ 	.word	0x00000780
        /*0598*/ 	.word	0x000000ff
        /*059c*/ 	.word	0x000132a8
        /*05a0*/ 	.short	0x0100
        /*05a2*/ 	.byte	0x08
	.zero		1


	//   ....[18]....
        /*05a4*/ 	.word	0x000008b0
        /*05a8*/ 	.word	0x000000ff
        /*05ac*/ 	.word	0x000132b0
        /*05b0*/ 	.short	0x0100
        /*05b2*/ 	.byte	0x08
	.zero		1


	//   ....[19]....
        /*05b4*/ 	.word	0x000008c0
        /*05b8*/ 	.word	0x000000ff
        /*05bc*/ 	.word	0x000132c0
        /*05c0*/ 	.short	0x0100
        /*05c2*/ 	.byte	0x08
	.zero		1


	//   ....[20]....
        /*05c4*/ 	.word	0x000008d0
        /*05c8*/ 	.word	0x000000ff
        /*05cc*/ 	.word	0x000132b8
        /*05d0*/ 	.short	0x0100
        /*05d2*/ 	.byte	0x08
	.zero		1


	//   ....[21]....
        /*05d4*/ 	.word	0x000008e0
        /*05d8*/ 	.word	0x000000ff
        /*05dc*/ 	.word	0x000132c8
        /*05e0*/ 	.short	0x0100
        /*05e2*/ 	.byte	0x08
	.zero		1


	//   ....[22]....
        /*05e4*/ 	.word	0x00001800
        /*05e8*/ 	.word	0x00000002
        /*05ec*/ 	.word	0x00013200
        /*05f0*/ 	.short	0x010a
        /*05f2*/ 	.byte	0x3f
	.zero		1


	//   ....[23]....
        /*05f4*/ 	.word	0x000018a0
        /*05f8*/ 	.word	0x00000005
        /*05fc*/ 	.word	0x00013230
        /*0600*/ 	.short	0x010a
        /*0602*/ 	.byte	0x3f
	.zero		1


	//   ....[24]....
        /*0604*/ 	.word	0x00001930
        /*0608*/ 	.word	0x00000005
        /*060c*/ 	.word	0x00013230
        /*0610*/ 	.short	0x010a
        /*0612*/ 	.byte	0x3f
	.zero		1


	//   ....[25]....
        /*0614*/ 	.word	0x00003c40
        /*0618*/ 	.word	0x00000032
        /*061c*/ 	.word	0x00000000
        /*0620*/ 	.short	0x0101
        /*0622*/ 	.byte	0x3f
	.zero		1


	//   ....[26]....
        /*0624*/ 	.word	0x00004b20
        /*0628*/ 	.word	0x00000007
        /*062c*/ 	.word	0x00013230
        /*0630*/ 	.short	0x010a
        /*0632*/ 	.byte	0x3f
	.zero		1


	//   ....[27]....
        /*0634*/ 	.word	0x00004b60
        /*0638*/ 	.word	0x00000007
        /*063c*/ 	.word	0x00013230
        /*0640*/ 	.short	0x010a
        /*0642*/ 	.byte	0x3f
	.zero		1


	//   ....[28]....
        /*0644*/ 	.word	0x00004fc0
        /*0648*/ 	.word	0x000000ff
        /*064c*/ 	.word	0x00013250
        /*0650*/ 	.short	0x010a
        /*0652*/ 	.byte	0x0b
	.zero		1


	//   ....[29]....
        /*0654*/ 	.word	0x00005000
        /*0658*/ 	.word	0x000000ff
        /*065c*/ 	.word	0x00013250
        /*0660*/ 	.short	0x010a
        /*0662*/ 	.byte	0x0b
	.zero		1


	//   ....[30]....
        /*0664*/ 	.word	0x00006f80
        /*0668*/ 	.word	0x00000006
        /*066c*/ 	.word	0x00000000
        /*0670*/ 	.short	0x0101
        /*0672*/ 	.byte	0x3f
	.zero		1


	//   ....[31]....
        /*0674*/ 	.word	0x00007310
        /*0678*/ 	.word	0x000000ff
        /*067c*/ 	.word	0x00000000
        /*0680*/ 	.short	0x0101
        /*0682*/ 	.byte	0x06
	.zero		1


	//   ....[32]....
        /*0684*/ 	.word	0x00007750
        /*0688*/ 	.word	0x0000000f
        /*068c*/ 	.word	0x00013250
        /*0690*/ 	.short	0x010a
        /*0692*/ 	.byte	0x3f
	.zero		1


	//   ....[33]....
        /*0694*/ 	.word	0x000077a0
        /*0698*/ 	.word	0x0000000f
        /*069c*/ 	.word	0x00013250
        /*06a0*/ 	.short	0x010a
        /*06a2*/ 	.byte	0x3f
	.zero		1


	//   ....[34]....
        /*06a4*/ 	.word	0x00007e50
        /*06a8*/ 	.word	0x00000004
        /*06ac*/ 	.word	0x00000000
        /*06b0*/ 	.short	0x0101
        /*06b2*/ 	.byte	0x3f
	.zero		1


	//   ....[35]....
        /*06b4*/ 	.word	0x00009260
        /*06b8*/ 	.word	0x00000000
        /*06bc*/ 	.word	0x00000000
        /*06c0*/ 	.short	0x0101
        /*06c2*/ 	.byte	0x3f
	.zero		1


	//   ....[36]....
        /*06c4*/ 	.word	0x0000b9d0
        /*06c8*/ 	.word	0x00000005
        /*06cc*/ 	.word	0x00013280
        /*06d0*/ 	.short	0x010a
        /*06d2*/ 	.byte	0x3f
	.zero		1


	//   ....[37]....
        /*06d4*/ 	.word	0x0000bb60
        /*06d8*/ 	.word	0x00000005
        /*06dc*/ 	.word	0x00013240
        /*06e0*/ 	.short	0x010a
        /*06e2*/ 	.byte	0x3f
	.zero		1


	//   ....[38]....
        /*06e4*/ 	.word	0x0000c6c0
        /*06e8*/ 	.word	0x00000010
        /*06ec*/ 	.word	0x00013200
        /*06f0*/ 	.short	0x0107
        /*06f2*/ 	.byte	0x3f
	.zero		1


	//   ....[39]....
        /*06f4*/ 	.word	0x0000c7b0
        /*06f8*/ 	.word	0x00000010
        /*06fc*/ 	.word	0x00013200
        /*0700*/ 	.short	0x0101
        /*0702*/ 	.byte	0x3f
	.zero		1


	//   ....[40]....
        /*0704*/ 	.word	0x0000c7d0
        /*0708*/ 	.word	0x00000010
        /*070c*/ 	.word	0x00013220
        /*0710*/ 	.short	0x010a
        /*0712*/ 	.byte	0x3f
	.zero		1


	//   ....[41]....
        /*0714*/ 	.word	0x0000cab0
        /*0718*/ 	.word	0x00000004
        /*071c*/ 	.word	0x00013280
        /*0720*/ 	.short	0x010a
        /*0722*/ 	.byte	0x3f
	.zero		1


	//   ....[42]....
        /*0724*/ 	.word	0x0000cd00
        /*0728*/ 	.word	0x00000004
        /*072c*/ 	.word	0x00013240
        /*0730*/ 	.short	0x010a
        /*0732*/ 	.byte	0x3f
	.zero		1


	//   ....[43]....
        /*0734*/ 	.word	0x0000cfd0
        /*0738*/ 	.word	0x00000003
        /*073c*/ 	.word	0x00013270
        /*0740*/ 	.short	0x010a
        /*0742*/ 	.byte	0x3f
	.zero		1


	//   ....[44]....
        /*0744*/ 	.word	0x0000d040
        /*0748*/ 	.word	0x00000003
        /*074c*/ 	.word	0x00013260
        /*0750*/ 	.short	0x010a
        /*0752*/ 	.byte	0x3f
	.zero		1


	//   ....[45]....
        /*0754*/ 	.word	0x0000d320
        /*0758*/ 	.word	0x00000003
        /*075c*/ 	.word	0x00013250
        /*0760*/ 	.short	0x0101
        /*0762*/ 	.byte	0x3f
	.zero		1


	//   ....[46]....
        /*0764*/ 	.word	0x0000d3a0
        /*0768*/ 	.word	0x00000002
        /*076c*/ 	.word	0x00000000
        /*0770*/ 	.short	0x0101
        /*0772*/ 	.byte	0x3f
	.zero		1


	//   ....[47]....
        /*0774*/ 	.word	0x0000d5a0
        /*0778*/ 	.word	0x00000002
        /*077c*/ 	.word	0x00013270
        /*0780*/ 	.short	0x010a
        /*0782*/ 	.byte	0x3f
	.zero		1


	//   ....[48]....
        /*0784*/ 	.word	0x0000d610
        /*0788*/ 	.word	0x00000002
        /*078c*/ 	.word	0x00013260
        /*0790*/ 	.short	0x010a
        /*0792*/ 	.byte	0x3f
	.zero		1


	//   ....[49]....
        /*0794*/ 	.word	0x0000d8e0
        /*0798*/ 	.word	0x00000002
        /*079c*/ 	.word	0x00013250
        /*07a0*/ 	.short	0x0101
        /*07a2*/ 	.byte	0x3f
	.zero		1


	//   ....[50]....
        /*07a4*/ 	.word	0x0000d930
        /*07a8*/ 	.word	0x00000000
        /*07ac*/ 	.word	0x00000000
        /*07b0*/ 	.short	0x0101
        /*07b2*/ 	.byte	0x3f
	.zero		1


	//   ....[51]....
        /*07b4*/ 	.word	0x0000e3c0
        /*07b8*/ 	.word	0x00000007
        /*07bc*/ 	.word	0x00013220
        /*07c0*/ 	.short	0x010a
        /*07c2*/ 	.byte	0x3f
	.zero		1


	//   ....[52]....
        /*07c4*/ 	.word	0x0000e560
        /*07c8*/ 	.word	0x00000005
        /*07cc*/ 	.word	0x00000000
        /*07d0*/ 	.short	0x010a
        /*07d2*/ 	.byte	0x3f
	.zero		1


	//   ....[53]....
        /*07d4*/ 	.word	0x0000e5d0
        /*07d8*/ 	.word	0x00000003
        /*07dc*/ 	.word	0x00000000
        /*07e0*/ 	.short	0x010a
        /*07e2*/ 	.byte	0x3f
	.zero		1


	//   ....[54]....
        /*07e4*/ 	.word	0x0000e620
        /*07e8*/ 	.word	0x00000003
        /*07ec*/ 	.word	0x00013260
        /*07f0*/ 	.short	0x010a
        /*07f2*/ 	.byte	0x3f
	.zero		1


	//   ....[55]....
        /*07f4*/ 	.word	0x0000e670
        /*07f8*/ 	.word	0x00000005
        /*07fc*/ 	.word	0x00013260
        /*0800*/ 	.short	0x010a
        /*0802*/ 	.byte	0x3f
	.zero		1


	//   ....[56]....
        /*0804*/ 	.word	0x0000e6b0
        /*0808*/ 	.word	0x00000003
        /*080c*/ 	.word	0x00013280
        /*0810*/ 	.short	0x010a
        /*0812*/ 	.byte	0x3f
	.zero		1


	//   ....[57]....
        /*0814*/ 	.word	0x0000e6d0
        /*0818*/ 	.word	0x00000005
        /*081c*/ 	.word	0x00013280
        /*0820*/ 	.short	0x010a
        /*0822*/ 	.byte	0x3f
	.zero		1


	//   ....[58]....
        /*0824*/ 	.word	0x0000e730
        /*0828*/ 	.word	0x00000002
        /*082c*/ 	.word	0x00013200
        /*0830*/ 	.short	0x010a
        /*0832*/ 	.byte	0x3f
	.zero		1


	//   ....[59]....
        /*0834*/ 	.word	0x0000e780
        /*0838*/ 	.word	0x00000005
        /*083c*/ 	.word	0x00013230
        /*0840*/ 	.short	0x010a
        /*0842*/ 	.byte	0x3f
	.zero		1


	//   ....[60]....
        /*0844*/ 	.word	0x0000e7d0
        /*0848*/ 	.word	0x00000007
        /*084c*/ 	.word	0x00013230
        /*0850*/ 	.short	0x010a
        /*0852*/ 	.byte	0x3f
	.zero		1


	//   ....[61]....
        /*0854*/ 	.word	0x0000e830
        /*0858*/ 	.word	0x0000000b
        /*085c*/ 	.word	0x00013250
        /*0860*/ 	.short	0x010a
        /*0862*/ 	.byte	0x3f
	.zero		1


	//   ....[62]....
        /*0864*/ 	.word	0x0000e880
        /*0868*/ 	.word	0x0000000f
        /*086c*/ 	.word	0x00013250
        /*0870*/ 	.short	0x010a
        /*0872*/ 	.byte	0x3f
	.zero		1


	//   ....[63]....
        /*0874*/ 	.word	0x0000e9d0
        /*0878*/ 	.word	0x00000005
        /*087c*/ 	.word	0x00013280
        /*0880*/ 	.short	0x010a
        /*0882*/ 	.byte	0x3f
	.zero		1


	//   ....[64]....
        /*0884*/ 	.word	0x0000ea20
        /*0888*/ 	.word	0x00000005
        /*088c*/ 	.word	0x00013240
        /*0890*/ 	.short	0x010a
        /*0892*/ 	.byte	0x3f
	.zero		1


	//   ....[65]....
        /*0894*/ 	.word	0x0000f130
        /*0898*/ 	.word	0x00000010
        /*089c*/ 	.word	0x00013220
        /*08a0*/ 	.short	0x010a
        /*08a2*/ 	.byte	0x3f
	.zero		1


	//   ....[66]....
        /*08a4*/ 	.word	0x0000f180
        /*08a8*/ 	.word	0x00000004
        /*08ac*/ 	.word	0x00013280
        /*08b0*/ 	.short	0x010a
        /*08b2*/ 	.byte	0x3f
	.zero		1


	//   ....[67]....
        /*08b4*/ 	.word	0x0000f1d0
        /*08b8*/ 	.word	0x00000004
        /*08bc*/ 	.word	0x00013240
        /*08c0*/ 	.short	0x010a
        /*08c2*/ 	.byte	0x3f
	.zero		1


	//   ....[68]....
        /*08c4*/ 	.word	0x0000f220
        /*08c8*/ 	.word	0x00000003
        /*08cc*/ 	.word	0x00013270
        /*08d0*/ 	.short	0x010a
        /*08d2*/ 	.byte	0x3f
	.zero		1


	//   ....[69]....
        /*08d4*/ 	.word	0x0000f270
        /*08d8*/ 	.word	0x00000003
        /*08dc*/ 	.word	0x00013260
        /*08e0*/ 	.short	0x010a
        /*08e2*/ 	.byte	0x3f
	.zero		1


	//   ....[70]....
        /*08e4*/ 	.word	0x0000f2c0
        /*08e8*/ 	.word	0x00000002
        /*08ec*/ 	.word	0x00013270
        /*08f0*/ 	.short	0x010a
        /*08f2*/ 	.byte	0x3f
	.zero		1


	//   ....[71]....
        /*08f4*/ 	.word	0x0000f310
        /*08f8*/ 	.word	0x00000002
        /*08fc*/ 	.word	0x00013260
        /*0900*/ 	.short	0x010a
        /*0902*/ 	.byte	0x3f
	.zero		1


	//   ....[72]....
        /*0904*/ 	.word	0x0000f360
        /*0908*/ 	.word	0x00000007
        /*090c*/ 	.word	0x00013220
        /*0910*/ 	.short	0x010a
        /*0912*/ 	.byte	0x3f
	.zero		1


	//   ....[73]....
        /*0914*/ 	.word	0x0000f500
        /*0918*/ 	.word	0x00000005
        /*091c*/ 	.word	0x00000000
        /*0920*/ 	.short	0x010a
        /*0922*/ 	.byte	0x3f
	.zero		1


	//   ....[74]....
        /*0924*/ 	.word	0x0000f550
        /*0928*/ 	.word	0x00000003
        /*092c*/ 	.word	0x00000000
        /*0930*/ 	.short	0x010a
        /*0932*/ 	.byte	0x3f
	.zero		1


	//   ....[75]....
        /*0934*/ 	.word	0x0000f5a0
        /*0938*/ 	.word	0x00000003
        /*093c*/ 	.word	0x00013260
        /*0940*/ 	.short	0x010a
        /*0942*/ 	.byte	0x3f
	.zero		1


	//   ....[76]....
        /*0944*/ 	.word	0x0000f5f0
        /*0948*/ 	.word	0x00000005
        /*094c*/ 	.word	0x00013260
        /*0950*/ 	.short	0x010a
        /*0952*/ 	.byte	0x3f
	.zero		1


	//   ....[77]....
        /*0954*/ 	.word	0x0000f640
        /*0958*/ 	.word	0x00000003
        /*095c*/ 	.word	0x00013280
        /*0960*/ 	.short	0x010a
        /*0962*/ 	.byte	0x3f
	.zero		1


	//----- nvinfo : EIATTR_NUM_MBARRIERS
	.align		4
.L_119:
        /*0964*/ 	.byte	0x03, 0x38
        /*0966*/ 	.short	0x0016


	//----- nvinfo : EIATTR_EXIT_INSTR_OFFSETS
	.align		4
        /*0968*/ 	.byte	0x04, 0x1c
        /*096a*/ 	.short	(.L_121 - .L_120)


	//   ....[0]....
.L_120:
        /*096c*/ 	.word	0x00000a40


	//   ....[1]....
        /*0970*/ 	.word	0x00009db0


	//   ....[2]....
        /*0974*/ 	.word	0x0000e720


	//----- nvinfo : EIATTR_MAX_THREADS
	.align		4
.L_121:
        /*0978*/ 	.byte	0x04, 0x05
        /*097a*/ 	.short	(.L_123 - .L_122)
.L_122:
        /*097c*/ 	.word	0x00000200
        /*0980*/ 	.word	0x00000001
        /*0984*/ 	.word	0x00000001


	//----- nvinfo : EIATTR_CRS_STACK_SIZE
	.align		4
.L_123:
        /*0988*/ 	.byte	0x04, 0x1e
        /*098a*/ 	.short	(.L_125 - .L_124)
.L_124:
        /*098c*/ 	.word	0x00000000


	//----- nvinfo : EIATTR_CBANK_PARAM_SIZE
	.align		4
.L_125:
        /*0990*/ 	.byte	0x03, 0x19
        /*0992*/ 	.short	0x0af0


	//----- nvinfo : EIATTR_PARAM_CBANK
	.align		4
        /*0994*/ 	.byte	0x04, 0x0a
        /*0996*/ 	.short	(.L_127 - .L_126)
	.align		4
.L_126:
        /*0998*/ 	.word	index@(.nv.constant0._ZN7cutlass13device_kernelIN5flash11enable_sm90INS1_16FlashAttnFwdSm90INS1_25CollectiveMainloopFwdSm90ILi2EN4cute5tupleIJNS5_1CILi1EEES8_S8_EEENS6_IJNS7_ILi192EEENS7_ILi160EEENS7_ILi64EEEEEELi64ENS_12float_e4m3_tEfNS_4arch4Sm90ELb0ELb0ELb1ELb1ELb0ELb0ELb0ELb1ELb1ELb1ELb0ELb0EEENS1_21CollectiveEpilogueFwdINS6_IJSA_SC_SB_EEES9_NS_10bfloat16_tESG_Li384ELb1ELb1ELb0ELb1EEENS1_36VarlenDynamicPersistentTileSchedulerILi192ELi160ELi384ELi128ELb0ELb1ELb1ELb0ELb1ELb1EEEEEEEEEvNT_6ParamsE)
        /*099c*/ 	.short	0x0210
        /*099e*/ 	.short	0x0af0


	//----- nvinfo : EIATTR_SW_WAR
	.align		4
.L_127:
        /*09a0*/ 	.byte	0x04, 0x36
        /*09a2*/ 	.short	(.L_129 - .L_128)
.L_128:
        /*09a4*/ 	.word	0x00000008
.L_129:


//--------------------- .nv.info._ZN7cutlass13device_kernelIN5flash11enable_sm90INS1_16FlashAttnFwdSm90INS1_25CollectiveMainloopFwdSm90ILi2EN4cute5tupleIJNS5_1CILi1EEES8_S8_EEENS6_IJNS7_ILi192EEENS7_ILi160EEENS7_ILi64EEEEEELi64ENS_12float_e4m3_tEfNS_4arch4Sm90ELb0ELb0ELb1ELb1ELb0ELb1ELb0ELb1ELb1ELb1ELb0ELb0EEENS1_21CollectiveEpilogueFwdINS6_IJSA_SC_SB_EEES9_NS_10bfloat16_tESG_Li384ELb1ELb1ELb0ELb1EEENS1_36VarlenDynamicPersistentTileSchedulerILi192ELi160ELi384ELi128ELb0ELb1ELb1ELb0ELb1ELb1EEEEEEEEEvNT_6ParamsE --------------------------
	.section	.nv.info._ZN7cutlass13device_kernelIN5flash11enable_sm90INS1_16FlashAttnFwdSm90INS1_25CollectiveMainloopFwdSm90ILi2EN4cute5tupleIJNS5_1CILi1EEES8_S8_EEENS6_IJNS7_ILi192EEENS7_ILi160EEENS7_ILi64EEEEEELi64ENS_12float_e4m3_tEfNS_4arch4Sm90ELb0ELb0ELb1ELb1ELb0ELb1ELb0ELb1ELb1ELb1ELb0ELb0EEENS1_21CollectiveEpilogueFwdINS6_IJSA_SC_SB_EEES9_NS_10bfloat16_tESG_Li384ELb1ELb1ELb0ELb1EEENS1_36VarlenDynamicPersistentTileSchedulerILi192ELi160ELi384ELi128ELb0ELb1ELb1ELb0ELb1ELb1EEEEEEEEEvNT_6ParamsE,"",@"SHT_CUDA_INFO"
	.sectionflags	@""
	.align	4


	//----- nvinfo : EIATTR_CUDA_API_VERSION
	.align		4
        /*0000*/ 	.byte	0x04, 0x37
        /*0002*/ 	.short	(.L_131 - .L_130)
.L_130:
        /*0004*/ 	.word	0x00000082


	//----- nvinfo : EIATTR_KPARAM_INFO
	.align		4
.L_131:
        /*0008*/ 	.byte	0x04, 0x17
        /*000a*/ 	.short	(.L_133 - .L_132)
.L_132:
        /*000c*/ 	.word	0x00000000
        /*0010*/ 	.short	0x0000
        /*0012*/ 	.short	0x0070
        /*0014*/ 	.byte	0x00, 0xf0, 0x01, 0x2a


	//----- nvinfo : EIATTR_SPARSE_MMA_MASK
	.align		4
.L_133:
        /*0018*/ 	.byte	0x03, 0x50
        /*001a*/ 	.short	0x0000


	//----- nvinfo : EIATTR_MAXREG_COUNT
	.align		4
        /*001c*/ 	.byte	0x03, 0x1b
        /*001e*/ 	.short	0x0080


	//----- nvinfo : EIATTR_NUM_BARRIERS
	.align		4
        /*0020*/ 	.byte	0x02, 0x4c
        /*0022*/ 	.byte	0x10
	.zero		1


	//----- nvinfo : EIATTR_EXTERNS
	.align		4
        /*0024*/ 	.byte	0x04, 0x0f
        /*0026*/ 	.short	(.L_135 - .L_134)


	//   ....[0]....
	.align		4
.L_134:
        /*0028*/ 	.word	index@(__assertfail)


	//----- nvinfo : EIATTR_ANNOTATIONS
	.align		4
.L_135:
        /*002c*/ 	.byte	0x04, 0x55
        /*002e*/ 	.short	(.L_137 - .L_136)


	//   ....[0]....
.L_136:
        /*0030*/ 	.word	0x00000001
        /*0034*/ 	.byte	0xa0, 0x09, 0x00, 0x00, 0x01, 0x00, 0x00, 0x00, 0x80, 0x0a, 0x00, 0x00, 0x01, 0x00, 0x00, 0x00
        /* <DEDUP_REMOVED lines=90> */
        /*05e4*/ 	.byte	0x30, 0x6b, 0x01, 0x00


	//----- nvinfo : EIATTR_MERCURY_ISA_VERSION
	.align		4
.L_137:
        /*05e8*/ 	.byte	0x03, 0x5f
        /*05ea*/ 	.short	0x0101


	//----- nvinfo : EIATTR_UNUSED_LOAD_BYTE_OFFSET
	.align		4
        /*05ec*/ 	.byte	0x04, 0x44
        /*05ee*/ 	.short	(.L_139 - .L_138)


	//   ....[0]....
.L_138:
        /*05f0*/ 	.word	0x00000a90
        /*05f4*/ 	.word	0x0000fff0


	//   ....[1]....
        /*05f8*/ 	.word	0x0000e930
        /*05fc*/ 	.word	0x0000fff0


	//----- nvinfo : EIATTR_INT_WARP_WIDE_INSTR_OFFSETS
	.align		4
.L_139:
        /*0600*/ 	.byte	0x04, 0x31
        /*0602*/ 	.short	(.L_141 - .L_140)


	//   ....[0]....
.L_140:
        /*0604*/ 	.word	0x00000180


	//   ....[1]....
        /*0608*/ 	.word	0x00000220


	//   ....[2]....
        /*060c*/ 	.word	0x00000290


	//   ....[3]....
        /*0610*/ 	.word	0x000126b0


	//   ....[4]....
        /*0614*/ 	.word	0x00012740


	//   ....[5]....
        /*0618*/ 	.word	0x00014c80


	//   ....[6]....
        /*061c*/ 	.word	0x00014d10


	//----- nvinfo : EIATTR_COOP_GROUP_MASK_REGIDS
	.align		4
.L_141:
        /*0620*/ 	.byte	0x04, 0x29
        /*0622*/ 	.short	(.L_143 - .L_142)


	//   ....[0]....
.L_142:
        /*0624*/ 	.word	0xffffffff


	//   ....[1]....
        /*0628*/ 	.word	0xffffffff


	//   ....[2]....
        /*062c*/ 	.word	0xffffffff


	//   ....[3]....
        /*0630*/ 	.word	0xffffffff


	//   ....[4]....
        /*0634*/ 	.word	0xffffffff


	//   ....[5]....
        /*0638*/ 	.word	0xffffffff


	//   ....[6]....
        /*063c*/ 	.word	0xffffffff


	//   ....[7]....
        /*0640*/ 	.word	0xffffffff


	//   ....[8]....
        /*0644*/ 	.word	0xffffffff


	//   ....[9]....
        /*0648*/ 	.word	0xffffffff


	//   ....[10]....
        /*064c*/ 	.word	0xffffffff


	//   ....[11]....
        /*0650*/ 	.word	0xffffffff


	//   ....[12]....
        /*0654*/ 	.word	0xffffffff


	//   ....[13]....
        /*0658*/ 	.word	0xffffffff


	//   ....[14]....
        /*065c*/ 	.word	0xffffffff


	//   ....[15]....
        /*0660*/ 	.word	0xffffffff


	//   ....[16]....
        /*0664*/ 	.word	0xffffffff


	//   ....[17]....
        /*0668*/ 	.word	0xffffffff


	//   ....[18]....
        /*066c*/ 	.word	0xffffffff


	//   ....[19]....
        /*0670*/ 	.word	0xffffffff


	//   ....[20]....
        /*0674*/ 	.word	0xffffffff


	//   ....[21]....
        /*0678*/ 	.word	0xffffffff


	//   ....[22]....
        /*067c*/ 	.word	0xffffffff


	//   ....[23]....
        /*0680*/ 	.word	0xffffffff


	//   ....[24]....
        /*0684*/ 	.word	0xffffffff


	//   ....[25]....
        /*0688*/ 	.word	0xffffffff


	//   ....[26]....
        /*068c*/ 	.word	0xffffffff


	//   ....[27]....
        /*0690*/ 	.word	0xffffffff


	//   ....[28]....
        /*0694*/ 	.word	0xffffffff


	//   ....[29]....
        /*0698*/ 	.word	0xffffffff


	//   ....[30]....
        /*069c*/ 	.word	0xffffffff


	//   ....[31]....
        /*06a0*/ 	.word	0xffffffff


	//   ....[32]....
        /*06a4*/ 	.word	0xffffffff


	//   ....[33]....
        /*06a8*/ 	.word	0xffffffff


	//   ....[34]....
        /*06ac*/ 	.word	0xffffffff


	//   ....[35]....
        /*06b0*/ 	.word	0xffffffff


	//   ....[36]....
        /*06b4*/ 	.word	0xffffffff


	//   ....[37]....
        /*06b8*/ 	.word	0xffffffff


	//   ....[38]....
        /*06bc*/ 	.word	0xffffffff


	//   ....[39]....
        /*06c0*/ 	.word	0xffffffff


	//   ....[40]....
        /*06c4*/ 	.word	0xffffffff


	//   ....[41]....
        /*06c8*/ 	.word	0xffffffff


	//   ....[42]....
        /*06cc*/ 	.word	0xffffffff


	//   ....[43]....
        /*06d0*/ 	.word	0xffffffff


	//   ....[44]....
        /*06d4*/ 	.word	0xffffffff


	//   ....[45]....
        /*06d8*/ 	.word	0xffffffff


	//   ....[46]....
        /*06dc*/ 	.word	0xffffffff


	//   ....[47]....
        /*06e0*/ 	.word	0xffffffff


	//   ....[48]....
        /*06e4*/ 	.word	0xffffffff


	//   ....[49]....
        /*06e8*/ 	.word	0xffffffff


	//   ....[50]....
        /*06ec*/ 	.word	0xffffffff


	//   ....[51]....
        /*06f0*/ 	.word	0xffffffff


	//   ....[52]....
        /*06f4*/ 	.word	0xffffffff


	//   ....[53]....
        /*06f8*/ 	.word	0xffffffff


	//   ....[54]....
        /*06fc*/ 	.word	0xffffffff


	//   ....[55]....
        /*0700*/ 	.word	0xffffffff


	//   ....[56]....
        /*0704*/ 	.word	0xffffffff


	//   ....[57]....
        /*0708*/ 	.word	0xffffffff


	//   ....[58]....
        /*070c*/ 	.word	0xffffffff


	//   ....[59]....
        /*0710*/ 	.word	0xffffffff


	//   ....[60]....
        /*0714*/ 	.word	0xffffffff


	//   ....[61]....
        /*0718*/ 	.word	0xffffffff


	//   ....[62]....
        /*071c*/ 	.word	0xffffffff


	//   ....[63]....
        /*0720*/ 	.word	0xffffffff


	//   ....[64]....
        /*0724*/ 	.word	0xffffffff


	//   ....[65]....
        /*0728*/ 	.word	0xffffffff


	//   ....[66]....
        /*072c*/ 	.word	0xffffffff


	//   ....[67]....
        /*0730*/ 	.word	0xffffffff


	//   ....[68]....
        /*0734*/ 	.word	0xffffffff


	//   ....[69]....
        /*0738*/ 	.word	0xffffffff


	//   ....[70]....
        /*073c*/ 	.word	0xffffffff


	//   ....[71]....
        /*0740*/ 	.word	0xffffffff


	//   ....[72]....
        /*0744*/ 	.word	0xffffffff


	//   ....[73]....
        /*0748*/ 	.word	0xffffffff


	//   ....[74]....
        /*074c*/ 	.word	0xffffffff


	//   ....[75]....
        /*0750*/ 	.word	0xffffffff


	//   ....[76]....
        /*0754*/ 	.word	0xffffffff


	//   ....[77]....
        /*0758*/ 	.word	0xffffffff


	//   ....[78]....
        /*075c*/ 	.word	0xffffffff


	//   ....[79]....
        /*0760*/ 	.word	0xffffffff


	//   ....[80]....
        /*0764*/ 	.word	0xffffffff


	//   ....[81]....
        /*0768*/ 	.word	0xffffffff


	//   ....[82]....
        /*076c*/ 	.word	0xffffffff


	//   ....[83]....
        /*0770*/ 	.word	0xffffffff


	//   ....[84]....
        /*0774*/ 	.word	0xffffffff


	//   ....[85]....
        /*0778*/ 	.word	0xffffffff


	//   ....[86]....
        /*077c*/ 	.word	0xffffffff


	//   ....[87]....
        /*0780*/ 	.word	0xffffffff


	//   ....[88]....
        /*0784*/ 	.word	0xffffffff


	//   ....[89]....
        /*0788*/ 	.word	0xffffffff


	//   ....[90]....
        /*078c*/ 	.word	0xffffffff


	//   ....[91]....
        /*0790*/ 	.word	0xffffffff


	//   ....[92]....
        /*0794*/ 	.word	0xffffffff


	//   ....[93]....
        /*0798*/ 	.word	0xffffffff


	//   ....[94]....
        /*079c*/ 	.word	0xffffffff


	//   ....[95]....
        /*07a0*/ 	.word	0xffffffff


	//   ....[96]....
        /*07a4*/ 	.word	0xffffffff


	//   ....[97]....
        /*07a8*/ 	.word	0xffffffff


	//   ....[98]....
        /*07ac*/ 	.word	0xffffffff


	//   ....[99]....
        /*07b0*/ 	.word	0xffffffff


	//   ....[100]....
        /*07b4*/ 	.word	0xffffffff


	//   ....[101]....
        /*07b8*/ 	.word	0xffffffff


	//   ....[102]....
        /*07bc*/ 	.word	0xffffffff


	//   ....[103]....
        /*07c0*/ 	.word	0xffffffff


	//   ....[104]....
        /*07c4*/ 	.word	0xffffffff


	//   ....[105]....
        /*07c8*/ 	.word	0xffffffff


	//   ....[106]....
        /*07cc*/ 	.word	0xffffffff


	//   ....[107]....
        /*07d0*/ 	.word	0xffffffff


	//   ....[108]....
        /*07d4*/ 	.word	0xffffffff


	//   ....[109]....
        /*07d8*/ 	.word	0xffffffff


	//   ....[110]....
        /*07dc*/ 	.word	0xffffffff


	//   ....[111]....
        /*07e0*/ 	.word	0xffffffff


	//   ....[112]....
        /*07e4*/ 	.word	0x0500000f


	//   ....[113]....
        /*07e8*/ 	.word	0x0500000f


	//   ....[114]....
        /*07ec*/ 	.word	0x0500000f


	//   ....[115]....
        /*07f0*/ 	.word	0x0500000f


	//   ....[116]....
        /*07f4*/ 	.word	0x0500000f


	//   ....[117]....
        /*07f8*/ 	.word	0x0500000f


	//   ....[118]....
        /*07fc*/ 	.word	0x0500000f


	//   ....[119]....
        /*0800*/ 	.word	0x0500000f


	//   ....[120]....
        /*0804*/ 	.word	0x0500000f


	//   ....[121]....
        /*0808*/ 	.word	0x0500000f


	//   ....[122]....
        /*080c*/ 	.word	0x0500000f


	//   ....[123]....
        /*0810*/ 	.word	0x0500000f


	//   ....[124]....
        /*0814*/ 	.word	0x0500000f


	//   ....[125]....
        /*0818*/ 	.word	0x0500000f


	//   ....[126]....
        /*081c*/ 	.word	0x0500000f


	//   ....[127]....
        /*0820*/ 	.word	0x0500000f


	//   ....[128]....
        /*0824*/ 	.word	0x0500000f


	//   ....[129]....
        /*0828*/ 	.word	0x0500000f


	//   ....[130]....
        /*082c*/ 	.word	0x0500000f


	//   ....[131]....
        /*0830*/ 	.word	0x0500000f


	//   ....[132]....
        /*0834*/ 	.word	0x0500000f


	//   ....[133]....
        /*0838*/ 	.word	0x0500000f


	//   ....[134]....
        /*083c*/ 	.word	0x0500000f


	//   ....[135]....
        /*0840*/ 	.word	0x0500000f


	//   ....[136]....
        /*0844*/ 	.word	0x0500000f


	//   ....[137]....
        /*0848*/ 	.word	0x0500000f


	//   ....[138]....
        /*084c*/ 	.word	0x0500000f


	//   ....[139]....
        /*0850*/ 	.word	0x0500000f


	//   ....[140]....
        /*0854*/ 	.word	0x0500000f


	//   ....[141]....
        /*0858*/ 	.word	0x0500000f


	//   ....[142]....
        /*085c*/ 	.word	0x0500000f


	//   ....[143]....
        /*0860*/ 	.word	0x0500000f


	//   ....[144]....
        /*0864*/ 	.word	0x0500000f


	//   ....[145]....
        /*0868*/ 	.word	0x0500000f


	//   ....[146]....
        /*086c*/ 	.word	0x0500000f


	//   ....[147]....
        /*0870*/ 	.word	0x0500000f


	//   ....[148]....
        /*0874*/ 	.word	0x0500000f


	//   ....[149]....
        /*0878*/ 	.word	0x0500000f


	//   ....[150]....
        /*087c*/ 	.word	0x0500000f


	//   ....[151]....
        /*0880*/ 	.word	0x0500000f


	//----- nvinfo : EIATTR_COOP_GROUP_INSTR_OFFSETS
	.align		4
.L_143:
        /*0884*/ 	.byte	0x04, 0x28
        /*0886*/ 	.short	(.L_145 - .L_144)


	//   ....[0]....
.L_144:
        /*0888*/ 	.word	0x00000060


	//   ....[1]....
        /*088c*/ 	.word	0x00000190


	//   ....[2]....
        /*0890*/ 	.word	0x00000240


	//   ....[3]....
        /*0894*/ 	.word	0x00000400


	//   ....[4]....
        /*0898*/ 	.word	0x00000560


	//   ....[5]....
        /*089c*/ 	.word	0x00000680


	//   ....[6]....
        /*08a0*/ 	.word	0x000007e0


	//   ....[7]....
        /*08a4*/ 	.word	0x00004df0


	//   ....[8]....
        /*08a8*/ 	.word	0x000055e0


	//   ....[9]....
        /*08ac*/ 	.word	0x000055f0


	//   ....[10]....
        /*08b0*/ 	.word	0x00005600


	//   ....[11]....
        /*08b4*/ 	.word	0x00005610


	//   ....[12]....
        /*08b8*/ 	.word	0x00006910


	//   ....[13]....
        /*08bc*/ 	.word	0x00006920


	//   ....[14]....
        /*08c0*/ 	.word	0x00006930


	//   ....[15]....
        /*08c4*/ 	.word	0x00006940


	//   ....[16]....
        /*08c8*/ 	.word	0x00009720


	//   ....[17]....
        /*08cc*/ 	.word	0x000097b0


	//   ....[18]....
        /*08d0*/ 	.word	0x00009b40


	//   ....[19]....
        /*08d4*/ 	.word	0x00009b80


	//   ....[20]....
        /*08d8*/ 	.word	0x0000c8c0


	//   ....[21]....
        /*08dc*/ 	.word	0x0000c8e0


	//   ....[22]....
        /*08e0*/ 	.word	0x0000c910


	//   ....[23]....
        /*08e4*/ 	.word	0x0000c950


	//   ....[24]....
        /*08e8*/ 	.word	0x0000e310


	//   ....[25]....
        /*08ec*/ 	.word	0x0000e320


	//   ....[26]....
        /*08f0*/ 	.word	0x0000e3b0


	//   ....[27]....
        /*08f4*/ 	.word	0x0000e3d0


	//   ....[28]....
        /*08f8*/ 	.word	0x0000eec0


	//   ....[29]....
        /*08fc*/ 	.word	0x0000eed0


	//   ....[30]....
        /*0900*/ 	.word	0x0000eee0


	//   ....[31]....
        /*0904*/ 	.word	0x0000eef0


	//   ....[32]....
        /*0908*/ 	.word	0x0000ef00


	//   ....[33]....
        /*090c*/ 	.word	0x0000ef10


	//   ....[34]....
        /*0910*/ 	.word	0x0000ef20


	//   ....[35]....
        /*0914*/ 	.word	0x0000ef30


	//   ....[36]....
        /*0918*/ 	.word	0x0000ef40


	//   ....[37]....
        /*091c*/ 	.word	0x0000ef50


	//   ....[38]....
        /*0920*/ 	.word	0x0000ef60


	//   ....[39]....
        /*0924*/ 	.word	0x0000ef70


	//   ....[40]....
        /*0928*/ 	.word	0x0000ef80


	//   ....[41]....
        /*092c*/ 	.word	0x0000ef90


	//   ....[42]....
        /*0930*/ 	.word	0x0000efa0


	//   ....[43]....
        /*0934*/ 	.word	0x0000efb0


	//   ....[44]....
        /*0938*/ 	.word	0x0000f500


	//   ....[45]....
        /*093c*/ 	.word	0x0000f540


	//   ....[46]....
        /*0940*/ 	.word	0x0000f560


	//   ....[47]....
        /*0944*/ 	.word	0x0000f570


	//   ....[48]....
        /*0948*/ 	.word	0x0000fa80


	//   ....[49]....
        /*094c*/ 	.word	0x0000fab0


	//   ....[50]....
        /*0950*/ 	.word	0x0000fac0


	//   ....[51]....
        /*0954*/ 	.word	0x0000fae0


	//   ....[52]....
        /*0958*/ 	.word	0x0000fb00


	//   ....[53]....
        /*095c*/ 	.word	0x0000fb20


	//   ....[54]....
        /*0960*/ 	.word	0x0000fbe0


	//   ....[55]....
        /*0964*/ 	.word	0x0000fbf0


	//   ....[56]....
        /*0968*/ 	.word	0x000104b0


	//   ....[57]....
        /*096c*/ 	.word	0x000104e0


	//   ....[58]....
        /*0970*/ 	.word	0x00010500


	//   ....[59]....
        /*0974*/ 	.word	0x00010510


	//   ....[60]....
        /*0978*/ 	.word	0x00010520


	//   ....[61]....
        /*097c*/ 	.word	0x00010530


	//   ....[62]....
        /*0980*/ 	.word	0x00010540


	//   ....[63]....
        /*0984*/ 	.word	0x00010550


	//   ....[64]....
        /*0988*/ 	.word	0x00010710


	//   ....[65]....
        /*098c*/ 	.word	0x00010900


	//   ....[66]....
        /*0990*/ 	.word	0x00010930


	//   ....[67]....
        /*0994*/ 	.word	0x00010960


	//   ....[68]....
        /*0998*/ 	.word	0x00010990


	//   ....[69]....
        /*099c*/ 	.word	0x000109c0


	//   ....[70]....
        /*09a0*/ 	.word	0x000109f0


	//   ....[71]....
        /*09a4*/ 	.word	0x00010b60


	//   ....[72]....
        /*09a8*/ 	.word	0x00010b90


	//   ....[73]....
        /*09ac*/ 	.word	0x00010bc0


	//   ....[74]....
        /*09b0*/ 	.word	0x00010bf0


	//   ....[75]....
        /*09b4*/ 	.word	0x00010c20


	//   ....[76]....
        /*09b8*/ 	.word	0x00010c50


	//   ....[77]....
        /*09bc*/ 	.word	0x00010ce0


	//   ....[78]....
        /*09c0*/ 	.word	0x00010d10


	//   ....[79]....
        /*09c4*/ 	.word	0x00010d90


	//   ....[80]....
        /*09c8*/ 	.word	0x00011a20


	//   ....[81]....
        /*09cc*/ 	.word	0x00012e00


	//   ....[82]....
        /*09d0*/ 	.word	0x00013b50


	//   ....[83]....
        /*09d4*/ 	.word	0x00013b60


	//   ....[84]....
        /*09d8*/ 	.word	0x00013b70


	//   ....[85]....
        /*09dc*/ 	.word	0x00013b90


	//   ....[86]....
        /*09e0*/ 	.word	0x00013bf0


	//   ....[87]....
        /*09e4*/ 	.word	0x00013c10


	//   ....[88]....
        /*09e8*/ 	.word	0x00013c90


	//   ....[89]....
        /*09ec*/ 	.word	0x00013cb0


	//   ....[90]....
        /*09f0*/ 	.word	0x00013cc0


	//   ....[91]....
        /*09f4*/ 	.word	0x00013d30


	//   ....[92]....
        /*09f8*/ 	.word	0x00013d80


	//   ....[93]....
        /*09fc*/ 	.word	0x00013d90


	//   ....[94]....
        /*0a00*/ 	.word	0x00015350


	//   ....[95]....
        /*0a04*/ 	.word	0x00015380


	//   ....[96]....
        /*0a08*/ 	.word	0x000153c0


	//   ....[97]....
        /*0a0c*/ 	.word	0x000153f0


	//   ....[98]....
        /*0a10*/ 	.word	0x00015420


	//   ....[99]....
        /*0a14*/ 	.word	0x00015450


	//   ....[100]....
        /*0a18*/ 	.word	0x00015480


	//   ....[101]....
        /*0a1c*/ 	.word	0x000154b0


	//   ....[102]....
        /*0a20*/ 	.word	0x00015630


	//   ....[103]....
        /*0a24*/ 	.word	0x00015660


	//   ....[104]....
        /*0a28*/ 	.word	0x00015690


	//   ....[105]....
        /*0a2c*/ 	.word	0x000156c0


	//   ....[106]....
        /*0a30*/ 	.word	0x000156f0


	//   ....[107]....
        /*0a34*/ 	.word	0x00015720


	//   ....[108]....
        /*0a38*/ 	.word	0x000157e0


	//   ....[109]....
        /*0a3c*/ 	.word	0x00015800


	//   ....[110]....
        /*0a40*/ 	.word	0x00015870


	//   ....[111]....
        /*0a44*/ 	.word	0x00015ce0


	//   ....[112]....
        /*0a48*/ 	.word	0x00016160


	//   ....[113]....
        /*0a4c*/ 	.word	0x000161f0


	//   ....[114]....
        /*0a50*/ 	.word	0x00016240


	//   ....[115]....
        /*0a54*/ 	.word	0x00016290


	//   ....[116]....
        /*0a58*/ 	.word	0x00016370


	//   ....[117]....
        /*0a5c*/ 	.word	0x00016400


	//   ....[118]....
        /*0a60*/ 	.word	0x00016450


	//   ....[119]....
        /*0a64*/ 	.word	0x000164a0


	//   ....[120]....
        /*0a68*/ 	.word	0x000166f0


	//   ....[121]....
        /*0a6c*/ 	.word	0x000169d0


	//   ....[122]....
        /*0a70*/ 	.word	0x00016bd0


	//   ....[123]....
        /*0a74*/ 	.word	0x00016c20


	//   ....[124]....
        /*0a78*/ 	.word	0x00016c80


	//   ....[125]....
        /*0a7c*/ 	.word	0x00016d40


	//   ....[126]....
        /*0a80*/ 	.word	0x00016da0


	//   ....[127]....
        /*0a84*/ 	.word	0x00016ea0


	//   ....[128]....
        /*0a88*/ 	.word	0x00016f00


	//   ....[129]....
        /*0a8c*/ 	.word	0x00016fb0


	//   ....[130]....
        /*0a90*/ 	.word	0x00017060


	//   ....[131]....
        /*0a94*/ 	.word	0x00017140


	//   ....[132]....
        /*0a98*/ 	.word	0x000171a0


	//   ....[133]....
        /*0a9c*/ 	.word	0x00017270


	//   ....[134]....
        /*0aa0*/ 	.word	0x00017540


	//   ....[135]....
        /*0aa4*/ 	.word	0x000175e0


	//   ....[136]....
        /*0aa8*/ 	.word	0x00017700


	//   ....[137]....
        /*0aac*/ 	.word	0x00017770


	//   ....[138]....
        /*0ab0*/ 	.word	0x000177e0


	//   ....[139]....
        /*0ab4*/ 	.word	0x00017850


	//   ....[140]....
        /*0ab8*/ 	.word	0x000178c0


	//   ....[141]....
        /*0abc*/ 	.word	0x00017940


	//   ....[142]....
        /*0ac0*/ 	.word	0x000179d0


	//   ....[143]....
        /*0ac4*/ 	.word	0x00017a60


	//   ....[144]....
        /*0ac8*/ 	.word	0x00017ad0


	//   ....[145]....
        /*0acc*/ 	.word	0x00017b40


	//   ....[146]....
        /*0ad0*/ 	.word	0x00017bb0


	//   ....[147]....
        /*0ad4*/ 	.word	0x00017c30


	//   ....[148]....
        /*0ad8*/ 	.word	0x00017ca0


	//   ....[149]....
        /*0adc*/ 	.word	0x00017d40


	//   ....[150]....
        /*0ae0*/ 	.word	0x00017dd0


	//   ....[151]....
        /*0ae4*/ 	.word	0x00017ef0


	//----- nvinfo : EIATTR_REG_RECONFIG
	.align		4
.L_145:
        /*0ae8*/ 	.byte	0x01, 0x54
	.zero		2


	//----- nvinfo : EIATTR_SYSCALL_OFFSETS
	.align		4
        /*0aec*/ 	.byte	0x04, 0x46
        /*0aee*/ 	.short	(.L_147 - .L_146)


	//   ....[0]....
.L_146:
        /*0af0*/ 	.word	0x00001910


	//   ....[1]....
        /*0af4*/ 	.word	0x00001a60


	//   ....[2]....
        /*0af8*/ 	.word	0x00004f60


	//   ....[3]....
        /*0afc*/ 	.word	0x00005540


	//   ....[4]....
        /*0b00*/ 	.word	0x000128a0


	//   ....[5]....
        /*0b04*/ 	.word	0x00012a30


	//   ....[6]....
        /*0b08*/ 	.word	0x00012b80


	//   ....[7]....
        /*0b0c*/ 	.word	0x00012cd0


	//   ....[8]....
        /*0b10*/ 	.word	0x00013670


	//----- nvinfo : EIATTR_MBARRIER_INSTR_OFFSETS
	.align		4
.L_147:
        /*0b14*/ 	.byte	0x04, 0x39
        /*0b16*/ 	.short	(.L_149 - .L_148)


	//   ....[0]....
.L_148:
        /*0b18*/ 	.word	0x000002b0
        /*0b1c*/ 	.word	0x000000ff
        /*0b20*/ 	.word	0x00013200
        /*0b24*/ 	.short	0x0100
        /*0b26*/ 	.byte	0x08
	.zero		1


	//   ....[1]....
        /*0b28*/ 	.word	0x000002c0
        /*0b2c*/ 	.word	0x000000ff
        /*0b30*/ 	.word	0x00013220
        /*0b34*/ 	.short	0x0100
        /*0b36*/ 	.byte	0x08
	.zero		1


	//   ....[2]....
        /*0b38*/ 	.word	0x000003b0
        /*0b3c*/ 	.word	0x000000ff
        /*0b40*/ 	.word	0x00013230
        /*0b44*/ 	.short	0x0100
        /*0b46*/ 	.byte	0x08
	.zero		1


	//   ....[3]....
        /*0b48*/ 	.word	0x000003c0
        /*0b4c*/ 	.word	0x000000ff
        /*0b50*/ 	.word	0x00013240
        /*0b54*/ 	.short	0x0100
        /*0b56*/ 	.byte	0x08
	.zero		1


	//   ....[4]....
        /*0b58*/ 	.word	0x000003d0
        /*0b5c*/ 	.word	0x000000ff
        /*0b60*/ 	.word	0x00013238
        /*0b64*/ 	.short	0x0100
        /*0b66*/ 	.byte	0x08
	.zero		1


	//   ....[5]....
        /*0b68*/ 	.word	0x000003e0
        /*0b6c*/ 	.word	0x000000ff
        /*0b70*/ 	.word	0x00013248
        /*0b74*/ 	.short	0x0100
        /*0b76*/ 	.byte	0x08
	.zero		1


	//   ....[6]....
        /*0b78*/ 	.word	0x00000510
        /*0b7c*/ 	.word	0x000000ff
        /*0b80*/ 	.word	0x00013250
        /*0b84*/ 	.short	0x0100
        /*0b86*/ 	.byte	0x08
	.zero		1


	//   ....[7]....
        /*0b88*/ 	.word	0x00000520
        /*0b8c*/ 	.word	0x000000ff
        /*0b90*/ 	.word	0x00013260
        /*0b94*/ 	.short	0x0100
        /*0b96*/ 	.byte	0x08
	.zero		1


	//   ....[8]....
        /*0b98*/ 	.word	0x00000530
        /*0b9c*/ 	.word	0x000000ff
        /*0ba0*/ 	.word	0x00013258
        /*0ba4*/ 	.short	0x0100
        /*0ba6*/ 	.byte	0x08
	.zero		1


	//   ....[9]....
        /*0ba8*/ 	.word	0x00000540
        /*0bac*/ 	.word	0x000000ff
        /*0bb0*/ 	.word	0x00013268
        /*0bb4*/ 	.short	0x0100
        /*0bb6*/ 	.byte	0x08
	.zero		1


	//   ....[10]....
        /*0bb8*/ 	.word	0x00000630
        /*0bbc*/ 	.word	0x000000ff
        /*0bc0*/ 	.word	0x00013270
        /*0bc4*/ 	.short	0x0100
        /*0bc6*/ 	.byte	0x06
	.zero		1


	//   ....[11]....
        /*0bc8*/ 	.word	0x00000640
        /*0bcc*/ 	.word	0x000000ff
        /*0bd0*/ 	.word	0x00013280
        /*0bd4*/ 	.short	0x0100
        /*0bd6*/ 	.byte	0x06
	.zero		1


	//   ....[12]....
        /*0bd8*/ 	.word	0x00000650
        /*0bdc*/ 	.word	0x000000ff
        /*0be0*/ 	.word	0x00013278
        /*0be4*/ 	.short	0x0100
        /*0be6*/ 	.byte	0x06
	.zero		1


	//   ....[13]....
        /*0be8*/ 	.word	0x00000660
        /*0bec*/ 	.word	0x000000ff
        /*0bf0*/ 	.word	0x00013288
        /*0bf4*/ 	.short	0x0100
        /*0bf6*/ 	.byte	0x06
	.zero		1


	//   ....[14]....
        /*0bf8*/ 	.word	0x00000790
        /*0bfc*/ 	.word	0x000000ff
        /*0c00*/ 	.word	0x00013290
        /*0c04*/ 	.short	0x0100
        /*0c06*/ 	.byte	0x08
	.zero		1


	//   ....[15]....
        /*0c08*/ 	.word	0x000007a0
        /*0c0c*/ 	.word	0x000000ff
        /*0c10*/ 	.word	0x000132a0
        /*0c14*/ 	.short	0x0100
        /*0c16*/ 	.byte	0x08
	.zero		1


	//   ....[16]....
        /*0c18*/ 	.word	0x000007b0
        /*0c1c*/ 	.word	0x000000ff
        /*0c20*/ 	.word	0x00013298
        /*0c24*/ 	.short	0x0100
        /*0c26*/ 	.byte	0x08
	.zero		1


	//   ....[17]....
        /*0c28*/ 	.word	0x000007c0
        /*0c2c*/ 	.word	0x000000ff
        /*0c30*/ 	.word	0x000132a8
        /*0c34*/ 	.short	0x0100
        /*0c36*/ 	.byte	0x08
	.zero		1


	//   ....[18]....
        /*0c38*/ 	.word	0x000008f0
        /*0c3c*/ 	.word	0x000000ff
        /*0c40*/ 	.word	0x000132b0
        /*0c44*/ 	.short	0x0100
        /*0c46*/ 	.byte	0x08
	.zero		1


	//   ....[19]....
        /*0c48*/ 	.word	0x00000900
        /*0c4c*/ 	.word	0x000000ff
        /*0c50*/ 	.word	0x000132c0
        /*0c54*/ 	.short	0x0100
        /*0c56*/ 	.byte	0x08
	.zero		1


	//   ....[20]....
        /*0c58*/ 	.word	0x00000910
        /*0c5c*/ 	.word	0x000000ff
        /*0c60*/ 	.word	0x000132b8
        /*0c64*/ 	.short	0x0100
        /*0c66*/ 	.byte	0x08
	.zero		1


	//   ....[21]....
        /*0c68*/ 	.word	0x00000920
        /*0c6c*/ 	.word	0x000000ff
        /*0c70*/ 	.word	0x000132c8
        /*0c74*/ 	.short	0x0100
        /*0c76*/ 	.byte	0x08
	.zero		1


	//   ....[22]....
        /*0c78*/ 	.word	0x00002620
        /*0c7c*/ 	.word	0x0000004a
        /*0c80*/ 	.word	0x00013290
        /*0c84*/ 	.short	0x010a
        /*0c86*/ 	.byte	0x3f
	.zero		1


	//   ....[23]....
        /*0c88*/ 	.word	0x000036d0
        /*0c8c*/ 	.word	0x0000004a
        /*0c90*/ 	.word	0x00013290
        /*0c94*/ 	.short	0x010a
        /*0c96*/ 	.byte	0x3f
	.zero		1


	//   ....[24]....
        /*0c98*/ 	.word	0x00004740
        /*0c9c*/ 	.word	0x0000004a
        /*0ca0*/ 	.word	0x00013290
        /*0ca4*/ 	.short	0x010a
        /*0ca6*/ 	.byte	0x3f
	.zero		1


	//   ....[25]....
        /*0ca8*/ 	.word	0x000048d0
        /*0cac*/ 	.word	0x00000004
        /*0cb0*/ 	.word	0x00000000
        /*0cb4*/ 	.short	0x0101
        /*0cb6*/ 	.byte	0x3f
	.zero		1


	//   ....[26]....
        /*0cb8*/ 	.word	0x00004910
        /*0cbc*/ 	.word	0x0000004a
        /*0cc0*/ 	.word	0x000132b0
        /*0cc4*/ 	.short	0x010a
        /*0cc6*/ 	.byte	0x3f
	.zero		1


	//   ....[27]....
        /*0cc8*/ 	.word	0x00004b70
        /*0ccc*/ 	.word	0x0000004a
        /*0cd0*/ 	.word	0x00000000
        /*0cd4*/ 	.short	0x0101
        /*0cd6*/ 	.byte	0x3f
	.zero		1


	//   ....[28]....
        /*0cd8*/ 	.word	0x000052a0
        /*0cdc*/ 	.word	0x00000010
        /*0ce0*/ 	.word	0x00013200
        /*0ce4*/ 	.short	0x010a
        /*0ce6*/ 	.byte	0x3f
	.zero		1


	//   ....[29]....
        /*0ce8*/ 	.word	0x000052f0
        /*0cec*/ 	.word	0x00000010
        /*0cf0*/ 	.word	0x00013200
        /*0cf4*/ 	.short	0x010a
        /*0cf6*/ 	.byte	0x3f
	.zero		1


	//   ....[30]....
        /*0cf8*/ 	.word	0x00005870
        /*0cfc*/ 	.word	0x00000010
        /*0d00*/ 	.word	0x00013200
        /*0d04*/ 	.short	0x010a
        /*0d06*/ 	.byte	0x3f
	.zero		1


	//   ....[31]....
        /*0d08*/ 	.word	0x00006b10
        /*0d0c*/ 	.word	0x00000010
        /*0d10*/ 	.word	0x00013200
        /*0d14*/ 	.short	0x010a
        /*0d16*/ 	.byte	0x3f
	.zero		1


	//   ....[32]....
        /*0d18*/ 	.word	0x00007c70
        /*0d1c*/ 	.word	0x00000000
        /*0d20*/ 	.word	0x00013230
        /*0d24*/ 	.short	0x010a
        /*0d26*/ 	.byte	0x3f
	.zero		1


	//   ....[33]....
        /*0d28*/ 	.word	0x00007d20
        /*0d2c*/ 	.word	0x00000000
        /*0d30*/ 	.word	0x00013230
        /*0d34*/ 	.short	0x010a
        /*0d36*/ 	.byte	0x3f
	.zero		1


	//   ....[34]....
        /*0d38*/ 	.word	0x0000a250
        /*0d3c*/ 	.word	0x0000001b
        /*0d40*/ 	.word	0x00000000
        /*0d44*/ 	.short	0x0101
        /*0d46*/ 	.byte	0x3f
	.zero		1


	//   ....[35]....
        /*0d48*/ 	.word	0x0000b0e0
        /*0d4c*/ 	.word	0x0000000d
        /*0d50*/ 	.word	0x00013230
        /*0d54*/ 	.short	0x010a
        /*0d56*/ 	.byte	0x3f
	.zero		1


	//   ....[36]....
        /*0d58*/ 	.word	0x0000b170
        /*0d5c*/ 	.word	0x0000000d
        /*0d60*/ 	.word	0x00013230
        /*0d64*/ 	.short	0x010a
        /*0d66*/ 	.byte	0x3f
	.zero		1


	//   ....[37]....
        /*0d68*/ 	.word	0x0000b730
        /*0d6c*/ 	.word	0x0000000e
        /*0d70*/ 	.word	0x00013250
        /*0d74*/ 	.short	0x010a
        /*0d76*/ 	.byte	0x3f
	.zero		1


	//   ....[38]....
        /*0d78*/ 	.word	0x0000b780
        /*0d7c*/ 	.word	0x0000000e
        /*0d80*/ 	.word	0x00013250
        /*0d84*/ 	.short	0x010a
        /*0d86*/ 	.byte	0x3f
	.zero		1


	//   ....[39]....
        /*0d88*/ 	.word	0x0000d130
        /*0d8c*/ 	.word	0x0000000d
        /*0d90*/ 	.word	0x00000000
        /*0d94*/ 	.short	0x0101
        /*0d96*/ 	.byte	0x3f
	.zero		1


	//   ....[40]....
        /*0d98*/ 	.word	0x0000ded0
        /*0d9c*/ 	.word	0x0000000e
        /*0da0*/ 	.word	0x00000000
        /*0da4*/ 	.short	0x0101
        /*0da6*/ 	.byte	0x3f
	.zero		1


	//   ....[41]....
        /*0da8*/ 	.word	0x0000df70
        /*0dac*/ 	.word	0x00000008
        /*0db0*/ 	.word	0x00013250
        /*0db4*/ 	.short	0x010a
        /*0db6*/ 	.byte	0x3f
	.zero		1


	//   ....[42]....
        /*0db8*/ 	.word	0x0000dfc0
        /*0dbc*/ 	.word	0x00000008
        /*0dc0*/ 	.word	0x00013250
        /*0dc4*/ 	.short	0x010a
        /*0dc6*/ 	.byte	0x3f
	.zero		1


	//   ....[43]....
        /*0dc8*/ 	.word	0x0000e7e0
        /*0dcc*/ 	.word	0x00000004
        /*0dd0*/ 	.word	0x00000000
        /*0dd4*/ 	.short	0x0101
        /*0dd6*/ 	.byte	0x3f
	.zero		1


	//   ....[44]....
        /*0dd8*/ 	.word	0x0000fbb0
        /*0ddc*/ 	.word	0x00000000
        /*0de0*/ 	.word	0x00000000
        /*0de4*/ 	.short	0x0101
        /*0de6*/ 	.byte	0x3f
	.zero		1


	//   ....[45]....
        /*0de8*/ 	.word	0x00011b00
        /*0dec*/ 	.word	0x00000016
        /*0df0*/ 	.word	0x00013220
        /*0df4*/ 	.short	0x010a
        /*0df6*/ 	.byte	0x3f
	.zero		1


	//   ....[46]....
        /*0df8*/ 	.word	0x00011bb0
        /*0dfc*/ 	.word	0x00000005
        /*0e00*/ 	.word	0x000132a0
        /*0e04*/ 	.short	0x010a
        /*0e06*/ 	.byte	0x3f
	.zero		1


	//   ....[47]....
        /*0e08*/ 	.word	0x00011de0
        /*0e0c*/ 	.word	0x00000005
        /*0e10*/ 	.word	0x000132c0
        /*0e14*/ 	.short	0x010a
        /*0e16*/ 	.byte	0x3f
	.zero		1


	//   ....[48]....
        /*0e18*/ 	.word	0x00012130
        /*0e1c*/ 	.word	0x00000005
        /*0e20*/ 	.word	0x000132a0
        /*0e24*/ 	.short	0x010a
        /*0e26*/ 	.byte	0x3f
	.zero		1


	//   ....[49]....
        /*0e28*/ 	.word	0x00012350
        /*0e2c*/ 	.word	0x00000005
        /*0e30*/ 	.word	0x000132c0
        /*0e34*/ 	.short	0x010a
        /*0e36*/ 	.byte	0x3f
	.zero		1


	//   ....[50]....
        /*0e38*/ 	.word	0x00013050
        /*0e3c*/ 	.word	0x00000004
        /*0e40*/ 	.word	0x00013280
        /*0e44*/ 	.short	0x010a
        /*0e46*/ 	.byte	0x3f
	.zero		1


	//   ....[51]....
        /*0e48*/ 	.word	0x00013210
        /*0e4c*/ 	.word	0x00000004
        /*0e50*/ 	.word	0x00013240
        /*0e54*/ 	.short	0x010a
        /*0e56*/ 	.byte	0x3f
	.zero		1


	//   ....[52]....
        /*0e58*/ 	.word	0x00013ec0
        /*0e5c*/ 	.word	0x00000016
        /*0e60*/ 	.word	0x00013200
        /*0e64*/ 	.short	0x0107
        /*0e66*/ 	.byte	0x3f
	.zero		1


	//   ....[53]....
        /*0e68*/ 	.word	0x00013fb0
        /*0e6c*/ 	.word	0x00000016
        /*0e70*/ 	.word	0x00013200
        /*0e74*/ 	.short	0x0101
        /*0e76*/ 	.byte	0x3f
	.zero		1


	//   ....[54]....
        /*0e78*/ 	.word	0x00013fd0
        /*0e7c*/ 	.word	0x00000016
        /*0e80*/ 	.word	0x00013220
        /*0e84*/ 	.short	0x010a
        /*0e86*/ 	.byte	0x3f
	.zero		1


	//   ....[55]....
        /*0e88*/ 	.word	0x000142b0
        /*0e8c*/ 	.word	0x00000004
        /*0e90*/ 	.word	0x00013280
        /*0e94*/ 	.short	0x010a
        /*0e96*/ 	.byte	0x3f
	.zero		1


	//   ....[56]....
        /*0e98*/ 	.word	0x00014500
        /*0e9c*/ 	.word	0x00000004
        /*0ea0*/ 	.word	0x00013240
        /*0ea4*/ 	.short	0x010a
        /*0ea6*/ 	.byte	0x3f
	.zero		1


	//   ....[57]....
        /*0ea8*/ 	.word	0x000147c0
        /*0eac*/ 	.word	0x00000003
        /*0eb0*/ 	.word	0x00013270
        /*0eb4*/ 	.short	0x010a
        /*0eb6*/ 	.byte	0x3f
	.zero		1


	//   ....[58]....
        /*0eb8*/ 	.word	0x00014840
        /*0ebc*/ 	.word	0x00000003
        /*0ec0*/ 	.word	0x00013260
        /*0ec4*/ 	.short	0x010a
        /*0ec6*/ 	.byte	0x3f
	.zero		1


	//   ....[59]....
        /*0ec8*/ 	.word	0x00014b40
        /*0ecc*/ 	.word	0x00000003
        /*0ed0*/ 	.word	0x00013250
        /*0ed4*/ 	.short	0x0101
        /*0ed6*/ 	.byte	0x3f
	.zero		1


	//   ....[60]....
        /*0ed8*/ 	.word	0x00014bc0
        /*0edc*/ 	.word	0x00000003
        /*0ee0*/ 	.word	0x00000000
        /*0ee4*/ 	.short	0x0101
        /*0ee6*/ 	.byte	0x3f
	.zero		1


	//   ....[61]....
        /*0ee8*/ 	.word	0x00014db0
        /*0eec*/ 	.word	0x00000003
        /*0ef0*/ 	.word	0x00013270
        /*0ef4*/ 	.short	0x010a
        /*0ef6*/ 	.byte	0x3f
	.zero		1


	//   ....[62]....
        /*0ef8*/ 	.word	0x00014e20
        /*0efc*/ 	.word	0x00000003
        /*0f00*/ 	.word	0x00013260
        /*0f04*/ 	.short	0x010a
        /*0f06*/ 	.byte	0x3f
	.zero		1


	//   ....[63]....
        /*0f08*/ 	.word	0x00015120
        /*0f0c*/ 	.word	0x00000003
        /*0f10*/ 	.word	0x00013250
        /*0f14*/ 	.short	0x0101
        /*0f16*/ 	.byte	0x3f
	.zero		1


	//   ....[64]....
        /*0f18*/ 	.word	0x00015170
        /*0f1c*/ 	.word	0x00000000
        /*0f20*/ 	.word	0x00000000
        /*0f24*/ 	.short	0x0101
        /*0f26*/ 	.byte	0x3f
	.zero		1


	//   ....[65]....
        /*0f28*/ 	.word	0x00015c60
        /*0f2c*/ 	.word	0x00000009
        /*0f30*/ 	.word	0x00013220
        /*0f34*/ 	.short	0x010a
        /*0f36*/ 	.byte	0x3f
	.zero		1


	//   ....[66]....
        /*0f38*/ 	.word	0x00015df0
        /*0f3c*/ 	.word	0x00000007
        /*0f40*/ 	.word	0x00000000
        /*0f44*/ 	.short	0x010a
        /*0f46*/ 	.byte	0x3f
	.zero		1


	//   ....[67]....
        /*0f48*/ 	.word	0x00015e60
        /*0f4c*/ 	.word	0x00000003
        /*0f50*/ 	.word	0x00000000
        /*0f54*/ 	.short	0x010a
        /*0f56*/ 	.byte	0x3f
	.zero		1


	//   ....[68]....
        /*0f58*/ 	.word	0x00015eb0
        /*0f5c*/ 	.word	0x00000003
        /*0f60*/ 	.word	0x00013260
        /*0f64*/ 	.short	0x010a
        /*0f66*/ 	.byte	0x3f
	.zero		1


	//   ....[69]....
        /*0f68*/ 	.word	0x00015f00
        /*0f6c*/ 	.word	0x00000005
        /*0f70*/ 	.word	0x00013260
        /*0f74*/ 	.short	0x010a
        /*0f76*/ 	.byte	0x3f
	.zero		1


	//   ....[70]....
        /*0f78*/ 	.word	0x00015f40
        /*0f7c*/ 	.word	0x00000003
        /*0f80*/ 	.word	0x00013280
        /*0f84*/ 	.short	0x010a
        /*0f86*/ 	.byte	0x3f
	.zero		1


	//   ....[71]....
        /*0f88*/ 	.word	0x00015f60
        /*0f8c*/ 	.word	0x00000005
        /*0f90*/ 	.word	0x00013280
        /*0f94*/ 	.short	0x010a
        /*0f96*/ 	.byte	0x3f
	.zero		1


	//   ....[72]....
        /*0f98*/ 	.word	0x00015fc0
        /*0f9c*/ 	.word	0x0000004a
        /*0fa0*/ 	.word	0x00013290
        /*0fa4*/ 	.short	0x010a
        /*0fa6*/ 	.byte	0x3f
	.zero		1


	//   ....[73]....
        /*0fa8*/ 	.word	0x00016010
        /*0fac*/ 	.word	0x0000004a
        /*0fb0*/ 	.word	0x00013290
        /*0fb4*/ 	.short	0x010a
        /*0fb6*/ 	.byte	0x3f
	.zero		1


	//   ....[74]....
        /*0fb8*/ 	.word	0x00016060
        /*0fbc*/ 	.word	0x0000004a
        /*0fc0*/ 	.word	0x00013290
        /*0fc4*/ 	.short	0x010a
        /*0fc6*/ 	.byte	0x3f
	.zero		1


	//   ....[75]....
        /*0fc8*/ 	.word	0x000160b0
        /*0fcc*/ 	.word	0x0000004a
        /*0fd0*/ 	.word	0x000132b0
        /*0fd4*/ 	.short	0x010a
        /*0fd6*/ 	.byte	0x3f
	.zero		1


	//   ....[76]....
        /*0fd8*/ 	.word	0x000162c0
        /*0fdc*/ 	.word	0x00000010
        /*0fe0*/ 	.word	0x00013200
        /*0fe4*/ 	.short	0x010a
        /*0fe6*/ 	.byte	0x3f
	.zero		1


	//   ....[77]....
        /*0fe8*/ 	.word	0x000164d0
        /*0fec*/ 	.word	0x00000010
        /*0ff0*/ 	.word	0x00013200
        /*0ff4*/ 	.short	0x010a
        /*0ff6*/ 	.byte	0x3f
	.zero		1


	//   ....[78]....
        /*0ff8*/ 	.word	0x00016520
        /*0ffc*/ 	.word	0x00000000
        /*1000*/ 	.word	0x00013230
        /*1004*/ 	.short	0x010a
        /*1006*/ 	.byte	0x3f
	.zero		1


	//   ....[79]....
        /*1008*/ 	.word	0x00016570
        /*100c*/ 	.word	0x0000000d
        /*1010*/ 	.word	0x00013230
        /*1014*/ 	.short	0x010a
        /*1016*/ 	.byte	0x3f
	.zero		1


	//   ....[80]....
        /*1018*/ 	.word	0x000165c0
        /*101c*/ 	.word	0x0000000e
        /*1020*/ 	.word	0x00013250
        /*1024*/ 	.short	0x010a
        /*1026*/ 	.byte	0x3f
	.zero		1


	//   ....[81]....
        /*1028*/ 	.word	0x00016610
        /*102c*/ 	.word	0x00000008
        /*1030*/ 	.word	0x00013250
        /*1034*/ 	.short	0x010a
        /*1036*/ 	.byte	0x3f
	.zero		1


	//   ....[82]....
        /*1038*/ 	.word	0x000167b0
        /*103c*/ 	.word	0x00000016
        /*1040*/ 	.word	0x00013220
        /*1044*/ 	.short	0x010a
        /*1046*/ 	.byte	0x3f
	.zero		1


	//   ....[83]....
        /*1048*/ 	.word	0x00016800
        /*104c*/ 	.word	0x00000005
        /*1050*/ 	.word	0x000132a0
        /*1054*/ 	.short	0x010a
        /*1056*/ 	.byte	0x3f
	.zero		1


	//   ....[84]....
        /*1058*/ 	.word	0x00016850
        /*105c*/ 	.word	0x00000005
        /*1060*/ 	.word	0x000132c0
        /*1064*/ 	.short	0x010a
        /*1066*/ 	.byte	0x3f
	.zero		1


	//   ....[85]....
        /*1068*/ 	.word	0x000168a0
        /*106c*/ 	.word	0x00000005
        /*1070*/ 	.word	0x000132a0
        /*1074*/ 	.short	0x010a
        /*1076*/ 	.byte	0x3f
	.zero		1


	//   ....[86]....
        /*1078*/ 	.word	0x000168f0
        /*107c*/ 	.word	0x00000005
        /*1080*/ 	.word	0x000132c0
        /*1084*/ 	.short	0x010a
        /*1086*/ 	.byte	0x3f
	.zero		1


	//   ....[87]....
        /*1088*/ 	.word	0x00016a90
        /*108c*/ 	.word	0x00000004
        /*1090*/ 	.word	0x00013280
        /*1094*/ 	.short	0x010a
        /*1096*/ 	.byte	0x3f
	.zero		1


	//   ....[88]....
        /*1098*/ 	.word	0x00016ae0
        /*109c*/ 	.word	0x00000004
        /*10a0*/ 	.word	0x00013240
        /*10a4*/ 	.short	0x010a
        /*10a6*/ 	.byte	0x3f
	.zero		1


	//   ....[89]....
        /*10a8*/ 	.word	0x000172b0
        /*10ac*/ 	.word	0x00000016
        /*10b0*/ 	.word	0x00013220
        /*10b4*/ 	.short	0x010a
        /*10b6*/ 	.byte	0x3f
	.zero		1


	//   ....[90]....
        /*10b8*/ 	.word	0x00017300
        /*10bc*/ 	.word	0x00000004
        /*10c0*/ 	.word	0x00013280
        /*10c4*/ 	.short	0x010a
        /*10c6*/ 	.byte	0x3f
	.zero		1


	//   ....[91]....
        /*10c8*/ 	.word	0x00017350
        /*10cc*/ 	.word	0x00000004
        /*10d0*/ 	.word	0x00013240
        /*10d4*/ 	.short	0x010a
        /*10d6*/ 	.byte	0x3f
	.zero		1


	//   ....[92]....
        /*10d8*/ 	.word	0x000173a0
        /*10dc*/ 	.word	0x00000003
        /*10e0*/ 	.word	0x00013270
        /*10e4*/ 	.short	0x010a
        /*10e6*/ 	.byte	0x3f
	.zero		1


	//   ....[93]....
        /*10e8*/ 	.word	0x000173f0
        /*10ec*/ 	.word	0x00000003
        /*10f0*/ 	.word	0x00013260
        /*10f4*/ 	.short	0x010a
        /*10f6*/ 	.byte	0x3f
	.zero		1


	//   ....[94]....
        /*10f8*/ 	.word	0x00017440
        /*10fc*/ 	.word	0x00000003
        /*1100*/ 	.word	0x00013270
        /*1104*/ 	.short	0x010a
        /*1106*/ 	.byte	0x3f
	.zero		1


	//   ....[95]....
        /*1108*/ 	.word	0x00017490
        /*110c*/ 	.word	0x00000003
        /*1110*/ 	.word	0x00013260
        /*1114*/ 	.short	0x010a
        /*1116*/ 	.byte	0x3f
	.zero		1


	//   ....[96]....
        /*1118*/ 	.word	0x00017e10
        /*111c*/ 	.word	0x00000009
        /*1120*/ 	.word	0x00013220
        /*1124*/ 	.short	0x010a
        /*1126*/ 	.byte	0x3f
	.zero		1


	//   ....[97]....
        /*1128*/ 	.word	0x00017fb0
        /*112c*/ 	.word	0x00000007
        /*1130*/ 	.word	0x00000000
        /*1134*/ 	.short	0x010a
        /*1136*/ 	.byte	0x3f
	.zero		1


	//   ....[98]....
        /*1138*/ 	.word	0x00018000
        /*113c*/ 	.word	0x00000003
        /*1140*/ 	.word	0x00000000
        /*1144*/ 	.short	0x010a
        /*1146*/ 	.byte	0x3f
	.zero		1


	//   ....[99]....
        /*1148*/ 	.word	0x00018050
        /*114c*/ 	.word	0x00000003
        /*1150*/ 	.word	0x00013260
        /*1154*/ 	.short	0x010a
        /*1156*/ 	.byte	0x3f
	.zero		1


	//   ....[100]....
        /*1158*/ 	.word	0x000180a0
        /*115c*/ 	.word	0x00000005
        /*1160*/ 	.word	0x00013260
        /*1164*/ 	.short	0x010a
        /*1166*/ 	.byte	0x3f
	.zero		1


	//   ....[101]....
        /*1168*/ 	.word	0x000180f0
        /*116c*/ 	.word	0x00000003
        /*1170*/ 	.word	0x00013280
        /*1174*/ 	.short	0x010a
        /*1176*/ 	.byte	0x3f
	.zero		1


	//----- nvinfo : EIATTR_NUM_MBARRIERS
	.align		4
.L_149:
        /*1178*/ 	.byte	0x03, 0x38
        /*117a*/ 	.short	0x0016


	//----- nvinfo : EIATTR_EXIT_INSTR_OFFSETS
	.align		4
        /*117c*/ 	.byte	0x04, 0x1c
        /*117e*/ 	.short	(.L_151 - .L_150)


	//   ....[0]....
.L_150:
        /*1180*/ 	.word	0x00015fb0


	//----- nvinfo : EIATTR_MAX_THREADS
	.align		4
.L_151:
        /*1184*/ 	.byte	0x04, 0x05
        /*1186*/ 	.short	(.L_153 - .L_152)
.L_152:
        /*1188*/ 	.word	0x00000200
        /*118c*/ 	.word	0x00000001
        /*1190*/ 	.word	0x00000001


	//----- nvinfo : EIATTR_CRS_STACK_SIZE
	.align		4
.L_153:
        /*1194*/ 	.byte	0x04, 0x1e
        /*1196*/ 	.short	(.L_155 - .L_154)
.L_154:
        /*1198*/ 	.word	0x00000000


	//----- nvinfo : EIATTR_CBANK_PARAM_SIZE
	.align		4
.L_155:
        /*119c*/ 	.byte	0x03, 0x19
        /*119e*/ 	.short	0x0af0


	//----- nvinfo : EIATTR_PARAM_CBANK
	.align		4
        /*11a0*/ 	.byte	0x04, 0x0a
        /*11a2*/ 	.short	(.L_157 - .L_156)
	.align		4
.L_156:
        /*11a4*/ 	.word	index@(.nv.constant0._ZN7cutlass13device_kernelIN5flash11enable_sm90INS1_16FlashAttnFwdSm90INS1_25CollectiveMainloopFwdSm90ILi2EN4cute5tupleIJNS5_1CILi1EEES8_S8_EEENS6_IJNS7_ILi192EEENS7_ILi160EEENS7_ILi64EEEEEELi64ENS_12float_e4m3_tEfNS_4arch4Sm90ELb0ELb0ELb1ELb1ELb0ELb1ELb0ELb1ELb1ELb1ELb0ELb0EEENS1_21CollectiveEpilogueFwdINS6_IJSA_SC_SB_EEES9_NS_10bfloat16_tESG_Li384ELb1ELb1ELb0ELb1EEENS1_36VarlenDynamicPersistentTileSchedulerILi192ELi160ELi384ELi128ELb0ELb1ELb1ELb0ELb1ELb1EEEEEEEEEvNT_6ParamsE)
        /*11a8*/ 	.short	0x0210
        /*11aa*/ 	.short	0x0af0


	//----- nvinfo : EIATTR_SW_WAR
	.align		4
.L_157:
        /*11ac*/ 	.byte	0x04, 0x36
        /*11ae*/ 	.short	(.L_159 - .L_158)
.L_158:
        /*11b0*/ 	.word	0x00000008
.L_159:


//--------------------- .nv.info._ZN7cutlass13device_kernelIN5flash11enable_sm90INS1_16FlashAttnFwdSm90INS1_25CollectiveMainloopFwdSm90ILi2EN4cute5tupleIJNS5_1CILi1EEES8_S8_EEENS6_IJNS7_ILi192EEENS7_ILi160EEENS7_ILi64EEEEEELi64ENS_12float_e4m3_tEfNS_4arch4Sm90ELb0ELb1ELb1ELb0ELb0ELb0ELb0ELb1ELb1ELb1ELb0ELb0EEENS1_21CollectiveEpilogueFwdINS6_IJSA_SC_SB_EEES9_NS_10bfloat16_tESG_Li384ELb0ELb1ELb0ELb1EEENS1_30DynamicPersistentTileSchedulerILi384ELi128ELb0ELb1ELb1EEEEEEEEEvNT_6ParamsE --------------------------
	.section	.nv.info._ZN7cutlass13device_kernelIN5flash11enable_sm90INS1_16FlashAttnFwdSm90INS1_25CollectiveMainloopFwdSm90ILi2EN4cute5tupleIJNS5_1CILi1EEES8_S8_EEENS6_IJNS7_ILi192EEENS7_ILi160EEENS7_ILi64EEEEEELi64ENS_12float_e4m3_tEfNS_4arch4Sm90ELb0ELb1ELb1ELb0ELb0ELb0ELb0ELb1ELb1ELb1ELb0ELb0EEENS1_21CollectiveEpilogueFwdINS6_IJSA_SC_SB_EEES9_NS_10bfloat16_tESG_Li384ELb0ELb1ELb0ELb1EEENS1_30DynamicPersistentTileSchedulerILi384ELi128ELb0ELb1ELb1EEEEEEEEEvNT_6ParamsE,"",@"SHT_CUDA_INFO"
	.sectionflags	@""
	.align	4


	//----- nvinfo : EIATTR_CUDA_API_VERSION
	.align		4
        /*0000*/ 	.byte	0x04, 0x37
        /*0002*/ 	.short	(.L_161 - .L_160)
.L_160:
        /*0004*/ 	.word	0x00000082


	//----- nvinfo : EIATTR_KPARAM_INFO
	.align		4
.L_161:
        /*0008*/ 	.byte	0x04, 0x17
        /*000a*/ 	.short	(.L_163 - .L_162)
.L_162:
        /*000c*/ 	.word	0x00000000
        /*0010*/ 	.short	0x0000
        /*0012*/ 	.short	0x0070
        /*0014*/ 	.byte	0x00, 0xf0, 0x01, 0x2a


	//----- nvinfo : EIATTR_SPARSE_MMA_MASK
	.align		4
.L_163:
        /*0018*/ 	.byte	0x03, 0x50
        /*001a*/ 	.short	0x0000


	//----- nvinfo : EIATTR_MAXREG_COUNT
	.align		4
        /*001c*/ 	.byte	0x03, 0x1b
        /*001e*/ 	.short	0x0080


	//----- nvinfo : EIATTR_NUM_BARRIERS
	.align		4
        /*0020*/ 	.byte	0x02, 0x4c
        /*0022*/ 	.byte	0x09
	.zero		1


	//----- nvinfo : EIATTR_EXTERNS
	.align		4
        /*0024*/ 	.byte	0x04, 0x0f
        /*0026*/ 	.short	(.L_165 - .L_164)


	//   ....[0]....
	.align		4
.L_164:
        /*0028*/ 	.word	index@(__assertfail)


	//----- nvinfo : EIATTR_MERCURY_ISA_VERSION
	.align		4
.L_165:
        /*002c*/ 	.byte	0x03, 0x5f
        /*002e*/ 	.short	0x0101


	//----- nvinfo : EIATTR_INT_WARP_WIDE_INSTR_OFFSETS
	.align		4
        /*0030*/ 	.byte	0x04, 0x31
        /*0032*/ 	.short	(.L_167 - .L_166)


	//   ....[0]....
.L_166:
        /*0034*/ 	.word	0x00000120


	//   ....[1]....
        /*0038*/ 	.word	0x00000160


	//   ....[2]....
        /*003c*/ 	.word	0x000001d0


	//   ....[3]....
        /*0040*/ 	.word	0x000151c0


	//   ....[4]....
        /*0044*/ 	.word	0x00015250


	//   ....[5]....
        /*0048*/ 	.word	0x00017550


	//   ....[6]....
        /*004c*/ 	.word	0x000175e0


	//----- nvinfo : EIATTR_COOP_GROUP_MASK_REGIDS
	.align		4
.L_167:
        /*0050*/ 	.byte	0x04, 0x29
        /*0052*/ 	.short	(.L_169 - .L_168)


	//   ....[0]....
.L_168:
        /*0054*/ 	.word	0xffffffff


	//   ....[1]....
        /*0058*/ 	.word	0xffffffff


	//   ....[2]....
        /*005c*/ 	.word	0xffffffff


	//   ....[3]....
        /*0060*/ 	.word	0xffffffff


	//   ....[4]....
        /*0064*/ 	.word	0xffffffff


	//   ....[5]....
        /*0068*/ 	.word	0xffffffff


	//   ....[6]....
        /*006c*/ 	.word	0xffffffff


	//   ....[7]....
        /*0070*/ 	.word	0xffffffff


	//   ....[8]....
        /*0074*/ 	.word	0xffffffff


	//   ....[9]....
        /*0078*/ 	.word	0xffffffff


	//   ....[10]....
        /*007c*/ 	.word	0xffffffff


	//   ....[11]....
        /*0080*/ 	.word	0xffffffff


	//   ....[12]....
        /*0084*/ 	.word	0xffffffff


	//   ....[13]....
        /*0088*/ 	.word	0xffffffff


	//   ....[14]....
        /*008c*/ 	.word	0xffffffff


	//   ....[15]....
        /*0090*/ 	.word	0xffffffff


	//   ....[16]....
        /*0094*/ 	.word	0xffffffff


	//   ....[17]....
        /*0098*/ 	.word	0xffffffff


	//   ....[18]....
        /*009c*/ 	.word	0xffffffff


	//   ....[19]....
        /*00a0*/ 	.word	0xffffffff


	//   ....[20]....
        /*00a4*/ 	.word	0xffffffff


	//   ....[21]....
        /*00a8*/ 	.word	0xffffffff


	//   ....[22]....
        /*00ac*/ 	.word	0xffffffff


	//   ....[23]....
        /*00b0*/ 	.word	0xffffffff


	//   ....[24]....
        /*00b4*/ 	.word	0xffffffff


	//   ....[25]....
        /*00b8*/ 	.word	0xffffffff


	//   ....[26]....
        /*00bc*/ 	.word	0xffffffff


	//   ....[27]....
        /*00c0*/ 	.word	0xffffffff


	//   ....[28]....
        /*00c4*/ 	.word	0xffffffff


	//   ....[29]....
        /*00c8*/ 	.word	0xffffffff


	//   ....[30]....
        /*00cc*/ 	.word	0xffffffff


	//   ....[31]....
        /*00d0*/ 	.word	0xffffffff


	//   ....[32]....
        /*00d4*/ 	.word	0xffffffff


	//   ....[33]....
        /*00d8*/ 	.word	0xffffffff


	//   ....[34]....
        /*00dc*/ 	.word	0xffffffff


	//   ....[35]....
        /*00e0*/ 	.word	0xffffffff


	//   ....[36]....
        /*00e4*/ 	.word	0xffffffff


	//   ....[37]....
        /*00e8*/ 	.word	0xffffffff


	//   ....[38]....
        /*00ec*/ 	.word	0xffffffff


	//   ....[39]....
        /*00f0*/ 	.word	0xffffffff


	//   ....[40]....
        /*00f4*/ 	.word	0xffffffff


	//   ....[41]....
        /*00f8*/ 	.word	0xffffffff


	//   ....[42]....
        /*00fc*/ 	.word	0xffffffff


	//   ....[43]....
        /*0100*/ 	.word	0xffffffff


	//   ....[44]....
        /*0104*/ 	.word	0xffffffff


	//   ....[45]....
        /*0108*/ 	.word	0xffffffff


	//   ....[46]....
        /*010c*/ 	.word	0xffffffff


	//   ....[47]....
        /*0110*/ 	.word	0xffffffff


	//   ....[48]....
        /*0114*/ 	.word	0xffffffff


	//   ....[49]....
        /*0118*/ 	.word	0xffffffff


	//   ....[50]....
        /*011c*/ 	.word	0xffffffff


	//   ....[51]....
        /*0120*/ 	.word	0xffffffff


	//   ....[52]....
        /*0124*/ 	.word	0xffffffff


	//   ....[53]....
        /*0128*/ 	.word	0xffffffff


	//   ....[54]....
        /*012c*/ 	.word	0xffffffff


	//   ....[55]....
        /*0130*/ 	.word	0xffffffff


	//   ....[56]....
        /*0134*/ 	.word	0xffffffff


	//   ....[57]....
        /*0138*/ 	.word	0xffffffff


	//   ....[58]....
        /*013c*/ 	.word	0xffffffff


	//   ....[59]....
        /*0140*/ 	.word	0xffffffff


	//   ....[60]....
        /*0144*/ 	.word	0xffffffff


	//   ....[61]....
        /*0148*/ 	.word	0xffffffff


	//   ....[62]....
        /*014c*/ 	.word	0xffffffff


	//   ....[63]....
        /*0150*/ 	.word	0xffffffff


	//   ....[64]....
        /*0154*/ 	.word	0xffffffff


	//   ....[65]....
        /*0158*/ 	.word	0xffffffff


	//   ....[66]....
        /*015c*/ 	.word	0xffffffff


	//   ....[67]....
        /*0160*/ 	.word	0xffffffff


	//   ....[68]....
        /*0164*/ 	.word	0xffffffff


	//   ....[69]....
        /*0168*/ 	.word	0xffffffff


	//   ....[70]....
        /*016c*/ 	.word	0xffffffff


	//   ....[71]....
        /*0170*/ 	.word	0xffffffff


	//   ....[72]....
        /*0174*/ 	.word	0xffffffff


	//   ....[73]....
        /*0178*/ 	.word	0xffffffff


	//   ....[74]....
        /*017c*/ 	.word	0xffffffff


	//   ....[75]....
        /*0180*/ 	.word	0xffffffff


	//   ....[76]....
        /*0184*/ 	.word	0xffffffff


	//   ....[77]....
        /*0188*/ 	.word	0xffffffff


	//   ....[78]....
        /*018c*/ 	.word	0xffffffff


	//   ....[79]....
        /*0190*/ 	.word	0xffffffff


	//   ....[80]....
        /*0194*/ 	.word	0xffffffff


	//   ....[81]....
        /*0198*/ 	.word	0xffffffff


	//   ....[82]....
        /*019c*/ 	.word	0xffffffff


	//   ....[83]....
        /*01a0*/ 	.word	0xffffffff


	//   ....[84]....
        /*01a4*/ 	.word	0xffffffff


	//   ....[85]....
        /*01a8*/ 	.word	0xffffffff


	//   ....[86]....
        /*01ac*/ 	.word	0x0500000f


	//   ....[87]....
        /*01b0*/ 	.word	0x0500000f


	//   ....[88]....
        /*01b4*/ 	.word	0x0500000f


	//   ....[89]....
        /*01b8*/ 	.word	0x0500000f


	//   ....[90]....
        /*01bc*/ 	.word	0x0500000f


	//   ....[91]....
        /*01c0*/ 	.word	0x0500000f


	//   ....[92]....
        /*01c4*/ 	.word	0x0500000f


	//   ....[93]....
        /*01c8*/ 	.word	0x0500000f


	//   ....[94]....
        /*01cc*/ 	.word	0x0500000f


	//   ....[95]....
        /*01d0*/ 	.word	0x0500000f


	//   ....[96]....
        /*01d4*/ 	.word	0x0500000f


	//   ....[97]....
        /*01d8*/ 	.word	0x0500000f


	//   ....[98]....
        /*01dc*/ 	.word	0x0500000f


	//   ....[99]....
        /*01e0*/ 	.word	0x0500000f


	//----- nvinfo : EIATTR_COOP_GROUP_INSTR_OFFSETS
	.align		4
.L_169:
        /*01e4*/ 	.byte	0x04, 0x28
        /*01e6*/ 	.short	(.L_171 - .L_170)


	//   ....[0]....
.L_170:
        /*01e8*/ 	.word	0x00000050


	//   ....[1]....
        /*01ec*/ 	.word	0x00000130


	//   ....[2]....
        /*01f0*/ 	.word	0x00000180


	//   ....[3]....
        /*01f4*/ 	.word	0x000003b0


	//   ....[4]....
        /*01f8*/ 	.word	0x00000510


	//   ....[5]....
        /*01fc*/ 	.word	0x00000630


	//   ....[6]....
        /*0200*/ 	.word	0x00000790


	//   ....[7]....
        /*0204*/ 	.word	0x00001660


	//   ....[8]....
        /*0208*/ 	.word	0x000027b0


	//   ....[9]....
        /*020c*/ 	.word	0x00003910


	//   ....[10]....
        /*0210*/ 	.word	0x00004650


	//   ....[11]....
        /*0214*/ 	.word	0x00004740


	//   ....[12]....
        /*0218*/ 	.word	0x00005200


	//   ....[13]....
        /*021c*/ 	.word	0x00005280


	//   ....[14]....
        /*0220*/ 	.word	0x00007470


	//   ....[15]....
        /*0224*/ 	.word	0x00008540


	//   ....[16]....
        /*0228*/ 	.word	0x00008d60


	//   ....[17]....
        /*022c*/ 	.word	0x00008e70


	//   ....[18]....
        /*0230*/ 	.word	0x000099b0


	//   ....[19]....
        /*0234*/ 	.word	0x00009a50


	//   ....[20]....
        /*0238*/ 	.word	0x0000c430


	//   ....[21]....
        /*023c*/ 	.word	0x0000c460


	//   ....[22]....
        /*0240*/ 	.word	0x0000c4c0


	//   ....[23]....
        /*0244*/ 	.word	0x0000c4f0


	//   ....[24]....
        /*0248*/ 	.word	0x0000ece0


	//   ....[25]....
        /*024c*/ 	.word	0x0000fde0


	//   ....[26]....
        /*0250*/ 	.word	0x000108e0


	//   ....[27]....
        /*0254*/ 	.word	0x00010980


	//   ....[28]....
        /*0258*/ 	.word	0x00011260


	//   ....[29]....
        /*025c*/ 	.word	0x000112e0


	//   ....[30]....
        /*0260*/ 	.word	0x000127c0


	//   ....[31]....
        /*0264*/ 	.word	0x000127d0


	//   ....[32]....
        /*0268*/ 	.word	0x00012850


	//   ....[33]....
        /*026c*/ 	.word	0x00012860


	//   ....[34]....
        /*0270*/ 	.word	0x00013600


	//   ....[35]....
        /*0274*/ 	.word	0x00013610


	//   ....[36]....
        /*0278*/ 	.word	0x00013620


	//   ....[37]....
        /*027c*/ 	.word	0x00013630


	//   ....[38]....
        /*0280*/ 	.word	0x00013640


	//   ....[39]....
        /*0284*/ 	.word	0x00013650


	//   ....[40]....
        /*0288*/ 	.word	0x00013660


	//   ....[41]....
        /*028c*/ 	.word	0x00013670


	//   ....[42]....
        /*0290*/ 	.word	0x00013680


	//   ....[43]....
        /*0294*/ 	.word	0x00013690


	//   ....[44]....
        /*0298*/ 	.word	0x000136c0


	//   ....[45]....
        /*029c*/ 	.word	0x000136d0


	//   ....[46]....
        /*02a0*/ 	.word	0x000136f0


	//   ....[47]....
        /*02a4*/ 	.word	0x00013720


	//   ....[48]....
        /*02a8*/ 	.word	0x00013750


	//   ....[49]....
        /*02ac*/ 	.word	0x00013770


	//   ....[50]....
        /*02b0*/ 	.word	0x00013780


	//   ....[51]....
        /*02b4*/ 	.word	0x00013790


	//   ....[52]....
        /*02b8*/ 	.word	0x000137d0


	//   ....[53]....
        /*02bc*/ 	.word	0x00013840


	//   ....[54]....
        /*02c0*/ 	.word	0x00013c80


	//   ....[55]....
        /*02c4*/ 	.word	0x00013ca0


	//   ....[56]....
        /*02c8*/ 	.word	0x00013ce0


	//   ....[57]....
        /*02cc*/ 	.word	0x00013d10


	//   ....[58]....
        /*02d0*/ 	.word	0x00013d20


	//   ....[59]....
        /*02d4*/ 	.word	0x00013d30


	//   ....[60]....
        /*02d8*/ 	.word	0x00013d50


	//   ....[61]....
        /*02dc*/ 	.word	0x00013d70


	//   ....[62]....
        /*02e0*/ 	.word	0x000143c0


	//   ....[63]....
        /*02e4*/ 	.word	0x00014400


	//   ....[64]....
        /*02e8*/ 	.word	0x00014430


	//   ....[65]....
        /*02ec*/ 	.word	0x00014460


	//   ....[66]....
        /*02f0*/ 	.word	0x00014480


	//   ....[67]....
        /*02f4*/ 	.word	0x00014490


	//   ....[68]....
        /*02f8*/ 	.word	0x000144a0


	//   ....[69]....
        /*02fc*/ 	.word	0x000144c0


	//   ....[70]....
        /*0300*/ 	.word	0x00014640


	//   ....[71]....
        /*0304*/ 	.word	0x00015930


	//   ....[72]....
        /*0308*/ 	.word	0x000164e0


	//   ....[73]....
        /*030c*/ 	.word	0x00016510


	//   ....[74]....
        /*0310*/ 	.word	0x00016540


	//   ....[75]....
        /*0314*/ 	.word	0x00016590


	//   ....[76]....
        /*0318*/ 	.word	0x000165d0


	//   ....[77]....
        /*031c*/ 	.word	0x00016610


	//   ....[78]....
        /*0320*/ 	.word	0x00016650


	//   ....[79]....
        /*0324*/ 	.word	0x00016660


	//   ....[80]....
        /*0328*/ 	.word	0x00016670


	//   ....[81]....
        /*032c*/ 	.word	0x000166b0


	//   ....[82]....
        /*0330*/ 	.word	0x00016740


	//   ....[83]....
        /*0334*/ 	.word	0x00016760


	//   ....[84]....
        /*0338*/ 	.word	0x00017b80


	//   ....[85]....
        /*033c*/ 	.word	0x00017d00


	//   ....[86]....
        /*0340*/ 	.word	0x00018390


	//   ....[87]....
        /*0344*/ 	.word	0x00018540


	//   ....[88]....
        /*0348*/ 	.word	0x000185a0


	//   ....[89]....
        /*034c*/ 	.word	0x00018650


	//   ....[90]....
        /*0350*/ 	.word	0x00018700


	//   ....[91]....
        /*0354*/ 	.word	0x00018780


	//   ....[92]....
        /*0358*/ 	.word	0x00018820


	//   ....[93]....
        /*035c*/ 	.word	0x000188a0


	//   ....[94]....
        /*0360*/ 	.word	0x00018950


	//   ....[95]....
        /*0364*/ 	.word	0x000189b0


	//   ....[96]....
        /*0368*/ 	.word	0x00018a60


	//   ....[97]....
        /*036c*/ 	.word	0x00018ae0


	//   ....[98]....
        /*0370*/ 	.word	0x00018b80


	//   ....[99]....
        /*0374*/ 	.word	0x00018ec0


	//----- nvinfo : EIATTR_REG_RECONFIG
	.align		4
.L_171:
        /*0378*/ 	.byte	0x01, 0x54
	.zero		2


	//----- nvinfo : EIATTR_SYSCALL_OFFSETS
	.align		4
        /*037c*/ 	.byte	0x04, 0x46
        /*037e*/ 	.short	(.L_173 - .L_172)


	//   ....[0]....
.L_172:
        /*0380*/ 	.word	0x00001820


	//   ....[1]....
        /*0384*/ 	.word	0x000153b0


	//   ....[2]....
        /*0388*/ 	.word	0x00015520


	//   ....[3]....
        /*038c*/ 	.word	0x00015670


	//   ....[4]....
        /*0390*/ 	.word	0x000157b0


	//   ....[5]....
        /*0394*/ 	.word	0x00016070


	//----- nvinfo : EIATTR_MBARRIER_INSTR_OFFSETS
	.align		4
.L_173:
        /*0398*/ 	.byte	0x04, 0x39
        /*039a*/ 	.short	(.L_175 - .L_174)


	//   ....[0]....
.L_174:
        /*039c*/ 	.word	0x00000260
        /*03a0*/ 	.word	0x000000ff
        /*03a4*/ 	.word	0x00013200
        /*03a8*/ 	.short	0x0100
        /*03aa*/ 	.byte	0x08
	.zero		1


	//   ....[1]....
        /*03ac*/ 	.word	0x00000270
        /*03b0*/ 	.word	0x000000ff
        /*03b4*/ 	.word	0x00013220
        /*03b8*/ 	.short	0x0100
        /*03ba*/ 	.byte	0x08
	.zero		1


	//   ....[2]....
        /*03bc*/ 	.word	0x00000360
        /*03c0*/ 	.word	0x000000ff
        /*03c4*/ 	.word	0x00013230
        /*03c8*/ 	.short	0x0100
        /*03ca*/ 	.byte	0x08
	.zero		1


	//   ....[3]....
        /*03cc*/ 	.word	0x00000370
        /*03d0*/ 	.word	0x000000ff
        /*03d4*/ 	.word	0x00013240
        /*03d8*/ 	.short	0x0100
        /*03da*/ 	.byte	0x08
	.zero		1


	//   ....[4]....
        /*03dc*/ 	.word	0x00000380
        /*03e0*/ 	.word	0x000000ff
        /*03e4*/ 	.word	0x00013238
        /*03e8*/ 	.short	0x0100
        /*03ea*/ 	.byte	0x08
	.zero		1


	//   ....[5]....
        /*03ec*/ 	.word	0x00000390
        /*03f0*/ 	.word	0x000000ff
        /*03f4*/ 	.word	0x00013248
        /*03f8*/ 	.short	0x0100
        /*03fa*/ 	.byte	0x08
	.zero		1


	//   ....[6]....
        /*03fc*/ 	.word	0x000004c0
        /*0400*/ 	.word	0x000000ff
        /*0404*/ 	.word	0x00013250
        /*0408*/ 	.short	0x0100
        /*040a*/ 	.byte	0x08
	.zero		1


	//   ....[7]....
        /*040c*/ 	.word	0x000004d0
        /*0410*/ 	.word	0x000000ff
        /*0414*/ 	.word	0x00013260
        /*0418*/ 	.short	0x0100
        /*041a*/ 	.byte	0x08
	.zero		1


	//   ....[8]....
        /*041c*/ 	.word	0x000004e0
        /*0420*/ 	.word	0x000000ff
        /*0424*/ 	.word	0x00013258
        /*0428*/ 	.short	0x0100
        /*042a*/ 	.byte	0x08
	.zero		1


	//   ....[9]....
        /*042c*/ 	.word	0x000004f0
        /*0430*/ 	.word	0x000000ff
        /*0434*/ 	.word	0x00013268
        /*0438*/ 	.short	0x0100
        /*043a*/ 	.byte	0x08
	.zero		1


	//   ....[10]....
        /*043c*/ 	.word	0x000005e0
        /*0440*/ 	.word	0x000000ff
        /*0444*/ 	.word	0x00013270
        /*0448*/ 	.short	0x0100
        /*044a*/ 	.byte	0x06
	.zero		1


	//   ....[11]....
        /*044c*/ 	.word	0x000005f0
        /*0450*/ 	.word	0x000000ff
        /*0454*/ 	.word	0x00013280
        /*0458*/ 	.short	0x0100
        /*045a*/ 	.byte	0x06
	.zero		1


	//   ....[12]....
        /*045c*/ 	.word	0x00000600
        /*0460*/ 	.word	0x000000ff
        /*0464*/ 	.word	0x00013278
        /*0468*/ 	.short	0x0100
        /*046a*/ 	.byte	0x06
	.zero		1


	//   ....[13]....
        /*046c*/ 	.word	0x00000610
        /*0470*/ 	.word	0x000000ff
        /*0474*/ 	.word	0x00013288
        /*0478*/ 	.short	0x0100
        /*047a*/ 	.byte	0x06
	.zero		1


	//   ....[14]....
        /*047c*/ 	.word	0x00000740
        /*0480*/ 	.word	0x000000ff
        /*0484*/ 	.word	0x00013290
        /*0488*/ 	.short	0x0100
        /*048a*/ 	.byte	0x08
	.zero		1


	//   ....[15]....
        /*048c*/ 	.word	0x00000750
        /*0490*/ 	.word	0x000000ff
        /*0494*/ 	.word	0x000132a0
        /*0498*/ 	.short	0x0100
        /*049a*/ 	.byte	0x08
	.zero		1


	//   ....[16]....
        /*049c*/ 	.word	0x00000760
        /*04a0*/ 	.word	0x000000ff
        /*04a4*/ 	.word	0x00013298
        /*04a8*/ 	.short	0x0100
        /*04aa*/ 	.byte	0x08
	.zero		1


	//   ....[17]....
        /*04ac*/ 	.word	0x00000770
        /*04b0*/ 	.word	0x000000ff
        /*04b4*/ 	.word	0x000132a8
        /*04b8*/ 	.short	0x0100
        /*04ba*/ 	.byte	0x08
	.zero		1


	//   ....[18]....
        /*04bc*/ 	.word	0x000008a0
        /*04c0*/ 	.word	0x000000ff
        /*04c4*/ 	.word	0x000132b0
        /*04c8*/ 	.short	0x0100
        /*04ca*/ 	.byte	0x08
	.zero		1


	//   ....[19]....
        /*04cc*/ 	.word	0x000008b0
        /*04d0*/ 	.word	0x000000ff
        /*04d4*/ 	.word	0x000132c0
        /*04d8*/ 	.short	0x0100
        /*04da*/ 	.byte	0x08
	.zero		1


	//   ....[20]....
        /*04dc*/ 	.word	0x000008c0
        /*04e0*/ 	.word	0x000000ff
        /*04e4*/ 	.word	0x000132b8
        /*04e8*/ 	.short	0x0100
        /*04ea*/ 	.byte	0x08
	.zero		1


	//   ....[21]....
        /*04ec*/ 	.word	0x000008d0
        /*04f0*/ 	.word	0x000000ff
        /*04f4*/ 	.word	0x000132c8
        /*04f8*/ 	.short	0x0100
        /*04fa*/ 	.byte	0x08
	.zero		1


	//   ....[22]....
        /*04fc*/ 	.word	0x00001b70
        /*0500*/ 	.word	0x000000ff
        /*0504*/ 	.word	0x00013200
        /*0508*/ 	.short	0x010a
        /*050a*/ 	.byte	0x2d
	.zero		1


	//   ....[23]....
        /*050c*/ 	.word	0x00001c10
        /*0510*/ 	.word	0x0000006a
        /*0514*/ 	.word	0x00013230
        /*0518*/ 	.short	0x010a
        /*051a*/ 	.byte	0x3f
	.zero		1


	//   ....[24]....
        /*051c*/ 	.word	0x00001c50
        /*0520*/ 	.word	0x0000006a
        /*0524*/ 	.word	0x00013230
        /*0528*/ 	.short	0x010a
        /*052a*/ 	.byte	0x3f
	.zero		1


	//   ....[25]....
        /*052c*/ 	.word	0x000028d0
        /*0530*/ 	.word	0x0000006a
        /*0534*/ 	.word	0x00000000
        /*0538*/ 	.short	0x0101
        /*053a*/ 	.byte	0x3f
	.zero		1


	//   ....[26]....
        /*053c*/ 	.word	0x00006360
        /*0540*/ 	.word	0x000000ff
        /*0544*/ 	.word	0x00013230
        /*0548*/ 	.short	0x010a
        /*054a*/ 	.byte	0x06
	.zero		1


	//   ....[27]....
        /*054c*/ 	.word	0x000063a0
        /*0550*/ 	.word	0x000000ff
        /*0554*/ 	.word	0x00013230
        /*0558*/ 	.short	0x010a
        /*055a*/ 	.byte	0x06
	.zero		1


	//   ....[28]....
        /*055c*/ 	.word	0x000067f0
        /*0560*/ 	.word	0x000000ff
        /*0564*/ 	.word	0x00013250
        /*0568*/ 	.short	0x010a
        /*056a*/ 	.byte	0x0b
	.zero		1


	//   ....[29]....
        /*056c*/ 	.word	0x00006aa0
        /*0570*/ 	.word	0x000000ff
        /*0574*/ 	.word	0x00013250
        /*0578*/ 	.short	0x010a
        /*057a*/ 	.byte	0x0b
	.zero		1


	//   ....[30]....
        /*057c*/ 	.word	0x000074a0
        /*0580*/ 	.word	0x00000038
        /*0584*/ 	.word	0x00000000
        /*0588*/ 	.short	0x0101
        /*058a*/ 	.byte	0x3f
	.zero		1


	//   ....[31]....
        /*058c*/ 	.word	0x0000a750
        /*0590*/ 	.word	0x000000ff
        /*0594*/ 	.word	0x00000000
        /*0598*/ 	.short	0x0101
        /*059a*/ 	.byte	0x06
	.zero		1


	//   ....[32]....
        /*059c*/ 	.word	0x0000af50
        /*05a0*/ 	.word	0x000000ff
        /*05a4*/ 	.word	0x00013230
        /*05a8*/ 	.short	0x010a
        /*05aa*/ 	.byte	0x16
	.zero		1


	//   ....[33]....
        /*05ac*/ 	.word	0x0000af90
        /*05b0*/ 	.word	0x000000ff
        /*05b4*/ 	.word	0x00013230
        /*05b8*/ 	.short	0x010a
        /*05ba*/ 	.byte	0x16
	.zero		1


	//   ....[34]....
        /*05bc*/ 	.word	0x0000b3e0
        /*05c0*/ 	.word	0x000000ff
        /*05c4*/ 	.word	0x00013250
        /*05c8*/ 	.short	0x010a
        /*05ca*/ 	.byte	0x0b
	.zero		1


	//   ....[35]....
        /*05cc*/ 	.word	0x0000bbd0
        /*05d0*/ 	.word	0x000000ff
        /*05d4*/ 	.word	0x00013250
        /*05d8*/ 	.short	0x010a
        /*05da*/ 	.byte	0x0b
	.zero		1


	//   ....[36]....
        /*05dc*/ 	.word	0x0000d3a0
        /*05e0*/ 	.word	0x00000004
        /*05e4*/ 	.word	0x00000000
        /*05e8*/ 	.short	0x0101
        /*05ea*/ 	.byte	0x3f
	.zero		1


	//   ....[37]....
        /*05ec*/ 	.word	0x0000d690
        /*05f0*/ 	.word	0x000000ff
        /*05f4*/ 	.word	0x00000000
        /*05f8*/ 	.short	0x0101
        /*05fa*/ 	.byte	0x06
	.zero		1


	//   ....[38]....
        /*05fc*/ 	.word	0x0000dc10
        /*0600*/ 	.word	0x000000ff
        /*0604*/ 	.word	0x00013230
        /*0608*/ 	.short	0x010a
        /*060a*/ 	.byte	0x06
	.zero		1


	//   ....[39]....
        /*060c*/ 	.word	0x0000dc50
        /*0610*/ 	.word	0x000000ff
        /*0614*/ 	.word	0x00013230
        /*0618*/ 	.short	0x010a
        /*061a*/ 	.byte	0x06
	.zero		1


	//   ....[40]....
        /*061c*/ 	.word	0x0000e0a0
        /*0620*/ 	.word	0x000000ff
        /*0624*/ 	.word	0x00013250
        /*0628*/ 	.short	0x010a
        /*062a*/ 	.byte	0x0b
	.zero		1


	//   ....[41]....
        /*062c*/ 	.word	0x0000e350
        /*0630*/ 	.word	0x000000ff
        /*0634*/ 	.word	0x00013250
        /*0638*/ 	.short	0x010a
        /*063a*/ 	.byte	0x0b
	.zero		1


	//   ....[42]....
        /*063c*/ 	.word	0x0000ecf0
        /*0640*/ 	.word	0x00000038
        /*0644*/ 	.word	0x00000000
        /*0648*/ 	.short	0x0101
        /*064a*/ 	.byte	0x3f
	.zero		1


	//   ....[43]....
        /*064c*/ 	.word	0x00011ff0
        /*0650*/ 	.word	0x000000ff
        /*0654*/ 	.word	0x00000000
        /*0658*/ 	.short	0x0101
        /*065a*/ 	.byte	0x06
	.zero		1


	//   ....[44]....
        /*065c*/ 	.word	0x00012490
        /*0660*/ 	.word	0x000000ff
        /*0664*/ 	.word	0x00013250
        /*0668*/ 	.short	0x010a
        /*066a*/ 	.byte	0x0e
	.zero		1


	//   ....[45]....
        /*066c*/ 	.word	0x000124d0
        /*0670*/ 	.word	0x000000ff
        /*0674*/ 	.word	0x00013250
        /*0678*/ 	.short	0x010a
        /*067a*/ 	.byte	0x0e
	.zero		1


	//   ....[46]....
        /*067c*/ 	.word	0x00012b40
        /*0680*/ 	.word	0x000000ff
        /*0684*/ 	.word	0x00000000
        /*0688*/ 	.short	0x0101
        /*068a*/ 	.byte	0x04
	.zero		1


	//   ....[47]....
        /*068c*/ 	.word	0x00013bc0
        /*0690*/ 	.word	0x00000007
        /*0694*/ 	.word	0x00000000
        /*0698*/ 	.short	0x0101
        /*069a*/ 	.byte	0x3f
	.zero		1


	//   ....[48]....
        /*069c*/ 	.word	0x00015b60
        /*06a0*/ 	.word	0x00000005
        /*06a4*/ 	.word	0x00013280
        /*06a8*/ 	.short	0x010a
        /*06aa*/ 	.byte	0x3f
	.zero		1


	//   ....[49]....
        /*06ac*/ 	.word	0x00015d00
        /*06b0*/ 	.word	0x00000005
        /*06b4*/ 	.word	0x00013240
        /*06b8*/ 	.short	0x010a
        /*06ba*/ 	.byte	0x3f
	.zero		1


	//   ....[50]....
        /*06bc*/ 	.word	0x00016810
        /*06c0*/ 	.word	0x00000012
        /*06c4*/ 	.word	0x00013200
        /*06c8*/ 	.short	0x0107
        /*06ca*/ 	.byte	0x3f
	.zero		1


	//   ....[51]....
        /*06cc*/ 	.word	0x000168e0
        /*06d0*/ 	.word	0x00000012
        /*06d4*/ 	.word	0x00013200
        /*06d8*/ 	.short	0x0101
        /*06da*/ 	.byte	0x3f
	.zero		1


	//   ....[52]....
        /*06dc*/ 	.word	0x00016900
        /*06e0*/ 	.word	0x00000012
        /*06e4*/ 	.word	0x00013220
        /*06e8*/ 	.short	0x010a
        /*06ea*/ 	.byte	0x3f
	.zero		1


	//   ....[53]....
        /*06ec*/ 	.word	0x00016bd0
        /*06f0*/ 	.word	0x00000004
        /*06f4*/ 	.word	0x00013280
        /*06f8*/ 	.short	0x010a
        /*06fa*/ 	.byte	0x3f
	.zero		1


	//   ....[54]....
        /*06fc*/ 	.word	0x00016e10
        /*0700*/ 	.word	0x00000004
        /*0704*/ 	.word	0x00013240
        /*0708*/ 	.short	0x010a
        /*070a*/ 	.byte	0x3f
	.zero		1


	//   ....[55]....
        /*070c*/ 	.word	0x000170d0
        /*0710*/ 	.word	0x00000003
        /*0714*/ 	.word	0x00013270
        /*0718*/ 	.short	0x010a
        /*071a*/ 	.byte	0x3f
	.zero		1


	//   ....[56]....
        /*071c*/ 	.word	0x00017150
        /*0720*/ 	.word	0x00000003
        /*0724*/ 	.word	0x00013260
        /*0728*/ 	.short	0x010a
        /*072a*/ 	.byte	0x3f
	.zero		1


	//   ....[57]....
        /*072c*/ 	.word	0x00017430
        /*0730*/ 	.word	0x00000003
        /*0734*/ 	.word	0x00013250
        /*0738*/ 	.short	0x0101
        /*073a*/ 	.byte	0x3f
	.zero		1


	//   ....[58]....
        /*073c*/ 	.word	0x000174b0
        /*0740*/ 	.word	0x00000002
        /*0744*/ 	.word	0x00000000
        /*0748*/ 	.short	0x0101
        /*074a*/ 	.byte	0x3f
	.zero		1


	//   ....[59]....
        /*074c*/ 	.word	0x000176a0
        /*0750*/ 	.word	0x00000002
        /*0754*/ 	.word	0x00013270
        /*0758*/ 	.short	0x010a
        /*075a*/ 	.byte	0x3f
	.zero		1


	//   ....[60]....
        /*075c*/ 	.word	0x00017720
        /*0760*/ 	.word	0x00000002
        /*0764*/ 	.word	0x00013260
        /*0768*/ 	.short	0x010a
        /*076a*/ 	.byte	0x3f
	.zero		1


	//   ....[61]....
        /*076c*/ 	.word	0x000179f0
        /*0770*/ 	.word	0x00000002
        /*0774*/ 	.word	0x00013250
        /*0778*/ 	.short	0x0101
        /*077a*/ 	.byte	0x3f
	.zero		1


	//   ....[62]....
        /*077c*/ 	.word	0x00017a80
        /*0780*/ 	.word	0x00000000
        /*0784*/ 	.word	0x00000000
        /*0788*/ 	.short	0x0101
        /*078a*/ 	.byte	0x3f
	.zero		1


	//   ....[63]....
        /*078c*/ 	.word	0x00017c80
        /*0790*/ 	.word	0x00000006
        /*0794*/ 	.word	0x00013220
        /*0798*/ 	.short	0x010a
        /*079a*/ 	.byte	0x3f
	.zero		1


	//   ....[64]....
        /*079c*/ 	.word	0x00017e20
        /*07a0*/ 	.word	0x00000005
        /*07a4*/ 	.word	0x00000000
        /*07a8*/ 	.short	0x010a
        /*07aa*/ 	.byte	0x3f
	.zero		1


	//   ....[65]....
        /*07ac*/ 	.word	0x00017e90
        /*07b0*/ 	.word	0x00000009
        /*07b4*/ 	.word	0x00000000
        /*07b8*/ 	.short	0x010a
        /*07ba*/ 	.byte	0x3f
	.zero		1


	//   ....[66]....
        /*07bc*/ 	.word	0x00017ee0
        /*07c0*/ 	.word	0x00000013
        /*07c4*/ 	.word	0x00013260
        /*07c8*/ 	.short	0x010a
        /*07ca*/ 	.byte	0x3f
	.zero		1


	//   ....[67]....
        /*07cc*/ 	.word	0x00017f30
        /*07d0*/ 	.word	0x00000007
        /*07d4*/ 	.word	0x00013260
        /*07d8*/ 	.short	0x010a
        /*07da*/ 	.byte	0x3f
	.zero		1


	//   ....[68]....
        /*07dc*/ 	.word	0x00017f70
        /*07e0*/ 	.word	0x00000013
        /*07e4*/ 	.word	0x00013280
        /*07e8*/ 	.short	0x010a
        /*07ea*/ 	.byte	0x3f
	.zero		1


	//   ....[69]....
        /*07ec*/ 	.word	0x00017f90
        /*07f0*/ 	.word	0x00000007
        /*07f4*/ 	.word	0x00013280
        /*07f8*/ 	.short	0x010a
        /*07fa*/ 	.byte	0x3f
	.zero		1


	//   ....[70]....
        /*07fc*/ 	.word	0x00018000
        /*0800*/ 	.word	0x00000003
        /*0804*/ 	.word	0x00013200
        /*0808*/ 	.short	0x010a
        /*080a*/ 	.byte	0x3f
	.zero		1


	//   ....[71]....
        /*080c*/ 	.word	0x00018050
        /*0810*/ 	.word	0x0000006a
        /*0814*/ 	.word	0x00013230
        /*0818*/ 	.short	0x010a
        /*081a*/ 	.byte	0x3f
	.zero		1


	//   ....[72]....
        /*081c*/ 	.word	0x000180b0
        /*0820*/ 	.word	0x00000008
        /*0824*/ 	.word	0x00013230
        /*0828*/ 	.short	0x010a
        /*082a*/ 	.byte	0x3f
	.zero		1


	//   ....[73]....
        /*082c*/ 	.word	0x00018110
        /*0830*/ 	.word	0x00000082
        /*0834*/ 	.word	0x00013250
        /*0838*/ 	.short	0x010a
        /*083a*/ 	.byte	0x3f
	.zero		1


	//   ....[74]....
        /*083c*/ 	.word	0x00018170
        /*0840*/ 	.word	0x0000000a
        /*0844*/ 	.word	0x00013230
        /*0848*/ 	.short	0x010a
        /*084a*/ 	.byte	0x3f
	.zero		1


	//   ....[75]....
        /*084c*/ 	.word	0x000181d0
        /*0850*/ 	.word	0x0000000a
        /*0854*/ 	.word	0x00013250
        /*0858*/ 	.short	0x010a
        /*085a*/ 	.byte	0x3f
	.zero		1


	//   ....[76]....
        /*085c*/ 	.word	0x00018230
        /*0860*/ 	.word	0x0000000a
        /*0864*/ 	.word	0x00013230
        /*0868*/ 	.short	0x010a
        /*086a*/ 	.byte	0x3f
	.zero		1


	//   ....[77]....
        /*086c*/ 	.word	0x00018290
        /*0870*/ 	.word	0x00000082
        /*0874*/ 	.word	0x00013250
        /*0878*/ 	.short	0x010a
        /*087a*/ 	.byte	0x3f
	.zero		1


	//   ....[78]....
        /*087c*/ 	.word	0x000182f0
        /*0880*/ 	.word	0x00000003
        /*0884*/ 	.word	0x00013250
        /*0888*/ 	.short	0x010a
        /*088a*/ 	.byte	0x3f
	.zero		1


	//   ....[79]....
        /*088c*/ 	.word	0x00018440
        /*0890*/ 	.word	0x00000005
        /*0894*/ 	.word	0x00013280
        /*0898*/ 	.short	0x010a
        /*089a*/ 	.byte	0x3f
	.zero		1


	//   ....[80]....
        /*089c*/ 	.word	0x00018490
        /*08a0*/ 	.word	0x00000005
        /*08a4*/ 	.word	0x00013240
        /*08a8*/ 	.short	0x010a
        /*08aa*/ 	.byte	0x3f
	.zero		1


	//   ....[81]....
        /*08ac*/ 	.word	0x00018bb0
        /*08b0*/ 	.word	0x00000012
        /*08b4*/ 	.word	0x00013220
        /*08b8*/ 	.short	0x010a
        /*08ba*/ 	.byte	0x3f
	.zero		1


	//   ....[82]....
        /*08bc*/ 	.word	0x00018c00
        /*08c0*/ 	.word	0x00000004
        /*08c4*/ 	.word	0x00013280
        /*08c8*/ 	.short	0x010a
        /*08ca*/ 	.byte	0x3f
	.zero		1


	//   ....[83]....
        /*08cc*/ 	.word	0x00018c50
        /*08d0*/ 	.word	0x00000004
        /*08d4*/ 	.word	0x00013240
        /*08d8*/ 	.short	0x010a
        /*08da*/ 	.byte	0x3f
	.zero		1


	//   ....[84]....
        /*08dc*/ 	.word	0x00018ca0
        /*08e0*/ 	.word	0x00000003
        /*08e4*/ 	.word	0x00013270
        /*08e8*/ 	.short	0x010a
        /*08ea*/ 	.byte	0x3f
	.zero		1


	//   ....[85]....
        /*08ec*/ 	.word	0x00018cf0
        /*08f0*/ 	.word	0x00000003
        /*08f4*/ 	.word	0x00013260
        /*08f8*/ 	.short	0x010a
        /*08fa*/ 	.byte	0x3f
	.zero		1


	//   ....[86]....
        /*08fc*/ 	.word	0x00018d40
        /*0900*/ 	.word	0x00000002
        /*0904*/ 	.word	0x00013270
        /*0908*/ 	.short	0x010a
        /*090a*/ 	.byte	0x3f
	.zero		1


	//   ....[87]....
        /*090c*/ 	.word	0x00018d90
        /*0910*/ 	.word	0x00000002
        /*0914*/ 	.word	0x00013260
        /*0918*/ 	.short	0x010a
        /*091a*/ 	.byte	0x3f
	.zero		1


	//   ....[88]....
        /*091c*/ 	.word	0x00018de0
        /*0920*/ 	.word	0x00000006
        /*0924*/ 	.word	0x00013220
        /*0928*/ 	.short	0x010a
        /*092a*/ 	.byte	0x3f
	.zero		1


	//   ....[89]....
        /*092c*/ 	.word	0x00018f80
        /*0930*/ 	.word	0x00000005
        /*0934*/ 	.word	0x00000000
        /*0938*/ 	.short	0x010a
        /*093a*/ 	.byte	0x3f
	.zero		1


	//   ....[90]....
        /*093c*/ 	.word	0x00018fd0
        /*0940*/ 	.word	0x00000009
        /*0944*/ 	.word	0x00000000
        /*0948*/ 	.short	0x010a
        /*094a*/ 	.byte	0x3f
	.zero		1


	//   ....[91]....
        /*094c*/ 	.word	0x00019020
        /*0950*/ 	.word	0x00000013
        /*0954*/ 	.word	0x00013260
        /*0958*/ 	.short	0x010a
        /*095a*/ 	.byte	0x3f
	.zero		1


	//   ....[92]....
        /*095c*/ 	.word	0x00019070
        /*0960*/ 	.word	0x00000007
        /*0964*/ 	.word	0x00013260
        /*0968*/ 	.short	0x010a
        /*096a*/ 	.byte	0x3f
	.zero		1


	//   ....[93]....
        /*096c*/ 	.word	0x000190c0
        /*0970*/ 	.word	0x00000013
        /*0974*/ 	.word	0x00013280
        /*0978*/ 	.short	0x010a
        /*097a*/ 	.byte	0x3f
	.zero		1


	//----- nvinfo : EIATTR_NUM_MBARRIERS
	.align		4
.L_175:
        /*097c*/ 	.byte	0x03, 0x38
        /*097e*/ 	.short	0x0016


	//----- nvinfo : EIATTR_EXIT_INSTR_OFFSETS
	.align		4
        /*0980*/ 	.byte	0x04, 0x1c
        /*0982*/ 	.short	(.L_177 - .L_176)


	//   ....[0]....
.L_176:
        /*0984*/ 	.word	0x000009f0


	//   ....[1]....
        /*0988*/ 	.word	0x000145d0


	//   ....[2]....
        /*098c*/ 	.word	0x00017fe0


	//----- nvinfo : EIATTR_MAX_THREADS
	.align		4
.L_177:
        /*0990*/ 	.byte	0x04, 0x05
        /*0992*/ 	.short	(.L_179 - .L_178)
.L_178:
        /*0994*/ 	.word	0x00000200
        /*0998*/ 	.word	0x00000001
        /*099c*/ 	.word	0x00000001


	//----- nvinfo : EIATTR_CRS_STACK_SIZE
	.align		4
.L_179:
        /*09a0*/ 	.byte	0x04, 0x1e
        /*09a2*/ 	.short	(.L_181 - .L_180)
.L_180:
        /*09a4*/ 	.word	0x00000000


	//----- nvinfo : EIATTR_CBANK_PARAM_SIZE
	.align		4
.L_181:
        /*09a8*/ 	.byte	0x03, 0x19
        /*09aa*/ 	.short	0x0af0


	//----- nvinfo : EIATTR_PARAM_CBANK
	.align		4
        /*09ac*/ 	.byte	0x04, 0x0a
        /*09ae*/ 	.short	(.L_183 - .L_182)
	.align		4
.L_182:
        /*09b0*/ 	.word	index@(.nv.constant0._ZN7cutlass13device_kernelIN5flash11enable_sm90INS1_16FlashAttnFwdSm90INS1_25CollectiveMainloopFwdSm90ILi2EN4cute5tupleIJNS5_1CILi1EEES8_S8_EEENS6_IJNS7_ILi192EEENS7_ILi160EEENS7_ILi64EEEEEELi64ENS_12float_e4m3_tEfNS_4arch4Sm90ELb0ELb1ELb1ELb0ELb0ELb0ELb0ELb1ELb1ELb1ELb0ELb0EEENS1_21CollectiveEpilogueFwdINS6_IJSA_SC_SB_EEES9_NS_10bfloat16_tESG_Li384ELb0ELb1ELb0ELb1EEENS1_30DynamicPersistentTileSchedulerILi384ELi128ELb0ELb1ELb1EEEEEEEEEvNT_6ParamsE)
        /*09b4*/ 	.short	0x0210
        /*09b6*/ 	.short	0x0af0


	//----- nvinfo : EIATTR_SW_WAR
	.align		4
.L_183:
        /*09b8*/ 	.byte	0x04, 0x36
        /*09ba*/ 	.short	(.L_185 - .L_184)
.L_184:
        /*09bc*/ 	.word	0x00000008
.L_185:


//--------------------- .nv.info._ZN7cutlass13device_kernelIN5flash11enable_sm90INS1_16FlashAttnFwdSm90INS1_25CollectiveMainloopFwdSm90ILi2EN4cute5tupleIJNS5_1CILi1EEES8_S8_EEENS6_IJNS7_ILi192EEENS7_ILi160EEENS7_ILi64EEEEEELi64ENS_12float_e4m3_tEfNS_4arch4Sm90ELb0ELb1ELb1ELb1ELb0ELb0ELb0ELb1ELb1ELb1ELb0ELb0EEENS1_21CollectiveEpilogueFwdINS6_IJSA_SC_SB_EEES9_NS_10bfloat16_tESG_Li384ELb1ELb1ELb0ELb1EEENS1_36VarlenDynamicPersistentTileSchedulerILi192ELi160ELi384ELi128ELb0ELb1ELb1ELb1ELb0ELb1EEEEEEEEEvNT_6ParamsE --------------------------
	.section	.nv.info._ZN7cutlass13device_kernelIN5flash11enable_sm90INS1_16FlashAttnFwdSm90INS1_25CollectiveMainloopFwdSm90ILi2EN4cute5tupleIJNS5_1CILi1EEES8_S8_EEENS6_IJNS7_ILi192EEENS7_ILi160EEENS7_ILi64EEEEEELi64ENS_12float_e4m3_tEfNS_4arch4Sm90ELb0ELb1ELb1ELb1ELb0ELb0ELb0ELb1ELb1ELb1ELb0ELb0EEENS1_21CollectiveEpilogueFwdINS6_IJSA_SC_SB_EEES9_NS_10bfloat16_tESG_Li384ELb1ELb1ELb0ELb1EEENS1_36VarlenDynamicPersistentTileSchedulerILi192ELi160ELi384ELi128ELb0ELb1ELb1ELb1ELb0ELb1EEEEEEEEEvNT_6ParamsE,"",@"SHT_CUDA_INFO"
	.sectionflags	@""
	.align	4


	//----- nvinfo : EIATTR_CUDA_API_VERSION
	.align		4
        /*0000*/ 	.byte	0x04, 0x37
        /*0002*/ 	.short	(.L_187 - .L_186)
.L_186:
        /*0004*/ 	.word	0x00000082


	//----- nvinfo : EIATTR_KPARAM_INFO
	.align		4
.L_187:
        /*0008*/ 	.byte	0x04, 0x17
        /*000a*/ 	.short	(.L_189 - .L_188)
.L_188:
        /*000c*/ 	.word	0x00000000
        /*0010*/ 	.short	0x0000
        /*0012*/ 	.short	0x0070
        /*0014*/ 	.byte	0x00, 0xf0, 0x01, 0x2a


	//----- nvinfo : EIATTR_SPARSE_MMA_MASK
	.align		4
.L_189:
        /*0018*/ 	.byte	0x03, 0x50
        /*001a*/ 	.short	0x0000


	//----- nvinfo : EIATTR_MAXREG_COUNT
	.align		4
        /*001c*/ 	.byte	0x03, 0x1b
        /*001e*/ 	.short	0x0080


	//----- nvinfo : EIATTR_NUM_BARRIERS
	.align		4
        /*0020*/ 	.byte	0x02, 0x4c
        /*0022*/ 	.byte	0x09
	.zero		1


	//----- nvinfo : EIATTR_EXTERNS
	.align		4
        /*0024*/ 	.byte	0x04, 0x0f
        /*0026*/ 	.short	(.L_191 - .L_190)


	//   ....[0]....
	.align		4
.L_190:
        /*0028*/ 	.word	index@(__assertfail)


	//----- nvinfo : EIATTR_ANNOTATIONS
	.align		4
.L_191:
        /*002c*/ 	.byte	0x04, 0x55
        /*002e*/ 	.short	(.L_193 - .L_192)


	//   ....[0]....
.L_192:
        /*0030*/ 	.word	0x00000001
        /*0034*/ 	.byte	0x70, 0x57, 0x01, 0x00, 0x01, 0x00, 0x00, 0x00, 0x90, 0x58, 0x01, 0x00, 0x01, 0x00, 0x00, 0x00
        /*0044*/ 	.byte	0x20, 0x5a, 0x01, 0x00, 0x01, 0x00, 0x00, 0x00, 0x50, 0x5f, 0x01, 0x00, 0x01, 0x00, 0x00, 0x00
        /*0054*/ 	.byte	0x90, 0x73, 0x01, 0x00, 0x01, 0x00, 0x00, 0x00, 0x40, 0x75, 0x01, 0x00, 0x01, 0x00, 0x00, 0x00
        /*0064*/ 	.byte	0x30, 0x78, 0x01, 0x00, 0x01, 0x00, 0x00, 0x00, 0x00, 0x7c, 0x01, 0x00, 0x01, 0x00, 0x00, 0x00
        /*0074*/ 	.byte	0x20, 0x7c, 0x01, 0x00, 0x01, 0x00, 0x00, 0x00, 0x20, 0x9a, 0x01, 0x00


	//----- nvinfo : EIATTR_MERCURY_ISA_VERSION
	.align		4
.L_193:
        /*0080*/ 	.byte	0x03, 0x5f
        /*0082*/ 	.short	0x0101


	//----- nvinfo : EIATTR_UNUSED_LOAD_BYTE_OFFSET
	.align		4
        /*0084*/ 	.byte	0x04, 0x44
        /*0086*/ 	.short	(.L_195 - .L_194)


	//   ....[0]....
.L_194:
        /*0088*/ 	.word	0x00000a00
        /*008c*/ 	.word	0x0000fff0


	//   ....[1]....
        /*0090*/ 	.word	0x00012ec0
        /*0094*/ 	.word	0x0000fff0


	//----- nvinfo : EIATTR_INT_WARP_WIDE_INSTR_OFFSETS
	.align		4
.L_195:
        /*0098*/ 	.byte	0x04, 0x31
        /*009a*/ 	.short	(.L_197 - .L_196)


	//   ....[0]....
.L_196:
        /*009c*/ 	.word	0x00000130


	//   ....[1]....
        /*00a0*/ 	.word	0x00000170


	//   ....[2]....
        /*00a4*/ 	.word	0x000001e0


	//   ....[3]....
        /*00a8*/ 	.word	0x00016470


	//   ....[4]....
        /*00ac*/ 	.word	0x00016500


	//   ....[5]....
        /*00b0*/ 	.word	0x000188e0


	//   ....[6]....
        /*00b4*/ 	.word	0x00018970


	//----- nvinfo : EIATTR_COOP_GROUP_MASK_REGIDS
	.align		4
.L_197:
        /*00b8*/ 	.byte	0x04, 0x29
        /*00ba*/ 	.short	(.L_199 - .L_198)


	//   ....[0]....
.L_198:
        /*00bc*/ 	.word	0xffffffff


	//   ....[1]....
        /*00c0*/ 	.word	0xffffffff


	//   ....[2]....
        /*00c4*/ 	.word	0xffffffff


	//   ....[3]....
        /*00c8*/ 	.word	0xffffffff


	//   ....[4]....
        /*00cc*/ 	.word	0xffffffff


	//   ....[5]....
        /*00d0*/ 	.word	0xffffffff


	//   ....[6]....
        /*00d4*/ 	.word	0xffffffff


	//   ....[7]....
        /*00d8*/ 	.word	0xffffffff


	//   ....[8]....
        /*00dc*/ 	.word	0xffffffff


	//   ....[9]....
        /*00e0*/ 	.word	0xffffffff


	//   ....[10]....
        /*00e4*/ 	.word	0xffffffff


	//   ....[11]....
        /*00e8*/ 	.word	0xffffffff


	//   ....[12]....
        /*00ec*/ 	.word	0xffffffff


	//   ....[13]....
        /*00f0*/ 	.word	0xffffffff


	//   ....[14]....
        /*00f4*/ 	.word	0xffffffff


	//   ....[15]....
        /*00f8*/ 	.word	0xffffffff


	//   ....[16]....
        /*00fc*/ 	.word	0xffffffff


	//   ....[17]....
        /*0100*/ 	.word	0xffffffff


	//   ....[18]....
        /*0104*/ 	.word	0xffffffff


	//   ....[19]....
        /*0108*/ 	.word	0xffffffff


	//   ....[20]....
        /*010c*/ 	.word	0xffffffff


	//   ....[21]....
        /*0110*/ 	.word	0xffffffff


	//   ....[22]....
        /*0114*/ 	.word	0xffffffff


	//   ....[23]....
        /*0118*/ 	.word	0xffffffff


	//   ....[24]....
        /*011c*/ 	.word	0xffffffff


	//   ....[25]....
        /*0120*/ 	.word	0xffffffff


	//   ....[26]....
        /*0124*/ 	.word	0xffffffff


	//   ....[27]....
        /*0128*/ 	.word	0xffffffff


	//   ....[28]....
        /*012c*/ 	.word	0xffffffff


	//   ....[29]....
        /*0130*/ 	.word	0xffffffff


	//   ....[30]....
        /*0134*/ 	.word	0xffffffff


	//   ....[31]....
        /*0138*/ 	.word	0xffffffff


	//   ....[32]....
        /*013c*/ 	.word	0xffffffff


	//   ....[33]....
        /*0140*/ 	.word	0xffffffff


	//   ....[34]....
        /*0144*/ 	.word	0xffffffff


	//   ....[35]....
        /*0148*/ 	.word	0xffffffff


	//   ....[36]....
        /*014c*/ 	.word	0xffffffff


	//   ....[37]....
        /*0150*/ 	.word	0xffffffff


	//   ....[38]....
        /*0154*/ 	.word	0xffffffff


	//   ....[39]....
        /*0158*/ 	.word	0xffffffff


	//   ....[40]....
        /*015c*/ 	.word	0xffffffff


	//   ....[41]....
        /*0160*/ 	.word	0xffffffff


	//   ....[42]....
        /*0164*/ 	.word	0xffffffff


	//   ....[43]....
        /*0168*/ 	.word	0xffffffff


	//   ....[44]....
        /*016c*/ 	.word	0xffffffff


	//   ....[45]....
        /*0170*/ 	.word	0xffffffff


	//   ....[46]....
        /*0174*/ 	.word	0xffffffff


	//   ....[47]....
        /*0178*/ 	.word	0xffffffff


	//   ....[48]....
        /*017c*/ 	.word	0xffffffff


	//   ....[49]....
        /*0180*/ 	.word	0xffffffff


	//   ....[50]....
        /*0184*/ 	.word	0xffffffff


	//   ....[51]....
        /*0188*/ 	.word	0xffffffff


	//   ....[52]....
        /*018c*/ 	.word	0xffffffff


	//   ....[53]....
        /*0190*/ 	.word	0xffffffff


	//   ....[54]....
        /*0194*/ 	.word	0xffffffff


	//   ....[55]....
        /*0198*/ 	.word	0xffffffff


	//   ....[56]....
        /*019c*/ 	.word	0xffffffff


	//   ....[57]....
        /*01a0*/ 	.word	0xffffffff


	//   ....[58]....
        /*01a4*/ 	.word	0xffffffff


	//   ....[59]....
        /*01a8*/ 	.word	0xffffffff


	//   ....[60]....
        /*01ac*/ 	.word	0xffffffff


	//   ....[61]....
        /*01b0*/ 	.word	0xffffffff


	//   ....[62]....
        /*01b4*/ 	.word	0xffffffff


	//   ....[63]....
        /*01b8*/ 	.word	0xffffffff


	//   ....[64]....
        /*01bc*/ 	.word	0xffffffff


	//   ....[65]....
        /*01c0*/ 	.word	0xffffffff


	//   ....[66]....
        /*01c4*/ 	.word	0xffffffff


	//   ....[67]....
        /*01c8*/ 	.word	0xffffffff


	//   ....[68]....
        /*01cc*/ 	.word	0xffffffff


	//   ....[69]....
        /*01d0*/ 	.word	0xffffffff


	//   ....[70]....
        /*01d4*/ 	.word	0xffffffff


	//   ....[71]....
        /*01d8*/ 	.word	0xffffffff


	//   ....[72]....
        /*01dc*/ 	.word	0xffffffff


	//   ....[73]....
        /*01e0*/ 	.word	0xffffffff


	//   ....[74]....
        /*01e4*/ 	.word	0xffffffff


	//   ....[75]....
        /*01e8*/ 	.word	0xffffffff


	//   ....[76]....
        /*01ec*/ 	.word	0xffffffff


	//   ....[77]....
        /*01f0*/ 	.word	0xffffffff


	//   ....[78]....
        /*01f4*/ 	.word	0xffffffff


	//   ....[79]....
        /*01f8*/ 	.word	0xffffffff


	//   ....[80]....
        /*01fc*/ 	.word	0xffffffff


	//   ....[81]....
        /*0200*/ 	.word	0xffffffff


	//   ....[82]....
        /*0204*/ 	.word	0xffffffff


	//   ....[83]....
        /*0208*/ 	.word	0xffffffff


	//   ....[84]....
        /*020c*/ 	.word	0xffffffff


	//   ....[85]....
        /*0210*/ 	.word	0xffffffff


	//   ....[86]....
        /*0214*/ 	.word	0xffffffff


	//   ....[87]....
        /*0218*/ 	.word	0xffffffff


	//   ....[88]....
        /*021c*/ 	.word	0xffffffff


	//   ....[89]....
        /*0220*/ 	.word	0xffffffff


	//   ....[90]....
        /*0224*/ 	.word	0xffffffff


	//   ....[91]....
        /*0228*/ 	.word	0xffffffff


	//   ....[92]....
        /*022c*/ 	.word	0xffffffff


	//   ....[93]....
        /*0230*/ 	.word	0xffffffff


	//   ....[94]....
        /*0234*/ 	.word	0xffffffff


	//   ....[95]....
        /*0238*/ 	.word	0xffffffff


	//   ....[96]....
        /*023c*/ 	.word	0xffffffff


	//   ....[97]....
        /*0240*/ 	.word	0xffffffff


	//   ....[98]....
        /*0244*/ 	.word	0xffffffff


	//   ....[99]....
        /*0248*/ 	.word	0xffffffff


	//   ....[100]....
        /*024c*/ 	.word	0xffffffff


	//   ....[101]....
        /*0250*/ 	.word	0xffffffff


	//   ....[102]....
        /*0254*/ 	.word	0xffffffff


	//   ....[103]....
        /*0258*/ 	.word	0xffffffff


	//   ....[104]....
        /*025c*/ 	.word	0xffffffff


	//   ....[105]....
        /*0260*/ 	.word	0xffffffff


	//   ....[106]....
        /*0264*/ 	.word	0xffffffff


	//   ....[107]....
        /*0268*/ 	.word	0xffffffff


	//   ....[108]....
        /*026c*/ 	.word	0xffffffff


	//   ....[109]....
        /*0270*/ 	.word	0xffffffff


	//   ....[110]....
        /*0274*/ 	.word	0xffffffff


	//   ....[111]....
        /*0278*/ 	.word	0xffffffff


	//   ....[112]....
        /*027c*/ 	.word	0xffffffff


	//   ....[113]....
        /*0280*/ 	.word	0xffffffff


	//   ....[114]....
        /*0284*/ 	.word	0xffffffff


	//   ....[115]....
        /*0288*/ 	.word	0xffffffff


	//   ....[116]....
        /*028c*/ 	.word	0xffffffff


	//   ....[117]....
        /*0290*/ 	.word	0x0500000f


	//   ....[118]....
        /*0294*/ 	.word	0x0500000f


	//   ....[119]....
        /*0298*/ 	.word	0x0500000f


	//   ....[120]....
        /*029c*/ 	.word	0x0500000f


	//   ....[121]....
        /*02a0*/ 	.word	0x0500000f


	//   ....[122]....
        /*02a4*/ 	.word	0x0500000f


	//   ....[123]....
        /*02a8*/ 	.word	0x0500000f


	//   ....[124]....
        /*02ac*/ 	.word	0x0500000f


	//   ....[125]....
        /*02b0*/ 	.word	0x0500000f


	//   ....[126]....
        /*02b4*/ 	.word	0x0500000f


	//   ....[127]....
        /*02b8*/ 	.word	0x0500000f


	//   ....[128]....
        /*02bc*/ 	.word	0x0500000f


	//   ....[129]....
        /*02c0*/ 	.word	0x0500000f


	//   ....[130]....
        /*02c4*/ 	.word	0x0500000f


	//----- nvinfo : EIATTR_COOP_GROUP_INSTR_OFFSETS
	.align		4
.L_199:
        /*02c8*/ 	.byte	0x04, 0x28
        /*02ca*/ 	.short	(.L_201 - .L_200)


	//   ....[0]....
.L_200:
        /*02cc*/ 	.word	0x00000060


	//   ....[1]....
        /*02d0*/ 	.word	0x00000140


	//   ....[2]....
        /*02d4*/ 	.word	0x00000190


	//   ....[3]....
        /*02d8*/ 	.word	0x000003c0


	//   ....[4]....
        /*02dc*/ 	.word	0x00000520


	//   ....[5]....
        /*02e0*/ 	.word	0x00000640


	//   ....[6]....
        /*02e4*/ 	.word	0x000007a0


	//   ....[7]....
        /*02e8*/ 	.word	0x000017a0


	//   ....[8]....
        /*02ec*/ 	.word	0x000028e0


	//   ....[9]....
        /*02f0*/ 	.word	0x00003a40


	//   ....[10]....
        /*02f4*/ 	.word	0x00004780


	//   ....[11]....
        /*02f8*/ 	.word	0x00004870


	//   ....[12]....
        /*02fc*/ 	.word	0x00005320


	//   ....[13]....
        /*0300*/ 	.word	0x000053b0


	//   ....[14]....
        /*0304*/ 	.word	0x00007440


	//   ....[15]....
        /*0308*/ 	.word	0x00008650


	//   ....[16]....
        /*030c*/ 	.word	0x00008e80


	//   ....[17]....
        /*0310*/ 	.word	0x00008f90


	//   ....[18]....
        /*0314*/ 	.word	0x00009ae0


	//   ....[19]....
        /*0318*/ 	.word	0x00009b80


	//   ....[20]....
        /*031c*/ 	.word	0x0000c540


	//   ....[21]....
        /*0320*/ 	.word	0x0000c570


	//   ....[22]....
        /*0324*/ 	.word	0x0000c5d0


	//   ....[23]....
        /*0328*/ 	.word	0x0000c600


	//   ....[24]....
        /*032c*/ 	.word	0x0000ec10


	//   ....[25]....
        /*0330*/ 	.word	0x0000fef0


	//   ....[26]....
        /*0334*/ 	.word	0x00010710


	//   ....[27]....
        /*0338*/ 	.word	0x00010820


	//   ....[28]....
        /*033c*/ 	.word	0x00011370


	//   ....[29]....
        /*0340*/ 	.word	0x000113f0


	//   ....[30]....
        /*0344*/ 	.word	0x000128e0


	//   ....[31]....
        /*0348*/ 	.word	0x000128f0


	//   ....[32]....
        /*034c*/ 	.word	0x00012970


	//   ....[33]....
        /*0350*/ 	.word	0x00012980


	//   ....[34]....
        /*0354*/ 	.word	0x00013480


	//   ....[35]....
        /*0358*/ 	.word	0x00013490


	//   ....[36]....
        /*035c*/ 	.word	0x000134a0


	//   ....[37]....
        /*0360*/ 	.word	0x000134b0


	//   ....[38]....
        /*0364*/ 	.word	0x000134c0


	//   ....[39]....
        /*0368*/ 	.word	0x000134d0


	//   ....[40]....
        /*036c*/ 	.word	0x000134e0


	//   ....[41]....
        /*0370*/ 	.word	0x000134f0


	//   ....[42]....
        /*0374*/ 	.word	0x00013520


	//   ....[43]....
        /*0378*/ 	.word	0x00013530


	//   ....[44]....
        /*037c*/ 	.word	0x00013550


	//   ....[45]....
        /*0380*/ 	.word	0x00013560


	//   ....[46]....
        /*0384*/ 	.word	0x00013590


	//   ....[47]....
        /*0388*/ 	.word	0x000135b0


	//   ....[48]....
        /*038c*/ 	.word	0x000135e0


	//   ....[49]....
        /*0390*/ 	.word	0x000135f0


	//   ....[50]....
        /*0394*/ 	.word	0x00013a30


	//   ....[51]....
        /*0398*/ 	.word	0x00013a70


	//   ....[52]....
        /*039c*/ 	.word	0x00013aa0


	//   ....[53]....
        /*03a0*/ 	.word	0x00013ae0


	//   ....[54]....
        /*03a4*/ 	.word	0x00013ff0


	//   ....[55]....
        /*03a8*/ 	.word	0x00014010


	//   ....[56]....
        /*03ac*/ 	.word	0x00014050


	//   ....[57]....
        /*03b0*/ 	.word	0x00014080


	//   ....[58]....
        /*03b4*/ 	.word	0x00014090


	//   ....[59]....
        /*03b8*/ 	.word	0x000140a0


	//   ....[60]....
        /*03bc*/ 	.word	0x000140c0


	//   ....[61]....
        /*03c0*/ 	.word	0x000140e0


	//   ....[62]....
        /*03c4*/ 	.word	0x00014970


	//   ....[63]....
        /*03c8*/ 	.word	0x000149a0


	//   ....[64]....
        /*03cc*/ 	.word	0x000149e0


	//   ....[65]....
        /*03d0*/ 	.word	0x00014a10


	//   ....[66]....
        /*03d4*/ 	.word	0x00014a20


	//   ....[67]....
        /*03d8*/ 	.word	0x00014a30


	//   ....[68]....
        /*03dc*/ 	.word	0x00014a40


	//   ....[69]....
        /*03e0*/ 	.word	0x00014a60


	//   ....[70]....
        /*03e4*/ 	.word	0x00014bc0


	//   ....[71]....
        /*03e8*/ 	.word	0x00014d90


	//   ....[72]....
        /*03ec*/ 	.word	0x00014dc0


	//   ....[73]....
        /*03f0*/ 	.word	0x00014df0


	//   ....[74]....
        /*03f4*/ 	.word	0x00014e20


	//   ....[75]....
        /*03f8*/ 	.word	0x00014e50


	//   ....[76]....
        /*03fc*/ 	.word	0x00014e90


	//   ....[77]....
        /*0400*/ 	.word	0x00015010


	//   ....[78]....
        /*0404*/ 	.word	0x00015040


	//   ....[79]....
        /*0408*/ 	.word	0x00015070


	//   ....[80]....
        /*040c*/ 	.word	0x000150a0


	//   ....[81]....
        /*0410*/ 	.word	0x000150d0


	//   ....[82]....
        /*0414*/ 	.word	0x00015110


	//   ....[83]....
        /*0418*/ 	.word	0x000151a0


	//   ....[84]....
        /*041c*/ 	.word	0x00015230


	//   ....[85]....
        /*0420*/ 	.word	0x000152e0


	//   ....[86]....
        /*0424*/ 	.word	0x00016bd0


	//   ....[87]....
        /*0428*/ 	.word	0x00017850


	//   ....[88]....
        /*042c*/ 	.word	0x00017890


	//   ....[89]....
        /*0430*/ 	.word	0x000178a0


	//   ....[90]....
        /*0434*/ 	.word	0x00017930


	//   ....[91]....
        /*0438*/ 	.word	0x00017980


	//   ....[92]....
        /*043c*/ 	.word	0x000179b0


	//   ....[93]....
        /*0440*/ 	.word	0x000179d0


	//   ....[94]....
        /*0444*/ 	.word	0x000179f0


	//   ....[95]....
        /*0448*/ 	.word	0x00017a40


	//   ....[96]....
        /*044c*/ 	.word	0x00017a70


	//   ....[97]....
        /*0450*/ 	.word	0x00017ad0


	//   ....[98]....
        /*0454*/ 	.word	0x00017af0


	//   ....[99]....
        /*0458*/ 	.word	0x00018ff0


	//   ....[100]....
        /*045c*/ 	.word	0x00019020


	//   ....[101]....
        /*0460*/ 	.word	0x00019050


	//   ....[102]....
        /*0464*/ 	.word	0x00019080


	//   ....[103]....
        /*0468*/ 	.word	0x00019090


	//   ....[104]....
        /*046c*/ 	.word	0x000190b0


	//   ....[105]....
        /*0470*/ 	.word	0x000190d0


	//   ....[106]....
        /*0474*/ 	.word	0x00019110


	//   ....[107]....
        /*0478*/ 	.word	0x00019250


	//   ....[108]....
        /*047c*/ 	.word	0x00019280


	//   ....[109]....
        /*0480*/ 	.word	0x000192c0


	//   ....[110]....
        /*0484*/ 	.word	0x000192f0


	//   ....[111]....
        /*0488*/ 	.word	0x00019320


	//   ....[112]....
        /*048c*/ 	.word	0x00019350


	//   ....[113]....
        /*0490*/ 	.word	0x000193f0


	//   ....[114]....
        /*0494*/ 	.word	0x00019490


	//   ....[115]....
        /*0498*/ 	.word	0x00019540


	//   ....[116]....
        /*049c*/ 	.word	0x00019b40


	//   ....[117]....
        /*04a0*/ 	.word	0x0001a1d0


	//   ....[118]....
        /*04a4*/ 	.word	0x0001a3a0


	//   ....[119]....
        /*04a8*/ 	.word	0x0001a3f0


	//   ....[120]....
        /*04ac*/ 	.word	0x0001a4a0


	//   ....[121]....
        /*04b0*/ 	.word	0x0001a580


	//   ....[122]....
        /*04b4*/ 	.word	0x0001a600


	//   ....[123]....
        /*04b8*/ 	.word	0x0001a6a0


	//   ....[124]....
        /*04bc*/ 	.word	0x0001a720


	//   ....[125]....
        /*04c0*/ 	.word	0x0001a7d0


	//   ....[126]....
        /*04c4*/ 	.word	0x0001a830


	//   ....[127]....
        /*04c8*/ 	.word	0x0001a8e0


	//   ....[128]....
        /*04cc*/ 	.word	0x0001a960


	//   ....[129]....
        /*04d0*/ 	.word	0x0001aa00


	//   ....[130]....
        /*04d4*/ 	.word	0x0001ad40


	//----- nvinfo : EIATTR_REG_RECONFIG
	.align		4
.L_201:
        /*04d8*/ 	.byte	0x01, 0x54
	.zero		2


	//----- nvinfo : EIATTR_SYSCALL_OFFSETS
	.align		4
        /*04dc*/ 	.byte	0x04, 0x46
        /*04de*/ 	.short	(.L_203 - .L_202)


	//   ....[0]....
.L_202:
        /*04e0*/ 	.word	0x00001960


	//   ....[1]....
        /*04e4*/ 	.word	0x00016660


	//   ....[2]....
        /*04e8*/ 	.word	0x000167d0


	//   ....[3]....
        /*04ec*/ 	.word	0x00016920


	//   ....[4]....
        /*04f0*/ 	.word	0x00016a60


	//   ....[5]....
        /*04f4*/ 	.word	0x00017370


	//----- nvinfo : EIATTR_MBARRIER_INSTR_OFFSETS
	.align		4
.L_203:
        /*04f8*/ 	.byte	0x04, 0x39
        /*04fa*/ 	.short	(.L_205 - .L_204)


	//   ....[0]....
.L_204:
        /*04fc*/ 	.word	0x00000270
        /*0500*/ 	.word	0x000000ff
        /*0504*/ 	.word	0x00013200
        /*0508*/ 	.short	0x0100
        /*050a*/ 	.byte	0x08
	.zero		1


	//   ....[1]....
        /*050c*/ 	.word	0x00000280
        /*0510*/ 	.word	0x000000ff
        /*0514*/ 	.word	0x00013220
        /*0518*/ 	.short	0x0100
        /*051a*/ 	.byte	0x08
	.zero		1


	//   ....[2]....
        /*051c*/ 	.word	0x00000370
        /*0520*/ 	.word	0x000000ff
        /*0524*/ 	.word	0x00013230
        /*0528*/ 	.short	0x0100
        /*052a*/ 	.byte	0x08
	.zero		1


	//   ....[3]....
        /*052c*/ 	.word	0x00000380
        /*0530*/ 	.word	0x000000ff
        /*0534*/ 	.word	0x00013240
        /*0538*/ 	.short	0x0100
        /*053a*/ 	.byte	0x08
	.zero		1


	//   ....[4]....
        /*053c*/ 	.word	0x00000390
        /*0540*/ 	.word	0x000000ff
        /*0544*/ 	.word	0x00013238
        /*0548*/ 	.short	0x0100
        /*054a*/ 	.byte	0x08
	.zero		1


	//   ....[5]....
        /*054c*/ 	.word	0x000003a0
        /*0550*/ 	.word	0x000000ff
        /*0554*/ 	.word	0x00013248
        /*0558*/ 	.short	0x0100
        /*055a*/ 	.byte	0x08
	.zero		1


	//   ....[6]....
        /*055c*/ 	.word	0x000004d0
        /*0560*/ 	.word	0x000000ff
        /*0564*/ 	.word	0x00013250
        /*0568*/ 	.short	0x0100
        /*056a*/ 	.byte	0x08
	.zero		1


	//   ....[7]....
        /*056c*/ 	.word	0x000004e0
        /*0570*/ 	.word	0x000000ff
        /*0574*/ 	.word	0x00013260
        /*0578*/ 	.short	0x0100
        /*057a*/ 	.byte	0x08
	.zero		1


	//   ....[8]....
        /*057c*/ 	.word	0x000004f0
        /*0580*/ 	.word	0x000000ff
        /*0584*/ 	.word	0x00013258
        /*0588*/ 	.short	0x0100
        /*058a*/ 	.byte	0x08
	.zero		1


	//   ....[9]....
        /*058c*/ 	.word	0x00000500
        /*0590*/ 	.word	0x000000ff
        /*0594*/ 	.word	0x00013268
        /*0598*/ 	.short	0x0100
        /*059a*/ 	.byte	0x08
	.zero		1


	//   ....[10]....
        /*059c*/ 	.word	0x000005f0
        /*05a0*/ 	.word	0x000000ff
        /*05a4*/ 	.word	0x00013270
        /*05a8*/ 	.short	0x0100
        /*05aa*/ 	.byte	0x06
	.zero		1


	//   ....[11]....
        /*05ac*/ 	.word	0x00000600
        /*05b0*/ 	.word	0x000000ff
        /*05b4*/ 	.word	0x00013280
        /*05b8*/ 	.short	0x0100
        /*05ba*/ 	.byte	0x06
	.zero		1


	//   ....[12]....
        /*05bc*/ 	.word	0x00000610
        /*05c0*/ 	.word	0x000000ff
        /*05c4*/ 	.word	0x00013278
        /*05c8*/ 	.short	0x0100
        /*05ca*/ 	.byte	0x06
	.zero		1


	//   ....[13]....
        /*05cc*/ 	.word	0x00000620
        /*05d0*/ 	.word	0x000000ff
        /*05d4*/ 	.word	0x00013288
        /*05d8*/ 	.short	0x0100
        /*05da*/ 	.byte	0x06
	.zero		1


	//   ....[14]....
        /*05dc*/ 	.word	0x00000750
        /*05e0*/ 	.word	0x000000ff
        /*05e4*/ 	.word	0x00013290
        /*05e8*/ 	.short	0x0100
        /*05ea*/ 	.byte	0x08
	.zero		1


	//   ....[15]....
        /*05ec*/ 	.word	0x00000760
        /*05f0*/ 	.word	0x000000ff
        /*05f4*/ 	.word	0x000132a0
        /*05f8*/ 	.short	0x0100
        /*05fa*/ 	.byte	0x08
	.zero		1


	//   ....[16]....
        /*05fc*/ 	.word	0x00000770
        /*0600*/ 	.word	0x000000ff
        /*0604*/ 	.word	0x00013298
        /*0608*/ 	.short	0x0100
        /*060a*/ 	.byte	0x08
	.zero		1


	//   ....[17]....
        /*060c*/ 	.word	0x00000780
        /*0610*/ 	.word	0x000000ff
        /*0614*/ 	.word	0x000132a8
        /*0618*/ 	.short	0x0100
        /*061a*/ 	.byte	0x08
	.zero		1


	//   ....[18]....
        /*061c*/ 	.word	0x000008b0
        /*0620*/ 	.word	0x000000ff
        /*0624*/ 	.word	0x000132b0
        /*0628*/ 	.short	0x0100
        /*062a*/ 	.byte	0x08
	.zero		1


	//   ....[19]....
        /*062c*/ 	.word	0x000008c0
        /*0630*/ 	.word	0x000000ff
        /*0634*/ 	.word	0x000132c0
        /*0638*/ 	.short	0x0100
        /*063a*/ 	.byte	0x08
	.zero		1


	//   ....[20]....
        /*063c*/ 	.word	0x000008d0
        /*0640*/ 	.word	0x000000ff
        /*0644*/ 	.word	0x000132b8
        /*0648*/ 	.short	0x0100
        /*064a*/ 	.byte	0x08
	.zero		1


	//   ....[21]....
        /*064c*/ 	.word	0x000008e0
        /*0650*/ 	.word	0x000000ff
        /*0654*/ 	.word	0x000132c8
        /*0658*/ 	.short	0x0100
        /*065a*/ 	.byte	0x08
	.zero		1


	//   ....[22]....
        /*065c*/ 	.word	0x00001cb0
        /*0660*/ 	.word	0x000000ff
        /*0664*/ 	.word	0x00013200
        /*0668*/ 	.short	0x010a
        /*066a*/ 	.byte	0x2d
	.zero		1


	//   ....[23]....
        /*066c*/ 	.word	0x00001d50
        /*0670*/ 	.word	0x0000006a
        /*0674*/ 	.word	0x00013230
        /*0678*/ 	.short	0x010a
        /*067a*/ 	.byte	0x3f
	.zero		1


	//   ....[24]....
        /*067c*/ 	.word	0x00001d90
        /*0680*/ 	.word	0x0000006a
        /*0684*/ 	.word	0x00013230
        /*0688*/ 	.short	0x010a
        /*068a*/ 	.byte	0x3f
	.zero		1


	//   ....[25]....
        /*068c*/ 	.word	0x000029f0
        /*0690*/ 	.word	0x0000006a
        /*0694*/ 	.word	0x00000000
        /*0698*/ 	.short	0x0101
        /*069a*/ 	.byte	0x3f
	.zero		1


	//   ....[26]....
        /*069c*/ 	.word	0x00006490
        /*06a0*/ 	.word	0x000000ff
        /*06a4*/ 	.word	0x00013230
        /*06a8*/ 	.short	0x010a
        /*06aa*/ 	.byte	0x18
	.zero		1


	//   ....[27]....
        /*06ac*/ 	.word	0x000064d0
        /*06b0*/ 	.word	0x000000ff
        /*06b4*/ 	.word	0x00013230
        /*06b8*/ 	.short	0x010a
        /*06ba*/ 	.byte	0x18
	.zero		1


	//   ....[28]....
        /*06bc*/ 	.word	0x00006920
        /*06c0*/ 	.word	0x000000ff
        /*06c4*/ 	.word	0x00013250
        /*06c8*/ 	.short	0x010a
        /*06ca*/ 	.byte	0x0b
	.zero		1


	//   ....[29]....
        /*06cc*/ 	.word	0x00006960
        /*06d0*/ 	.word	0x000000ff
        /*06d4*/ 	.word	0x00013250
        /*06d8*/ 	.short	0x010a
        /*06da*/ 	.byte	0x0b
	.zero		1


	//   ....[30]....
        /*06dc*/ 	.word	0x00007460
        /*06e0*/ 	.word	0x00000038
        /*06e4*/ 	.word	0x00000000
        /*06e8*/ 	.short	0x0101
        /*06ea*/ 	.byte	0x3f
	.zero		1


	//   ....[31]....
        /*06ec*/ 	.word	0x0000a860
        /*06f0*/ 	.word	0x000000ff
        /*06f4*/ 	.word	0x00000000
        /*06f8*/ 	.short	0x0101
        /*06fa*/ 	.byte	0x06
	.zero		1


	//   ....[32]....
        /*06fc*/ 	.word	0x0000b060
        /*0700*/ 	.word	0x000000ff
        /*0704*/ 	.word	0x00013230
        /*0708*/ 	.short	0x010a
        /*070a*/ 	.byte	0x06
	.zero		1


	//   ....[33]....
        /*070c*/ 	.word	0x0000b0a0
        /*0710*/ 	.word	0x000000ff
        /*0714*/ 	.word	0x00013230
        /*0718*/ 	.short	0x010a
        /*071a*/ 	.byte	0x06
	.zero		1


	//   ....[34]....
        /*071c*/ 	.word	0x0000b4f0
        /*0720*/ 	.word	0x000000ff
        /*0724*/ 	.word	0x00013250
        /*0728*/ 	.short	0x010a
        /*072a*/ 	.byte	0x0b
	.zero		1


	//   ....[35]....
        /*072c*/ 	.word	0x0000bce0
        /*0730*/ 	.word	0x000000ff
        /*0734*/ 	.word	0x00013250
        /*0738*/ 	.short	0x010a
        /*073a*/ 	.byte	0x0b
	.zero		1


	//   ....[36]....
        /*073c*/ 	.word	0x0000d4e0
        /*0740*/ 	.word	0x00000004
        /*0744*/ 	.word	0x00000000
        /*0748*/ 	.short	0x0101
        /*074a*/ 	.byte	0x3f
	.zero		1


	//   ....[37]....
        /*074c*/ 	.word	0x0000d7b0
        /*0750*/ 	.word	0x000000ff
        /*0754*/ 	.word	0x00000000
        /*0758*/ 	.short	0x0101
        /*075a*/ 	.byte	0x06
	.zero		1


	//   ....[38]....
        /*075c*/ 	.word	0x0000dd20
        /*0760*/ 	.word	0x000000ff
        /*0764*/ 	.word	0x00013230
        /*0768*/ 	.short	0x010a
        /*076a*/ 	.byte	0x06
	.zero		1


	//   ....[39]....
        /*076c*/ 	.word	0x0000dd60
        /*0770*/ 	.word	0x000000ff
        /*0774*/ 	.word	0x00013230
        /*0778*/ 	.short	0x010a
        /*077a*/ 	.byte	0x06
	.zero		1


	//   ....[40]....
        /*077c*/ 	.word	0x0000e1b0
        /*0780*/ 	.word	0x000000ff
        /*0784*/ 	.word	0x00013250
        /*0788*/ 	.short	0x010a
        /*078a*/ 	.byte	0x0b
	.zero		1


	//   ....[41]....
        /*078c*/ 	.word	0x0000e1f0
        /*0790*/ 	.word	0x000000ff
        /*0794*/ 	.word	0x00013250
        /*0798*/ 	.short	0x010a
        /*079a*/ 	.byte	0x0b
	.zero		1


	//   ....[42]....
        /*079c*/ 	.word	0x0000ecf0
        /*07a0*/ 	.word	0x00000038
        /*07a4*/ 	.word	0x00000000
        /*07a8*/ 	.short	0x0101
        /*07aa*/ 	.byte	0x3f
	.zero		1


	//   ....[43]....
        /*07ac*/ 	.word	0x00012100
        /*07b0*/ 	.word	0x000000ff
        /*07b4*/ 	.word	0x00000000
        /*07b8*/ 	.short	0x0101
        /*07ba*/ 	.byte	0x06
	.zero		1


	//   ....[44]....
        /*07bc*/ 	.word	0x000125a0
        /*07c0*/ 	.word	0x000000ff
        /*07c4*/ 	.word	0x00013250
        /*07c8*/ 	.short	0x010a
        /*07ca*/ 	.byte	0x0e
	.zero		1


	//   ....[45]....
        /*07cc*/ 	.word	0x000125e0
        /*07d0*/ 	.word	0x000000ff
        /*07d4*/ 	.word	0x00013250
        /*07d8*/ 	.short	0x010a
        /*07da*/ 	.byte	0x0e
	.zero		1


	//   ....[46]....
        /*07dc*/ 	.word	0x00012c60
        /*07e0*/ 	.word	0x000000ff
        /*07e4*/ 	.word	0x00000000
        /*07e8*/ 	.short	0x0101
        /*07ea*/ 	.byte	0x04
	.zero		1


	//   ....[47]....
        /*07ec*/ 	.word	0x00013ec0
        /*07f0*/ 	.word	0x00000009
        /*07f4*/ 	.word	0x00000000
        /*07f8*/ 	.short	0x0101
        /*07fa*/ 	.byte	0x3f
	.zero		1


	//   ....[48]....
        /*07fc*/ 	.word	0x00016e00
        /*0800*/ 	.word	0x00000005
        /*0804*/ 	.word	0x00013280
        /*0808*/ 	.short	0x010a
        /*080a*/ 	.byte	0x3f
	.zero		1


	//   ....[49]....
        /*080c*/ 	.word	0x00016fa0
        /*0810*/ 	.word	0x00000005
        /*0814*/ 	.word	0x00013240
        /*0818*/ 	.short	0x010a
        /*081a*/ 	.byte	0x3f
	.zero		1


	//   ....[50]....
        /*081c*/ 	.word	0x00017b90
        /*0820*/ 	.word	0x00000012
        /*0824*/ 	.word	0x00013200
        /*0828*/ 	.short	0x0107
        /*082a*/ 	.byte	0x3f
	.zero		1


	//   ....[51]....
        /*082c*/ 	.word	0x00017c80
        /*0830*/ 	.word	0x00000012
        /*0834*/ 	.word	0x00013200
        /*0838*/ 	.short	0x0101
        /*083a*/ 	.byte	0x3f
	.zero		1


	//   ....[52]....
        /*083c*/ 	.word	0x00017ca0
        /*0840*/ 	.word	0x00000012
        /*0844*/ 	.word	0x00013220
        /*0848*/ 	.short	0x010a
        /*084a*/ 	.byte	0x3f
	.zero		1


	//   ....[53]....
        /*084c*/ 	.word	0x00017f60
        /*0850*/ 	.word	0x00000004
        /*0854*/ 	.word	0x00013280
        /*0858*/ 	.short	0x010a
        /*085a*/ 	.byte	0x3f
	.zero		1


	//   ....[54]....
        /*085c*/ 	.word	0x000181a0
        /*0860*/ 	.word	0x00000004
        /*0864*/ 	.word	0x00013240
        /*0868*/ 	.short	0x010a
        /*086a*/ 	.byte	0x3f
	.zero		1


	//   ....[55]....
        /*086c*/ 	.word	0x00018460
        /*0870*/ 	.word	0x00000003
        /*0874*/ 	.word	0x00013270
        /*0878*/ 	.short	0x010a
        /*087a*/ 	.byte	0x3f
	.zero		1


	//   ....[56]....
        /*087c*/ 	.word	0x000184e0
        /*0880*/ 	.word	0x00000003
        /*0884*/ 	.word	0x00013260
        /*0888*/ 	.short	0x010a
        /*088a*/ 	.byte	0x3f
	.zero		1


	//   ....[57]....
        /*088c*/ 	.word	0x000187c0
        /*0890*/ 	.word	0x00000003
        /*0894*/ 	.word	0x00013250
        /*0898*/ 	.short	0x0101
        /*089a*/ 	.byte	0x3f
	.zero		1


	//   ....[58]....
        /*089c*/ 	.word	0x00018840
        /*08a0*/ 	.word	0x00000002
        /*08a4*/ 	.word	0x00000000
        /*08a8*/ 	.short	0x0101
        /*08aa*/ 	.byte	0x3f
	.zero		1


	//   ....[59]....
        /*08ac*/ 	.word	0x00018a30
        /*08b0*/ 	.word	0x00000002
        /*08b4*/ 	.word	0x00013270
        /*08b8*/ 	.short	0x010a
        /*08ba*/ 	.byte	0x3f
	.zero		1


	//   ....[60]....
        /*08bc*/ 	.word	0x00018ab0
        /*08c0*/ 	.word	0x00000002
        /*08c4*/ 	.word	0x00013260
        /*08c8*/ 	.short	0x010a
        /*08ca*/ 	.byte	0x3f
	.zero		1


	//   ....[61]....
        /*08cc*/ 	.word	0x00018d80
        /*08d0*/ 	.word	0x00000002
        /*08d4*/ 	.word	0x00013250
        /*08d8*/ 	.short	0x0101
        /*08da*/ 	.byte	0x3f
	.zero		1


	//   ....[62]....
        /*08dc*/ 	.word	0x00018dd0
        /*08e0*/ 	.word	0x00000000
        /*08e4*/ 	.word	0x00000000
        /*08e8*/ 	.short	0x0101
        /*08ea*/ 	.byte	0x3f
	.zero		1


	//   ....[63]....
        /*08ec*/ 	.word	0x00019ac0
        /*08f0*/ 	.word	0x00000006
        /*08f4*/ 	.word	0x00013220
        /*08f8*/ 	.short	0x010a
        /*08fa*/ 	.byte	0x3f
	.zero		1


	//   ....[64]....
        /*08fc*/ 	.word	0x00019c60
        /*0900*/ 	.word	0x00000005
        /*0904*/ 	.word	0x00000000
        /*0908*/ 	.short	0x010a
        /*090a*/ 	.byte	0x3f
	.zero		1


	//   ....[65]....
        /*090c*/ 	.word	0x00019cd0
        /*0910*/ 	.word	0x00000009
        /*0914*/ 	.word	0x00000000
        /*0918*/ 	.short	0x010a
        /*091a*/ 	.byte	0x3f
	.zero		1


	//   ....[66]....
        /*091c*/ 	.word	0x00019d20
        /*0920*/ 	.word	0x00000013
        /*0924*/ 	.word	0x00013260
        /*0928*/ 	.short	0x010a
        /*092a*/ 	.byte	0x3f
	.zero		1


	//   ....[67]....
        /*092c*/ 	.word	0x00019d70
        /*0930*/ 	.word	0x00000007
        /*0934*/ 	.word	0x00013260
        /*0938*/ 	.short	0x010a
        /*093a*/ 	.byte	0x3f
	.zero		1


	//   ....[68]....
        /*093c*/ 	.word	0x00019db0
        /*0940*/ 	.word	0x00000013
        /*0944*/ 	.word	0x00013280
        /*0948*/ 	.short	0x010a
        /*094a*/ 	.byte	0x3f
	.zero		1


	//   ....[69]....
        /*094c*/ 	.word	0x00019dd0
        /*0950*/ 	.word	0x00000007
        /*0954*/ 	.word	0x00013280
        /*0958*/ 	.short	0x010a
        /*095a*/ 	.byte	0x3f
	.zero		1


	//   ....[70]....
        /*095c*/ 	.word	0x00019e40
        /*0960*/ 	.word	0x00000003
        /*0964*/ 	.word	0x00013200
        /*0968*/ 	.short	0x010a
        /*096a*/ 	.byte	0x3f
	.zero		1


	//   ....[71]....
        /*096c*/ 	.word	0x00019e90
        /*0970*/ 	.word	0x0000006a
        /*0974*/ 	.word	0x00013230
        /*0978*/ 	.short	0x010a
        /*097a*/ 	.byte	0x3f
	.zero		1


	//   ....[72]....
        /*097c*/ 	.word	0x00019ef0
        /*0980*/ 	.word	0x00000008
        /*0984*/ 	.word	0x00013230
        /*0988*/ 	.short	0x010a
        /*098a*/ 	.byte	0x3f
	.zero		1


	//   ....[73]....
        /*098c*/ 	.word	0x00019f50
        /*0990*/ 	.word	0x00000008
        /*0994*/ 	.word	0x00013250
        /*0998*/ 	.short	0x010a
        /*099a*/ 	.byte	0x3f
	.zero		1


	//   ....[74]....
        /*099c*/ 	.word	0x00019fb0
        /*09a0*/ 	.word	0x0000000a
        /*09a4*/ 	.word	0x00013230
        /*09a8*/ 	.short	0x010a
        /*09aa*/ 	.byte	0x3f
	.zero		1


	//   ....[75]....
        /*09ac*/ 	.word	0x0001a010
        /*09b0*/ 	.word	0x0000000a
        /*09b4*/ 	.word	0x00013250
        /*09b8*/ 	.short	0x010a
        /*09ba*/ 	.byte	0x3f
	.zero		1


	//   ....[76]....
        /*09bc*/ 	.word	0x0001a070
        /*09c0*/ 	.word	0x0000000a
        /*09c4*/ 	.word	0x00013230
        /*09c8*/ 	.short	0x010a
        /*09ca*/ 	.byte	0x3f
	.zero		1


	//   ....[77]....
        /*09cc*/ 	.word	0x0001a0d0
        /*09d0*/ 	.word	0x0000000a
        /*09d4*/ 	.word	0x00013250
        /*09d8*/ 	.short	0x010a
        /*09da*/ 	.byte	0x3f
	.zero		1


	//   ....[78]....
        /*09dc*/ 	.word	0x0001a130
        /*09e0*/ 	.word	0x00000003
        /*09e4*/ 	.word	0x00013250
        /*09e8*/ 	.short	0x010a
        /*09ea*/ 	.byte	0x3f
	.zero		1


	//   ....[79]....
        /*09ec*/ 	.word	0x0001a280
        /*09f0*/ 	.word	0x00000005
        /*09f4*/ 	.word	0x00013280
        /*09f8*/ 	.short	0x010a
        /*09fa*/ 	.byte	0x3f
	.zero		1


	//   ....[80]....
        /*09fc*/ 	.word	0x0001a2d0
        /*0a00*/ 	.word	0x00000005
        /*0a04*/ 	.word	0x00013240
        /*0a08*/ 	.short	0x010a
        /*0a0a*/ 	.byte	0x3f
	.zero		1


	//   ....[81]....
        /*0a0c*/ 	.word	0x0001aa30
        /*0a10*/ 	.word	0x00000012
        /*0a14*/ 	.word	0x00013220
        /*0a18*/ 	.short	0x010a
        /*0a1a*/ 	.byte	0x3f
	.zero		1


	//   ....[82]....
        /*0a1c*/ 	.word	0x0001aa80
        /*0a20*/ 	.word	0x00000004
        /*0a24*/ 	.word	0x00013280
        /*0a28*/ 	.short	0x010a
        /*0a2a*/ 	.byte	0x3f
	.zero		1


	//   ....[83]....
        /*0a2c*/ 	.word	0x0001aad0
        /*0a30*/ 	.word	0x00000004
        /*0a34*/ 	.word	0x00013240
        /*0a38*/ 	.short	0x010a
        /*0a3a*/ 	.byte	0x3f
	.zero		1


	//   ....[84]....
        /*0a3c*/ 	.word	0x0001ab20
        /*0a40*/ 	.word	0x00000003
        /*0a44*/ 	.word	0x00013270
        /*0a48*/ 	.short	0x010a
        /*0a4a*/ 	.byte	0x3f
	.zero		1


	//   ....[85]....
        /*0a4c*/ 	.word	0x0001ab70
        /*0a50*/ 	.word	0x00000003
        /*0a54*/ 	.word	0x00013260
        /*0a58*/ 	.short	0x010a
        /*0a5a*/ 	.byte	0x3f
	.zero		1


	//   ....[86]....
        /*0a5c*/ 	.word	0x0001abc0
        /*0a60*/ 	.word	0x00000002
        /*0a64*/ 	.word	0x00013270
        /*0a68*/ 	.short	0x010a
        /*0a6a*/ 	.byte	0x3f
	.zero		1


	//   ....[87]....
        /*0a6c*/ 	.word	0x0001ac10
        /*0a70*/ 	.word	0x00000002
        /*0a74*/ 	.word	0x00013260
        /*0a78*/ 	.short	0x010a
        /*0a7a*/ 	.byte	0x3f
	.zero		1


	//   ....[88]....
        /*0a7c*/ 	.word	0x0001ac60
        /*0a80*/ 	.word	0x00000006
        /*0a84*/ 	.word	0x00013220
        /*0a88*/ 	.short	0x010a
        /*0a8a*/ 	.byte	0x3f
	.zero		1


	//   ....[89]....
        /*0a8c*/ 	.word	0x0001ae00
        /*0a90*/ 	.word	0x00000005
        /*0a94*/ 	.word	0x00000000
        /*0a98*/ 	.short	0x010a
        /*0a9a*/ 	.byte	0x3f
	.zero		1


	//   ....[90]....
        /*0a9c*/ 	.word	0x0001ae50
        /*0aa0*/ 	.word	0x00000009
        /*0aa4*/ 	.word	0x00000000
        /*0aa8*/ 	.short	0x010a
        /*0aaa*/ 	.byte	0x3f
	.zero		1


	//   ....[91]....
        /*0aac*/ 	.word	0x0001aea0
        /*0ab0*/ 	.word	0x00000013
        /*0ab4*/ 	.word	0x00013260
        /*0ab8*/ 	.short	0x010a
        /*0aba*/ 	.byte	0x3f
	.zero		1


	//   ....[92]....
        /*0abc*/ 	.word	0x0001aef0
        /*0ac0*/ 	.word	0x00000007
        /*0ac4*/ 	.word	0x00013260
        /*0ac8*/ 	.short	0x010a
        /*0aca*/ 	.byte	0x3f
	.zero		1


	//   ....[93]....
        /*0acc*/ 	.word	0x0001af40
        /*0ad0*/ 	.word	0x00000013
        /*0ad4*/ 	.word	0x00013280
        /*0ad8*/ 	.short	0x010a
        /*0ada*/ 	.byte	0x3f
	.zero		1


	//----- nvinfo : EIATTR_NUM_MBARRIERS
	.align		4
.L_205:
        /*0adc*/ 	.byte	0x03, 0x38
        /*0ade*/ 	.short	0x0016


	//----- nvinfo : EIATTR_EXIT_INSTR_OFFSETS
	.align		4
        /*0ae0*/ 	.byte	0x04, 0x1c
        /*0ae2*/ 	.short	(.L_207 - .L_206)


	//   ....[0]....
.L_206:
        /*0ae4*/ 	.word	0x00000a40


	//   ....[1]....
        /*0ae8*/ 	.word	0x00014b70


	//   ....[2]....
        /*0aec*/ 	.word	0x00019e20


	//----- nvinfo : EIATTR_MAX_THREADS
	.align		4
.L_207:
        /*0af0*/ 	.byte	0x04, 0x05
        /*0af2*/ 	.short	(.L_209 - .L_208)
.L_208:
        /*0af4*/ 	.word	0x00000200
        /*0af8*/ 	.word	0x00000001
        /*0afc*/ 	.word	0x00000001


	//----- nvinfo : EIATTR_CRS_STACK_SIZE
	.align		4
.L_209:
        /*0b00*/ 	.byte	0x04, 0x1e
        /*0b02*/ 	.short	(.L_211 - .L_210)
.L_210:
        /*0b04*/ 	.word	0x00000000


	//----- nvinfo : EIATTR_CBANK_PARAM_SIZE
	.align		4
.L_211:
        /*0b08*/ 	.byte	0x03, 0x19
        /*0b0a*/ 	.short	0x0af0


	//----- nvinfo : EIATTR_PARAM_CBANK
	.align		4
        /*0b0c*/ 	.byte	0x04, 0x0a
        /*0b0e*/ 	.short	(.L_213 - .L_212)
	.align		4
.L_212:
        /*0b10*/ 	.word	index@(.nv.constant0._ZN7cutlass13device_kernelIN5flash11enable_sm90INS1_16FlashAttnFwdSm90INS1_25CollectiveMainloopFwdSm90ILi2EN4cute5tupleIJNS5_1CILi1EEES8_S8_EEENS6_IJNS7_ILi192EEENS7_ILi160EEENS7_ILi64EEEEEELi64ENS_12float_e4m3_tEfNS_4arch4Sm90ELb0ELb1ELb1ELb1ELb0ELb0ELb0ELb1ELb1ELb1ELb0ELb0EEENS1_21CollectiveEpilogueFwdINS6_IJSA_SC_SB_EEES9_NS_10bfloat16_tESG_Li384ELb1ELb1ELb0ELb1EEENS1_36VarlenDynamicPersistentTileSchedulerILi192ELi160ELi384ELi128ELb0ELb1ELb1ELb1ELb0ELb1EEEEEEEEEvNT_6ParamsE)
        /*0b14*/ 	.short	0x0210
        /*0b16*/ 	.short	0x0af0


	//----- nvinfo : EIATTR_SW_WAR
	.align		4
.L_213:
        /*0b18*/ 	.byte	0x04, 0x36
        /*0b1a*/ 	.short	(.L_215 - .L_214)
.L_214:
        /*0b1c*/ 	.word	0x00000008
.L_215:


//--------------------- .nv.info._ZN7cutlass13device_kernelIN5flash11enable_sm90INS1_16FlashAttnFwdSm90INS1_25CollectiveMainloopFwdSm90ILi2EN4cute5tupleIJNS5_1CILi1EEES8_S8_EEENS6_IJNS7_ILi192EEENS7_ILi160EEENS7_ILi64EEEEEELi64ENS_12float_e4m3_tEfNS_4arch4Sm90ELb0ELb1ELb1ELb1ELb0ELb1ELb0ELb1ELb1ELb1ELb0ELb0EEENS1_21CollectiveEpilogueFwdINS6_IJSA_SC_SB_EEES9_NS_10bfloat16_tESG_Li384ELb1ELb1ELb0ELb1EEENS1_36VarlenDynamicPersistentTileSchedulerILi192ELi160ELi384ELi128ELb0ELb1ELb1ELb1ELb0ELb1EEEEEEEEEvNT_6ParamsE --------------------------
	.section	.nv.info._ZN7cutlass13device_kernelIN5flash11enable_sm90INS1_16FlashAttnFwdSm90INS1_25CollectiveMainloopFwdSm90ILi2EN4cute5tupleIJNS5_1CILi1EEES8_S8_EEENS6_IJNS7_ILi192EEENS7_ILi160EEENS7_ILi64EEEEEELi64ENS_12float_e4m3_tEfNS_4arch4Sm90ELb0ELb1ELb1ELb1ELb0ELb1ELb0ELb1ELb1ELb1ELb0ELb0EEENS1_21CollectiveEpilogueFwdINS6_IJSA_SC_SB_EEES9_NS_10bfloat16_tESG_Li384ELb1ELb1ELb0ELb1EEENS1_36VarlenDynamicPersistentTileSchedulerILi192ELi160ELi384ELi128ELb0ELb1ELb1ELb1ELb0ELb1EEEEEEEEEvNT_6ParamsE,"",@"SHT_CUDA_INFO"
	.sectionflags	@""
	.align	4


	//----- nvinfo : EIATTR_CUDA_API_VERSION
	.align		4
        /*0000*/ 	.byte	0x04, 0x37
        /*0002*/ 	.short	(.L_217 - .L_216)
.L_216:
        /*0004*/ 	.word	0x00000082


	//----- nvinfo : EIATTR_KPARAM_INFO
	.align		4
.L_217:
        /*0008*/ 	.byte	0x04, 0x17
        /*000a*/ 	.short	(.L_219 - .L_218)
.L_218:
        /*000c*/ 	.word	0x00000000
        /*0010*/ 	.short	0x0000
        /*0012*/ 	.short	0x0070
        /*0014*/ 	.byte	0x00, 0xf0, 0x01, 0x2a


	//----- nvinfo : EIATTR_SPARSE_MMA_MASK
	.align		4
.L_219:
        /*0018*/ 	.byte	0x03, 0x50
        /*001a*/ 	.short	0x0000


	//----- nvinfo : EIATTR_MAXREG_COUNT
	.align		4
        /*001c*/ 	.byte	0x03, 0x1b
        /*001e*/ 	.short	0x0080


	//----- nvinfo : EIATTR_NUM_BARRIERS
	.align		4
        /*0020*/ 	.byte	0x02, 0x4c
        /*0022*/ 	.byte	0x10
	.zero		1


	//----- nvinfo : EIATTR_EXTERNS
	.align		4
        /*0024*/ 	.byte	0x04, 0x0f
        /*0026*/ 	.short	(.L_221 - .L_220)


	//   ....[0]....
	.align		4
.L_220:
        /*0028*/ 	.word	index@(__assertfail)


	//----- nvinfo : EIATTR_ANNOTATIONS
	.align		4
.L_221:
        /*002c*/ 	.byte	0x04, 0x55
        /*002e*/ 	.short	(.L_223 - .L_222)


	//   ....[0]....
.L_222:
        /* <DEDUP_REMOVED lines=83> */


	//----- nvinfo : EIATTR_MERCURY_ISA_VERSION
	.align		4
.L_223:
        /*0548*/ 	.byte	0x03, 0x5f
        /*054a*/ 	.short	0x0101


	//----- nvinfo : EIATTR_UNUSED_LOAD_BYTE_OFFSET
	.align		4
        /*054c*/ 	.byte	0x04, 0x44
        /*054e*/ 	.short	(.L_225 - .L_224)


	//   ....[0]....
.L_224:
        /*0550*/ 	.word	0x00000a90
        /*0554*/ 	.word	0x0000fff0


	//   ....[1]....
        /*0558*/ 	.word	0x0001a7a0
        /*055c*/ 	.word	0x0000fff0


	//----- nvinfo : EIATTR_INT_WARP_WIDE_INSTR_OFFSETS
	.align		4
.L_225:
        /*0560*/ 	.byte	0x04, 0x31
        /*0562*/ 	.short	(.L_227 - .L_226)


	//   ....[0]....
.L_226:
        /*0564*/ 	.word	0x00000180


	//   ....[1]....
        /*0568*/ 	.word	0x000001c0


	//   ....[2]....
        /*056c*/ 	.word	0x00000280


	//   ....[3]....
        /*0570*/ 	.word	0x0001eef0


	//   ....[4]....
        /*0574*/ 	.word	0x0001ef80


	//   ....[5]....
        /*0578*/ 	.word	0x00021480


	//   ....[6]....
        /*057c*/ 	.word	0x00021510


	//----- nvinfo : EIATTR_COOP_GROUP_MASK_REGIDS
	.align		4
.L_227:
        /*0580*/ 	.byte	0x04, 0x29
        /*0582*/ 	.short	(.L_229 - .L_228)


	//   ....[0]....
.L_228:
        /*0584*/ 	.word	0xffffffff


	//   ....[1]....
        /*0588*/ 	.word	0xffffffff


	//   ....[2]....
        /*058c*/ 	.word	0xffffffff


	//   ....[3]....
        /*0590*/ 	.word	0xffffffff


	//   ....[4]....
        /*0594*/ 	.word	0xffffffff


	//   ....[5]....
        /*0598*/ 	.word	0xffffffff


	//   ....[6]....
        /*059c*/ 	.word	0xffffffff


	//   ....[7]....
        /*05a0*/ 	.word	0xffffffff


	//   ....[8]....
        /*05a4*/ 	.word	0xffffffff


	//   ....[9]....
        /*05a8*/ 	.word	0xffffffff


	//   ....[10]....
        /*05ac*/ 	.word	0xffffffff


	//   ....[11]....
        /*05b0*/ 	.word	0xffffffff


	//   ....[12]....
        /*05b4*/ 	.word	0xffffffff


	//   ....[13]....
        /*05b8*/ 	.word	0xffffffff


	//   ....[14]....
        /*05bc*/ 	.word	0xffffffff


	//   ....[15]....
        /*05c0*/ 	.word	0xffffffff


	//   ....[16]....
        /*05c4*/ 	.word	0xffffffff


	//   ....[17]....
        /*05c8*/ 	.word	0xffffffff


	//   ....[18]....
        /*05cc*/ 	.word	0xffffffff


	//   ....[19]....
        /*05d0*/ 	.word	0xffffffff


	//   ....[20]....
        /*05d4*/ 	.word	0xffffffff


	//   ....[21]....
        /*05d8*/ 	.word	0xffffffff


	//   ....[22]....
        /*05dc*/ 	.word	0xffffffff


	//   ....[23]....
        /*05e0*/ 	.word	0xffffffff


	//   ....[24]....
        /*05e4*/ 	.word	0xffffffff


	//   ....[25]....
        /*05e8*/ 	.word	0xffffffff


	//   ....[26]....
        /*05ec*/ 	.word	0xffffffff


	//   ....[27]....
        /*05f0*/ 	.word	0xffffffff


	//   ....[28]....
        /*05f4*/ 	.word	0xffffffff


	//   ....[29]....
        /*05f8*/ 	.word	0xffffffff


	//   ....[30]....
        /*05fc*/ 	.word	0xffffffff


	//   ....[31]....
        /*0600*/ 	.word	0xffffffff


	//   ....[32]....
        /*0604*/ 	.word	0xffffffff


	//   ....[33]....
        /*0608*/ 	.word	0xffffffff


	//   ....[34]....
        /*060c*/ 	.word	0xffffffff


	//   ....[35]....
        /*0610*/ 	.word	0xffffffff


	//   ....[36]....
        /*0614*/ 	.word	0xffffffff


	//   ....[37]....
        /*0618*/ 	.word	0xffffffff


	//   ....[38]....
        /*061c*/ 	.word	0xffffffff


	//   ....[39]....
        /*0620*/ 	.word	0xffffffff


	//   ....[40]....
        /*0624*/ 	.word	0xffffffff


	//   ....[41]....
        /*0628*/ 	.word	0xffffffff


	//   ....[42]....
        /*062c*/ 	.word	0xffffffff


	//   ....[43]....
        /*0630*/ 	.word	0xffffffff


	//   ....[44]....
        /*0634*/ 	.word	0xffffffff


	//   ....[45]....
        /*0638*/ 	.word	0xffffffff


	//   ....[46]....
        /*063c*/ 	.word	0xffffffff


	//   ....[47]....
        /*0640*/ 	.word	0xffffffff


	//   ....[48]....
        /*0644*/ 	.word	0xffffffff


	//   ....[49]....
        /*0648*/ 	.word	0xffffffff


	//   ....[50]....
        /*064c*/ 	.word	0xffffffff


	//   ....[51]....
        /*0650*/ 	.word	0xffffffff


	//   ....[52]....
        /*0654*/ 	.word	0xffffffff


	//   ....[53]....
        /*0658*/ 	.word	0xffffffff


	//   ....[54]....
        /*065c*/ 	.word	0xffffffff


	//   ....[55]....
        /*0660*/ 	.word	0xffffffff


	//   ....[56]....
        /*0664*/ 	.word	0xffffffff


	//   ....[57]....
        /*0668*/ 	.word	0xffffffff


	//   ....[58]....
        /*066c*/ 	.word	0xffffffff


	//   ....[59]....
        /*0670*/ 	.word	0xffffffff


	//   ....[60]....
        /*0674*/ 	.word	0xffffffff


	//   ....[61]....
        /*0678*/ 	.word	0xffffffff


	//   ....[62]....
        /*067c*/ 	.word	0xffffffff


	//   ....[63]....
        /*0680*/ 	.word	0xffffffff


	//   ....[64]....
        /*0684*/ 	.word	0xffffffff


	//   ....[65]....
        /*0688*/ 	.word	0xffffffff


	//   ....[66]....
        /*068c*/ 	.word	0xffffffff


	//   ....[67]....
        /*0690*/ 	.word	0xffffffff


	//   ....[68]....
        /*0694*/ 	.word	0xffffffff


	//   ....[69]....
        /*0698*/ 	.word	0xffffffff


	//   ....[70]....
        /*069c*/ 	.word	0xffffffff


	//   ....[71]....
        /*06a0*/ 	.word	0xffffffff


	//   ....[72]....
        /*06a4*/ 	.word	0xffffffff


	//   ....[73]....
        /*06a8*/ 	.word	0xffffffff


	//   ....[74]....
        /*06ac*/ 	.word	0xffffffff


	//   ....[75]....
        /*06b0*/ 	.word	0xffffffff


	//   ....[76]....
        /*06b4*/ 	.word	0xffffffff


	//   ....[77]....
        /*06b8*/ 	.word	0xffffffff


	//   ....[78]....
        /*06bc*/ 	.word	0xffffffff


	//   ....[79]....
        /*06c0*/ 	.word	0xffffffff


	//   ....[80]....
        /*06c4*/ 	.word	0xffffffff


	//   ....[81]....
        /*06c8*/ 	.word	0xffffffff


	//   ....[82]....
        /*06cc*/ 	.word	0xffffffff


	//   ....[83]....
        /*06d0*/ 	.word	0xffffffff


	//   ....[84]....
        /*06d4*/ 	.word	0xffffffff


	//   ....[85]....
        /*06d8*/ 	.word	0xffffffff


	//   ....[86]....
        /*06dc*/ 	.word	0xffffffff


	//   ....[87]....
        /*06e0*/ 	.word	0xffffffff


	//   ....[88]....
        /*06e4*/ 	.word	0xffffffff


	//   ....[89]....
        /*06e8*/ 	.word	0xffffffff


	//   ....[90]....
        /*06ec*/ 	.word	0xffffffff


	//   ....[91]....
        /*06f0*/ 	.word	0xffffffff


	//   ....[92]....
        /*06f4*/ 	.word	0xffffffff


	//   ....[93]....
        /*06f8*/ 	.word	0xffffffff


	//   ....[94]....
        /*06fc*/ 	.word	0xffffffff


	//   ....[95]....
        /*0700*/ 	.word	0xffffffff


	//   ....[96]....
        /*0704*/ 	.word	0xffffffff


	//   ....[97]....
        /*0708*/ 	.word	0xffffffff


	//   ....[98]....
        /*070c*/ 	.word	0xffffffff


	//   ....[99]....
        /*0710*/ 	.word	0xffffffff


	//   ....[100]....
        /*0714*/ 	.word	0xffffffff


	//   ....[101]....
        /*0718*/ 	.word	0xffffffff


	//   ....[102]....
        /*071c*/ 	.word	0xffffffff


	//   ....[103]....
        /*0720*/ 	.word	0xffffffff


	//   ....[104]....
        /*0724*/ 	.word	0xffffffff


	//   ....[105]....
        /*0728*/ 	.word	0xffffffff


	//   ....[106]....
        /*072c*/ 	.word	0xffffffff


	//   ....[107]....
        /*0730*/ 	.word	0xffffffff


	//   ....[108]....
        /*0734*/ 	.word	0xffffffff


	//   ....[109]....
        /*0738*/ 	.word	0xffffffff


	//   ....[110]....
        /*073c*/ 	.word	0xffffffff


	//   ....[111]....
        /*0740*/ 	.word	0xffffffff


	//   ....[112]....
        /*0744*/ 	.word	0xffffffff


	//   ....[113]....
        /*0748*/ 	.word	0xffffffff


	//   ....[114]....
        /*074c*/ 	.word	0xffffffff


	//   ....[115]....
        /*0750*/ 	.word	0xffffffff


	//   ....[116]....
        /*0754*/ 	.word	0xffffffff


	//   ....[117]....
        /*0758*/ 	.word	0xffffffff


	//   ....[118]....
        /*075c*/ 	.word	0xffffffff


	//   ....[119]....
        /*0760*/ 	.word	0xffffffff


	//   ....[120]....
        /*0764*/ 	.word	0xffffffff


	//   ....[121]....
        /*0768*/ 	.word	0xffffffff


	//   ....[122]....
        /*076c*/ 	.word	0xffffffff


	//   ....[123]....
        /*0770*/ 	.word	0xffffffff


	//   ....[124]....
        /*0774*/ 	.word	0xffffffff


	//   ....[125]....
        /*0778*/ 	.word	0xffffffff


	//   ....[126]....
        /*077c*/ 	.word	0x0500000f


	//   ....[127]....
        /*0780*/ 	.word	0x0500000f


	//   ....[128]....
        /*0784*/ 	.word	0x0500000f


	//   ....[129]....
        /*0788*/ 	.word	0x0500000f


	//   ....[130]....
        /*078c*/ 	.word	0x0500000f


	//   ....[131]....
        /*0790*/ 	.word	0x0500000f


	//   ....[132]....
        /*0794*/ 	.word	0x0500000f


	//   ....[133]....
        /*0798*/ 	.word	0x0500000f


	//   ....[134]....
        /*079c*/ 	.word	0x0500000f


	//   ....[135]....
        /*07a0*/ 	.word	0x0500000f


	//   ....[136]....
        /*07a4*/ 	.word	0x0500000f


	//   ....[137]....
        /*07a8*/ 	.word	0x0500000f


	//   ....[138]....
        /*07ac*/ 	.word	0x0500000f


	//   ....[139]....
        /*07b0*/ 	.word	0x0500000f


	//   ....[140]....
        /*07b4*/ 	.word	0x0500000f


	//   ....[141]....
        /*07b8*/ 	.word	0x0500000f


	//   ....[142]....
        /*07bc*/ 	.word	0x0500000f


	//   ....[143]....
        /*07c0*/ 	.word	0x0500000f


	//   ....[144]....
        /*07c4*/ 	.word	0x0500000f


	//   ....[145]....
        /*07c8*/ 	.word	0x0500000f


	//   ....[146]....
        /*07cc*/ 	.word	0x0500000f


	//   ....[147]....
        /*07d0*/ 	.word	0x0500000f


	//   ....[148]....
        /*07d4*/ 	.word	0x0500000f


	//   ....[149]....
        /*07d8*/ 	.word	0x0500000f


	//   ....[150]....
        /*07dc*/ 	.word	0x0500000f


	//   ....[151]....
        /*07e0*/ 	.word	0x0500000f


	//   ....[152]....
        /*07e4*/ 	.word	0x0500000f


	//   ....[153]....
        /*07e8*/ 	.word	0x0500000f


	//   ....[154]....
        /*07ec*/ 	.word	0x0500000f


	//   ....[155]....
        /*07f0*/ 	.word	0x0500000f


	//   ....[156]....
        /*07f4*/ 	.word	0x0500000f


	//   ....[157]....
        /*07f8*/ 	.word	0x0500000f


	//   ....[158]....
        /*07fc*/ 	.word	0x0500000f


	//   ....[159]....
        /*0800*/ 	.word	0x0500000f


	//   ....[160]....
        /*0804*/ 	.word	0x0500000f


	//   ....[161]....
        /*0808*/ 	.word	0x0500000f


	//   ....[162]....
        /*080c*/ 	.word	0x0500000f


	//   ....[163]....
        /*0810*/ 	.word	0x0500000f


	//   ....[164]....
        /*0814*/ 	.word	0x0500000f


	//   ....[165]....
        /*0818*/ 	.word	0x0500000f


	//----- nvinfo : EIATTR_COOP_GROUP_INSTR_OFFSETS
	.align		4
.L_229:
        /*081c*/ 	.byte	0x04, 0x28
        /*081e*/ 	.short	(.L_231 - .L_230)


	//   ....[0]....
.L_230:
        /*0820*/ 	.word	0x00000060


	//   ....[1]....
        /*0824*/ 	.word	0x00000190


	//   ....[2]....
        /*0828*/ 	.word	0x00000290


	//   ....[3]....
        /*082c*/ 	.word	0x00000400


	//   ....[4]....
        /*0830*/ 	.word	0x00000560


	//   ....[5]....
        /*0834*/ 	.word	0x00000680


	//   ....[6]....
        /*0838*/ 	.word	0x000007e0


	//   ....[7]....
        /*083c*/ 	.word	0x00005630


	//   ....[8]....
        /*0840*/ 	.word	0x00006020


	//   ....[9]....
        /*0844*/ 	.word	0x00006030


	//   ....[10]....
        /*0848*/ 	.word	0x00006040


	//   ....[11]....
        /*084c*/ 	.word	0x00006050


	//   ....[12]....
        /*0850*/ 	.word	0x00007540


	//   ....[13]....
        /*0854*/ 	.word	0x00007550


	//   ....[14]....
        /*0858*/ 	.word	0x00007560


	//   ....[15]....
        /*085c*/ 	.word	0x00007570


	//   ....[16]....
        /*0860*/ 	.word	0x000091e0


	//   ....[17]....
        /*0864*/ 	.word	0x00009e00


	//   ....[18]....
        /*0868*/ 	.word	0x0000b450


	//   ....[19]....
        /*086c*/ 	.word	0x0000b530


	//   ....[20]....
        /*0870*/ 	.word	0x0000bf40


	//   ....[21]....
        /*0874*/ 	.word	0x0000bfb0


	//   ....[22]....
        /*0878*/ 	.word	0x0000e400


	//   ....[23]....
        /*087c*/ 	.word	0x0000e900


	//   ....[24]....
        /*0880*/ 	.word	0x00010450


	//   ....[25]....
        /*0884*/ 	.word	0x00010580


	//   ....[26]....
        /*0888*/ 	.word	0x00010a90


	//   ....[27]....
        /*088c*/ 	.word	0x00010c60


	//   ....[28]....
        /*0890*/ 	.word	0x00013a60


	//   ....[29]....
        /*0894*/ 	.word	0x00013a80


	//   ....[30]....
        /*0898*/ 	.word	0x00013ac0


	//   ....[31]....
        /*089c*/ 	.word	0x00013ae0


	//   ....[32]....
        /*08a0*/ 	.word	0x00016310


	//   ....[33]....
        /*08a4*/ 	.word	0x00016850


	//   ....[34]....
        /*08a8*/ 	.word	0x00018250


	//   ....[35]....
        /*08ac*/ 	.word	0x00018350


	//   ....[36]....
        /*08b0*/ 	.word	0x00018c70


	//   ....[37]....
        /*08b4*/ 	.word	0x00018cd0


	//   ....[38]....
        /*08b8*/ 	.word	0x0001a100


	//   ....[39]....
        /*08bc*/ 	.word	0x0001a120


	//   ....[40]....
        /*08c0*/ 	.word	0x0001a220


	//   ....[41]....
        /*08c4*/ 	.word	0x0001a2c0


	//   ....[42]....
        /*08c8*/ 	.word	0x0001ade0


	//   ....[43]....
        /*08cc*/ 	.word	0x0001adf0


	//   ....[44]....
        /*08d0*/ 	.word	0x0001ae00


	//   ....[45]....
        /*08d4*/ 	.word	0x0001ae10


	//   ....[46]....
        /*08d8*/ 	.word	0x0001ae20


	//   ....[47]....
        /*08dc*/ 	.word	0x0001ae30


	//   ....[48]....
        /*08e0*/ 	.word	0x0001ae40


	//   ....[49]....
        /*08e4*/ 	.word	0x0001ae60


	//   ....[50]....
        /*08e8*/ 	.word	0x0001ae70


	//   ....[51]....
        /*08ec*/ 	.word	0x0001ae80


	//   ....[52]....
        /*08f0*/ 	.word	0x0001ae90


	//   ....[53]....
        /*08f4*/ 	.word	0x0001aea0


	//   ....[54]....
        /*08f8*/ 	.word	0x0001aeb0


	//   ....[55]....
        /*08fc*/ 	.word	0x0001aec0


	//   ....[56]....
        /*0900*/ 	.word	0x0001aed0


	//   ....[57]....
        /*0904*/ 	.word	0x0001aee0


	//   ....[58]....
        /*0908*/ 	.word	0x0001b4a0


	//   ....[59]....
        /*090c*/ 	.word	0x0001b4e0


	//   ....[60]....
        /*0910*/ 	.word	0x0001b520


	//   ....[61]....
        /*0914*/ 	.word	0x0001b560


	//   ....[62]....
        /*0918*/ 	.word	0x0001b9e0


	//   ....[63]....
        /*091c*/ 	.word	0x0001ba20


	//   ....[64]....
        /*0920*/ 	.word	0x0001ba40


	//   ....[65]....
        /*0924*/ 	.word	0x0001ba80


	//   ....[66]....
        /*0928*/ 	.word	0x0001baa0


	//   ....[67]....
        /*092c*/ 	.word	0x0001bac0


	//   ....[68]....
        /*0930*/ 	.word	0x0001bae0


	//   ....[69]....
        /*0934*/ 	.word	0x0001bb10


	//   ....[70]....
        /*0938*/ 	.word	0x0001c310


	//   ....[71]....
        /*093c*/ 	.word	0x0001c340


	//   ....[72]....
        /*0940*/ 	.word	0x0001c380


	//   ....[73]....
        /*0944*/ 	.word	0x0001c3b0


	//   ....[74]....
        /*0948*/ 	.word	0x0001c3d0


	//   ....[75]....
        /*094c*/ 	.word	0x0001c3e0


	//   ....[76]....
        /*0950*/ 	.word	0x0001c3f0


	//   ....[77]....
        /*0954*/ 	.word	0x0001c410


	//   ....[78]....
        /*0958*/ 	.word	0x0001c570


	//   ....[79]....
        /*095c*/ 	.word	0x0001c740


	//   ....[80]....
        /*0960*/ 	.word	0x0001c770


	//   ....[81]....
        /*0964*/ 	.word	0x0001c7a0


	//   ....[82]....
        /*0968*/ 	.word	0x0001c7d0


	//   ....[83]....
        /*096c*/ 	.word	0x0001c800


	//   ....[84]....
        /*0970*/ 	.word	0x0001c830


	//   ....[85]....
        /*0974*/ 	.word	0x0001c9a0


	//   ....[86]....
        /*0978*/ 	.word	0x0001c9d0


	//   ....[87]....
        /*097c*/ 	.word	0x0001ca00


	//   ....[88]....
        /*0980*/ 	.word	0x0001ca30


	//   ....[89]....
        /*0984*/ 	.word	0x0001ca60


	//   ....[90]....
        /*0988*/ 	.word	0x0001ca90


	//   ....[91]....
        /*098c*/ 	.word	0x0001cb40


	//   ....[92]....
        /*0990*/ 	.word	0x0001cba0


	//   ....[93]....
        /*0994*/ 	.word	0x0001cc40


	//   ....[94]....
        /*0998*/ 	.word	0x0001de30


	//   ....[95]....
        /*099c*/ 	.word	0x0001f620


	//   ....[96]....
        /*09a0*/ 	.word	0x00020350


	//   ....[97]....
        /*09a4*/ 	.word	0x00020370


	//   ....[98]....
        /*09a8*/ 	.word	0x00020390


	//   ....[99]....
        /*09ac*/ 	.word	0x000203b0


	//   ....[100]....
        /*09b0*/ 	.word	0x00020430


	//   ....[101]....
        /*09b4*/ 	.word	0x00020440


	//   ....[102]....
        /*09b8*/ 	.word	0x000204b0


	//   ....[103]....
        /*09bc*/ 	.word	0x000204c0


	//   ....[104]....
        /*09c0*/ 	.word	0x000204d0


	//   ....[105]....
        /*09c4*/ 	.word	0x00020510


	//   ....[106]....
        /*09c8*/ 	.word	0x00020570


	//   ....[107]....
        /*09cc*/ 	.word	0x00020580


	//   ....[108]....
        /*09d0*/ 	.word	0x00021b40


	//   ....[109]....
        /*09d4*/ 	.word	0x00021b70


	//   ....[110]....
        /*09d8*/ 	.word	0x00021bb0


	//   ....[111]....
        /*09dc*/ 	.word	0x00021be0


	//   ....[112]....
        /*09e0*/ 	.word	0x00021c10


	//   ....[113]....
        /*09e4*/ 	.word	0x00021c40


	//   ....[114]....
        /*09e8*/ 	.word	0x00021c70


	//   ....[115]....
        /*09ec*/ 	.word	0x00021ca0


	//   ....[116]....
        /*09f0*/ 	.word	0x00021e20


	//   ....[117]....
        /*09f4*/ 	.word	0x00021e50


	//   ....[118]....
        /*09f8*/ 	.word	0x00021e80


	//   ....[119]....
        /*09fc*/ 	.word	0x00021eb0


	//   ....[120]....
        /*0a00*/ 	.word	0x00021ee0


	//   ....[121]....
        /*0a04*/ 	.word	0x00021f10


	//   ....[122]....
        /*0a08*/ 	.word	0x00021fd0


	//   ....[123]....
        /*0a0c*/ 	.word	0x00021ff0


	//   ....[124]....
        /*0a10*/ 	.word	0x00022060


	//   ....[125]....
        /*0a14*/ 	.word	0x00022700


	//   ....[126]....
        /*0a18*/ 	.word	0x00022b70


	//   ....[127]....
        /*0a1c*/ 	.word	0x00022c00


	//   ....[128]....
        /*0a20*/ 	.word	0x00022c50


	//   ....[129]....
        /*0a24*/ 	.word	0x00022ca0


	//   ....[130]....
        /*0a28*/ 	.word	0x00022d70


	//   ....[131]....
        /*0a2c*/ 	.word	0x00022e00


	//   ....[132]....
        /*0a30*/ 	.word	0x00022e50


	//   ....[133]....
        /*0a34*/ 	.word	0x00022ea0


	//   ....[134]....
        /*0a38*/ 	.word	0x00023230


	//   ....[135]....
        /*0a3c*/ 	.word	0x00023510


	//   ....[136]....
        /*0a40*/ 	.word	0x00023740


	//   ....[137]....
        /*0a44*/ 	.word	0x00023790


	//   ....[138]....
        /*0a48*/ 	.word	0x000237f0


	//   ....[139]....
        /*0a4c*/ 	.word	0x000238d0


	//   ....[140]....
        /*0a50*/ 	.word	0x00023930


	//   ....[141]....
        /*0a54*/ 	.word	0x00023a10


	//   ....[142]....
        /*0a58*/ 	.word	0x00023a70


	//   ....[143]....
        /*0a5c*/ 	.word	0x00023b50


	//   ....[144]....
        /*0a60*/ 	.word	0x00023bb0


	//   ....[145]....
        /*0a64*/ 	.word	0x00023ca0


	//   ....[146]....
        /*0a68*/ 	.word	0x00023d00


	//   ....[147]....
        /*0a6c*/ 	.word	0x00023dd0


	//   ....[148]....
        /*0a70*/ 	.word	0x000240a0


	//   ....[149]....
        /*0a74*/ 	.word	0x00024140


	//   ....[150]....
        /*0a78*/ 	.word	0x00024260


	//   ....[151]....
        /*0a7c*/ 	.word	0x000242d0


	//   ....[152]....
        /*0a80*/ 	.word	0x00024340


	//   ....[153]....
        /*0a84*/ 	.word	0x000243b0


	//   ....[154]....
        /*0a88*/ 	.word	0x00024420


	//   ....[155]....
        /*0a8c*/ 	.word	0x000244a0


	//   ....[156]....
        /*0a90*/ 	.word	0x00024530


	//   ....[157]....
        /*0a94*/ 	.word	0x000245c0


	//   ....[158]....
        /*0a98*/ 	.word	0x00024630


	//   ....[159]....
        /*0a9c*/ 	.word	0x000246a0


	//   ....[160]....
        /*0aa0*/ 	.word	0x00024710


	//   ....[161]....
        /*0aa4*/ 	.word	0x00024790


	//   ....[162]....
        /*0aa8*/ 	.word	0x00024800


	//   ....[163]....
        /*0aac*/ 	.word	0x000248a0


	//   ....[164]....
        /*0ab0*/ 	.word	0x00024930


	//   ....[165]....
        /*0ab4*/ 	.word	0x00024a60


	//----- nvinfo : EIATTR_REG_RECONFIG
	.align		4
.L_231:
        /*0ab8*/ 	.byte	0x01, 0x54
	.zero		2


	//----- nvinfo : EIATTR_SYSCALL_OFFSETS
	.align		4
        /*0abc*/ 	.byte	0x04, 0x46
        /*0abe*/ 	.short	(.L_233 - .L_232)


	//   ....[0]....
.L_232:
        /*0ac0*/ 	.word	0x00001b20


	//   ....[1]....
        /*0ac4*/ 	.word	0x00001c70


	//   ....[2]....
        /*0ac8*/ 	.word	0x000057a0


	//   ....[3]....
        /*0acc*/ 	.word	0x00005d70


	//   ....[4]....
        /*0ad0*/ 	.word	0x0001f0e0


	//   ....[5]....
        /*0ad4*/ 	.word	0x0001f250


	//   ....[6]....
        /*0ad8*/ 	.word	0x0001f3a0


	//   ....[7]....
        /*0adc*/ 	.word	0x0001f4e0


	//   ....[8]....
        /*0ae0*/ 	.word	0x0001fe40


	//----- nvinfo : EIATTR_MBARRIER_INSTR_OFFSETS
	.align		4
.L_233:
        /*0ae4*/ 	.byte	0x04, 0x39
        /*0ae6*/ 	.short	(.L_235 - .L_234)


	//   ....[0]....
.L_234:
        /*0ae8*/ 	.word	0x000002b0
        /*0aec*/ 	.word	0x000000ff
        /*0af0*/ 	.word	0x00013200
        /*0af4*/ 	.short	0x0100
        /*0af6*/ 	.byte	0x08
	.zero		1


	//   ....[1]....
        /*0af8*/ 	.word	0x000002c0
        /*0afc*/ 	.word	0x000000ff
        /*0b00*/ 	.word	0x00013220
        /*0b04*/ 	.short	0x0100
        /*0b06*/ 	.byte	0x08
	.zero		1


	//   ....[2]....
        /*0b08*/ 	.word	0x000003b0
        /*0b0c*/ 	.word	0x000000ff
        /*0b10*/ 	.word	0x00013230
        /*0b14*/ 	.short	0x0100
        /*0b16*/ 	.byte	0x08
	.zero		1


	//   ....[3]....
        /*0b18*/ 	.word	0x000003c0
        /*0b1c*/ 	.word	0x000000ff
        /*0b20*/ 	.word	0x00013240
        /*0b24*/ 	.short	0x0100
        /*0b26*/ 	.byte	0x08
	.zero		1


	//   ....[4]....
        /*0b28*/ 	.word	0x000003d0
        /*0b2c*/ 	.word	0x000000ff
        /*0b30*/ 	.word	0x00013238
        /*0b34*/ 	.short	0x0100
        /*0b36*/ 	.byte	0x08
	.zero		1


	//   ....[5]....
        /*0b38*/ 	.word	0x000003e0
        /*0b3c*/ 	.word	0x000000ff
        /*0b40*/ 	.word	0x00013248
        /*0b44*/ 	.short	0x0100
        /*0b46*/ 	.byte	0x08
	.zero		1


	//   ....[6]....
        /*0b48*/ 	.word	0x00000510
        /*0b4c*/ 	.word	0x000000ff
        /*0b50*/ 	.word	0x00013250
        /*0b54*/ 	.short	0x0100
        /*0b56*/ 	.byte	0x08
	.zero		1


	//   ....[7]....
        /*0b58*/ 	.word	0x00000520
        /*0b5c*/ 	.word	0x000000ff
        /*0b60*/ 	.word	0x00013260
        /*0b64*/ 	.short	0x0100
        /*0b66*/ 	.byte	0x08
	.zero		1


	//   ....[8]....
        /*0b68*/ 	.word	0x00000530
        /*0b6c*/ 	.word	0x000000ff
        /*0b70*/ 	.word	0x00013258
        /*0b74*/ 	.short	0x0100
        /*0b76*/ 	.byte	0x08
	.zero		1


	//   ....[9]....
        /*0b78*/ 	.word	0x00000540
        /*0b7c*/ 	.word	0x000000ff
        /*0b80*/ 	.word	0x00013268
        /*0b84*/ 	.short	0x0100
        /*0b86*/ 	.byte	0x08
	.zero		1


	//   ....[10]....
        /*0b88*/ 	.word	0x00000630
        /*0b8c*/ 	.word	0x000000ff
        /*0b90*/ 	.word	0x00013270
        /*0b94*/ 	.short	0x0100
        /*0b96*/ 	.byte	0x06
	.zero		1


	//   ....[11]....
        /*0b98*/ 	.word	0x00000640
        /*0b9c*/ 	.word	0x000000ff
        /*0ba0*/ 	.word	0x00013280
        /*0ba4*/ 	.short	0x0100
        /*0ba6*/ 	.byte	0x06
	.zero		1


	//   ....[12]....
        /*0ba8*/ 	.word	0x00000650
        /*0bac*/ 	.word	0x000000ff
        /*0bb0*/ 	.word	0x00013278
        /*0bb4*/ 	.short	0x0100
        /*0bb6*/ 	.byte	0x06
	.zero		1


	//   ....[13]....
        /*0bb8*/ 	.word	0x00000660
        /*0bbc*/ 	.word	0x000000ff
        /*0bc0*/ 	.word	0x00013288
        /*0bc4*/ 	.short	0x0100
        /*0bc6*/ 	.byte	0x06
	.zero		1


	//   ....[14]....
        /*0bc8*/ 	.word	0x00000790
        /*0bcc*/ 	.word	0x000000ff
        /*0bd0*/ 	.word	0x00013290
        /*0bd4*/ 	.short	0x0100
        /*0bd6*/ 	.byte	0x08
	.zero		1


	//   ....[15]....
        /*0bd8*/ 	.word	0x000007a0
        /*0bdc*/ 	.word	0x000000ff
        /*0be0*/ 	.word	0x000132a0
        /*0be4*/ 	.short	0x0100
        /*0be6*/ 	.byte	0x08
	.zero		1


	//   ....[16]....
        /*0be8*/ 	.word	0x000007b0
        /*0bec*/ 	.word	0x000000ff
        /*0bf0*/ 	.word	0x00013298
        /*0bf4*/ 	.short	0x0100
        /*0bf6*/ 	.byte	0x08
	.zero		1


	//   ....[17]....
        /*0bf8*/ 	.word	0x000007c0
        /*0bfc*/ 	.word	0x000000ff
        /*0c00*/ 	.word	0x000132a8
        /*0c04*/ 	.short	0x0100
        /*0c06*/ 	.byte	0x08
	.zero		1


	//   ....[18]....
        /*0c08*/ 	.word	0x000008f0
        /*0c0c*/ 	.word	0x000000ff
        /*0c10*/ 	.word	0x000132b0
        /*0c14*/ 	.short	0x0100
        /*0c16*/ 	.byte	0x08
	.zero		1


	//   ....[19]....
        /*0c18*/ 	.word	0x00000900
        /*0c1c*/ 	.word	0x000000ff
        /*0c20*/ 	.word	0x000132c0
        /*0c24*/ 	.short	0x0100
        /*0c26*/ 	.byte	0x08
	.zero		1


	//   ....[20]....
        /*0c28*/ 	.word	0x00000910
        /*0c2c*/ 	.word	0x000000ff
        /*0c30*/ 	.word	0x000132b8
        /*0c34*/ 	.short	0x0100
        /*0c36*/ 	.byte	0x08
	.zero		1


	//   ....[21]....
        /*0c38*/ 	.word	0x00000920
        /*0c3c*/ 	.word	0x000000ff
        /*0c40*/ 	.word	0x000132c8
        /*0c44*/ 	.short	0x0100
        /*0c46*/ 	.byte	0x08
	.zero		1


	//   ....[22]....
        /*0c48*/ 	.word	0x00002960
        /*0c4c*/ 	.word	0x00000049
        /*0c50*/ 	.word	0x00013290
        /*0c54*/ 	.short	0x010a
        /*0c56*/ 	.byte	0x3f
	.zero		1


	//   ....[23]....
        /*0c58*/ 	.word	0x00003a50
        /*0c5c*/ 	.word	0x00000049
        /*0c60*/ 	.word	0x00013290
        /*0c64*/ 	.short	0x010a
        /*0c66*/ 	.byte	0x3f
	.zero		1


	//   ....[24]....
        /*0c68*/ 	.word	0x00004af0
        /*0c6c*/ 	.word	0x00000049
        /*0c70*/ 	.word	0x00013290
        /*0c74*/ 	.short	0x010a
        /*0c76*/ 	.byte	0x3f
	.zero		1


	//   ....[25]....
        /*0c78*/ 	.word	0x00004cd0
        /*0c7c*/ 	.word	0x00000004
        /*0c80*/ 	.word	0x00000000
        /*0c84*/ 	.short	0x0101
        /*0c86*/ 	.byte	0x3f
	.zero		1


	//   ....[26]....
        /*0c88*/ 	.word	0x00004d10
        /*0c8c*/ 	.word	0x00000049
        /*0c90*/ 	.word	0x000132b0
        /*0c94*/ 	.short	0x010a
        /*0c96*/ 	.byte	0x3f
	.zero		1


	//   ....[27]....
        /*0c98*/ 	.word	0x00004f90
        /*0c9c*/ 	.word	0x00000049
        /*0ca0*/ 	.word	0x00000000
        /*0ca4*/ 	.short	0x0101
        /*0ca6*/ 	.byte	0x3f
	.zero		1


	//   ....[28]....
        /*0ca8*/ 	.word	0x00005af0
        /*0cac*/ 	.word	0x00000011
        /*0cb0*/ 	.word	0x00013200
        /*0cb4*/ 	.short	0x010a
        /*0cb6*/ 	.byte	0x3f
	.zero		1


	//   ....[29]....
        /*0cb8*/ 	.word	0x00005b40
        /*0cbc*/ 	.word	0x00000011
        /*0cc0*/ 	.word	0x00013200
        /*0cc4*/ 	.short	0x010a
        /*0cc6*/ 	.byte	0x3f
	.zero		1


	//   ....[30]....
        /*0cc8*/ 	.word	0x000062b0
        /*0ccc*/ 	.word	0x00000011
        /*0cd0*/ 	.word	0x00013200
        /*0cd4*/ 	.short	0x010a
        /*0cd6*/ 	.byte	0x3f
	.zero		1


	//   ....[31]....
        /*0cd8*/ 	.word	0x00007740
        /*0cdc*/ 	.word	0x00000011
        /*0ce0*/ 	.word	0x00013200
        /*0ce4*/ 	.short	0x010a
        /*0ce6*/ 	.byte	0x3f
	.zero		1


	//   ....[32]....
        /*0ce8*/ 	.word	0x000088d0
        /*0cec*/ 	.word	0x0000000c
        /*0cf0*/ 	.word	0x00013230
        /*0cf4*/ 	.short	0x010a
        /*0cf6*/ 	.byte	0x3f
	.zero		1


	//   ....[33]....
        /*0cf8*/ 	.word	0x00008960
        /*0cfc*/ 	.word	0x0000000c
        /*0d00*/ 	.word	0x00013230
        /*0d04*/ 	.short	0x010a
        /*0d06*/ 	.byte	0x3f
	.zero		1


	//   ....[34]....
        /*0d08*/ 	.word	0x00009b80
        /*0d0c*/ 	.word	0x0000000c
        /*0d10*/ 	.word	0x00000000
        /*0d14*/ 	.short	0x0101
        /*0d16*/ 	.byte	0x3f
	.zero		1


	//   ....[35]....
        /*0d18*/ 	.word	0x0000d2b0
        /*0d1c*/ 	.word	0x00000008
        /*0d20*/ 	.word	0x00013230
        /*0d24*/ 	.short	0x010a
        /*0d26*/ 	.byte	0x3f
	.zero		1


	//   ....[36]....
        /*0d28*/ 	.word	0x0000d340
        /*0d2c*/ 	.word	0x00000008
        /*0d30*/ 	.word	0x00013230
        /*0d34*/ 	.short	0x010a
        /*0d36*/ 	.byte	0x3f
	.zero		1


	//   ....[37]....
        /*0d38*/ 	.word	0x0000d900
        /*0d3c*/ 	.word	0x00000013
        /*0d40*/ 	.word	0x00013250
        /*0d44*/ 	.short	0x010a
        /*0d46*/ 	.byte	0x3f
	.zero		1


	//   ....[38]....
        /*0d48*/ 	.word	0x0000d950
        /*0d4c*/ 	.word	0x00000013
        /*0d50*/ 	.word	0x00013250
        /*0d54*/ 	.short	0x010a
        /*0d56*/ 	.byte	0x3f
	.zero		1


	//   ....[39]....
        /*0d58*/ 	.word	0x0000e420
        /*0d5c*/ 	.word	0x00000038
        /*0d60*/ 	.word	0x00000000
        /*0d64*/ 	.short	0x0101
        /*0d66*/ 	.byte	0x3f
	.zero		1


	//   ....[40]....
        /*0d68*/ 	.word	0x00011e10
        /*0d6c*/ 	.word	0x00000013
        /*0d70*/ 	.word	0x00000000
        /*0d74*/ 	.short	0x0101
        /*0d76*/ 	.byte	0x3f
	.zero		1


	//   ....[41]....
        /*0d78*/ 	.word	0x000122b0
        /*0d7c*/ 	.word	0x00000003
        /*0d80*/ 	.word	0x00013230
        /*0d84*/ 	.short	0x010a
        /*0d86*/ 	.byte	0x3f
	.zero		1


	//   ....[42]....
        /*0d88*/ 	.word	0x00012340
        /*0d8c*/ 	.word	0x00000003
        /*0d90*/ 	.word	0x00013230
        /*0d94*/ 	.short	0x010a
        /*0d96*/ 	.byte	0x3f
	.zero		1


	//   ....[43]....
        /*0d98*/ 	.word	0x00012900
        /*0d9c*/ 	.word	0x0000000e
        /*0da0*/ 	.word	0x00013250
        /*0da4*/ 	.short	0x010a
        /*0da6*/ 	.byte	0x3f
	.zero		1


	//   ....[44]....
        /*0da8*/ 	.word	0x00012950
        /*0dac*/ 	.word	0x0000000e
        /*0db0*/ 	.word	0x00013250
        /*0db4*/ 	.short	0x010a
        /*0db6*/ 	.byte	0x3f
	.zero		1


	//   ....[45]....
        /*0db8*/ 	.word	0x00014310
        /*0dbc*/ 	.word	0x0000000f
        /*0dc0*/ 	.word	0x00000000
        /*0dc4*/ 	.short	0x0101
        /*0dc6*/ 	.byte	0x3f
	.zero		1


	//   ....[46]....
        /*0dc8*/ 	.word	0x00015050
        /*0dcc*/ 	.word	0x0000000e
        /*0dd0*/ 	.word	0x00000000
        /*0dd4*/ 	.short	0x0101
        /*0dd6*/ 	.byte	0x3f
	.zero		1


	//   ....[47]....
        /*0dd8*/ 	.word	0x000151e0
        /*0ddc*/ 	.word	0x00000009
        /*0de0*/ 	.word	0x00013230
        /*0de4*/ 	.short	0x010a
        /*0de6*/ 	.byte	0x3f
	.zero		1


	//   ....[48]....
        /*0de8*/ 	.word	0x00015270
        /*0dec*/ 	.word	0x00000009
        /*0df0*/ 	.word	0x00013230
        /*0df4*/ 	.short	0x010a
        /*0df6*/ 	.byte	0x3f
	.zero		1


	//   ....[49]....
        /*0df8*/ 	.word	0x00015830
        /*0dfc*/ 	.word	0x0000000e
        /*0e00*/ 	.word	0x00013250
        /*0e04*/ 	.short	0x010a
        /*0e06*/ 	.byte	0x3f
	.zero		1


	//   ....[50]....
        /*0e08*/ 	.word	0x00015880
        /*0e0c*/ 	.word	0x0000000e
        /*0e10*/ 	.word	0x00013250
        /*0e14*/ 	.short	0x010a
        /*0e16*/ 	.byte	0x3f
	.zero		1


	//   ....[51]....
        /*0e18*/ 	.word	0x00016330
        /*0e1c*/ 	.word	0x00000003
        /*0e20*/ 	.word	0x00000000
        /*0e24*/ 	.short	0x0101
        /*0e26*/ 	.byte	0x3f
	.zero		1


	//   ....[52]....
        /*0e28*/ 	.word	0x00019d60
        /*0e2c*/ 	.word	0x0000000e
        /*0e30*/ 	.word	0x00000000
        /*0e34*/ 	.short	0x0101
        /*0e36*/ 	.byte	0x3f
	.zero		1


	//   ....[53]....
        /*0e38*/ 	.word	0x00019e10
        /*0e3c*/ 	.word	0x0000000d
        /*0e40*/ 	.word	0x00013250
        /*0e44*/ 	.short	0x010a
        /*0e46*/ 	.byte	0x3f
	.zero		1


	//   ....[54]....
        /*0e48*/ 	.word	0x00019e60
        /*0e4c*/ 	.word	0x0000000d
        /*0e50*/ 	.word	0x00013250
        /*0e54*/ 	.short	0x010a
        /*0e56*/ 	.byte	0x3f
	.zero		1


	//   ....[55]....
        /*0e58*/ 	.word	0x0001a4c0
        /*0e5c*/ 	.word	0x00000000
        /*0e60*/ 	.word	0x00000000
        /*0e64*/ 	.short	0x0101
        /*0e66*/ 	.byte	0x3f
	.zero		1


	//   ....[56]....
        /*0e68*/ 	.word	0x0001bab0
        /*0e6c*/ 	.word	0x00000002
        /*0e70*/ 	.word	0x00000000
        /*0e74*/ 	.short	0x0101
        /*0e76*/ 	.byte	0x3f
	.zero		1


	//   ....[57]....
        /*0e78*/ 	.word	0x0001df10
        /*0e7c*/ 	.word	0x00000017
        /*0e80*/ 	.word	0x00013220
        /*0e84*/ 	.short	0x010a
        /*0e86*/ 	.byte	0x3f
	.zero		1


	//   ....[58]....
        /*0e88*/ 	.word	0x0001dfc0
        /*0e8c*/ 	.word	0x00000005
        /*0e90*/ 	.word	0x000132a0
        /*0e94*/ 	.short	0x010a
        /*0e96*/ 	.byte	0x3f
	.zero		1


	//   ....[59]....
        /*0e98*/ 	.word	0x0001e1f0
        /*0e9c*/ 	.word	0x00000005
        /*0ea0*/ 	.word	0x000132c0
        /*0ea4*/ 	.short	0x010a
        /*0ea6*/ 	.byte	0x3f
	.zero		1


	//   ....[60]....
        /*0ea8*/ 	.word	0x0001e540
        /*0eac*/ 	.word	0x00000005
        /*0eb0*/ 	.word	0x000132a0
        /*0eb4*/ 	.short	0x010a
        /*0eb6*/ 	.byte	0x3f
	.zero		1


	//   ....[61]....
        /*0eb8*/ 	.word	0x0001e760
        /*0ebc*/ 	.word	0x00000005
        /*0ec0*/ 	.word	0x000132c0
        /*0ec4*/ 	.short	0x010a
        /*0ec6*/ 	.byte	0x3f
	.zero		1


	//   ....[62]....
        /*0ec8*/ 	.word	0x0001f850
        /*0ecc*/ 	.word	0x00000004
        /*0ed0*/ 	.word	0x00013280
        /*0ed4*/ 	.short	0x010a
        /*0ed6*/ 	.byte	0x3f
	.zero		1


	//   ....[63]....
        /*0ed8*/ 	.word	0x0001fa10
        /*0edc*/ 	.word	0x00000004
        /*0ee0*/ 	.word	0x00013240
        /*0ee4*/ 	.short	0x010a
        /*0ee6*/ 	.byte	0x3f
	.zero		1


	//   ....[64]....
        /*0ee8*/ 	.word	0x000206c0
        /*0eec*/ 	.word	0x00000017
        /*0ef0*/ 	.word	0x00013200
        /*0ef4*/ 	.short	0x0107
        /*0ef6*/ 	.byte	0x3f
	.zero		1


	//   ....[65]....
        /*0ef8*/ 	.word	0x000207b0
        /*0efc*/ 	.word	0x00000017
        /*0f00*/ 	.word	0x00013200
        /*0f04*/ 	.short	0x0101
        /*0f06*/ 	.byte	0x3f
	.zero		1


	//   ....[66]....
        /*0f08*/ 	.word	0x000207d0
        /*0f0c*/ 	.word	0x00000017
        /*0f10*/ 	.word	0x00013220
        /*0f14*/ 	.short	0x010a
        /*0f16*/ 	.byte	0x3f
	.zero		1


	//   ....[67]....
        /*0f18*/ 	.word	0x00020aa0
        /*0f1c*/ 	.word	0x00000004
        /*0f20*/ 	.word	0x00013280
        /*0f24*/ 	.short	0x010a
        /*0f26*/ 	.byte	0x3f
	.zero		1


	//   ....[68]....
        /*0f28*/ 	.word	0x00020cf0
        /*0f2c*/ 	.word	0x00000004
        /*0f30*/ 	.word	0x00013240
        /*0f34*/ 	.short	0x010a
        /*0f36*/ 	.byte	0x3f
	.zero		1


	//   ....[69]....
        /*0f38*/ 	.word	0x00020fb0
        /*0f3c*/ 	.word	0x00000003
        /*0f40*/ 	.word	0x00013270
        /*0f44*/ 	.short	0x010a
        /*0f46*/ 	.byte	0x3f
	.zero		1


	//   ....[70]....
        /*0f48*/ 	.word	0x00021030
        /*0f4c*/ 	.word	0x00000003
        /*0f50*/ 	.word	0x00013260
        /*0f54*/ 	.short	0x010a
        /*0f56*/ 	.byte	0x3f
	.zero		1


	//   ....[71]....
        /*0f58*/ 	.word	0x00021330
        /*0f5c*/ 	.word	0x00000003
        /*0f60*/ 	.word	0x00013250
        /*0f64*/ 	.short	0x0101
        /*0f66*/ 	.byte	0x3f
	.zero		1


	//   ....[72]....
        /*0f68*/ 	.word	0x000213c0
        /*0f6c*/ 	.word	0x00000003
        /*0f70*/ 	.word	0x00000000
        /*0f74*/ 	.short	0x0101
        /*0f76*/ 	.byte	0x3f
	.zero		1


	//   ....[73]....
        /*0f78*/ 	.word	0x000215b0
        /*0f7c*/ 	.word	0x00000003
        /*0f80*/ 	.word	0x00013270
        /*0f84*/ 	.short	0x010a
        /*0f86*/ 	.byte	0x3f
	.zero		1


	//   ....[74]....
        /*0f88*/ 	.word	0x00021620
        /*0f8c*/ 	.word	0x00000003
        /*0f90*/ 	.word	0x00013260
        /*0f94*/ 	.short	0x010a
        /*0f96*/ 	.byte	0x3f
	.zero		1


	//   ....[75]....
        /*0f98*/ 	.word	0x00021920
        /*0f9c*/ 	.word	0x00000003
        /*0fa0*/ 	.word	0x00013250
        /*0fa4*/ 	.short	0x0101
        /*0fa6*/ 	.byte	0x3f
	.zero		1


	//   ....[76]....
        /*0fa8*/ 	.word	0x00021970
        /*0fac*/ 	.word	0x00000000
        /*0fb0*/ 	.word	0x00000000
        /*0fb4*/ 	.short	0x0101
        /*0fb6*/ 	.byte	0x3f
	.zero		1


	//   ....[77]....
        /*0fb8*/ 	.word	0x00022680
        /*0fbc*/ 	.word	0x00000009
        /*0fc0*/ 	.word	0x00013220
        /*0fc4*/ 	.short	0x010a
        /*0fc6*/ 	.byte	0x3f
	.zero		1


	//   ....[78]....
        /*0fc8*/ 	.word	0x00022810
        /*0fcc*/ 	.word	0x00000007
        /*0fd0*/ 	.word	0x00000000
        /*0fd4*/ 	.short	0x010a
        /*0fd6*/ 	.byte	0x3f
	.zero		1


	//   ....[79]....
        /*0fd8*/ 	.word	0x00022880
        /*0fdc*/ 	.word	0x00000003
        /*0fe0*/ 	.word	0x00000000
        /*0fe4*/ 	.short	0x010a
        /*0fe6*/ 	.byte	0x3f
	.zero		1


	//   ....[80]....
        /*0fe8*/ 	.word	0x000228d0
        /*0fec*/ 	.word	0x00000003
        /*0ff0*/ 	.word	0x00013260
        /*0ff4*/ 	.short	0x010a
        /*0ff6*/ 	.byte	0x3f
	.zero		1


	//   ....[81]....
        /*0ff8*/ 	.word	0x00022920
        /*0ffc*/ 	.word	0x00000005
        /*1000*/ 	.word	0x00013260
        /*1004*/ 	.short	0x010a
        /*1006*/ 	.byte	0x3f
	.zero		1


	//   ....[82]....
        /*1008*/ 	.word	0x00022960
        /*100c*/ 	.word	0x00000003
        /*1010*/ 	.word	0x00013280
        /*1014*/ 	.short	0x010a
        /*1016*/ 	.byte	0x3f
	.zero		1


	//   ....[83]....
        /*1018*/ 	.word	0x00022980
        /*101c*/ 	.word	0x00000005
        /*1020*/ 	.word	0x00013280
        /*1024*/ 	.short	0x010a
        /*1026*/ 	.byte	0x3f
	.zero		1


	//   ....[84]....
        /*1028*/ 	.word	0x000229e0
        /*102c*/ 	.word	0x00000049
        /*1030*/ 	.word	0x00013290
        /*1034*/ 	.short	0x010a
        /*1036*/ 	.byte	0x3f
	.zero		1


	//   ....[85]....
        /*1038*/ 	.word	0x00022a30
        /*103c*/ 	.word	0x00000049
        /*1040*/ 	.word	0x00013290
        /*1044*/ 	.short	0x010a
        /*1046*/ 	.byte	0x3f
	.zero		1


	//   ....[86]....
        /*1048*/ 	.word	0x00022a80
        /*104c*/ 	.word	0x00000049
        /*1050*/ 	.word	0x00013290
        /*1054*/ 	.short	0x010a
        /*1056*/ 	.byte	0x3f
	.zero		1


	//   ....[87]....
        /*1058*/ 	.word	0x00022ad0
        /*105c*/ 	.word	0x00000049
        /*1060*/ 	.word	0x000132b0
        /*1064*/ 	.short	0x010a
        /*1066*/ 	.byte	0x3f
	.zero		1


	//   ....[88]....
        /*1068*/ 	.word	0x00022cd0
        /*106c*/ 	.word	0x00000011
        /*1070*/ 	.word	0x00013200
        /*1074*/ 	.short	0x010a
        /*1076*/ 	.byte	0x3f
	.zero		1


	//   ....[89]....
        /*1078*/ 	.word	0x00022ed0
        /*107c*/ 	.word	0x00000011
        /*1080*/ 	.word	0x00013200
        /*1084*/ 	.short	0x010a
        /*1086*/ 	.byte	0x3f
	.zero		1


	//   ....[90]....
        /*1088*/ 	.word	0x00022f20
        /*108c*/ 	.word	0x0000000c
        /*1090*/ 	.word	0x00013230
        /*1094*/ 	.short	0x010a
        /*1096*/ 	.byte	0x3f
	.zero		1


	//   ....[91]....
        /*1098*/ 	.word	0x00022f70
        /*109c*/ 	.word	0x00000008
        /*10a0*/ 	.word	0x00013230
        /*10a4*/ 	.short	0x010a
        /*10a6*/ 	.byte	0x3f
	.zero		1


	//   ....[92]....
        /*10a8*/ 	.word	0x00022fc0
        /*10ac*/ 	.word	0x00000013
        /*10b0*/ 	.word	0x00013250
        /*10b4*/ 	.short	0x010a
        /*10b6*/ 	.byte	0x3f
	.zero		1


	//   ....[93]....
        /*10b8*/ 	.word	0x00023010
        /*10bc*/ 	.word	0x00000003
        /*10c0*/ 	.word	0x00013230
        /*10c4*/ 	.short	0x010a
        /*10c6*/ 	.byte	0x3f
	.zero		1


	//   ....[94]....
        /*10c8*/ 	.word	0x00023060
        /*10cc*/ 	.word	0x0000000e
        /*10d0*/ 	.word	0x00013250
        /*10d4*/ 	.short	0x010a
        /*10d6*/ 	.byte	0x3f
	.zero		1


	//   ....[95]....
        /*10d8*/ 	.word	0x000230b0
        /*10dc*/ 	.word	0x00000009
        /*10e0*/ 	.word	0x00013230
        /*10e4*/ 	.short	0x010a
        /*10e6*/ 	.byte	0x3f
	.zero		1


	//   ....[96]....
        /*10e8*/ 	.word	0x00023100
        /*10ec*/ 	.word	0x0000000e
        /*10f0*/ 	.word	0x00013250
        /*10f4*/ 	.short	0x010a
        /*10f6*/ 	.byte	0x3f
	.zero		1


	//   ....[97]....
        /*10f8*/ 	.word	0x00023150
        /*10fc*/ 	.word	0x0000000d
        /*1100*/ 	.word	0x00013250
        /*1104*/ 	.short	0x010a
        /*1106*/ 	.byte	0x3f
	.zero		1


	//   ....[98]....
        /*1108*/ 	.word	0x000232f0
        /*110c*/ 	.word	0x00000017
        /*1110*/ 	.word	0x00013220
        /*1114*/ 	.short	0x010a
        /*1116*/ 	.byte	0x3f
	.zero		1


	//   ....[99]....
        /*1118*/ 	.word	0x00023340
        /*111c*/ 	.word	0x00000005
        /*1120*/ 	.word	0x000132a0
        /*1124*/ 	.short	0x010a
        /*1126*/ 	.byte	0x3f
	.zero		1


	//   ....[100]....
        /*1128*/ 	.word	0x00023390
        /*112c*/ 	.word	0x00000005
        /*1130*/ 	.word	0x000132c0
        /*1134*/ 	.short	0x010a
        /*1136*/ 	.byte	0x3f
	.zero		1


	//   ....[101]....
        /*1138*/ 	.word	0x000233e0
        /*113c*/ 	.word	0x00000005
        /*1140*/ 	.word	0x000132a0
        /*1144*/ 	.short	0x010a
        /*1146*/ 	.byte	0x3f
	.zero		1


	//   ....[102]....
        /*1148*/ 	.word	0x00023430
        /*114c*/ 	.word	0x00000005
        /*1150*/ 	.word	0x000132c0
        /*1154*/ 	.short	0x010a
        /*1156*/ 	.byte	0x3f
	.zero		1


	//   ....[103]....
        /*1158*/ 	.word	0x000235d0
        /*115c*/ 	.word	0x00000004
        /*1160*/ 	.word	0x00013280
        /*1164*/ 	.short	0x010a
        /*1166*/ 	.byte	0x3f
	.zero		1


	//   ....[104]....
        /*1168*/ 	.word	0x00023620
        /*116c*/ 	.word	0x00000004
        /*1170*/ 	.word	0x00013240
        /*1174*/ 	.short	0x010a
        /*1176*/ 	.byte	0x3f
	.zero		1


	//   ....[105]....
        /*1178*/ 	.word	0x00023e10
        /*117c*/ 	.word	0x00000017
        /*1180*/ 	.word	0x00013220
        /*1184*/ 	.short	0x010a
        /*1186*/ 	.byte	0x3f
	.zero		1


	//   ....[106]....
        /*1188*/ 	.word	0x00023e60
        /*118c*/ 	.word	0x00000004
        /*1190*/ 	.word	0x00013280
        /*1194*/ 	.short	0x010a
        /*1196*/ 	.byte	0x3f
	.zero		1


	//   ....[107]....
        /*1198*/ 	.word	0x00023eb0
        /*119c*/ 	.word	0x00000004
        /*11a0*/ 	.word	0x00013240
        /*11a4*/ 	.short	0x010a
        /*11a6*/ 	.byte	0x3f
	.zero		1


	//   ....[108]....
        /*11a8*/ 	.word	0x00023f00
        /*11ac*/ 	.word	0x00000003
        /*11b0*/ 	.word	0x00013270
        /*11b4*/ 	.short	0x010a
        /*11b6*/ 	.byte	0x3f
	.zero		1


	//   ....[109]....
        /*11b8*/ 	.word	0x00023f50
        /*11bc*/ 	.word	0x00000003
        /*11c0*/ 	.word	0x00013260
        /*11c4*/ 	.short	0x010a
        /*11c6*/ 	.byte	0x3f
	.zero		1


	//   ....[110]....
        /*11c8*/ 	.word	0x00023fa0
        /*11cc*/ 	.word	0x00000003
        /*11d0*/ 	.word	0x00013270
        /*11d4*/ 	.short	0x010a
        /*11d6*/ 	.byte	0x3f
	.zero		1


	//   ....[111]....
        /*11d8*/ 	.word	0x00023ff0
        /*11dc*/ 	.word	0x00000003
        /*11e0*/ 	.word	0x00013260
        /*11e4*/ 	.short	0x010a
        /*11e6*/ 	.byte	0x3f
	.zero		1


	//   ....[112]....
        /*11e8*/ 	.word	0x00024980
        /*11ec*/ 	.word	0x00000009
        /*11f0*/ 	.word	0x00013220
        /*11f4*/ 	.short	0x010a
        /*11f6*/ 	.byte	0x3f
	.zero		1


	//   ....[113]....
        /*11f8*/ 	.word	0x00024b20
        /*11fc*/ 	.word	0x00000007
        /*1200*/ 	.word	0x00000000
        /*1204*/ 	.short	0x010a
        /*1206*/ 	.byte	0x3f
	.zero		1


	//   ....[114]....
        /*1208*/ 	.word	0x00024b70
        /*120c*/ 	.word	0x00000003
        /*1210*/ 	.word	0x00000000
        /*1214*/ 	.short	0x010a
        /*1216*/ 	.byte	0x3f
	.zero		1


	//   ....[115]....
        /*1218*/ 	.word	0x00024bc0
        /*121c*/ 	.word	0x00000003
        /*1220*/ 	.word	0x00013260
        /*1224*/ 	.short	0x010a
        /*1226*/ 	.byte	0x3f
	.zero		1


	//   ....[116]....
        /*1228*/ 	.word	0x00024c10
        /*122c*/ 	.word	0x00000005
        /*1230*/ 	.word	0x00013260
        /*1234*/ 	.short	0x010a
        /*1236*/ 	.byte	0x3f
	.zero		1


	//   ....[117]....
        /*1238*/ 	.word	0x00024c60
        /*123c*/ 	.word	0x00000003
        /*1240*/ 	.word	0x00013280
        /*1244*/ 	.short	0x010a
        /*1246*/ 	.byte	0x3f
	.zero		1


	//----- nvinfo : EIATTR_NUM_MBARRIERS
	.align		4
.L_235:
        /*1248*/ 	.byte	0x03, 0x38
        /*124a*/ 	.short	0x0016


	//----- nvinfo : EIATTR_EXIT_INSTR_OFFSETS
	.align		4
        /*124c*/ 	.byte	0x04, 0x1c
        /*124e*/ 	.short	(.L_237 - .L_236)


	//   ....[0]....
.L_236:
        /*1250*/ 	.word	0x000229d0


	//----- nvinfo : EIATTR_MAX_THREADS
	.align		4
.L_237:
        /*1254*/ 	.byte	0x04, 0x05
        /*1256*/ 	.short	(.L_239 - .L_238)
.L_238:
        /*1258*/ 	.word	0x00000200
        /*125c*/ 	.word	0x00000001
        /*1260*/ 	.word	0x00000001


	//----- nvinfo : EIATTR_CRS_STACK_SIZE
	.align		4
.L_239:
        /*1264*/ 	.byte	0x04, 0x1e
        /*1266*/ 	.short	(.L_241 - .L_240)
.L_240:
        /*1268*/ 	.word	0x00000000


	//----- nvinfo : EIATTR_CBANK_PARAM_SIZE
	.align		4
.L_241:
        /*126c*/ 	.byte	0x03, 0x19
        /*126e*/ 	.short	0x0af0


	//----- nvinfo : EIATTR_PARAM_CBANK
	.align		4
        /*1270*/ 	.byte	0x04, 0x0a
        /*1272*/ 	.short	(.L_243 - .L_242)
	.align		4
.L_242:
        /*1274*/ 	.word	index@(.nv.constant0._ZN7cutlass13device_kernelIN5flash11enable_sm90INS1_16FlashAttnFwdSm90INS1_25CollectiveMainloopFwdSm90ILi2EN4cute5tupleIJNS5_1CILi1EEES8_S8_EEENS6_IJNS7_ILi192EEENS7_ILi160EEENS7_ILi64EEEEEELi64ENS_12float_e4m3_tEfNS_4arch4Sm90ELb0ELb1ELb1ELb1ELb0ELb1ELb0ELb1ELb1ELb1ELb0ELb0EEENS1_21CollectiveEpilogueFwdINS6_IJSA_SC_SB_EEES9_NS_10bfloat16_tESG_Li384ELb1ELb1ELb0ELb1EEENS1_36VarlenDynamicPersistentTileSchedulerILi192ELi160ELi384ELi128ELb0ELb1ELb1ELb1ELb0ELb1EEEEEEEEEvNT_6ParamsE)
        /*1278*/ 	.short	0x0210
        /*127a*/ 	.short	0x0af0


	//----- nvinfo : EIATTR_SW_WAR
	.align		4
.L_243:
        /*127c*/ 	.byte	0x04, 0x36
        /*127e*/ 	.short	(.L_245 - .L_244)
.L_244:
        /*1280*/ 	.word	0x00000008
.L_245:


//--------------------- .nv.info._ZN7cutlass13device_kernelIN5flash11enable_sm90INS1_16FlashAttnFwdSm90INS1_25CollectiveMainloopFwdSm90ILi2EN4cute5tupleIJNS5_1CILi1EEES8_S8_EEENS6_IJNS7_ILi192EEENS7_ILi160EEENS7_ILi64EEEEEELi64ENS_12float_e4m3_tEfNS_4arch4Sm90ELb1ELb0ELb1ELb0ELb0ELb0ELb0ELb1ELb1ELb1ELb0ELb0EEENS1_21CollectiveEpilogueFwdINS6_IJSA_SC_SB_EEES9_NS_10bfloat16_tESG_Li384ELb0ELb1ELb0ELb1EEENS1_30DynamicPersistentTileSchedulerILi384ELi128ELb0ELb1ELb1EEEEEEEEEvNT_6ParamsE --------------------------
	.section	.nv.info._ZN7cutlass13device_kernelIN5flash11enable_sm90INS1_16FlashAttnFwdSm90INS1_25CollectiveMainloopFwdSm90ILi2EN4cute5tupleIJNS5_1CILi1EEES8_S8_EEENS6_IJNS7_ILi192EEENS7_ILi160EEENS7_ILi64EEEEEELi64ENS_12float_e4m3_tEfNS_4arch4Sm90ELb1ELb0ELb1ELb0ELb0ELb0ELb0ELb1ELb1ELb1ELb0ELb0EEENS1_21CollectiveEpilogueFwdINS6_IJSA_SC_SB_EEES9_NS_10bfloat16_tESG_Li384ELb0ELb1ELb0ELb1EEENS1_30DynamicPersistentTileSchedulerILi384ELi128ELb0ELb1ELb1EEEEEEEEEvNT_6ParamsE,"",@"SHT_CUDA_INFO"
	.sectionflags	@""
	.align	4


	//----- nvinfo : EIATTR_CUDA_API_VERSION
	.align		4
        /*0000*/ 	.byte	0x04, 0x37
        /*0002*/ 	.short	(.L_247 - .L_246)
.L_246:
        /*0004*/ 	.word	0x00000082


	//----- nvinfo : EIATTR_KPARAM_INFO
	.align		4
.L_247:
        /*0008*/ 	.byte	0x04, 0x17
        /*000a*/ 	.short	(.L_249 - .L_248)
.L_248:
        /*000c*/ 	.word	0x00000000
        /*0010*/ 	.short	0x0000
        /*0012*/ 	.short	0x0070
        /*0014*/ 	.byte	0x00, 0xf0, 0x01, 0x2a


	//----- nvinfo : EIATTR_SPARSE_MMA_MASK
	.align		4
.L_249:
        /*0018*/ 	.byte	0x03, 0x50
        /*001a*/ 	.short	0x0000


	//----- nvinfo : EIATTR_MAXREG_COUNT
	.align		4
        /*001c*/ 	.byte	0x03, 0x1b
        /*001e*/ 	.short	0x0080


	//----- nvinfo : EIATTR_NUM_BARRIERS
	.align		4
        /*0020*/ 	.byte	0x02, 0x4c
        /*0022*/ 	.byte	0x09
	.zero		1


	//----- nvinfo : EIATTR_EXTERNS
	.align		4
        /*0024*/ 	.byte	0x04, 0x0f
        /*0026*/ 	.short	(.L_251 - .L_250)


	//   ....[0]....
	.align		4
.L_250:
        /*0028*/ 	.word	index@(__assertfail)


	//----- nvinfo : EIATTR_ANNOTATIONS
	.align		4
.L_251:
        /*002c*/ 	.byte	0x04, 0x55
        /*002e*/ 	.short	(.L_253 - .L_252)


	//   ....[0]....
.L_252:
        /*0030*/ 	.word	0x00000001
        /*0034*/ 	.byte	0xf0, 0x0b, 0x00, 0x00, 0x01, 0x00, 0x00, 0x00, 0x00, 0xbb, 0x00, 0x00


	//----- nvinfo : EIATTR_MERCURY_ISA_VERSION
	.align		4
.L_253:
        /*0040*/ 	.byte	0x03, 0x5f
        /*0042*/ 	.short	0x0101


	//----- nvinfo : EIATTR_INT_WARP_WIDE_INSTR_OFFSETS
	.align		4
        /*0044*/ 	.byte	0x04, 0x31
        /*0046*/ 	.short	(.L_255 - .L_254)


	//   ....[0]....
.L_254:
        /*0048*/ 	.word	0x00000130


	//   ....[1]....
        /*004c*/ 	.word	0x00000170


	//   ....[2]....
        /*0050*/ 	.word	0x000001e0


	//   ....[3]....
        /*0054*/ 	.word	0x0000db30


	//   ....[4]....
        /*0058*/ 	.word	0x0000dbc0


	//   ....[5]....
        /*005c*/ 	.word	0x0000fed0


	//   ....[6]....
        /*0060*/ 	.word	0x0000ff60


	//----- nvinfo : EIATTR_COOP_GROUP_MASK_REGIDS
	.align		4
.L_255:
        /*0064*/ 	.byte	0x04, 0x29
        /*0066*/ 	.short	(.L_257 - .L_256)


	//   ....[0]....
.L_256:
        /*0068*/ 	.word	0xffffffff


	//   ....[1]....
        /*006c*/ 	.word	0xffffffff


	//   ....[2]....
        /*0070*/ 	.word	0xffffffff


	//   ....[3]....
        /*0074*/ 	.word	0xffffffff


	//   ....[4]....
        /*0078*/ 	.word	0xffffffff


	//   ....[5]....
        /*007c*/ 	.word	0xffffffff


	//   ....[6]....
        /*0080*/ 	.word	0xffffffff


	//   ....[7]....
        /*0084*/ 	.word	0xffffffff


	//   ....[8]....
        /*0088*/ 	.word	0xffffffff


	//   ....[9]....
        /*008c*/ 	.word	0xffffffff


	//   ....[10]....
        /*0090*/ 	.word	0xffffffff


	//   ....[11]....
        /*0094*/ 	.word	0xffffffff


	//   ....[12]....
        /*0098*/ 	.word	0xffffffff


	//   ....[13]....
        /*009c*/ 	.word	0xffffffff


	//   ....[14]....
        /*00a0*/ 	.word	0xffffffff


	//   ....[15]....
        /*00a4*/ 	.word	0xffffffff


	//   ....[16]....
        /*00a8*/ 	.word	0xffffffff


	//   ....[17]....
        /*00ac*/ 	.word	0xffffffff


	//   ....[18]....
        /*00b0*/ 	.word	0xffffffff


	//   ....[19]....
        /*00b4*/ 	.word	0xffffffff


	//   ....[20]....
        /*00b8*/ 	.word	0xffffffff


	//   ....[21]....
        /*00bc*/ 	.word	0xffffffff


	//   ....[22]....
        /*00c0*/ 	.word	0xffffffff


	//   ....[23]....
        /*00c4*/ 	.word	0xffffffff


	//   ....[24]....
        /*00c8*/ 	.word	0xffffffff


	//   ....[25]....
        /*00cc*/ 	.word	0xffffffff


	//   ....[26]....
        /*00d0*/ 	.word	0xffffffff


	//   ....[27]....
        /*00d4*/ 	.word	0xffffffff


	//   ....[28]....
        /*00d8*/ 	.word	0xffffffff


	//   ....[29]....
        /*00dc*/ 	.word	0xffffffff


	//   ....[30]....
        /*00e0*/ 	.word	0xffffffff


	//   ....[31]....
        /*00e4*/ 	.word	0xffffffff


	//   ....[32]....
        /*00e8*/ 	.word	0xffffffff


	//   ....[33]....
        /*00ec*/ 	.word	0xffffffff


	//   ....[34]....
        /*00f0*/ 	.word	0xffffffff


	//   ....[35]....
        /*00f4*/ 	.word	0xffffffff


	//   ....[36]....
        /*00f8*/ 	.word	0xffffffff


	//   ....[37]....
        /*00fc*/ 	.word	0xffffffff


	//   ....[38]....
        /*0100*/ 	.word	0xffffffff


	//   ....[39]....
        /*0104*/ 	.word	0xffffffff


	//   ....[40]....
        /*0108*/ 	.word	0xffffffff


	//   ....[41]....
        /*010c*/ 	.word	0xffffffff


	//   ....[42]....
        /*0110*/ 	.word	0xffffffff


	//   ....[43]....
        /*0114*/ 	.word	0xffffffff


	//   ....[44]....
        /*0118*/ 	.word	0xffffffff


	//   ....[45]....
        /*011c*/ 	.word	0xffffffff


	//   ....[46]....
        /*0120*/ 	.word	0xffffffff


	//   ....[47]....
        /*0124*/ 	.word	0xffffffff


	//   ....[48]....
        /*0128*/ 	.word	0xffffffff


	//   ....[49]....
        /*012c*/ 	.word	0xffffffff


	//   ....[50]....
        /*0130*/ 	.word	0xffffffff


	//   ....[51]....
        /*0134*/ 	.word	0xffffffff


	//   ....[52]....
        /*0138*/ 	.word	0xffffffff


	//   ....[53]....
        /*013c*/ 	.word	0xffffffff


	//   ....[54]....
        /*0140*/ 	.word	0xffffffff


	//   ....[55]....
        /*0144*/ 	.word	0xffffffff


	//   ....[56]....
        /*0148*/ 	.word	0xffffffff


	//   ....[57]....
        /*014c*/ 	.word	0xffffffff


	//   ....[58]....
        /*0150*/ 	.word	0xffffffff


	//   ....[59]....
        /*0154*/ 	.word	0xffffffff


	//   ....[60]....
        /*0158*/ 	.word	0xffffffff


	//   ....[61]....
        /*015c*/ 	.word	0xffffffff


	//   ....[62]....
        /*0160*/ 	.word	0xffffffff


	//   ....[63]....
        /*0164*/ 	.word	0xffffffff


	//   ....[64]....
        /*0168*/ 	.word	0xffffffff


	//   ....[65]....
        /*016c*/ 	.word	0xffffffff


	//   ....[66]....
        /*0170*/ 	.word	0xffffffff


	//   ....[67]....
        /*0174*/ 	.word	0xffffffff


	//   ....[68]....
        /*0178*/ 	.word	0xffffffff


	//   ....[69]....
        /*017c*/ 	.word	0xffffffff


	//   ....[70]....
        /*0180*/ 	.word	0xffffffff


	//   ....[71]....
        /*0184*/ 	.word	0xffffffff


	//   ....[72]....
        /*0188*/ 	.word	0xffffffff


	//   ....[73]....
        /*018c*/ 	.word	0xffffffff


	//   ....[74]....
        /*0190*/ 	.word	0xffffffff


	//   ....[75]....
        /*0194*/ 	.word	0xffffffff


	//   ....[76]....
        /*0198*/ 	.word	0xffffffff


	//   ....[77]....
        /*019c*/ 	.word	0xffffffff


	//   ....[78]....
        /*01a0*/ 	.word	0xffffffff


	//   ....[79]....
        /*01a4*/ 	.word	0xffffffff


	//   ....[80]....
        /*01a8*/ 	.word	0x0500000f


	//   ....[81]....
        /*01ac*/ 	.word	0x0500000f


	//   ....[82]....
        /*01b0*/ 	.word	0x0500000f


	//   ....[83]....
        /*01b4*/ 	.word	0x0500000f


	//   ....[84]....
        /*01b8*/ 	.word	0x0500000f


	//   ....[85]....
        /*01bc*/ 	.word	0x0500000f


	//   ....[86]....
        /*01c0*/ 	.word	0x0500000f


	//   ....[87]....
        /*01c4*/ 	.word	0x0500000f


	//   ....[88]....
        /*01c8*/ 	.word	0x0500000f


	//   ....[89]....
        /*01cc*/ 	.word	0x0500000f


	//   ....[90]....
        /*01d0*/ 	.word	0x0500000f


	//   ....[91]....
        /*01d4*/ 	.word	0x0500000f


	//   ....[92]....
        /*01d8*/ 	.word	0x0500000f


	//   ....[93]....
        /*01dc*/ 	.word	0x0500000f


	//----- nvinfo : EIATTR_COOP_GROUP_INSTR_OFFSETS
	.align		4
.L_257:
        /*01e0*/ 	.byte	0x04, 0x28
        /*01e2*/ 	.short	(.L_259 - .L_258)


	//   ....[0]....
.L_258:
        /*01e4*/ 	.word	0x00000060


	//   ....[1]....
        /*01e8*/ 	.word	0x00000140


	//   ....[2]....
        /*01ec*/ 	.word	0x00000190


	//   ....[3]....
        /*01f0*/ 	.word	0x000003c0


	//   ....[4]....
        /*01f4*/ 	.word	0x00000520


	//   ....[5]....
        /*01f8*/ 	.word	0x00000640


	//   ....[6]....
        /*01fc*/ 	.word	0x000007a0


	//   ....[7]....
        /*0200*/ 	.word	0x00001320


	//   ....[8]....
        /*0204*/ 	.word	0x000021d0


	//   ....[9]....
        /*0208*/ 	.word	0x00002e40


	//   ....[10]....
        /*020c*/ 	.word	0x00002f40


	//   ....[11]....
        /*0210*/ 	.word	0x00002fa0


	//   ....[12]....
        /*0214*/ 	.word	0x00003c90


	//   ....[13]....
        /*0218*/ 	.word	0x00003ce0


	//   ....[14]....
        /*021c*/ 	.word	0x00005980


	//   ....[15]....
        /*0220*/ 	.word	0x000065b0


	//   ....[16]....
        /*0224*/ 	.word	0x00006600


	//   ....[17]....
        /*0228*/ 	.word	0x00006620


	//   ....[18]....
        /*022c*/ 	.word	0x000072d0


	//   ....[19]....
        /*0230*/ 	.word	0x00007320


	//   ....[20]....
        /*0234*/ 	.word	0x00009b80


	//   ....[21]....
        /*0238*/ 	.word	0x00009bb0


	//   ....[22]....
        /*023c*/ 	.word	0x00009bd0


	//   ....[23]....
        /*0240*/ 	.word	0x00009bf0


	//   ....[24]....
        /*0244*/ 	.word	0x0000b4f0


	//   ....[25]....
        /*0248*/ 	.word	0x0000b500


	//   ....[26]....
        /*024c*/ 	.word	0x0000b580


	//   ....[27]....
        /*0250*/ 	.word	0x0000b590


	//   ....[28]....
        /*0254*/ 	.word	0x0000c100


	//   ....[29]....
        /*0258*/ 	.word	0x0000c140


	//   ....[30]....
        /*025c*/ 	.word	0x0000c180


	//   ....[31]....
        /*0260*/ 	.word	0x0000c1c0


	//   ....[32]....
        /*0264*/ 	.word	0x0000c200


	//   ....[33]....
        /*0268*/ 	.word	0x0000c230


	//   ....[34]....
        /*026c*/ 	.word	0x0000c260


	//   ....[35]....
        /*0270*/ 	.word	0x0000c2a0


	//   ....[36]....
        /*0274*/ 	.word	0x0000c2d0


	//   ....[37]....
        /*0278*/ 	.word	0x0000c300


	//   ....[38]....
        /*027c*/ 	.word	0x0000c310


	//   ....[39]....
        /*0280*/ 	.word	0x0000c320


	//   ....[40]....
        /*0284*/ 	.word	0x0000c330


	//   ....[41]....
        /*0288*/ 	.word	0x0000c340


	//   ....[42]....
        /*028c*/ 	.word	0x0000c360


	//   ....[43]....
        /*0290*/ 	.word	0x0000c380


	//   ....[44]....
        /*0294*/ 	.word	0x0000c3b0


	//   ....[45]....
        /*0298*/ 	.word	0x0000c3e0


	//   ....[46]....
        /*029c*/ 	.word	0x0000c410


	//   ....[47]....
        /*02a0*/ 	.word	0x0000c440


	//   ....[48]....
        /*02a4*/ 	.word	0x0000c900


	//   ....[49]....
        /*02a8*/ 	.word	0x0000c940


	//   ....[50]....
        /*02ac*/ 	.word	0x0000c970


	//   ....[51]....
        /*02b0*/ 	.word	0x0000c9b0


	//   ....[52]....
        /*02b4*/ 	.word	0x0000c9d0


	//   ....[53]....
        /*02b8*/ 	.word	0x0000c9e0


	//   ....[54]....
        /*02bc*/ 	.word	0x0000ca00


	//   ....[55]....
        /*02c0*/ 	.word	0x0000ca20


	//   ....[56]....
        /*02c4*/ 	.word	0x0000d0b0


	//   ....[57]....
        /*02c8*/ 	.word	0x0000d0f0


	//   ....[58]....
        /*02cc*/ 	.word	0x0000d120


	//   ....[59]....
        /*02d0*/ 	.word	0x0000d150


	//   ....[60]....
        /*02d4*/ 	.word	0x0000d170


	//   ....[61]....
        /*02d8*/ 	.word	0x0000d180


	//   ....[62]....
        /*02dc*/ 	.word	0x0000d190


	//   ....[63]....
        /*02e0*/ 	.word	0x0000d1b0


	//   ....[64]....
        /*02e4*/ 	.word	0x0000d330


	//   ....[65]....
        /*02e8*/ 	.word	0x0000e2a0


	//   ....[66]....
        /*02ec*/ 	.word	0x0000ee50


	//   ....[67]....
        /*02f0*/ 	.word	0x0000ee80


	//   ....[68]....
        /*02f4*/ 	.word	0x0000ef10


	//   ....[69]....
        /*02f8*/ 	.word	0x0000ef50


	//   ....[70]....
        /*02fc*/ 	.word	0x0000ef90


	//   ....[71]....
        /*0300*/ 	.word	0x0000efc0


	//   ....[72]....
        /*0304*/ 	.word	0x0000efd0


	//   ....[73]....
        /*0308*/ 	.word	0x0000efe0


	//   ....[74]....
        /*030c*/ 	.word	0x0000eff0


	//   ....[75]....
        /*0310*/ 	.word	0x0000f030


	//   ....[76]....
        /*0314*/ 	.word	0x0000f0c0


	//   ....[77]....
        /*0318*/ 	.word	0x0000f0e0


	//   ....[78]....
        /*031c*/ 	.word	0x00010500


	//   ....[79]....
        /*0320*/ 	.word	0x00010680


	//   ....[80]....
        /*0324*/ 	.word	0x00010c50


	//   ....[81]....
        /*0328*/ 	.word	0x00010e00


	//   ....[82]....
        /*032c*/ 	.word	0x00010e60


	//   ....[83]....
        /*0330*/ 	.word	0x00010f20


	//   ....[84]....
        /*0334*/ 	.word	0x00010fd0


	//   ....[85]....
        /*0338*/ 	.word	0x00011050


	//   ....[86]....
        /*033c*/ 	.word	0x000110f0


	//   ....[87]....
        /*0340*/ 	.word	0x00011170


	//   ....[88]....
        /*0344*/ 	.word	0x00011220


	//   ....[89]....
        /*0348*/ 	.word	0x00011280


	//   ....[90]....
        /*034c*/ 	.word	0x00011330


	//   ....[91]....
        /*0350*/ 	.word	0x000113b0


	//   ....[92]....
        /*0354*/ 	.word	0x00011450


	//   ....[93]....
        /*0358*/ 	.word	0x00011790


	//----- nvinfo : EIATTR_REG_RECONFIG
	.align		4
.L_259:
        /*035c*/ 	.byte	0x01, 0x54
	.zero		2


	//----- nvinfo : EIATTR_SYSCALL_OFFSETS
	.align		4
        /*0360*/ 	.byte	0x04, 0x46
        /*0362*/ 	.short	(.L_261 - .L_260)


	//   ....[0]....
.L_260:
        /*0364*/ 	.word	0x00001500


	//   ....[1]....
        /*0368*/ 	.word	0x0000dd20


	//   ....[2]....
        /*036c*/ 	.word	0x0000de90


	//   ....[3]....
        /*0370*/ 	.word	0x0000dfe0


	//   ....[4]....
        /*0374*/ 	.word	0x0000e120


	//   ....[5]....
        /*0378*/ 	.word	0x0000e9e0


	//----- nvinfo : EIATTR_MBARRIER_INSTR_OFFSETS
	.align		4
.L_261:
        /*037c*/ 	.byte	0x04, 0x39
        /*037e*/ 	.short	(.L_263 - .L_262)


	//   ....[0]....
.L_262:
        /*0380*/ 	.word	0x00000270
        /*0384*/ 	.word	0x000000ff
        /*0388*/ 	.word	0x00013200
        /*038c*/ 	.short	0x0100
        /*038e*/ 	.byte	0x08
	.zero		1


	//   ....[1]....
        /*0390*/ 	.word	0x00000280
        /*0394*/ 	.word	0x000000ff
        /*0398*/ 	.word	0x00013220
        /*039c*/ 	.short	0x0100
        /*039e*/ 	.byte	0x08
	.zero		1


	//   ....[2]....
        /*03a0*/ 	.word	0x00000370
        /*03a4*/ 	.word	0x000000ff
        /*03a8*/ 	.word	0x00013230
        /*03ac*/ 	.short	0x0100
        /*03ae*/ 	.byte	0x08
	.zero		1


	//   ....[3]....
        /*03b0*/ 	.word	0x00000380
        /*03b4*/ 	.word	0x000000ff
        /*03b8*/ 	.word	0x00013240
        /*03bc*/ 	.short	0x0100
        /*03be*/ 	.byte	0x08
	.zero		1


	//   ....[4]....
        /*03c0*/ 	.word	0x00000390
        /*03c4*/ 	.word	0x000000ff
        /*03c8*/ 	.word	0x00013238
        /*03cc*/ 	.short	0x0100
        /*03ce*/ 	.byte	0x08
	.zero		1


	//   ....[5]....
        /*03d0*/ 	.word	0x000003a0
        /*03d4*/ 	.word	0x000000ff
        /*03d8*/ 	.word	0x00013248
        /*03dc*/ 	.short	0x0100
        /*03de*/ 	.byte	0x08
	.zero		1


	//   ....[6]....
        /*03e0*/ 	.word	0x000004d0
        /*03e4*/ 	.word	0x000000ff
        /*03e8*/ 	.word	0x00013250
        /*03ec*/ 	.short	0x0100
        /*03ee*/ 	.byte	0x08
	.zero		1


	//   ....[7]....
        /*03f0*/ 	.word	0x000004e0
        /*03f4*/ 	.word	0x000000ff
        /*03f8*/ 	.word	0x00013260
        /*03fc*/ 	.short	0x0100
        /*03fe*/ 	.byte	0x08
	.zero		1


	//   ....[8]....
        /*0400*/ 	.word	0x000004f0
        /*0404*/ 	.word	0x000000ff
        /*0408*/ 	.word	0x00013258
        /*040c*/ 	.short	0x0100
        /*040e*/ 	.byte	0x08
	.zero		1


	//   ....[9]....
        /*0410*/ 	.word	0x00000500
        /*0414*/ 	.word	0x000000ff
        /*0418*/ 	.word	0x00013268
        /*041c*/ 	.short	0x0100
        /*041e*/ 	.byte	0x08
	.zero		1


	//   ....[10]....
        /*0420*/ 	.word	0x000005f0
        /*0424*/ 	.word	0x000000ff
        /*0428*/ 	.word	0x00013270
        /*042c*/ 	.short	0x0100
        /*042e*/ 	.byte	0x06
	.zero		1


	//   ....[11]....
        /*0430*/ 	.word	0x00000600
        /*0434*/ 	.word	0x000000ff
        /*0438*/ 	.word	0x00013280
        /*043c*/ 	.short	0x0100
        /*043e*/ 	.byte	0x06
	.zero		1


	//   ....[12]....
        /*0440*/ 	.word	0x00000610
        /*0444*/ 	.word	0x000000ff
        /*0448*/ 	.word	0x00013278
        /*044c*/ 	.short	0x0100
        /*044e*/ 	.byte	0x06
	.zero		1


	//   ....[13]....
        /*0450*/ 	.word	0x00000620
        /*0454*/ 	.word	0x000000ff
        /*0458*/ 	.word	0x00013288
        /*045c*/ 	.short	0x0100
        /*045e*/ 	.byte	0x06
	.zero		1


	//   ....[14]....
        /*0460*/ 	.word	0x00000750
        /*0464*/ 	.word	0x000000ff
        /*0468*/ 	.word	0x00013290
        /*046c*/ 	.short	0x0100
        /*046e*/ 	.byte	0x08
	.zero		1


	//   ....[15]....
        /*0470*/ 	.word	0x00000760
        /*0474*/ 	.word	0x000000ff
        /*0478*/ 	.word	0x000132a0
        /*047c*/ 	.short	0x0100
        /*047e*/ 	.byte	0x08
	.zero		1


	//   ....[16]....
        /*0480*/ 	.word	0x00000770
        /*0484*/ 	.word	0x000000ff
        /*0488*/ 	.word	0x00013298
        /*048c*/ 	.short	0x0100
        /*048e*/ 	.byte	0x08
	.zero		1


	//   ....[17]....
        /*0490*/ 	.word	0x00000780
        /*0494*/ 	.word	0x000000ff
        /*0498*/ 	.word	0x000132a8
        /*049c*/ 	.short	0x0100
        /*049e*/ 	.byte	0x08
	.zero		1


	//   ....[18]....
        /*04a0*/ 	.word	0x000008b0
        /*04a4*/ 	.word	0x000000ff
        /*04a8*/ 	.word	0x000132b0
        /*04ac*/ 	.short	0x0100
        /*04ae*/ 	.byte	0x08
	.zero		1


	//   ....[19]....
        /*04b0*/ 	.word	0x000008c0
        /*04b4*/ 	.word	0x000000ff
        /*04b8*/ 	.word	0x000132c0
        /*04bc*/ 	.short	0x0100
        /*04be*/ 	.byte	0x08
	.zero		1


	//   ....[20]....
        /*04c0*/ 	.word	0x000008d0
        /*04c4*/ 	.word	0x000000ff
        /*04c8*/ 	.word	0x000132b8
        /*04cc*/ 	.short	0x0100
        /*04ce*/ 	.byte	0x08
	.zero		1


	//   ....[21]....
        /*04d0*/ 	.word	0x000008e0
        /*04d4*/ 	.word	0x000000ff
        /*04d8*/ 	.word	0x000132c8
        /*04dc*/ 	.short	0x0100
        /*04de*/ 	.byte	0x08
	.zero		1


	//   ....[22]....
        /*04e0*/ 	.word	0x00001850
        /*04e4*/ 	.word	0x000000ff
        /*04e8*/ 	.word	0x00013200
        /*04ec*/ 	.short	0x010a
        /*04ee*/ 	.byte	0x2d
	.zero		1


	//   ....[23]....
        /*04f0*/ 	.word	0x000018f0
        /*04f4*/ 	.word	0x00000002
        /*04f8*/ 	.word	0x00013230
        /*04fc*/ 	.short	0x010a
        /*04fe*/ 	.byte	0x3f
	.zero		1


	//   ....[24]....
        /*0500*/ 	.word	0x00001930
        /*0504*/ 	.word	0x00000002
        /*0508*/ 	.word	0x00013230
        /*050c*/ 	.short	0x010a
        /*050e*/ 	.byte	0x3f
	.zero		1


	//   ....[25]....
        /*0510*/ 	.word	0x00004120
        /*0514*/ 	.word	0x00000028
        /*0518*/ 	.word	0x00000000
        /*051c*/ 	.short	0x0101
        /*051e*/ 	.byte	0x3f
	.zero		1


	//   ....[26]....
        /*0520*/ 	.word	0x00004de0
        /*0524*/ 	.word	0x000000ff
        /*0528*/ 	.word	0x00013230
        /*052c*/ 	.short	0x010a
        /*052e*/ 	.byte	0x16
	.zero		1


	//   ....[27]....
        /*0530*/ 	.word	0x00004e20
        /*0534*/ 	.word	0x000000ff
        /*0538*/ 	.word	0x00013230
        /*053c*/ 	.short	0x010a
        /*053e*/ 	.byte	0x16
	.zero		1


	//   ....[28]....
        /*0540*/ 	.word	0x00005270
        /*0544*/ 	.word	0x000000ff
        /*0548*/ 	.word	0x00013250
        /*054c*/ 	.short	0x010a
        /*054e*/ 	.byte	0x0b
	.zero		1


	//   ....[29]....
        /*0550*/ 	.word	0x000052b0
        /*0554*/ 	.word	0x000000ff
        /*0558*/ 	.word	0x00013250
        /*055c*/ 	.short	0x010a
        /*055e*/ 	.byte	0x0b
	.zero		1


	//   ....[30]....
        /*0560*/ 	.word	0x00007de0
        /*0564*/ 	.word	0x00000002
        /*0568*/ 	.word	0x00000000
        /*056c*/ 	.short	0x0101
        /*056e*/ 	.byte	0x3f
	.zero		1


	//   ....[31]....
        /*0570*/ 	.word	0x00008090
        /*0574*/ 	.word	0x000000ff
        /*0578*/ 	.word	0x00000000
        /*057c*/ 	.short	0x0101
        /*057e*/ 	.byte	0x06
	.zero		1


	//   ....[32]....
        /*0580*/ 	.word	0x000085d0
        /*0584*/ 	.word	0x000000ff
        /*0588*/ 	.word	0x00013230
        /*058c*/ 	.short	0x010a
        /*058e*/ 	.byte	0x06
	.zero		1


	//   ....[33]....
        /*0590*/ 	.word	0x00008610
        /*0594*/ 	.word	0x000000ff
        /*0598*/ 	.word	0x00013230
        /*059c*/ 	.short	0x010a
        /*059e*/ 	.byte	0x06
	.zero		1


	//   ....[34]....
        /*05a0*/ 	.word	0x00008a60
        /*05a4*/ 	.word	0x000000ff
        /*05a8*/ 	.word	0x00013250
        /*05ac*/ 	.short	0x010a
        /*05ae*/ 	.byte	0x0b
	.zero		1


	//   ....[35]....
        /*05b0*/ 	.word	0x00008aa0
        /*05b4*/ 	.word	0x000000ff
        /*05b8*/ 	.word	0x00013250
        /*05bc*/ 	.short	0x010a
        /*05be*/ 	.byte	0x0b
	.zero		1


	//   ....[36]....
        /*05c0*/ 	.word	0x0000aa40
        /*05c4*/ 	.word	0x00000002
        /*05c8*/ 	.word	0x00000000
        /*05cc*/ 	.short	0x0101
        /*05ce*/ 	.byte	0x3f
	.zero		1


	//   ....[37]....
        /*05d0*/ 	.word	0x0000ad10
        /*05d4*/ 	.word	0x000000ff
        /*05d8*/ 	.word	0x00000000
        /*05dc*/ 	.short	0x0101
        /*05de*/ 	.byte	0x06
	.zero		1


	//   ....[38]....
        /*05e0*/ 	.word	0x0000b1c0
        /*05e4*/ 	.word	0x000000ff
        /*05e8*/ 	.word	0x00013250
        /*05ec*/ 	.short	0x010a
        /*05ee*/ 	.byte	0x0e
	.zero		1


	//   ....[39]....
        /*05f0*/ 	.word	0x0000b200
        /*05f4*/ 	.word	0x000000ff
        /*05f8*/ 	.word	0x00013250
        /*05fc*/ 	.short	0x010a
        /*05fe*/ 	.byte	0x0e
	.zero		1


	//   ....[40]....
        /*0600*/ 	.word	0x0000b870
        /*0604*/ 	.word	0x000000ff
        /*0608*/ 	.word	0x00000000
        /*060c*/ 	.short	0x0101
        /*060e*/ 	.byte	0x04
	.zero		1


	//   ....[41]....
        /*0610*/ 	.word	0x0000c950
        /*0614*/ 	.word	0x00000000
        /*0618*/ 	.word	0x00000000
        /*061c*/ 	.short	0x0101
        /*061e*/ 	.byte	0x3f
	.zero		1


	//   ....[42]....
        /*0620*/ 	.word	0x0000e4f0
        /*0624*/ 	.word	0x00000005
        /*0628*/ 	.word	0x00013280
        /*062c*/ 	.short	0x010a
        /*062e*/ 	.byte	0x3f
	.zero		1


	//   ....[43]....
        /*0630*/ 	.word	0x0000e670
        /*0634*/ 	.word	0x00000005
        /*0638*/ 	.word	0x00013240
        /*063c*/ 	.short	0x010a
        /*063e*/ 	.byte	0x3f
	.zero		1


	//   ....[44]....
        /*0640*/ 	.word	0x0000f190
        /*0644*/ 	.word	0x00000010
        /*0648*/ 	.word	0x00013200
        /*064c*/ 	.short	0x0107
        /*064e*/ 	.byte	0x3f
	.zero		1


	//   ....[45]....
        /*0650*/ 	.word	0x0000f260
        /*0654*/ 	.word	0x00000010
        /*0658*/ 	.word	0x00013200
        /*065c*/ 	.short	0x0101
        /*065e*/ 	.byte	0x3f
	.zero		1


	//   ....[46]....
        /*0660*/ 	.word	0x0000f280
        /*0664*/ 	.word	0x00000010
        /*0668*/ 	.word	0x00013220
        /*066c*/ 	.short	0x010a
        /*066e*/ 	.byte	0x3f
	.zero		1


	//   ....[47]....
        /*0670*/ 	.word	0x0000f550
        /*0674*/ 	.word	0x00000004
        /*0678*/ 	.word	0x00013280
        /*067c*/ 	.short	0x010a
        /*067e*/ 	.byte	0x3f
	.zero		1


	//   ....[48]....
        /*0680*/ 	.word	0x0000f790
        /*0684*/ 	.word	0x00000004
        /*0688*/ 	.word	0x00013240
        /*068c*/ 	.short	0x010a
        /*068e*/ 	.byte	0x3f
	.zero		1


	//   ....[49]....
        /*0690*/ 	.word	0x0000fa50
        /*0694*/ 	.word	0x00000003
        /*0698*/ 	.word	0x00013270
        /*069c*/ 	.short	0x010a
        /*069e*/ 	.byte	0x3f
	.zero		1


	//   ....[50]....
        /*06a0*/ 	.word	0x0000fad0
        /*06a4*/ 	.word	0x00000003
        /*06a8*/ 	.word	0x00013260
        /*06ac*/ 	.short	0x010a
        /*06ae*/ 	.byte	0x3f
	.zero		1


	//   ....[51]....
        /*06b0*/ 	.word	0x0000fdb0
        /*06b4*/ 	.word	0x00000003
        /*06b8*/ 	.word	0x00013250
        /*06bc*/ 	.short	0x0101
        /*06be*/ 	.byte	0x3f
	.zero		1


	//   ....[52]....
        /*06c0*/ 	.word	0x0000fe30
        /*06c4*/ 	.word	0x00000002
        /*06c8*/ 	.word	0x00000000
        /*06cc*/ 	.short	0x0101
        /*06ce*/ 	.byte	0x3f
	.zero		1


	//   ....[53]....
        /*06d0*/ 	.word	0x00010020
        /*06d4*/ 	.word	0x00000002
        /*06d8*/ 	.word	0x00013270
        /*06dc*/ 	.short	0x010a
        /*06de*/ 	.byte	0x3f
	.zero		1


	//   ....[54]....
        /*06e0*/ 	.word	0x000100a0
        /*06e4*/ 	.word	0x00000002
        /*06e8*/ 	.word	0x00013260
        /*06ec*/ 	.short	0x010a
        /*06ee*/ 	.byte	0x3f
	.zero		1


	//   ....[55]....
        /*06f0*/ 	.word	0x00010370
        /*06f4*/ 	.word	0x00000002
        /*06f8*/ 	.word	0x00013250
        /*06fc*/ 	.short	0x0101
        /*06fe*/ 	.byte	0x3f
	.zero		1


	//   ....[56]....
        /*0700*/ 	.word	0x000103e0
        /*0704*/ 	.word	0x00000000
        /*0708*/ 	.word	0x00000000
        /*070c*/ 	.short	0x0101
        /*070e*/ 	.byte	0x3f
	.zero		1


	//   ....[57]....
        /*0710*/ 	.word	0x00010600
        /*0714*/ 	.word	0x00000007
        /*0718*/ 	.word	0x00013220
        /*071c*/ 	.short	0x010a
        /*071e*/ 	.byte	0x3f
	.zero		1


	//   ....[58]....
        /*0720*/ 	.word	0x000107a0
        /*0724*/ 	.word	0x00000005
        /*0728*/ 	.word	0x00000000
        /*072c*/ 	.short	0x010a
        /*072e*/ 	.byte	0x3f
	.zero		1


	//   ....[59]....
        /*0730*/ 	.word	0x00010810
        /*0734*/ 	.word	0x00000003
        /*0738*/ 	.word	0x00000000
        /*073c*/ 	.short	0x010a
        /*073e*/ 	.byte	0x3f
	.zero		1


	//   ....[60]....
        /*0740*/ 	.word	0x00010860
        /*0744*/ 	.word	0x00000003
        /*0748*/ 	.word	0x00013260
        /*074c*/ 	.short	0x010a
        /*074e*/ 	.byte	0x3f
	.zero		1


	//   ....[61]....
        /*0750*/ 	.word	0x000108b0
        /*0754*/ 	.word	0x00000005
        /*0758*/ 	.word	0x00013260
        /*075c*/ 	.short	0x010a
        /*075e*/ 	.byte	0x3f
	.zero		1


	//   ....[62]....
        /*0760*/ 	.word	0x000108f0
        /*0764*/ 	.word	0x00000003
        /*0768*/ 	.word	0x00013280
        /*076c*/ 	.short	0x010a
        /*076e*/ 	.byte	0x3f
	.zero		1


	//   ....[63]....
        /*0770*/ 	.word	0x00010910
        /*0774*/ 	.word	0x00000005
        /*0778*/ 	.word	0x00013280
        /*077c*/ 	.short	0x010a
        /*077e*/ 	.byte	0x3f
	.zero		1


	//   ....[64]....
        /*0780*/ 	.word	0x00010980
        /*0784*/ 	.word	0x00000003
        /*0788*/ 	.word	0x00013200
        /*078c*/ 	.short	0x010a
        /*078e*/ 	.byte	0x3f
	.zero		1


	//   ....[65]....
        /*0790*/ 	.word	0x000109d0
        /*0794*/ 	.word	0x00000002
        /*0798*/ 	.word	0x00013230
        /*079c*/ 	.short	0x010a
        /*079e*/ 	.byte	0x3f
	.zero		1


	//   ....[66]....
        /*07a0*/ 	.word	0x00010a30
        /*07a4*/ 	.word	0x00000008
        /*07a8*/ 	.word	0x00013230
        /*07ac*/ 	.short	0x010a
        /*07ae*/ 	.byte	0x3f
	.zero		1


	//   ....[67]....
        /*07b0*/ 	.word	0x00010a90
        /*07b4*/ 	.word	0x00000008
        /*07b8*/ 	.word	0x00013250
        /*07bc*/ 	.short	0x010a
        /*07be*/ 	.byte	0x3f
	.zero		1


	//   ....[68]....
        /*07c0*/ 	.word	0x00010af0
        /*07c4*/ 	.word	0x00000008
        /*07c8*/ 	.word	0x00013230
        /*07cc*/ 	.short	0x010a
        /*07ce*/ 	.byte	0x3f
	.zero		1


	//   ....[69]....
        /*07d0*/ 	.word	0x00010b50
        /*07d4*/ 	.word	0x00000008
        /*07d8*/ 	.word	0x00013250
        /*07dc*/ 	.short	0x010a
        /*07de*/ 	.byte	0x3f
	.zero		1


	//   ....[70]....
        /*07e0*/ 	.word	0x00010bb0
        /*07e4*/ 	.word	0x00000005
        /*07e8*/ 	.word	0x00013250
        /*07ec*/ 	.short	0x010a
        /*07ee*/ 	.byte	0x3f
	.zero		1


	//   ....[71]....
        /*07f0*/ 	.word	0x00010d00
        /*07f4*/ 	.word	0x00000005
        /*07f8*/ 	.word	0x00013280
        /*07fc*/ 	.short	0x010a
        /*07fe*/ 	.byte	0x3f
	.zero		1


	//   ....[72]....
        /*0800*/ 	.word	0x00010d50
        /*0804*/ 	.word	0x00000005
        /*0808*/ 	.word	0x00013240
        /*080c*/ 	.short	0x010a
        /*080e*/ 	.byte	0x3f
	.zero		1


	//   ....[73]....
        /*0810*/ 	.word	0x00011480
        /*0814*/ 	.word	0x00000010
        /*0818*/ 	.word	0x00013220
        /*081c*/ 	.short	0x010a
        /*081e*/ 	.byte	0x3f
	.zero		1


	//   ....[74]....
        /*0820*/ 	.word	0x000114d0
        /*0824*/ 	.word	0x00000004
        /*0828*/ 	.word	0x00013280
        /*082c*/ 	.short	0x010a
        /*082e*/ 	.byte	0x3f
	.zero		1


	//   ....[75]....
        /*0830*/ 	.word	0x00011520
        /*0834*/ 	.word	0x00000004
        /*0838*/ 	.word	0x00013240
        /*083c*/ 	.short	0x010a
        /*083e*/ 	.byte	0x3f
	.zero		1


	//   ....[76]....
        /*0840*/ 	.word	0x00011570
        /*0844*/ 	.word	0x00000003
        /*0848*/ 	.word	0x00013270
        /*084c*/ 	.short	0x010a
        /*084e*/ 	.byte	0x3f
	.zero		1


	//   ....[77]....
        /*0850*/ 	.word	0x000115c0
        /*0854*/ 	.word	0x00000003
        /*0858*/ 	.word	0x00013260
        /*085c*/ 	.short	0x010a
        /*085e*/ 	.byte	0x3f
	.zero		1


	//   ....[78]....
        /*0860*/ 	.word	0x00011610
        /*0864*/ 	.word	0x00000002
        /*0868*/ 	.word	0x00013270
        /*086c*/ 	.short	0x010a
        /*086e*/ 	.byte	0x3f
	.zero		1


	//   ....[79]....
        /*0870*/ 	.word	0x00011660
        /*0874*/ 	.word	0x00000002
        /*0878*/ 	.word	0x00013260
        /*087c*/ 	.short	0x010a
        /*087e*/ 	.byte	0x3f
	.zero		1


	//   ....[80]....
        /*0880*/ 	.word	0x000116b0
        /*0884*/ 	.word	0x00000007
        /*0888*/ 	.word	0x00013220
        /*088c*/ 	.short	0x010a
        /*088e*/ 	.byte	0x3f
	.zero		1


	//   ....[81]....
        /*0890*/ 	.word	0x00011850
        /*0894*/ 	.word	0x00000005
        /*0898*/ 	.word	0x00000000
        /*089c*/ 	.short	0x010a
        /*089e*/ 	.byte	0x3f
	.zero		1


	//   ....[82]....
        /*08a0*/ 	.word	0x000118a0
        /*08a4*/ 	.word	0x00000003
        /*08a8*/ 	.word	0x00000000
        /*08ac*/ 	.short	0x010a
        /*08ae*/ 	.byte	0x3f
	.zero		1


	//   ....[83]....
        /*08b0*/ 	.word	0x000118f0
        /*08b4*/ 	.word	0x00000003
        /*08b8*/ 	.word	0x00013260
        /*08bc*/ 	.short	0x010a
        /*08be*/ 	.byte	0x3f
	.zero		1


	//   ....[84]....
        /*08c0*/ 	.word	0x00011940
        /*08c4*/ 	.word	0x00000005
        /*08c8*/ 	.word	0x00013260
        /*08cc*/ 	.short	0x010a
        /*08ce*/ 	.byte	0x3f
	.zero		1


	//   ....[85]....
        /*08d0*/ 	.word	0x00011990
        /*08d4*/ 	.word	0x00000003
        /*08d8*/ 	.word	0x00013280
        /*08dc*/ 	.short	0x010a
        /*08de*/ 	.byte	0x3f
	.zero		1


	//----- nvinfo : EIATTR_NUM_MBARRIERS
	.align		4
.L_263:
        /*08e0*/ 	.byte	0x03, 0x38
        /*08e2*/ 	.short	0x0016


	//----- nvinfo : EIATTR_EXIT_INSTR_OFFSETS
	.align		4
        /*08e4*/ 	.byte	0x04, 0x1c
        /*08e6*/ 	.short	(.L_265 - .L_264)


	//   ....[0]....
.L_264:
        /*08e8*/ 	.word	0x00000a00


	//   ....[1]....
        /*08ec*/ 	.word	0x0000d2c0


	//   ....[2]....
        /*08f0*/ 	.word	0x00010960


	//----- nvinfo : EIATTR_MAX_THREADS
	.align		4
.L_265:
        /*08f4*/ 	.byte	0x04, 0x05
        /*08f6*/ 	.short	(.L_267 - .L_266)
.L_266:
        /*08f8*/ 	.word	0x00000200
        /*08fc*/ 	.word	0x00000001
        /*0900*/ 	.word	0x00000001


	//----- nvinfo : EIATTR_CRS_STACK_SIZE
	.align		4
.L_267:
        /*0904*/ 	.byte	0x04, 0x1e
        /*0906*/ 	.short	(.L_269 - .L_268)
.L_268:
        /*0908*/ 	.word	0x00000000


	//----- nvinfo : EIATTR_CBANK_PARAM_SIZE
	.align		4
.L_269:
        /*090c*/ 	.byte	0x03, 0x19
        /*090e*/ 	.short	0x0af0


	//----- nvinfo : EIATTR_PARAM_CBANK
	.align		4
        /*0910*/ 	.byte	0x04, 0x0a
        /*0912*/ 	.short	(.L_271 - .L_270)
	.align		4
.L_270:
        /*0914*/ 	.word	index@(.nv.constant0._ZN7cutlass13device_kernelIN5flash11enable_sm90INS1_16FlashAttnFwdSm90INS1_25CollectiveMainloopFwdSm90ILi2EN4cute5tupleIJNS5_1CILi1EEES8_S8_EEENS6_IJNS7_ILi192EEENS7_ILi160EEENS7_ILi64EEEEEELi64ENS_12float_e4m3_tEfNS_4arch4Sm90ELb1ELb0ELb1ELb0ELb0ELb0ELb0ELb1ELb1ELb1ELb0ELb0EEENS1_21CollectiveEpilogueFwdINS6_IJSA_SC_SB_EEES9_NS_10bfloat16_tESG_Li384ELb0ELb1ELb0ELb1EEENS1_30DynamicPersistentTileSchedulerILi384ELi128ELb0ELb1ELb1EEEEEEEEEvNT_6ParamsE)
        /*0918*/ 	.short	0x0210
        /*091a*/ 	.short	0x0af0


	//----- nvinfo : EIATTR_SW_WAR
	.align		4
.L_271:
        /*091c*/ 	.byte	0x04, 0x36
        /*091e*/ 	.short	(.L_273 - .L_272)
.L_272:
        /*0920*/ 	.word	0x00000008
.L_273:


//--------------------- .nv.info._ZN7cutlass13device_kernelIN5flash11enable_sm90INS1_16FlashAttnFwdSm90INS1_25CollectiveMainloopFwdSm90ILi2EN4cute5tupleIJNS5_1CILi1EEES8_S8_EEENS6_IJNS7_ILi192EEENS7_ILi160EEENS7_ILi64EEEEEELi64ENS_12float_e4m3_tEfNS_4arch4Sm90ELb1ELb0ELb1ELb1ELb0ELb0ELb0ELb1ELb1ELb1ELb0ELb0EEENS1_21CollectiveEpilogueFwdINS6_IJSA_SC_SB_EEES9_NS_10bfloat16_tESG_Li384ELb1ELb1ELb0ELb1EEENS1_36VarlenDynamicPersistentTileSchedulerILi192ELi160ELi384ELi128ELb0ELb1ELb1ELb1ELb1ELb1EEEEEEEEEvNT_6ParamsE --------------------------
	.section	.nv.info._ZN7cutlass13device_kernelIN5flash11enable_sm90INS1_16FlashAttnFwdSm90INS1_25CollectiveMainloopFwdSm90ILi2EN4cute5tupleIJNS5_1CILi1EEES8_S8_EEENS6_IJNS7_ILi192EEENS7_ILi160EEENS7_ILi64EEEEEELi64ENS_12float_e4m3_tEfNS_4arch4Sm90ELb1ELb0ELb1ELb1ELb0ELb0ELb0ELb1ELb1ELb1ELb0ELb0EEENS1_21CollectiveEpilogueFwdINS6_IJSA_SC_SB_EEES9_NS_10bfloat16_tESG_Li384ELb1ELb1ELb0ELb1EEENS1_36VarlenDynamicPersistentTileSchedulerILi192ELi160ELi384ELi128ELb0ELb1ELb1ELb1ELb1ELb1EEEEEEEEEvNT_6ParamsE,"",@"SHT_CUDA_INFO"
	.sectionflags	@""
	.align	4


	//----- nvinfo : EIATTR_CUDA_API_VERSION
	.align		4
        /*0000*/ 	.byte	0x04, 0x37
        /*0002*/ 	.short	(.L_275 - .L_274)
.L_274:
        /*0004*/ 	.word	0x00000082


	//----- nvinfo : EIATTR_KPARAM_INFO
	.align		4
.L_275:
        /*0008*/ 	.byte	0x04, 0x17
        /*000a*/ 	.short	(.L_277 - .L_276)
.L_276:
        /*000c*/ 	.word	0x00000000
        /*0010*/ 	.short	0x0000
        /*0012*/ 	.short	0x0070
        /*0014*/ 	.byte	0x00, 0xf0, 0x01, 0x2a


	//----- nvinfo : EIATTR_SPARSE_MMA_MASK
	.align		4
.L_277:
        /*0018*/ 	.byte	0x03, 0x50
        /*001a*/ 	.short	0x0000


	//----- nvinfo : EIATTR_MAXREG_COUNT
	.align		4
        /*001c*/ 	.byte	0x03, 0x1b
        /*001e*/ 	.short	0x0080


	//----- nvinfo : EIATTR_NUM_BARRIERS
	.align		4
        /*0020*/ 	.byte	0x02, 0x4c
        /*0022*/ 	.byte	0x09
	.zero		1


	//----- nvinfo : EIATTR_EXTERNS
	.align		4
        /*0024*/ 	.byte	0x04, 0x0f
        /*0026*/ 	.short	(.L_279 - .L_278)


	//   ....[0]....
	.align		4
.L_278:
        /*0028*/ 	.word	index@(__assertfail)


	//----- nvinfo : EIATTR_ANNOTATIONS
	.align		4
.L_279:
        /*002c*/ 	.byte	0x04, 0x55
        /*002e*/ 	.short	(.L_281 - .L_280)


	//   ....[0]....
.L_280:
        /* <DEDUP_REMOVED lines=9> */


	//----- nvinfo : EIATTR_MERCURY_ISA_VERSION
	.align		4
.L_281:
        /*00a8*/ 	.byte	0x03, 0x5f
        /*00aa*/ 	.short	0x0101


	//----- nvinfo : EIATTR_UNUSED_LOAD_BYTE_OFFSET
	.align		4
        /*00ac*/ 	.byte	0x04, 0x44
        /*00ae*/ 	.short	(.L_283 - .L_282)


	//   ....[0]....
.L_282:
        /*00b0*/ 	.word	0x00000a00
        /*00b4*/ 	.word	0x0000fff0


	//   ....[1]....
        /*00b8*/ 	.word	0x0000bbf0
        /*00bc*/ 	.word	0x0000fff0


	//----- nvinfo : EIATTR_INT_WARP_WIDE_INSTR_OFFSETS
	.align		4
.L_283:
        /*00c0*/ 	.byte	0x04, 0x31
        /*00c2*/ 	.short	(.L_285 - .L_284)


	//   ....[0]....
.L_284:
        /*00c4*/ 	.word	0x00000130


	//   ....[1]....
        /*00c8*/ 	.word	0x00000170


	//   ....[2]....
        /*00cc*/ 	.word	0x000001e0


	//   ....[3]....
        /*00d0*/ 	.word	0x0000ee30


	//   ....[4]....
        /*00d4*/ 	.word	0x0000eec0


	//   ....[5]....
        /*00d8*/ 	.word	0x00011200


	//   ....[6]....
        /*00dc*/ 	.word	0x00011290


	//----- nvinfo : EIATTR_COOP_GROUP_MASK_REGIDS
	.align		4
.L_285:
        /*00e0*/ 	.byte	0x04, 0x29
        /*00e2*/ 	.short	(.L_287 - .L_286)


	//   ....[0]....
.L_286:
        /*00e4*/ 	.word	0xffffffff


	//   ....[1]....
        /*00e8*/ 	.word	0xffffffff


	//   ....[2]....
        /*00ec*/ 	.word	0xffffffff


	//   ....[3]....
        /*00f0*/ 	.word	0xffffffff


	//   ....[4]....
        /*00f4*/ 	.word	0xffffffff


	//   ....[5]....
        /*00f8*/ 	.word	0xffffffff


	//   ....[6]....
        /*00fc*/ 	.word	0xffffffff


	//   ....[7]....
        /*0100*/ 	.word	0xffffffff


	//   ....[8]....
        /*0104*/ 	.word	0xffffffff


	//   ....[9]....
        /*0108*/ 	.word	0xffffffff


	//   ....[10]....
        /*010c*/ 	.word	0xffffffff


	//   ....[11]....
        /*0110*/ 	.word	0xffffffff


	//   ....[12]....
        /*0114*/ 	.word	0xffffffff


	//   ....[13]....
        /*0118*/ 	.word	0xffffffff


	//   ....[14]....
        /*011c*/ 	.word	0xffffffff


	//   ....[15]....
        /*0120*/ 	.word	0xffffffff


	//   ....[16]....
        /*0124*/ 	.word	0xffffffff


	//   ....[17]....
        /*0128*/ 	.word	0xffffffff


	//   ....[18]....
        /*012c*/ 	.word	0xffffffff


	//   ....[19]....
        /*0130*/ 	.word	0xffffffff


	//   ....[20]....
        /*0134*/ 	.word	0xffffffff


	//   ....[21]....
        /*0138*/ 	.word	0xffffffff


	//   ....[22]....
        /*013c*/ 	.word	0xffffffff


	//   ....[23]....
        /*0140*/ 	.word	0xffffffff


	//   ....[24]....
        /*0144*/ 	.word	0xffffffff


	//   ....[25]....
        /*0148*/ 	.word	0xffffffff


	//   ....[26]....
        /*014c*/ 	.word	0xffffffff


	//   ....[27]....
        /*0150*/ 	.word	0xffffffff


	//   ....[28]....
        /*0154*/ 	.word	0xffffffff


	//   ....[29]....
        /*0158*/ 	.word	0xffffffff


	//   ....[30]....
        /*015c*/ 	.word	0xffffffff


	//   ....[31]....
        /*0160*/ 	.word	0xffffffff


	//   ....[32]....
        /*0164*/ 	.word	0xffffffff


	//   ....[33]....
        /*0168*/ 	.word	0xffffffff


	//   ....[34]....
        /*016c*/ 	.word	0xffffffff


	//   ....[35]....
        /*0170*/ 	.word	0xffffffff


	//   ....[36]....
        /*0174*/ 	.word	0xffffffff


	//   ....[37]....
        /*0178*/ 	.word	0xffffffff


	//   ....[38]....
        /*017c*/ 	.word	0xffffffff


	//   ....[39]....
        /*0180*/ 	.word	0xffffffff


	//   ....[40]....
        /*0184*/ 	.word	0xffffffff


	//   ....[41]....
        /*0188*/ 	.word	0xffffffff


	//   ....[42]....
        /*018c*/ 	.word	0xffffffff


	//   ....[43]....
        /*0190*/ 	.word	0xffffffff


	//   ....[44]....
        /*0194*/ 	.word	0xffffffff


	//   ....[45]....
        /*0198*/ 	.word	0xffffffff


	//   ....[46]....
        /*019c*/ 	.word	0xffffffff


	//   ....[47]....
        /*01a0*/ 	.word	0xffffffff


	//   ....[48]....
        /*01a4*/ 	.word	0xffffffff


	//   ....[49]....
        /*01a8*/ 	.word	0xffffffff


	//   ....[50]....
        /*01ac*/ 	.word	0xffffffff


	//   ....[51]....
        /*01b0*/ 	.word	0xffffffff


	//   ....[52]....
        /*01b4*/ 	.word	0xffffffff


	//   ....[53]....
        /*01b8*/ 	.word	0xffffffff


	//   ....[54]....
        /*01bc*/ 	.word	0xffffffff


	//   ....[55]....
        /*01c0*/ 	.word	0xffffffff


	//   ....[56]....
        /*01c4*/ 	.word	0xffffffff


	//   ....[57]....
        /*01c8*/ 	.word	0xffffffff


	//   ....[58]....
        /*01cc*/ 	.word	0xffffffff


	//   ....[59]....
        /*01d0*/ 	.word	0xffffffff


	//   ....[60]....
        /*01d4*/ 	.word	0xffffffff


	//   ....[61]....
        /*01d8*/ 	.word	0xffffffff


	//   ....[62]....
        /*01dc*/ 	.word	0xffffffff


	//   ....[63]....
        /*01e0*/ 	.word	0xffffffff


	//   ....[64]....
        /*01e4*/ 	.word	0xffffffff


	//   ....[65]....
        /*01e8*/ 	.word	0xffffffff


	//   ....[66]....
        /*01ec*/ 	.word	0xffffffff


	//   ....[67]....
        /*01f0*/ 	.word	0xffffffff


	//   ....[68]....
        /*01f4*/ 	.word	0xffffffff


	//   ....[69]....
        /*01f8*/ 	.word	0xffffffff


	//   ....[70]....
        /*01fc*/ 	.word	0xffffffff


	//   ....[71]....
        /*0200*/ 	.word	0xffffffff


	//   ....[72]....
        /*0204*/ 	.word	0xffffffff


	//   ....[73]....
        /*0208*/ 	.word	0xffffffff


	//   ....[74]....
        /*020c*/ 	.word	0xffffffff


	//   ....[75]....
        /*0210*/ 	.word	0xffffffff


	//   ....[76]....
        /*0214*/ 	.word	0xffffffff


	//   ....[77]....
        /*0218*/ 	.word	0xffffffff


	//   ....[78]....
        /*021c*/ 	.word	0xffffffff


	//   ....[79]....
        /*0220*/ 	.word	0xffffffff


	//   ....[80]....
        /*0224*/ 	.word	0xffffffff


	//   ....[81]....
        /*0228*/ 	.word	0xffffffff


	//   ....[82]....
        /*022c*/ 	.word	0xffffffff


	//   ....[83]....
        /*0230*/ 	.word	0xffffffff


	//   ....[84]....
        /*0234*/ 	.word	0xffffffff


	//   ....[85]....
        /*0238*/ 	.word	0xffffffff


	//   ....[86]....
        /*023c*/ 	.word	0xffffffff


	//   ....[87]....
        /*0240*/ 	.word	0xffffffff


	//   ....[88]....
        /*0244*/ 	.word	0xffffffff


	//   ....[89]....
        /*0248*/ 	.word	0xffffffff


	//   ....[90]....
        /*024c*/ 	.word	0xffffffff


	//   ....[91]....
        /*0250*/ 	.word	0xffffffff


	//   ....[92]....
        /*0254*/ 	.word	0xffffffff


	//   ....[93]....
        /*0258*/ 	.word	0xffffffff


	//   ....[94]....
        /*025c*/ 	.word	0xffffffff


	//   ....[95]....
        /*0260*/ 	.word	0xffffffff


	//   ....[96]....
        /*0264*/ 	.word	0xffffffff


	//   ....[97]....
        /*0268*/ 	.word	0xffffffff


	//   ....[98]....
        /*026c*/ 	.word	0xffffffff


	//   ....[99]....
        /*0270*/ 	.word	0xffffffff


	//   ....[100]....
        /*0274*/ 	.word	0xffffffff


	//   ....[101]....
        /*0278*/ 	.word	0xffffffff


	//   ....[102]....
        /*027c*/ 	.word	0xffffffff


	//   ....[103]....
        /*0280*/ 	.word	0xffffffff


	//   ....[104]....
        /*0284*/ 	.word	0xffffffff


	//   ....[105]....
        /*0288*/ 	.word	0xffffffff


	//   ....[106]....
        /*028c*/ 	.word	0xffffffff


	//   ....[107]....
        /*0290*/ 	.word	0xffffffff


	//   ....[108]....
        /*0294*/ 	.word	0xffffffff


	//   ....[109]....
        /*0298*/ 	.word	0xffffffff


	//   ....[110]....
        /*029c*/ 	.word	0xffffffff


	//   ....[111]....
        /*02a0*/ 	.word	0x0500000f


	//   ....[112]....
        /*02a4*/ 	.word	0x0500000f


	//   ....[113]....
        /*02a8*/ 	.word	0x0500000f


	//   ....[114]....
        /*02ac*/ 	.word	0x0500000f


	//   ....[115]....
        /*02b0*/ 	.word	0x0500000f


	//   ....[116]....
        /*02b4*/ 	.word	0x0500000f


	//   ....[117]....
        /*02b8*/ 	.word	0x0500000f


	//   ....[118]....
        /*02bc*/ 	.word	0x0500000f


	//   ....[119]....
        /*02c0*/ 	.word	0x0500000f


	//   ....[120]....
        /*02c4*/ 	.word	0x0500000f


	//   ....[121]....
        /*02c8*/ 	.word	0x0500000f


	//   ....[122]....
        /*02cc*/ 	.word	0x0500000f


	//   ....[123]....
        /*02d0*/ 	.word	0x0500000f


	//   ....[124]....
        /*02d4*/ 	.word	0x0500000f


	//----- nvinfo : EIATTR_COOP_GROUP_INSTR_OFFSETS
	.align		4
.L_287:
        /*02d8*/ 	.byte	0x04, 0x28
        /*02da*/ 	.short	(.L_289 - .L_288)


	//   ....[0]....
.L_288:
        /*02dc*/ 	.word	0x00000060


	//   ....[1]....
        /*02e0*/ 	.word	0x00000140


	//   ....[2]....
        /*02e4*/ 	.word	0x00000190


	//   ....[3]....
        /*02e8*/ 	.word	0x000003c0


	//   ....[4]....
        /*02ec*/ 	.word	0x00000520


	//   ....[5]....
        /*02f0*/ 	.word	0x00000640


	//   ....[6]....
        /*02f4*/ 	.word	0x000007a0


	//   ....[7]....
        /*02f8*/ 	.word	0x00001500


	//   ....[8]....
        /*02fc*/ 	.word	0x00002370


	//   ....[9]....
        /*0300*/ 	.word	0x00002fc0


	//   ....[10]....
        /*0304*/ 	.word	0x000030c0


	//   ....[11]....
        /*0308*/ 	.word	0x00003190


	//   ....[12]....
        /*030c*/ 	.word	0x00003e00


	//   ....[13]....
        /*0310*/ 	.word	0x00003e70


	//   ....[14]....
        /*0314*/ 	.word	0x00005af0


	//   ....[15]....
        /*0318*/ 	.word	0x00006710


	//   ....[16]....
        /*031c*/ 	.word	0x00006760


	//   ....[17]....
        /*0320*/ 	.word	0x00006780


	//   ....[18]....
        /*0324*/ 	.word	0x00007400


	//   ....[19]....
        /*0328*/ 	.word	0x00007480


	//   ....[20]....
        /*032c*/ 	.word	0x00009ce0


	//   ....[21]....
        /*0330*/ 	.word	0x00009d10


	//   ....[22]....
        /*0334*/ 	.word	0x00009d30


	//   ....[23]....
        /*0338*/ 	.word	0x00009d50


	//   ....[24]....
        /*033c*/ 	.word	0x0000b650


	//   ....[25]....
        /*0340*/ 	.word	0x0000b660


	//   ....[26]....
        /*0344*/ 	.word	0x0000b6e0


	//   ....[27]....
        /*0348*/ 	.word	0x0000b6f0


	//   ....[28]....
        /*034c*/ 	.word	0x0000c150


	//   ....[29]....
        /*0350*/ 	.word	0x0000c160


	//   ....[30]....
        /*0354*/ 	.word	0x0000c170


	//   ....[31]....
        /*0358*/ 	.word	0x0000c180


	//   ....[32]....
        /*035c*/ 	.word	0x0000c190


	//   ....[33]....
        /*0360*/ 	.word	0x0000c1a0


	//   ....[34]....
        /*0364*/ 	.word	0x0000c1b0


	//   ....[35]....
        /*0368*/ 	.word	0x0000c1c0


	//   ....[36]....
        /*036c*/ 	.word	0x0000c1f0


	//   ....[37]....
        /*0370*/ 	.word	0x0000c200


	//   ....[38]....
        /*0374*/ 	.word	0x0000c220


	//   ....[39]....
        /*0378*/ 	.word	0x0000c230


	//   ....[40]....
        /*037c*/ 	.word	0x0000c260


	//   ....[41]....
        /*0380*/ 	.word	0x0000c270


	//   ....[42]....
        /*0384*/ 	.word	0x0000c2a0


	//   ....[43]....
        /*0388*/ 	.word	0x0000c2c0


	//   ....[44]....
        /*038c*/ 	.word	0x0000c700


	//   ....[45]....
        /*0390*/ 	.word	0x0000c740


	//   ....[46]....
        /*0394*/ 	.word	0x0000c780


	//   ....[47]....
        /*0398*/ 	.word	0x0000c7c0


	//   ....[48]....
        /*039c*/ 	.word	0x0000cc80


	//   ....[49]....
        /*03a0*/ 	.word	0x0000ccc0


	//   ....[50]....
        /*03a4*/ 	.word	0x0000cce0


	//   ....[51]....
        /*03a8*/ 	.word	0x0000cd10


	//   ....[52]....
        /*03ac*/ 	.word	0x0000cd30


	//   ....[53]....
        /*03b0*/ 	.word	0x0000cd50


	//   ....[54]....
        /*03b4*/ 	.word	0x0000cd60


	//   ....[55]....
        /*03b8*/ 	.word	0x0000cd90


	//   ....[56]....
        /*03bc*/ 	.word	0x0000d670


	//   ....[57]....
        /*03c0*/ 	.word	0x0000d6a0


	//   ....[58]....
        /*03c4*/ 	.word	0x0000d6e0


	//   ....[59]....
        /*03c8*/ 	.word	0x0000d710


	//   ....[60]....
        /*03cc*/ 	.word	0x0000d720


	//   ....[61]....
        /*03d0*/ 	.word	0x0000d730


	//   ....[62]....
        /*03d4*/ 	.word	0x0000d740


	//   ....[63]....
        /*03d8*/ 	.word	0x0000d760


	//   ....[64]....
        /*03dc*/ 	.word	0x0000d8a0


	//   ....[65]....
        /*03e0*/ 	.word	0x0000da90


	//   ....[66]....
        /*03e4*/ 	.word	0x0000dac0


	//   ....[67]....
        /*03e8*/ 	.word	0x0000daf0


	//   ....[68]....
        /*03ec*/ 	.word	0x0000db20


	//   ....[69]....
        /*03f0*/ 	.word	0x0000db50


	//   ....[70]....
        /*03f4*/ 	.word	0x0000db90


	//   ....[71]....
        /*03f8*/ 	.word	0x0000dd10


	//   ....[72]....
        /*03fc*/ 	.word	0x0000dd40


	//   ....[73]....
        /*0400*/ 	.word	0x0000dd70


	//   ....[74]....
        /*0404*/ 	.word	0x0000dda0


	//   ....[75]....
        /*0408*/ 	.word	0x0000ddd0


	//   ....[76]....
        /*040c*/ 	.word	0x0000de10


	//   ....[77]....
        /*0410*/ 	.word	0x0000dea0


	//   ....[78]....
        /*0414*/ 	.word	0x0000df30


	//   ....[79]....
        /*0418*/ 	.word	0x0000dfe0


	//   ....[80]....
        /*041c*/ 	.word	0x0000f570


	//   ....[81]....
        /*0420*/ 	.word	0x00010180


	//   ....[82]....
        /*0424*/ 	.word	0x000101b0


	//   ....[83]....
        /*0428*/ 	.word	0x00010220


	//   ....[84]....
        /*042c*/ 	.word	0x00010260


	//   ....[85]....
        /*0430*/ 	.word	0x000102a0


	//   ....[86]....
        /*0434*/ 	.word	0x000102d0


	//   ....[87]....
        /*0438*/ 	.word	0x000102e0


	//   ....[88]....
        /*043c*/ 	.word	0x000102f0


	//   ....[89]....
        /*0440*/ 	.word	0x00010300


	//   ....[90]....
        /*0444*/ 	.word	0x00010320


	//   ....[91]....
        /*0448*/ 	.word	0x00010370


	//   ....[92]....
        /*044c*/ 	.word	0x000103e0


	//   ....[93]....
        /*0450*/ 	.word	0x00011920


	//   ....[94]....
        /*0454*/ 	.word	0x00011950


	//   ....[95]....
        /*0458*/ 	.word	0x00011980


	//   ....[96]....
        /*045c*/ 	.word	0x000119b0


	//   ....[97]....
        /*0460*/ 	.word	0x000119c0


	//   ....[98]....
        /*0464*/ 	.word	0x000119e0


	//   ....[99]....
        /*0468*/ 	.word	0x00011a00


	//   ....[100]....
        /*046c*/ 	.word	0x00011a40


	//   ....[101]....
        /*0470*/ 	.word	0x00011b80


	//   ....[102]....
        /*0474*/ 	.word	0x00011bb0


	//   ....[103]....
        /*0478*/ 	.word	0x00011bf0


	//   ....[104]....
        /*047c*/ 	.word	0x00011c20


	//   ....[105]....
        /*0480*/ 	.word	0x00011c50


	//   ....[106]....
        /*0484*/ 	.word	0x00011c80


	//   ....[107]....
        /*0488*/ 	.word	0x00011d20


	//   ....[108]....
        /*048c*/ 	.word	0x00011dc0


	//   ....[109]....
        /*0490*/ 	.word	0x00011e70


	//   ....[110]....
        /*0494*/ 	.word	0x00012470


	//   ....[111]....
        /*0498*/ 	.word	0x00012a40


	//   ....[112]....
        /*049c*/ 	.word	0x00012c00


	//   ....[113]....
        /*04a0*/ 	.word	0x00012c70


	//   ....[114]....
        /*04a4*/ 	.word	0x00012cf0


	//   ....[115]....
        /*04a8*/ 	.word	0x00012da0


	//   ....[116]....
        /*04ac*/ 	.word	0x00012e20


	//   ....[117]....
        /*04b0*/ 	.word	0x00012ec0


	//   ....[118]....
        /*04b4*/ 	.word	0x00012f40


	//   ....[119]....
        /*04b8*/ 	.word	0x00012ff0


	//   ....[120]....
        /*04bc*/ 	.word	0x00013050


	//   ....[121]....
        /*04c0*/ 	.word	0x00013110


	//   ....[122]....
        /*04c4*/ 	.word	0x00013180


	//   ....[123]....
        /*04c8*/ 	.word	0x00013220


	//   ....[124]....
        /*04cc*/ 	.word	0x00013560


	//----- nvinfo : EIATTR_REG_RECONFIG
	.align		4
.L_289:
        /*04d0*/ 	.byte	0x01, 0x54
	.zero		2


	//----- nvinfo : EIATTR_SYSCALL_OFFSETS
	.align		4
        /*04d4*/ 	.byte	0x04, 0x46
        /*04d6*/ 	.short	(.L_291 - .L_290)


	//   ....[0]....
.L_290:
        /*04d8*/ 	.word	0x000016e0


	//   ....[1]....
        /*04dc*/ 	.word	0x0000f020


	//   ....[2]....
        /*04e0*/ 	.word	0x0000f180


	//   ....[3]....
        /*04e4*/ 	.word	0x0000f2d0


	//   ....[4]....
        /*04e8*/ 	.word	0x0000f410


	//   ....[5]....
        /*04ec*/ 	.word	0x0000fce0


	//----- nvinfo : EIATTR_MBARRIER_INSTR_OFFSETS
	.align		4
.L_291:
        /*04f0*/ 	.byte	0x04, 0x39
        /*04f2*/ 	.short	(.L_293 - .L_292)


	//   ....[0]....
.L_292:
        /*04f4*/ 	.word	0x00000270
        /*04f8*/ 	.word	0x000000ff
        /*04fc*/ 	.word	0x00013200
        /*0500*/ 	.short	0x0100
        /*0502*/ 	.byte	0x08
	.zero		1


	//   ....[1]....
        /*0504*/ 	.word	0x00000280
        /*0508*/ 	.word	0x000000ff
        /*050c*/ 	.word	0x00013220
        /*0510*/ 	.short	0x0100
        /*0512*/ 	.byte	0x08
	.zero		1


	//   ....[2]....
        /*0514*/ 	.word	0x00000370
        /*0518*/ 	.word	0x000000ff
        /*051c*/ 	.word	0x00013230
        /*0520*/ 	.short	0x0100
        /*0522*/ 	.byte	0x08
	.zero		1


	//   ....[3]....
        /*0524*/ 	.word	0x00000380
        /*0528*/ 	.word	0x000000ff
        /*052c*/ 	.word	0x00013240
        /*0530*/ 	.short	0x0100
        /*0532*/ 	.byte	0x08
	.zero		1


	//   ....[4]....
        /*0534*/ 	.word	0x00000390
        /*0538*/ 	.word	0x000000ff
        /*053c*/ 	.word	0x00013238
        /*0540*/ 	.short	0x0100
        /*0542*/ 	.byte	0x08
	.zero		1


	//   ....[5]....
        /*0544*/ 	.word	0x000003a0
        /*0548*/ 	.word	0x000000ff
        /*054c*/ 	.word	0x00013248
        /*0550*/ 	.short	0x0100
        /*0552*/ 	.byte	0x08
	.zero		1


	//   ....[6]....
        /*0554*/ 	.word	0x000004d0
        /*0558*/ 	.word	0x000000ff
        /*055c*/ 	.word	0x00013250
        /*0560*/ 	.short	0x0100
        /*0562*/ 	.byte	0x08
	.zero		1


	//   ....[7]....
        /*0564*/ 	.word	0x000004e0
        /*0568*/ 	.word	0x000000ff
        /*056c*/ 	.word	0x00013260
        /*0570*/ 	.short	0x0100
        /*0572*/ 	.byte	0x08
	.zero		1


	//   ....[8]....
        /*0574*/ 	.word	0x000004f0
        /*0578*/ 	.word	0x000000ff
        /*057c*/ 	.word	0x00013258
        /*0580*/ 	.short	0x0100
        /*0582*/ 	.byte	0x08
	.zero		1


	//   ....[9]....
        /*0584*/ 	.word	0x00000500
        /*0588*/ 	.word	0x000000ff
        /*058c*/ 	.word	0x00013268
        /*0590*/ 	.short	0x0100
        /*0592*/ 	.byte	0x08
	.zero		1


	//   ....[10]....
        /*0594*/ 	.word	0x000005f0
        /*0598*/ 	.word	0x000000ff
        /*059c*/ 	.word	0x00013270
        /*05a0*/ 	.short	0x0100
        /*05a2*/ 	.byte	0x06
	.zero		1


	//   ....[11]....
        /*05a4*/ 	.word	0x00000600
        /*05a8*/ 	.word	0x000000ff
        /*05ac*/ 	.word	0x00013280
        /*05b0*/ 	.short	0x0100
        /*05b2*/ 	.byte	0x06
	.zero		1


	//   ....[12]....
        /*05b4*/ 	.word	0x00000610
        /*05b8*/ 	.word	0x000000ff
        /*05bc*/ 	.word	0x00013278
        /*05c0*/ 	.short	0x0100
        /*05c2*/ 	.byte	0x06
	.zero		1


	//   ....[13]....
        /*05c4*/ 	.word	0x00000620
        /*05c8*/ 	.word	0x000000ff
        /*05cc*/ 	.word	0x00013288
        /*05d0*/ 	.short	0x0100
        /*05d2*/ 	.byte	0x06
	.zero		1


	//   ....[14]....
        /*05d4*/ 	.word	0x00000750
        /*05d8*/ 	.word	0x000000ff
        /*05dc*/ 	.word	0x00013290
        /*05e0*/ 	.short	0x0100
        /*05e2*/ 	.byte	0x08
	.zero		1


	//   ....[15]....
        /*05e4*/ 	.word	0x00000760
        /*05e8*/ 	.word	0x000000ff
        /*05ec*/ 	.word	0x000132a0
        /*05f0*/ 	.short	0x0100
        /*05f2*/ 	.byte	0x08
	.zero		1


	//   ....[16]....
        /*05f4*/ 	.word	0x00000770
        /*05f8*/ 	.word	0x000000ff
        /*05fc*/ 	.word	0x00013298
        /*0600*/ 	.short	0x0100
        /*0602*/ 	.byte	0x08
	.zero		1


	//   ....[17]....
        /*0604*/ 	.word	0x00000780
        /*0608*/ 	.word	0x000000ff
        /*060c*/ 	.word	0x000132a8
        /*0610*/ 	.short	0x0100
        /*0612*/ 	.byte	0x08
	.zero		1


	//   ....[18]....
        /*0614*/ 	.word	0x000008b0
        /*0618*/ 	.word	0x000000ff
        /*061c*/ 	.word	0x000132b0
        /*0620*/ 	.short	0x0100
        /*0622*/ 	.byte	0x08
	.zero		1


	//   ....[19]....
        /*0624*/ 	.word	0x000008c0
        /*0628*/ 	.word	0x000000ff
        /*062c*/ 	.word	0x000132c0
        /*0630*/ 	.short	0x0100
        /*0632*/ 	.byte	0x08
	.zero		1


	//   ....[20]....
        /*0634*/ 	.word	0x000008d0
        /*0638*/ 	.word	0x000000ff
        /*063c*/ 	.word	0x000132b8
        /*0640*/ 	.short	0x0100
        /*0642*/ 	.byte	0x08
	.zero		1


	//   ....[21]....
        /*0644*/ 	.word	0x000008e0
        /*0648*/ 	.word	0x000000ff
        /*064c*/ 	.word	0x000132c8
        /*0650*/ 	.short	0x0100
        /*0652*/ 	.byte	0x08
	.zero		1


	//   ....[22]....
        /*0654*/ 	.word	0x00001a10
        /*0658*/ 	.word	0x000000ff
        /*065c*/ 	.word	0x00013200
        /*0660*/ 	.short	0x010a
        /*0662*/ 	.byte	0x2d
	.zero		1


	//   ....[23]....
        /*0664*/ 	.word	0x00001ab0
        /*0668*/ 	.word	0x00000002
        /*066c*/ 	.word	0x00013230
        /*0670*/ 	.short	0x010a
        /*0672*/ 	.byte	0x3f
	.zero		1


	//   ....[24]....
        /*0674*/ 	.word	0x00001af0
        /*0678*/ 	.word	0x00000002
        /*067c*/ 	.word	0x00013230
        /*0680*/ 	.short	0x010a
        /*0682*/ 	.byte	0x3f
	.zero		1


	//   ....[25]....
        /*0684*/ 	.word	0x00004220
        /*0688*/ 	.word	0x00000028
        /*068c*/ 	.word	0x00000000
        /*0690*/ 	.short	0x0101
        /*0692*/ 	.byte	0x3f
	.zero		1


	//   ....[26]....
        /*0694*/ 	.word	0x00004f40
        /*0698*/ 	.word	0x000000ff
        /*069c*/ 	.word	0x00013230
        /*06a0*/ 	.short	0x010a
        /*06a2*/ 	.byte	0x15
	.zero		1


	//   ....[27]....
        /*06a4*/ 	.word	0x00004f80
        /*06a8*/ 	.word	0x000000ff
        /*06ac*/ 	.word	0x00013230
        /*06b0*/ 	.short	0x010a
        /*06b2*/ 	.byte	0x15
	.zero		1


	//   ....[28]....
        /*06b4*/ 	.word	0x000053d0
        /*06b8*/ 	.word	0x000000ff
        /*06bc*/ 	.word	0x00013250
        /*06c0*/ 	.short	0x010a
        /*06c2*/ 	.byte	0x0b
	.zero		1


	//   ....[29]....
        /*06c4*/ 	.word	0x00005410
        /*06c8*/ 	.word	0x000000ff
        /*06cc*/ 	.word	0x00013250
        /*06d0*/ 	.short	0x010a
        /*06d2*/ 	.byte	0x0b
	.zero		1


	//   ....[30]....
        /*06d4*/ 	.word	0x00007f40
        /*06d8*/ 	.word	0x00000002
        /*06dc*/ 	.word	0x00000000
        /*06e0*/ 	.short	0x0101
        /*06e2*/ 	.byte	0x3f
	.zero		1


	//   ....[31]....
        /*06e4*/ 	.word	0x000081f0
        /*06e8*/ 	.word	0x000000ff
        /*06ec*/ 	.word	0x00000000
        /*06f0*/ 	.short	0x0101
        /*06f2*/ 	.byte	0x06
	.zero		1


	//   ....[32]....
        /*06f4*/ 	.word	0x00008730
        /*06f8*/ 	.word	0x000000ff
        /*06fc*/ 	.word	0x00013230
        /*0700*/ 	.short	0x010a
        /*0702*/ 	.byte	0x06
	.zero		1


	//   ....[33]....
        /*0704*/ 	.word	0x00008770
        /*0708*/ 	.word	0x000000ff
        /*070c*/ 	.word	0x00013230
        /*0710*/ 	.short	0x010a
        /*0712*/ 	.byte	0x06
	.zero		1


	//   ....[34]....
        /*0714*/ 	.word	0x00008bc0
        /*0718*/ 	.word	0x000000ff
        /*071c*/ 	.word	0x00013250
        /*0720*/ 	.short	0x010a
        /*0722*/ 	.byte	0x0b
	.zero		1


	//   ....[35]....
        /*0724*/ 	.word	0x00008c00
        /*0728*/ 	.word	0x000000ff
        /*072c*/ 	.word	0x00013250
        /*0730*/ 	.short	0x010a
        /*0732*/ 	.byte	0x0b
	.zero		1


	//   ....[36]....
        /*0734*/ 	.word	0x0000aba0
        /*0738*/ 	.word	0x00000002
        /*073c*/ 	.word	0x00000000
        /*0740*/ 	.short	0x0101
        /*0742*/ 	.byte	0x3f
	.zero		1


	//   ....[37]....
        /*0744*/ 	.word	0x0000ae70
        /*0748*/ 	.word	0x000000ff
        /*074c*/ 	.word	0x00000000
        /*0750*/ 	.short	0x0101
        /*0752*/ 	.byte	0x06
	.zero		1


	//   ....[38]....
        /*0754*/ 	.word	0x0000b320
        /*0758*/ 	.word	0x000000ff
        /*075c*/ 	.word	0x00013250
        /*0760*/ 	.short	0x010a
        /*0762*/ 	.byte	0x0e
	.zero		1


	//   ....[39]....
        /*0764*/ 	.word	0x0000b360
        /*0768*/ 	.word	0x000000ff
        /*076c*/ 	.word	0x00013250
        /*0770*/ 	.short	0x010a
        /*0772*/ 	.byte	0x0e
	.zero		1


	//   ....[40]....
        /*0774*/ 	.word	0x0000b9d0
        /*0778*/ 	.word	0x000000ff
        /*077c*/ 	.word	0x00000000
        /*0780*/ 	.short	0x0101
        /*0782*/ 	.byte	0x04
	.zero		1


	//   ....[41]....
        /*0784*/ 	.word	0x0000cd40
        /*0788*/ 	.word	0x00000000
        /*078c*/ 	.word	0x00000000
        /*0790*/ 	.short	0x0101
        /*0792*/ 	.byte	0x3f
	.zero		1


	//   ....[42]....
        /*0794*/ 	.word	0x0000f7a0
        /*0798*/ 	.word	0x00000005
        /*079c*/ 	.word	0x00013280
        /*07a0*/ 	.short	0x010a
        /*07a2*/ 	.byte	0x3f
	.zero		1


	//   ....[43]....
        /*07a4*/ 	.word	0x0000f930
        /*07a8*/ 	.word	0x00000005
        /*07ac*/ 	.word	0x00013240
        /*07b0*/ 	.short	0x010a
        /*07b2*/ 	.byte	0x3f
	.zero		1


	//   ....[44]....
        /*07b4*/ 	.word	0x000104a0
        /*07b8*/ 	.word	0x00000010
        /*07bc*/ 	.word	0x00013200
        /*07c0*/ 	.short	0x0107
        /*07c2*/ 	.byte	0x3f
	.zero		1


	//   ....[45]....
        /*07c4*/ 	.word	0x00010590
        /*07c8*/ 	.word	0x00000010
        /*07cc*/ 	.word	0x00013200
        /*07d0*/ 	.short	0x0101
        /*07d2*/ 	.byte	0x3f
	.zero		1


	//   ....[46]....
        /*07d4*/ 	.word	0x000105c0
        /*07d8*/ 	.word	0x00000010
        /*07dc*/ 	.word	0x00013220
        /*07e0*/ 	.short	0x010a
        /*07e2*/ 	.byte	0x3f
	.zero		1


	//   ....[47]....
        /*07e4*/ 	.word	0x00010870
        /*07e8*/ 	.word	0x00000004
        /*07ec*/ 	.word	0x00013280
        /*07f0*/ 	.short	0x010a
        /*07f2*/ 	.byte	0x3f
	.zero		1


	//   ....[48]....
        /*07f4*/ 	.word	0x00010ac0
        /*07f8*/ 	.word	0x00000004
        /*07fc*/ 	.word	0x00013240
        /*0800*/ 	.short	0x010a
        /*0802*/ 	.byte	0x3f
	.zero		1


	//   ....[49]....
        /*0804*/ 	.word	0x00010d80
        /*0808*/ 	.word	0x00000003
        /*080c*/ 	.word	0x00013270
        /*0810*/ 	.short	0x010a
        /*0812*/ 	.byte	0x3f
	.zero		1


	//   ....[50]....
        /*0814*/ 	.word	0x00010e00
        /*0818*/ 	.word	0x00000003
        /*081c*/ 	.word	0x00013260
        /*0820*/ 	.short	0x010a
        /*0822*/ 	.byte	0x3f
	.zero		1


	//   ....[51]....
        /*0824*/ 	.word	0x000110e0
        /*0828*/ 	.word	0x00000003
        /*082c*/ 	.word	0x00013250
        /*0830*/ 	.short	0x0101
        /*0832*/ 	.byte	0x3f
	.zero		1


	//   ....[52]....
        /*0834*/ 	.word	0x00011160
        /*0838*/ 	.word	0x00000002
        /*083c*/ 	.word	0x00000000
        /*0840*/ 	.short	0x0101
        /*0842*/ 	.byte	0x3f
	.zero		1


	//   ....[53]....
        /*0844*/ 	.word	0x00011350
        /*0848*/ 	.word	0x00000002
        /*084c*/ 	.word	0x00013270
        /*0850*/ 	.short	0x010a
        /*0852*/ 	.byte	0x3f
	.zero		1


	//   ....[54]....
        /*0854*/ 	.word	0x000113d0
        /*0858*/ 	.word	0x00000002
        /*085c*/ 	.word	0x00013260
        /*0860*/ 	.short	0x010a
        /*0862*/ 	.byte	0x3f
	.zero		1


	//   ....[55]....
        /*0864*/ 	.word	0x000116a0
        /*0868*/ 	.word	0x00000002
        /*086c*/ 	.word	0x00013250
        /*0870*/ 	.short	0x0101
        /*0872*/ 	.byte	0x3f
	.zero		1


	//   ....[56]....
        /*0874*/ 	.word	0x000116f0
        /*0878*/ 	.word	0x00000000
        /*087c*/ 	.word	0x00000000
        /*0880*/ 	.short	0x0101
        /*0882*/ 	.byte	0x3f
	.zero		1


	//   ....[57]....
        /*0884*/ 	.word	0x000123f0
        /*0888*/ 	.word	0x00000007
        /*088c*/ 	.word	0x00013220
        /*0890*/ 	.short	0x010a
        /*0892*/ 	.byte	0x3f
	.zero		1


	//   ....[58]....
        /*0894*/ 	.word	0x00012590
        /*0898*/ 	.word	0x00000005
        /*089c*/ 	.word	0x00000000
        /*08a0*/ 	.short	0x010a
        /*08a2*/ 	.byte	0x3f
	.zero		1


	//   ....[59]....
        /*08a4*/ 	.word	0x00012600
        /*08a8*/ 	.word	0x00000003
        /*08ac*/ 	.word	0x00000000
        /*08b0*/ 	.short	0x010a
        /*08b2*/ 	.byte	0x3f
	.zero		1


	//   ....[60]....
        /*08b4*/ 	.word	0x00012650
        /*08b8*/ 	.word	0x00000003
        /*08bc*/ 	.word	0x00013260
        /*08c0*/ 	.short	0x010a
        /*08c2*/ 	.byte	0x3f
	.zero		1


	//   ....[61]....
        /*08c4*/ 	.word	0x000126a0
        /*08c8*/ 	.word	0x00000005
        /*08cc*/ 	.word	0x00013260
        /*08d0*/ 	.short	0x010a
        /*08d2*/ 	.byte	0x3f
	.zero		1


	//   ....[62]....
        /*08d4*/ 	.word	0x000126e0
        /*08d8*/ 	.word	0x00000003
        /*08dc*/ 	.word	0x00013280
        /*08e0*/ 	.short	0x010a
        /*08e2*/ 	.byte	0x3f
	.zero		1


	//   ....[63]....
        /*08e4*/ 	.word	0x00012700
        /*08e8*/ 	.word	0x00000005
        /*08ec*/ 	.word	0x00013280
        /*08f0*/ 	.short	0x010a
        /*08f2*/ 	.byte	0x3f
	.zero		1


	//   ....[64]....
        /*08f4*/ 	.word	0x00012770
        /*08f8*/ 	.word	0x00000003
        /*08fc*/ 	.word	0x00013200
        /*0900*/ 	.short	0x010a
        /*0902*/ 	.byte	0x3f
	.zero		1


	//   ....[65]....
        /*0904*/ 	.word	0x000127c0
        /*0908*/ 	.word	0x00000002
        /*090c*/ 	.word	0x00013230
        /*0910*/ 	.short	0x010a
        /*0912*/ 	.byte	0x3f
	.zero		1


	//   ....[66]....
        /*0914*/ 	.word	0x00012820
        /*0918*/ 	.word	0x00000008
        /*091c*/ 	.word	0x00013230
        /*0920*/ 	.short	0x010a
        /*0922*/ 	.byte	0x3f
	.zero		1


	//   ....[67]....
        /*0924*/ 	.word	0x00012880
        /*0928*/ 	.word	0x00000008
        /*092c*/ 	.word	0x00013250
        /*0930*/ 	.short	0x010a
        /*0932*/ 	.byte	0x3f
	.zero		1


	//   ....[68]....
        /*0934*/ 	.word	0x000128e0
        /*0938*/ 	.word	0x00000008
        /*093c*/ 	.word	0x00013230
        /*0940*/ 	.short	0x010a
        /*0942*/ 	.byte	0x3f
	.zero		1


	//   ....[69]....
        /*0944*/ 	.word	0x00012940
        /*0948*/ 	.word	0x00000008
        /*094c*/ 	.word	0x00013250
        /*0950*/ 	.short	0x010a
        /*0952*/ 	.byte	0x3f
	.zero		1


	//   ....[70]....
        /*0954*/ 	.word	0x000129a0
        /*0958*/ 	.word	0x00000005
        /*095c*/ 	.word	0x00013250
        /*0960*/ 	.short	0x010a
        /*0962*/ 	.byte	0x3f
	.zero		1


	//   ....[71]....
        /*0964*/ 	.word	0x00012af0
        /*0968*/ 	.word	0x00000005
        /*096c*/ 	.word	0x00013280
        /*0970*/ 	.short	0x010a
        /*0972*/ 	.byte	0x3f
	.zero		1


	//   ....[72]....
        /*0974*/ 	.word	0x00012b40
        /*0978*/ 	.word	0x00000005
        /*097c*/ 	.word	0x00013240
        /*0980*/ 	.short	0x010a
        /*0982*/ 	.byte	0x3f
	.zero		1


	//   ....[73]....
        /*0984*/ 	.word	0x00013250
        /*0988*/ 	.word	0x00000010
        /*098c*/ 	.word	0x00013220
        /*0990*/ 	.short	0x010a
        /*0992*/ 	.byte	0x3f
	.zero		1


	//   ....[74]....
        /*0994*/ 	.word	0x000132a0
        /*0998*/ 	.word	0x00000004
        /*099c*/ 	.word	0x00013280
        /*09a0*/ 	.short	0x010a
        /*09a2*/ 	.byte	0x3f
	.zero		1


	//   ....[75]....
        /*09a4*/ 	.word	0x000132f0
        /*09a8*/ 	.word	0x00000004
        /*09ac*/ 	.word	0x00013240
        /*09b0*/ 	.short	0x010a
        /*09b2*/ 	.byte	0x3f
	.zero		1


	//   ....[76]....
        /*09b4*/ 	.word	0x00013340
        /*09b8*/ 	.word	0x00000003
        /*09bc*/ 	.word	0x00013270
        /*09c0*/ 	.short	0x010a
        /*09c2*/ 	.byte	0x3f
	.zero		1


	//   ....[77]....
        /*09c4*/ 	.word	0x00013390
        /*09c8*/ 	.word	0x00000003
        /*09cc*/ 	.word	0x00013260
        /*09d0*/ 	.short	0x010a
        /*09d2*/ 	.byte	0x3f
	.zero		1


	//   ....[78]....
        /*09d4*/ 	.word	0x000133e0
        /*09d8*/ 	.word	0x00000002
        /*09dc*/ 	.word	0x00013270
        /*09e0*/ 	.short	0x010a
        /*09e2*/ 	.byte	0x3f
	.zero		1


	//   ....[79]....
        /*09e4*/ 	.word	0x00013430
        /*09e8*/ 	.word	0x00000002
        /*09ec*/ 	.word	0x00013260
        /*09f0*/ 	.short	0x010a
        /*09f2*/ 	.byte	0x3f
	.zero		1


	//   ....[80]....
        /*09f4*/ 	.word	0x00013480
        /*09f8*/ 	.word	0x00000007
        /*09fc*/ 	.word	0x00013220
        /*0a00*/ 	.short	0x010a
        /*0a02*/ 	.byte	0x3f
	.zero		1


	//   ....[81]....
        /*0a04*/ 	.word	0x00013620
        /*0a08*/ 	.word	0x00000005
        /*0a0c*/ 	.word	0x00000000
        /*0a10*/ 	.short	0x010a
        /*0a12*/ 	.byte	0x3f
	.zero		1


	//   ....[82]....
        /*0a14*/ 	.word	0x00013670
        /*0a18*/ 	.word	0x00000003
        /*0a1c*/ 	.word	0x00000000
        /*0a20*/ 	.short	0x010a
        /*0a22*/ 	.byte	0x3f
	.zero		1


	//   ....[83]....
        /*0a24*/ 	.word	0x000136c0
        /*0a28*/ 	.word	0x00000003
        /*0a2c*/ 	.word	0x00013260
        /*0a30*/ 	.short	0x010a
        /*0a32*/ 	.byte	0x3f
	.zero		1


	//   ....[84]....
        /*0a34*/ 	.word	0x00013710
        /*0a38*/ 	.word	0x00000005
        /*0a3c*/ 	.word	0x00013260
        /*0a40*/ 	.short	0x010a
        /*0a42*/ 	.byte	0x3f
	.zero		1


	//   ....[85]....
        /*0a44*/ 	.word	0x00013760
        /*0a48*/ 	.word	0x00000003
        /*0a4c*/ 	.word	0x00013280
        /*0a50*/ 	.short	0x010a
        /*0a52*/ 	.byte	0x3f
	.zero		1


	//----- nvinfo : EIATTR_NUM_MBARRIERS
	.align		4
.L_293:
        /*0a54*/ 	.byte	0x03, 0x38
        /*0a56*/ 	.short	0x0016


	//----- nvinfo : EIATTR_EXIT_INSTR_OFFSETS
	.align		4
        /*0a58*/ 	.byte	0x04, 0x1c
        /*0a5a*/ 	.short	(.L_295 - .L_294)


	//   ....[0]....
.L_294:
        /*0a5c*/ 	.word	0x00000a40


	//   ....[1]....
        /*0a60*/ 	.word	0x0000d860


	//   ....[2]....
        /*0a64*/ 	.word	0x00012750


	//----- nvinfo : EIATTR_MAX_THREADS
	.align		4
.L_295:
        /*0a68*/ 	.byte	0x04, 0x05
        /*0a6a*/ 	.short	(.L_297 - .L_296)
.L_296:
        /*0a6c*/ 	.word	0x00000200
        /*0a70*/ 	.word	0x00000001
        /*0a74*/ 	.word	0x00000001


	//----- nvinfo : EIATTR_CRS_STACK_SIZE
	.align		4
.L_297:
        /*0a78*/ 	.byte	0x04, 0x1e
        /*0a7a*/ 	.short	(.L_299 - .L_298)
.L_298:
        /*0a7c*/ 	.word	0x00000000


	//----- nvinfo : EIATTR_CBANK_PARAM_SIZE
	.align		4
.L_299:
        /*0a80*/ 	.byte	0x03, 0x19
        /*0a82*/ 	.short	0x0af0


	//----- nvinfo : EIATTR_PARAM_CBANK
	.align		4
        /*0a84*/ 	.byte	0x04, 0x0a
        /*0a86*/ 	.short	(.L_301 - .L_300)
	.align		4
.L_300:
        /*0a88*/ 	.word	index@(.nv.constant0._ZN7cutlass13device_kernelIN5flash11enable_sm90INS1_16FlashAttnFwdSm90INS1_25CollectiveMainloopFwdSm90ILi2EN4cute5tupleIJNS5_1CILi1EEES8_S8_EEENS6_IJNS7_ILi192EEENS7_ILi160EEENS7_ILi64EEEEEELi64ENS_12float_e4m3_tEfNS_4arch4Sm90ELb1ELb0ELb1ELb1ELb0ELb0ELb0ELb1ELb1ELb1ELb0ELb0EEENS1_21CollectiveEpilogueFwdINS6_IJSA_SC_SB_EEES9_NS_10bfloat16_tESG_Li384ELb1ELb1ELb0ELb1EEENS1_36VarlenDynamicPersistentTileSchedulerILi192ELi160ELi384ELi128ELb0ELb1ELb1ELb1ELb1ELb1EEEEEEEEEvNT_6ParamsE)
        /*0a8c*/ 	.short	0x0210
        /*0a8e*/ 	.short	0x0af0


	//----- nvinfo : EIATTR_SW_WAR
	.align		4
.L_301:
        /*0a90*/ 	.byte	0x04, 0x36
        /*0a92*/ 	.short	(.L_303 - .L_302)
.L_302:
        /*0a94*/ 	.word	0x00000008
.L_303:


//--------------------- .nv.info._ZN7cutlass13device_kernelIN5flash11enable_sm90INS1_16FlashAttnFwdSm90INS1_25CollectiveMainloopFwdSm90ILi2EN4cute5tupleIJNS5_1CILi1EEES8_S8_EEENS6_IJNS7_ILi192EEENS7_ILi160EEENS7_ILi64EEEEEELi64ENS_12float_e4m3_tEfNS_4arch4Sm90ELb1ELb0ELb1ELb1ELb0ELb1ELb0ELb1ELb1ELb1ELb0ELb0EEENS1_21CollectiveEpilogueFwdINS6_IJSA_SC_SB_EEES9_NS_10bfloat16_tESG_Li384ELb1ELb1ELb0ELb1EEENS1_36VarlenDynamicPersistentTileSchedulerILi192ELi160ELi384ELi128ELb0ELb1ELb1ELb1ELb1ELb1EEEEEEEEEvNT_6ParamsE --------------------------
	.section	.nv.info._ZN7cutlass13device_kernelIN5flash11enable_sm90INS1_16FlashAttnFwdSm90INS1_25CollectiveMainloopFwdSm90ILi2EN4cute5tupleIJNS5_1CILi1EEES8_S8_EEENS6_IJNS7_ILi192EEENS7_ILi160EEENS7_ILi64EEEEEELi64ENS_12float_e4m3_tEfNS_4arch4Sm90ELb1ELb0ELb1ELb1ELb0ELb1ELb0ELb1ELb1ELb1ELb0ELb0EEENS1_21CollectiveEpilogueFwdINS6_IJSA_SC_SB_EEES9_NS_10bfloat16_tESG_Li384ELb1ELb1ELb0ELb1EEENS1_36VarlenDynamicPersistentTileSchedulerILi192ELi160ELi384ELi128ELb0ELb1ELb1ELb1ELb1ELb1EEEEEEEEEvNT_6ParamsE,"",@"SHT_CUDA_INFO"
	.sectionflags	@""
	.align	4


	//----- nvinfo : EIATTR_CUDA_API_VERSION
	.align		4
        /*0000*/ 	.byte	0x04, 0x37
        /*0002*/ 	.short	(.L_305 - .L_304)
.L_304:
        /*0004*/ 	.word	0x00000082


	//----- nvinfo : EIATTR_KPARAM_INFO
	.align		4
.L_305:
        /*0008*/ 	.byte	0x04, 0x17
        /*000a*/ 	.short	(.L_307 - .L_306)
.L_306:
        /*000c*/ 	.word	0x00000000
        /*0010*/ 	.short	0x0000
        /*0012*/ 	.short	0x0070
        /*0014*/ 	.byte	0x00, 0xf0, 0x01, 0x2a


	//----- nvinfo : EIATTR_SPARSE_MMA_MASK
	.align		4
.L_307:
        /*0018*/ 	.byte	0x03, 0x50
        /*001a*/ 	.short	0x0000


	//----- nvinfo : EIATTR_MAXREG_COUNT
	.align		4
        /*001c*/ 	.byte	0x03, 0x1b
        /*001e*/ 	.short	0x0080


	//----- nvinfo : EIATTR_NUM_BARRIERS
	.align		4
        /*0020*/ 	.byte	0x02, 0x4c
        /*0022*/ 	.byte	0x10
	.zero		1


	//----- nvinfo : EIATTR_EXTERNS
	.align		4
        /*0024*/ 	.byte	0x04, 0x0f
        /*0026*/ 	.short	(.L_309 - .L_308)


	//   ....[0]....
	.align		4
.L_308:
        /*0028*/ 	.word	index@(__assertfail)


	//----- nvinfo : EIATTR_ANNOTATIONS
	.align		4
.L_309:
        /*002c*/ 	.byte	0x04, 0x55
        /*002e*/ 	.short	(.L_311 - .L_310)


	//   ....[0]....
.L_310:
        /* <DEDUP_REMOVED lines=95> */
        /*0614*/ 	.byte	0x70, 0xa5, 0x01, 0x00, 0x01, 0x00, 0x00, 0x00, 0xd0, 0xb3, 0x01, 0x00


	//----- nvinfo : EIATTR_MERCURY_ISA_VERSION
	.align		4
.L_311:
        /*0620*/ 	.byte	0x03, 0x5f
        /*0622*/ 	.short	0x0101


	//----- nvinfo : EIATTR_UNUSED_LOAD_BYTE_OFFSET
	.align		4
        /*0624*/ 	.byte	0x04, 0x44
        /*0626*/ 	.short	(.L_313 - .L_312)


	//   ....[0]....
.L_312:
        /*0628*/ 	.word	0x00000a90
        /*062c*/ 	.word	0x0000fff0


	//   ....[1]....
        /*0630*/ 	.word	0x00012b60
        /*0634*/ 	.word	0x0000fff0


	//----- nvinfo : EIATTR_INT_WARP_WIDE_INSTR_OFFSETS
	.align		4
.L_313:
        /*0638*/ 	.byte	0x04, 0x31
        /*063a*/ 	.short	(.L_315 - .L_314)


	//   ....[0]....
.L_314:
        /*063c*/ 	.word	0x00000180


	//   ....[1]....
        /*0640*/ 	.word	0x00000220


	//   ....[2]....
        /*0644*/ 	.word	0x00000290


	//   ....[3]....
        /*0648*/ 	.word	0x00016c90


	//   ....[4]....
        /*064c*/ 	.word	0x00016d20


	//   ....[5]....
        /*0650*/ 	.word	0x00019270


	//   ....[6]....
        /*0654*/ 	.word	0x00019300


	//----- nvinfo : EIATTR_COOP_GROUP_MASK_REGIDS
	.align		4
.L_315:
        /*0658*/ 	.byte	0x04, 0x29
        /*065a*/ 	.short	(.L_317 - .L_316)


	//   ....[0]....
.L_316:
        /*065c*/ 	.word	0xffffffff


	//   ....[1]....
        /*0660*/ 	.word	0xffffffff


	//   ....[2]....
        /*0664*/ 	.word	0xffffffff


	//   ....[3]....
        /*0668*/ 	.word	0xffffffff


	//   ....[4]....
        /*066c*/ 	.word	0xffffffff


	//   ....[5]....
        /*0670*/ 	.word	0xffffffff


	//   ....[6]....
        /*0674*/ 	.word	0xffffffff


	//   ....[7]....
        /*0678*/ 	.word	0xffffffff


	//   ....[8]....
        /*067c*/ 	.word	0xffffffff


	//   ....[9]....
        /*0680*/ 	.word	0xffffffff


	//   ....[10]....
        /*0684*/ 	.word	0xffffffff


	//   ....[11]....
        /*0688*/ 	.word	0xffffffff


	//   ....[12]....
        /*068c*/ 	.word	0xffffffff


	//   ....[13]....
        /*0690*/ 	.word	0xffffffff


	//   ....[14]....
        /*0694*/ 	.word	0xffffffff


	//   ....[15]....
        /*0698*/ 	.word	0xffffffff


	//   ....[16]....
        /*069c*/ 	.word	0xffffffff


	//   ....[17]....
        /*06a0*/ 	.word	0xffffffff


	//   ....[18]....
        /*06a4*/ 	.word	0xffffffff


	//   ....[19]....
        /*06a8*/ 	.word	0xffffffff


	//   ....[20]....
        /*06ac*/ 	.word	0xffffffff


	//   ....[21]....
        /*06b0*/ 	.word	0xffffffff


	//   ....[22]....
        /*06b4*/ 	.word	0xffffffff


	//   ....[23]....
        /*06b8*/ 	.word	0xffffffff


	//   ....[24]....
        /*06bc*/ 	.word	0xffffffff


	//   ....[25]....
        /*06c0*/ 	.word	0xffffffff


	//   ....[26]....
        /*06c4*/ 	.word	0xffffffff


	//   ....[27]....
        /*06c8*/ 	.word	0xffffffff


	//   ....[28]....
        /*06cc*/ 	.word	0xffffffff


	//   ....[29]....
        /*06d0*/ 	.word	0xffffffff


	//   ....[30]....
        /*06d4*/ 	.word	0xffffffff


	//   ....[31]....
        /*06d8*/ 	.word	0xffffffff


	//   ....[32]....
        /*06dc*/ 	.word	0xffffffff


	//   ....[33]....
        /*06e0*/ 	.word	0xffffffff


	//   ....[34]....
        /*06e4*/ 	.word	0xffffffff


	//   ....[35]....
        /*06e8*/ 	.word	0xffffffff


	//   ....[36]....
        /*06ec*/ 	.word	0xffffffff


	//   ....[37]....
        /*06f0*/ 	.word	0xffffffff


	//   ....[38]....
        /*06f4*/ 	.word	0xffffffff


	//   ....[39]....
        /*06f8*/ 	.word	0xffffffff


	//   ....[40]....
        /*06fc*/ 	.word	0xffffffff


	//   ....[41]....
        /*0700*/ 	.word	0xffffffff


	//   ....[42]....
        /*0704*/ 	.word	0xffffffff


	//   ....[43]....
        /*0708*/ 	.word	0xffffffff


	//   ....[44]....
        /*070c*/ 	.word	0xffffffff


	//   ....[45]....
        /*0710*/ 	.word	0xffffffff


	//   ....[46]....
        /*0714*/ 	.word	0xffffffff


	//   ....[47]....
        /*0718*/ 	.word	0xffffffff


	//   ....[48]....
        /*071c*/ 	.word	0xffffffff


	//   ....[49]....
        /*0720*/ 	.word	0xffffffff


	//   ....[50]....
        /*0724*/ 	.word	0xffffffff


	//   ....[51]....
        /*0728*/ 	.word	0xffffffff


	//   ....[52]....
        /*072c*/ 	.word	0xffffffff


	//   ....[53]....
        /*0730*/ 	.word	0xffffffff


	//   ....[54]....
        /*0734*/ 	.word	0xffffffff


	//   ....[55]....
        /*0738*/ 	.word	0xffffffff


	//   ....[56]....
        /*073c*/ 	.word	0xffffffff


	//   ....[57]....
        /*0740*/ 	.word	0xffffffff


	//   ....[58]....
        /*0744*/ 	.word	0xffffffff


	//   ....[59]....
        /*0748*/ 	.word	0xffffffff


	//   ....[60]....
        /*074c*/ 	.word	0xffffffff


	//   ....[61]....
        /*0750*/ 	.word	0xffffffff


	//   ....[62]....
        /*0754*/ 	.word	0xffffffff


	//   ....[63]....
        /*0758*/ 	.word	0xffffffff


	//   ....[64]....
        /*075c*/ 	.word	0xffffffff


	//   ....[65]....
        /*0760*/ 	.word	0xffffffff


	//   ....[66]....
        /*0764*/ 	.word	0xffffffff


	//   ....[67]....
        /*0768*/ 	.word	0xffffffff


	//   ....[68]....
        /*076c*/ 	.word	0xffffffff


	//   ....[69]....
        /*0770*/ 	.word	0xffffffff


	//   ....[70]....
        /*0774*/ 	.word	0xffffffff


	//   ....[71]....
        /*0778*/ 	.word	0xffffffff


	//   ....[72]....
        /*077c*/ 	.word	0xffffffff


	//   ....[73]....
        /*0780*/ 	.word	0xffffffff


	//   ....[74]....
        /*0784*/ 	.word	0xffffffff


	//   ....[75]....
        /*0788*/ 	.word	0xffffffff


	//   ....[76]....
        /*078c*/ 	.word	0xffffffff


	//   ....[77]....
        /*0790*/ 	.word	0xffffffff


	//   ....[78]....
        /*0794*/ 	.word	0xffffffff


	//   ....[79]....
        /*0798*/ 	.word	0xffffffff


	//   ....[80]....
        /*079c*/ 	.word	0xffffffff


	//   ....[81]....
        /*07a0*/ 	.word	0xffffffff


	//   ....[82]....
        /*07a4*/ 	.word	0xffffffff


	//   ....[83]....
        /*07a8*/ 	.word	0xffffffff


	//   ....[84]....
        /*07ac*/ 	.word	0xffffffff


	//   ....[85]....
        /*07b0*/ 	.word	0xffffffff


	//   ....[86]....
        /*07b4*/ 	.word	0xffffffff


	//   ....[87]....
        /*07b8*/ 	.word	0xffffffff


	//   ....[88]....
        /*07bc*/ 	.word	0xffffffff


	//   ....[89]....
        /*07c0*/ 	.word	0xffffffff


	//   ....[90]....
        /*07c4*/ 	.word	0xffffffff


	//   ....[91]....
        /*07c8*/ 	.word	0xffffffff


	//   ....[92]....
        /*07cc*/ 	.word	0xffffffff


	//   ....[93]....
        /*07d0*/ 	.word	0xffffffff


	//   ....[94]....
        /*07d4*/ 	.word	0xffffffff


	//   ....[95]....
        /*07d8*/ 	.word	0xffffffff


	//   ....[96]....
        /*07dc*/ 	.word	0xffffffff


	//   ....[97]....
        /*07e0*/ 	.word	0xffffffff


	//   ....[98]....
        /*07e4*/ 	.word	0xffffffff


	//   ....[99]....
        /*07e8*/ 	.word	0xffffffff


	//   ....[100]....
        /*07ec*/ 	.word	0xffffffff


	//   ....[101]....
        /*07f0*/ 	.word	0xffffffff


	//   ....[102]....
        /*07f4*/ 	.word	0xffffffff


	//   ....[103]....
        /*07f8*/ 	.word	0xffffffff


	//   ....[104]....
        /*07fc*/ 	.word	0xffffffff


	//   ....[105]....
        /*0800*/ 	.word	0xffffffff


	//   ....[106]....
        /*0804*/ 	.word	0xffffffff


	//   ....[107]....
        /*0808*/ 	.word	0xffffffff


	//   ....[108]....
        /*080c*/ 	.word	0xffffffff


	//   ....[109]....
        /*0810*/ 	.word	0xffffffff


	//   ....[110]....
        /*0814*/ 	.word	0xffffffff


	//   ....[111]....
        /*0818*/ 	.word	0xffffffff


	//   ....[112]....
        /*081c*/ 	.word	0xffffffff


	//   ....[113]....
        /*0820*/ 	.word	0xffffffff


	//   ....[114]....
        /*0824*/ 	.word	0xffffffff


	//   ....[115]....
        /*0828*/ 	.word	0xffffffff


	//   ....[116]....
        /*082c*/ 	.word	0xffffffff


	//   ....[117]....
        /*0830*/ 	.word	0xffffffff


	//   ....[118]....
        /*0834*/ 	.word	0xffffffff


	//   ....[119]....
        /*0838*/ 	.word	0xffffffff


	//   ....[120]....
        /*083c*/ 	.word	0x0500000f


	//   ....[121]....
        /*0840*/ 	.word	0x0500000f


	//   ....[122]....
        /*0844*/ 	.word	0x0500000f


	//   ....[123]....
        /*0848*/ 	.word	0x0500000f


	//   ....[124]....
        /*084c*/ 	.word	0x0500000f


	//   ....[125]....
        /*0850*/ 	.word	0x0500000f


	//   ....[126]....
        /*0854*/ 	.word	0x0500000f


	//   ....[127]....
        /*0858*/ 	.word	0x0500000f


	//   ....[128]....
        /*085c*/ 	.word	0x0500000f


	//   ....[129]....
        /*0860*/ 	.word	0x0500000f


	//   ....[130]....
        /*0864*/ 	.word	0x0500000f


	//   ....[131]....
        /*0868*/ 	.word	0x0500000f


	//   ....[132]....
        /*086c*/ 	.word	0x0500000f


	//   ....[133]....
        /*0870*/ 	.word	0x0500000f


	//   ....[134]....
        /*0874*/ 	.word	0x0500000f


	//   ....[135]....
        /*0878*/ 	.word	0x0500000f


	//   ....[136]....
        /*087c*/ 	.word	0x0500000f


	//   ....[137]....
        /*0880*/ 	.word	0x0500000f


	//   ....[138]....
        /*0884*/ 	.word	0x0500000f


	//   ....[139]....
        /*0888*/ 	.word	0x0500000f


	//   ....[140]....
        /*088c*/ 	.word	0x0500000f


	//   ....[141]....
        /*0890*/ 	.word	0x0500000f


	//   ....[142]....
        /*0894*/ 	.word	0x0500000f


	//   ....[143]....
        /*0898*/ 	.word	0x0500000f


	//   ....[144]....
        /*089c*/ 	.word	0x0500000f


	//   ....[145]....
        /*08a0*/ 	.word	0x0500000f


	//   ....[146]....
        /*08a4*/ 	.word	0x0500000f


	//   ....[147]....
        /*08a8*/ 	.word	0x0500000f


	//   ....[148]....
        /*08ac*/ 	.word	0x0500000f


	//   ....[149]....
        /*08b0*/ 	.word	0x0500000f


	//   ....[150]....
        /*08b4*/ 	.word	0x0500000f


	//   ....[151]....
        /*08b8*/ 	.word	0x0500000f


	//   ....[152]....
        /*08bc*/ 	.word	0x0500000f


	//   ....[153]....
        /*08c0*/ 	.word	0x0500000f


	//   ....[154]....
        /*08c4*/ 	.word	0x0500000f


	//   ....[155]....
        /*08c8*/ 	.word	0x0500000f


	//   ....[156]....
        /*08cc*/ 	.word	0x0500000f


	//   ....[157]....
        /*08d0*/ 	.word	0x0500000f


	//   ....[158]....
        /*08d4*/ 	.word	0x0500000f


	//   ....[159]....
        /*08d8*/ 	.word	0x0500000f


	//----- nvinfo : EIATTR_COOP_GROUP_INSTR_OFFSETS
	.align		4
.L_317:
        /*08dc*/ 	.byte	0x04, 0x28
        /*08de*/ 	.short	(.L_319 - .L_318)


	//   ....[0]....
.L_318:
        /*08e0*/ 	.word	0x00000060


	//   ....[1]....
        /*08e4*/ 	.word	0x00000190


	//   ....[2]....
        /*08e8*/ 	.word	0x00000240


	//   ....[3]....
        /*08ec*/ 	.word	0x00000400


	//   ....[4]....
        /*08f0*/ 	.word	0x00000560


	//   ....[5]....
        /*08f4*/ 	.word	0x00000680


	//   ....[6]....
        /*08f8*/ 	.word	0x000007e0


	//   ....[7]....
        /*08fc*/ 	.word	0x00005040


	//   ....[8]....
        /*0900*/ 	.word	0x000059b0


	//   ....[9]....
        /*0904*/ 	.word	0x000059c0


	//   ....[10]....
        /*0908*/ 	.word	0x000059d0


	//   ....[11]....
        /*090c*/ 	.word	0x000059e0


	//   ....[12]....
        /*0910*/ 	.word	0x00006eb0


	//   ....[13]....
        /*0914*/ 	.word	0x00006ec0


	//   ....[14]....
        /*0918*/ 	.word	0x00006ed0


	//   ....[15]....
        /*091c*/ 	.word	0x00006ee0


	//   ....[16]....
        /*0920*/ 	.word	0x00008930


	//   ....[17]....
        /*0924*/ 	.word	0x00009040


	//   ....[18]....
        /*0928*/ 	.word	0x00009790


	//   ....[19]....
        /*092c*/ 	.word	0x000097c0


	//   ....[20]....
        /*0930*/ 	.word	0x0000a530


	//   ....[21]....
        /*0934*/ 	.word	0x0000a570


	//   ....[22]....
        /*0938*/ 	.word	0x0000c910


	//   ....[23]....
        /*093c*/ 	.word	0x0000c9c0


	//   ....[24]....
        /*0940*/ 	.word	0x0000d440


	//   ....[25]....
        /*0944*/ 	.word	0x0000d580


	//   ....[26]....
        /*0948*/ 	.word	0x0000e020


	//   ....[27]....
        /*094c*/ 	.word	0x0000e070


	//   ....[28]....
        /*0950*/ 	.word	0x00010b50


	//   ....[29]....
        /*0954*/ 	.word	0x00010b70


	//   ....[30]....
        /*0958*/ 	.word	0x00010ba0


	//   ....[31]....
        /*095c*/ 	.word	0x00010be0


	//   ....[32]....
        /*0960*/ 	.word	0x000124d0


	//   ....[33]....
        /*0964*/ 	.word	0x000124f0


	//   ....[34]....
        /*0968*/ 	.word	0x000125f0


	//   ....[35]....
        /*096c*/ 	.word	0x000126d0


	//   ....[36]....
        /*0970*/ 	.word	0x000130e0


	//   ....[37]....
        /*0974*/ 	.word	0x000130f0


	//   ....[38]....
        /*0978*/ 	.word	0x00013100


	//   ....[39]....
        /*097c*/ 	.word	0x00013110


	//   ....[40]....
        /*0980*/ 	.word	0x00013120


	//   ....[41]....
        /*0984*/ 	.word	0x00013130


	//   ....[42]....
        /*0988*/ 	.word	0x00013140


	//   ....[43]....
        /*098c*/ 	.word	0x00013150


	//   ....[44]....
        /*0990*/ 	.word	0x00013160


	//   ....[45]....
        /*0994*/ 	.word	0x00013170


	//   ....[46]....
        /*0998*/ 	.word	0x00013180


	//   ....[47]....
        /*099c*/ 	.word	0x00013190


	//   ....[48]....
        /*09a0*/ 	.word	0x000131a0


	//   ....[49]....
        /*09a4*/ 	.word	0x000131b0


	//   ....[50]....
        /*09a8*/ 	.word	0x000131c0


	//   ....[51]....
        /*09ac*/ 	.word	0x000131d0


	//   ....[52]....
        /*09b0*/ 	.word	0x00013730


	//   ....[53]....
        /*09b4*/ 	.word	0x00013770


	//   ....[54]....
        /*09b8*/ 	.word	0x00013790


	//   ....[55]....
        /*09bc*/ 	.word	0x000137a0


	//   ....[56]....
        /*09c0*/ 	.word	0x00013cb0


	//   ....[57]....
        /*09c4*/ 	.word	0x00013ce0


	//   ....[58]....
        /*09c8*/ 	.word	0x00013cf0


	//   ....[59]....
        /*09cc*/ 	.word	0x00013d10


	//   ....[60]....
        /*09d0*/ 	.word	0x00013d30


	//   ....[61]....
        /*09d4*/ 	.word	0x00013d50


	//   ....[62]....
        /*09d8*/ 	.word	0x00013e10


	//   ....[63]....
        /*09dc*/ 	.word	0x00013e20


	//   ....[64]....
        /*09e0*/ 	.word	0x000146d0


	//   ....[65]....
        /*09e4*/ 	.word	0x00014710


	//   ....[66]....
        /*09e8*/ 	.word	0x00014720


	//   ....[67]....
        /*09ec*/ 	.word	0x00014730


	//   ....[68]....
        /*09f0*/ 	.word	0x00014740


	//   ....[69]....
        /*09f4*/ 	.word	0x00014750


	//   ....[70]....
        /*09f8*/ 	.word	0x00014760


	//   ....[71]....
        /*09fc*/ 	.word	0x00014770


	//   ....[72]....
        /*0a00*/ 	.word	0x00014930


	//   ....[73]....
        /*0a04*/ 	.word	0x00014b20


	//   ....[74]....
        /*0a08*/ 	.word	0x00014b50


	//   ....[75]....
        /*0a0c*/ 	.word	0x00014b80


	//   ....[76]....
        /*0a10*/ 	.word	0x00014bb0


	//   ....[77]....
        /*0a14*/ 	.word	0x00014be0


	//   ....[78]....
        /*0a18*/ 	.word	0x00014c10


	//   ....[79]....
        /*0a1c*/ 	.word	0x00014d80


	//   ....[80]....
        /*0a20*/ 	.word	0x00014db0


	//   ....[81]....
        /*0a24*/ 	.word	0x00014de0


	//   ....[82]....
        /*0a28*/ 	.word	0x00014e10


	//   ....[83]....
        /*0a2c*/ 	.word	0x00014e40


	//   ....[84]....
        /*0a30*/ 	.word	0x00014e70


	//   ....[85]....
        /*0a34*/ 	.word	0x00014f20


	//   ....[86]....
        /*0a38*/ 	.word	0x00014f80


	//   ....[87]....
        /*0a3c*/ 	.word	0x00015020


	//   ....[88]....
        /*0a40*/ 	.word	0x00015f30


	//   ....[89]....
        /*0a44*/ 	.word	0x000173e0


	//   ....[90]....
        /*0a48*/ 	.word	0x00018130


	//   ....[91]....
        /*0a4c*/ 	.word	0x00018140


	//   ....[92]....
        /*0a50*/ 	.word	0x00018150


	//   ....[93]....
        /*0a54*/ 	.word	0x00018170


	//   ....[94]....
        /*0a58*/ 	.word	0x00018200


	//   ....[95]....
        /*0a5c*/ 	.word	0x00018220


	//   ....[96]....
        /*0a60*/ 	.word	0x000182a0


	//   ....[97]....
        /*0a64*/ 	.word	0x000182c0


	//   ....[98]....
        /*0a68*/ 	.word	0x000182d0


	//   ....[99]....
        /*0a6c*/ 	.word	0x00018340


	//   ....[100]....
        /*0a70*/ 	.word	0x00018390


	//   ....[101]....
        /*0a74*/ 	.word	0x000183a0


	//   ....[102]....
        /*0a78*/ 	.word	0x00019940


	//   ....[103]....
        /*0a7c*/ 	.word	0x00019970


	//   ....[104]....
        /*0a80*/ 	.word	0x000199b0


	//   ....[105]....
        /*0a84*/ 	.word	0x000199e0


	//   ....[106]....
        /*0a88*/ 	.word	0x00019a10


	//   ....[107]....
        /*0a8c*/ 	.word	0x00019a40


	//   ....[108]....
        /*0a90*/ 	.word	0x00019a70


	//   ....[109]....
        /*0a94*/ 	.word	0x00019aa0


	//   ....[110]....
        /*0a98*/ 	.word	0x00019c20


	//   ....[111]....
        /*0a9c*/ 	.word	0x00019c50


	//   ....[112]....
        /*0aa0*/ 	.word	0x00019c80


	//   ....[113]....
        /*0aa4*/ 	.word	0x00019cb0


	//   ....[114]....
        /*0aa8*/ 	.word	0x00019ce0


	//   ....[115]....
        /*0aac*/ 	.word	0x00019d10


	//   ....[116]....
        /*0ab0*/ 	.word	0x00019dd0


	//   ....[117]....
        /*0ab4*/ 	.word	0x00019df0


	//   ....[118]....
        /*0ab8*/ 	.word	0x00019e60


	//   ....[119]....
        /*0abc*/ 	.word	0x0001a500


	//   ....[120]....
        /*0ac0*/ 	.word	0x0001a970


	//   ....[121]....
        /*0ac4*/ 	.word	0x0001aa00


	//   ....[122]....
        /*0ac8*/ 	.word	0x0001aa50


	//   ....[123]....
        /*0acc*/ 	.word	0x0001aaa0


	//   ....[124]....
        /*0ad0*/ 	.word	0x0001ab70


	//   ....[125]....
        /*0ad4*/ 	.word	0x0001ac00


	//   ....[126]....
        /*0ad8*/ 	.word	0x0001ac50


	//   ....[127]....
        /*0adc*/ 	.word	0x0001aca0


	//   ....[128]....
        /*0ae0*/ 	.word	0x0001af90


	//   ....[129]....
        /*0ae4*/ 	.word	0x0001b270


	//   ....[130]....
        /*0ae8*/ 	.word	0x0001b470


	//   ....[131]....
        /*0aec*/ 	.word	0x0001b4c0


	//   ....[132]....
        /*0af0*/ 	.word	0x0001b520


	//   ....[133]....
        /*0af4*/ 	.word	0x0001b610


	//   ....[134]....
        /*0af8*/ 	.word	0x0001b670


	//   ....[135]....
        /*0afc*/ 	.word	0x0001b770


	//   ....[136]....
        /*0b00*/ 	.word	0x0001b7d0


	//   ....[137]....
        /*0b04*/ 	.word	0x0001b880


	//   ....[138]....
        /*0b08*/ 	.word	0x0001b930


	//   ....[139]....
        /*0b0c*/ 	.word	0x0001ba10


	//   ....[140]....
        /*0b10*/ 	.word	0x0001ba70


	//   ....[141]....
        /*0b14*/ 	.word	0x0001bb30


	//   ....[142]....
        /*0b18*/ 	.word	0x0001be00


	//   ....[143]....
        /*0b1c*/ 	.word	0x0001bea0


	//   ....[144]....
        /*0b20*/ 	.word	0x0001bfc0


	//   ....[145]....
        /*0b24*/ 	.word	0x0001c030


	//   ....[146]....
        /*0b28*/ 	.word	0x0001c0a0


	//   ....[147]....
        /*0b2c*/ 	.word	0x0001c110


	//   ....[148]....
        /*0b30*/ 	.word	0x0001c180


	//   ....[149]....
        /*0b34*/ 	.word	0x0001c200


	//   ....[150]....
        /*0b38*/ 	.word	0x0001c290


	//   ....[151]....
        /*0b3c*/ 	.word	0x0001c320


	//   ....[152]....
        /*0b40*/ 	.word	0x0001c390


	//   ....[153]....
        /*0b44*/ 	.word	0x0001c400


	//   ....[154]....
        /*0b48*/ 	.word	0x0001c470


	//   ....[155]....
        /*0b4c*/ 	.word	0x0001c4f0


	//   ....[156]....
        /*0b50*/ 	.word	0x0001c560


	//   ....[157]....
        /*0b54*/ 	.word	0x0001c600


	//   ....[158]....
        /*0b58*/ 	.word	0x0001c690


	//   ....[159]....
        /*0b5c*/ 	.word	0x0001c7c0


	//----- nvinfo : EIATTR_REG_RECONFIG
	.align		4
.L_319:
        /*0b60*/ 	.byte	0x01, 0x54
	.zero		2


	//----- nvinfo : EIATTR_SYSCALL_OFFSETS
	.align		4
        /*0b64*/ 	.byte	0x04, 0x46
        /*0b66*/ 	.short	(.L_321 - .L_320)


	//   ....[0]....
.L_320:
        /*0b68*/ 	.word	0x00001a00


	//   ....[1]....
        /*0b6c*/ 	.word	0x00001b50


	//   ....[2]....
        /*0b70*/ 	.word	0x000051b0


	//   ....[3]....
        /*0b74*/ 	.word	0x00005770


	//   ....[4]....
        /*0b78*/ 	.word	0x00016e80


	//   ....[5]....
        /*0b7c*/ 	.word	0x00017010


	//   ....[6]....
        /*0b80*/ 	.word	0x00017160


	//   ....[7]....
        /*0b84*/ 	.word	0x000172b0


	//   ....[8]....
        /*0b88*/ 	.word	0x00017c50


	//----- nvinfo : EIATTR_MBARRIER_INSTR_OFFSETS
	.align		4
.L_321:
        /*0b8c*/ 	.byte	0x04, 0x39
        /*0b8e*/ 	.short	(.L_323 - .L_322)


	//   ....[0]....
.L_322:
        /*0b90*/ 	.word	0x000002b0
        /*0b94*/ 	.word	0x000000ff
        /*0b98*/ 	.word	0x00013200
        /*0b9c*/ 	.short	0x0100
        /*0b9e*/ 	.byte	0x08
	.zero		1


	//   ....[1]....
        /*0ba0*/ 	.word	0x000002c0
        /*0ba4*/ 	.word	0x000000ff
        /*0ba8*/ 	.word	0x00013220
        /*0bac*/ 	.short	0x0100
        /*0bae*/ 	.byte	0x08
	.zero		1


	//   ....[2]....
        /*0bb0*/ 	.word	0x000003b0
        /*0bb4*/ 	.word	0x000000ff
        /*0bb8*/ 	.word	0x00013230
        /*0bbc*/ 	.short	0x0100
        /*0bbe*/ 	.byte	0x08
	.zero		1


	//   ....[3]....
        /*0bc0*/ 	.word	0x000003c0
        /*0bc4*/ 	.word	0x000000ff
        /*0bc8*/ 	.word	0x00013240
        /*0bcc*/ 	.short	0x0100
        /*0bce*/ 	.byte	0x08
	.zero		1


	//   ....[4]....
        /*0bd0*/ 	.word	0x000003d0
        /*0bd4*/ 	.word	0x000000ff
        /*0bd8*/ 	.word	0x00013238
        /*0bdc*/ 	.short	0x0100
        /*0bde*/ 	.byte	0x08
	.zero		1


	//   ....[5]....
        /*0be0*/ 	.word	0x000003e0
        /*0be4*/ 	.word	0x000000ff
        /*0be8*/ 	.word	0x00013248
        /*0bec*/ 	.short	0x0100
        /*0bee*/ 	.byte	0x08
	.zero		1


	//   ....[6]....
        /*0bf0*/ 	.word	0x00000510
        /*0bf4*/ 	.word	0x000000ff
        /*0bf8*/ 	.word	0x00013250
        /*0bfc*/ 	.short	0x0100
        /*0bfe*/ 	.byte	0x08
	.zero		1


	//   ....[7]....
        /*0c00*/ 	.word	0x00000520
        /*0c04*/ 	.word	0x000000ff
        /*0c08*/ 	.word	0x00013260
        /*0c0c*/ 	.short	0x0100
        /*0c0e*/ 	.byte	0x08
	.zero		1


	//   ....[8]....
        /*0c10*/ 	.word	0x00000530
        /*0c14*/ 	.word	0x000000ff
        /*0c18*/ 	.word	0x00013258
        /*0c1c*/ 	.short	0x0100
        /*0c1e*/ 	.byte	0x08
	.zero		1


	//   ....[9]....
        /*0c20*/ 	.word	0x00000540
        /*0c24*/ 	.word	0x000000ff
        /*0c28*/ 	.word	0x00013268
        /*0c2c*/ 	.short	0x0100
        /*0c2e*/ 	.byte	0x08
	.zero		1


	//   ....[10]....
        /*0c30*/ 	.word	0x00000630
        /*0c34*/ 	.word	0x000000ff
        /*0c38*/ 	.word	0x00013270
        /*0c3c*/ 	.short	0x0100
        /*0c3e*/ 	.byte	0x06
	.zero		1


	//   ....[11]....
        /*0c40*/ 	.word	0x00000640
        /*0c44*/ 	.word	0x000000ff
        /*0c48*/ 	.word	0x00013280
        /*0c4c*/ 	.short	0x0100
        /*0c4e*/ 	.byte	0x06
	.zero		1


	//   ....[12]....
        /*0c50*/ 	.word	0x00000650
        /*0c54*/ 	.word	0x000000ff
        /*0c58*/ 	.word	0x00013278
        /*0c5c*/ 	.short	0x0100
        /*0c5e*/ 	.byte	0x06
	.zero		1


	//   ....[13]....
        /*0c60*/ 	.word	0x00000660
        /*0c64*/ 	.word	0x000000ff
        /*0c68*/ 	.word	0x00013288
        /*0c6c*/ 	.short	0x0100
        /*0c6e*/ 	.byte	0x06
	.zero		1


	//   ....[14]....
        /*0c70*/ 	.word	0x00000790
        /*0c74*/ 	.word	0x000000ff
        /*0c78*/ 	.word	0x00013290
        /*0c7c*/ 	.short	0x0100
        /*0c7e*/ 	.byte	0x08
	.zero		1


	//   ....[15]....
        /*0c80*/ 	.word	0x000007a0
        /*0c84*/ 	.word	0x000000ff
        /*0c88*/ 	.word	0x000132a0
        /*0c8c*/ 	.short	0x0100
        /*0c8e*/ 	.byte	0x08
	.zero		1


	//   ....[16]....
        /*0c90*/ 	.word	0x000007b0
        /*0c94*/ 	.word	0x000000ff
        /*0c98*/ 	.word	0x00013298
        /*0c9c*/ 	.short	0x0100
        /*0c9e*/ 	.byte	0x08
	.zero		1


	//   ....[17]....
        /*0ca0*/ 	.word	0x000007c0
        /*0ca4*/ 	.word	0x000000ff
        /*0ca8*/ 	.word	0x000132a8
        /*0cac*/ 	.short	0x0100
        /*0cae*/ 	.byte	0x08
	.zero		1


	//   ....[18]....
        /*0cb0*/ 	.word	0x000008f0
        /*0cb4*/ 	.word	0x000000ff
        /*0cb8*/ 	.word	0x000132b0
        /*0cbc*/ 	.short	0x0100
        /*0cbe*/ 	.byte	0x08
	.zero		1


	//   ....[19]....
        /*0cc0*/ 	.word	0x00000900
        /*0cc4*/ 	.word	0x000000ff
        /*0cc8*/ 	.word	0x000132c0
        /*0ccc*/ 	.short	0x0100
        /*0cce*/ 	.byte	0x08
	.zero		1


	//   ....[20]....
        /*0cd0*/ 	.word	0x00000910
        /*0cd4*/ 	.word	0x000000ff
        /*0cd8*/ 	.word	0x000132b8
        /*0cdc*/ 	.short	0x0100
        /*0cde*/ 	.byte	0x08
	.zero		1


	//   ....[21]....
        /*0ce0*/ 	.word	0x00000920
        /*0ce4*/ 	.word	0x000000ff
        /*0ce8*/ 	.word	0x000132c8
        /*0cec*/ 	.short	0x0100
        /*0cee*/ 	.byte	0x08
	.zero		1


	//   ....[22]....
        /*0cf0*/ 	.word	0x00002760
        /*0cf4*/ 	.word	0x0000004a
        /*0cf8*/ 	.word	0x00013290
        /*0cfc*/ 	.short	0x010a
        /*0cfe*/ 	.byte	0x3f
	.zero		1


	//   ....[23]....
        /*0d00*/ 	.word	0x00003820
        /*0d04*/ 	.word	0x0000004a
        /*0d08*/ 	.word	0x00013290
        /*0d0c*/ 	.short	0x010a
        /*0d0e*/ 	.byte	0x3f
	.zero		1


	//   ....[24]....
        /*0d10*/ 	.word	0x00004890
        /*0d14*/ 	.word	0x0000004a
        /*0d18*/ 	.word	0x00013290
        /*0d1c*/ 	.short	0x010a
        /*0d1e*/ 	.byte	0x3f
	.zero		1


	//   ....[25]....
        /*0d20*/ 	.word	0x00004a20
        /*0d24*/ 	.word	0x00000004
        /*0d28*/ 	.word	0x00000000
        /*0d2c*/ 	.short	0x0101
        /*0d2e*/ 	.byte	0x3f
	.zero		1


	//   ....[26]....
        /*0d30*/ 	.word	0x00004a60
        /*0d34*/ 	.word	0x0000004a
        /*0d38*/ 	.word	0x000132b0
        /*0d3c*/ 	.short	0x010a
        /*0d3e*/ 	.byte	0x3f
	.zero		1


	//   ....[27]....
        /*0d40*/ 	.word	0x00004cd0
        /*0d44*/ 	.word	0x0000004a
        /*0d48*/ 	.word	0x00000000
        /*0d4c*/ 	.short	0x0101
        /*0d4e*/ 	.byte	0x3f
	.zero		1


	//   ....[28]....
        /*0d50*/ 	.word	0x000054f0
        /*0d54*/ 	.word	0x00000010
        /*0d58*/ 	.word	0x00013200
        /*0d5c*/ 	.short	0x010a
        /*0d5e*/ 	.byte	0x3f
	.zero		1


	//   ....[29]....
        /*0d60*/ 	.word	0x00005540
        /*0d64*/ 	.word	0x00000010
        /*0d68*/ 	.word	0x00013200
        /*0d6c*/ 	.short	0x010a
        /*0d6e*/ 	.byte	0x3f
	.zero		1


	//   ....[30]....
        /*0d70*/ 	.word	0x00005c60
        /*0d74*/ 	.word	0x00000010
        /*0d78*/ 	.word	0x00013200
        /*0d7c*/ 	.short	0x010a
        /*0d7e*/ 	.byte	0x3f
	.zero		1


	//   ....[31]....
        /*0d80*/ 	.word	0x000070b0
        /*0d84*/ 	.word	0x00000010
        /*0d88*/ 	.word	0x00013200
        /*0d8c*/ 	.short	0x010a
        /*0d8e*/ 	.byte	0x3f
	.zero		1


	//   ....[32]....
        /*0d90*/ 	.word	0x000081e0
        /*0d94*/ 	.word	0x00000000
        /*0d98*/ 	.word	0x00013230
        /*0d9c*/ 	.short	0x010a
        /*0d9e*/ 	.byte	0x3f
	.zero		1


	//   ....[33]....
        /*0da0*/ 	.word	0x00008280
        /*0da4*/ 	.word	0x00000000
        /*0da8*/ 	.word	0x00013230
        /*0dac*/ 	.short	0x010a
        /*0dae*/ 	.byte	0x3f
	.zero		1


	//   ....[34]....
        /*0db0*/ 	.word	0x0000aef0
        /*0db4*/ 	.word	0x00000000
        /*0db8*/ 	.word	0x00000000
        /*0dbc*/ 	.short	0x0101
        /*0dbe*/ 	.byte	0x3f
	.zero		1


	//   ....[35]....
        /*0dc0*/ 	.word	0x0000b8c0
        /*0dc4*/ 	.word	0x0000000d
        /*0dc8*/ 	.word	0x00013230
        /*0dcc*/ 	.short	0x010a
        /*0dce*/ 	.byte	0x3f
	.zero		1


	//   ....[36]....
        /*0dd0*/ 	.word	0x0000b950
        /*0dd4*/ 	.word	0x0000000d
        /*0dd8*/ 	.word	0x00013230
        /*0ddc*/ 	.short	0x010a
        /*0dde*/ 	.byte	0x3f
	.zero		1


	//   ....[37]....
        /*0de0*/ 	.word	0x0000bf10
        /*0de4*/ 	.word	0x0000000f
        /*0de8*/ 	.word	0x00013250
        /*0dec*/ 	.short	0x010a
        /*0dee*/ 	.byte	0x3f
	.zero		1


	//   ....[38]....
        /*0df0*/ 	.word	0x0000bf60
        /*0df4*/ 	.word	0x0000000f
        /*0df8*/ 	.word	0x00013250
        /*0dfc*/ 	.short	0x010a
        /*0dfe*/ 	.byte	0x3f
	.zero		1


	//   ....[39]....
        /*0e00*/ 	.word	0x0000e590
        /*0e04*/ 	.word	0x0000000d
        /*0e08*/ 	.word	0x00000000
        /*0e0c*/ 	.short	0x0101
        /*0e0e*/ 	.byte	0x3f
	.zero		1


	//   ....[40]....
        /*0e10*/ 	.word	0x0000f220
        /*0e14*/ 	.word	0x0000000f
        /*0e18*/ 	.word	0x00000000
        /*0e1c*/ 	.short	0x0101
        /*0e1e*/ 	.byte	0x3f
	.zero		1


	//   ....[41]....
        /*0e20*/ 	.word	0x0000f370
        /*0e24*/ 	.word	0x0000000a
        /*0e28*/ 	.word	0x00013230
        /*0e2c*/ 	.short	0x010a
        /*0e2e*/ 	.byte	0x3f
	.zero		1


	//   ....[42]....
        /*0e30*/ 	.word	0x0000f400
        /*0e34*/ 	.word	0x0000000a
        /*0e38*/ 	.word	0x00013230
        /*0e3c*/ 	.short	0x010a
        /*0e3e*/ 	.byte	0x3f
	.zero		1


	//   ....[43]....
        /*0e40*/ 	.word	0x0000f9c0
        /*0e44*/ 	.word	0x0000000d
        /*0e48*/ 	.word	0x00013250
        /*0e4c*/ 	.short	0x010a
        /*0e4e*/ 	.byte	0x3f
	.zero		1


	//   ....[44]....
        /*0e50*/ 	.word	0x0000fa10
        /*0e54*/ 	.word	0x0000000d
        /*0e58*/ 	.word	0x00013250
        /*0e5c*/ 	.short	0x010a
        /*0e5e*/ 	.byte	0x3f
	.zero		1


	//   ....[45]....
        /*0e60*/ 	.word	0x000113c0
        /*0e64*/ 	.word	0x0000000f
        /*0e68*/ 	.word	0x00000000
        /*0e6c*/ 	.short	0x0101
        /*0e6e*/ 	.byte	0x3f
	.zero		1


	//   ....[46]....
        /*0e70*/ 	.word	0x00012160
        /*0e74*/ 	.word	0x0000000d
        /*0e78*/ 	.word	0x00000000
        /*0e7c*/ 	.short	0x0101
        /*0e7e*/ 	.byte	0x3f
	.zero		1


	//   ....[47]....
        /*0e80*/ 	.word	0x000121e0
        /*0e84*/ 	.word	0x00000008
        /*0e88*/ 	.word	0x00013250
        /*0e8c*/ 	.short	0x010a
        /*0e8e*/ 	.byte	0x3f
	.zero		1


	//   ....[48]....
        /*0e90*/ 	.word	0x00012230
        /*0e94*/ 	.word	0x00000008
        /*0e98*/ 	.word	0x00013250
        /*0e9c*/ 	.short	0x010a
        /*0e9e*/ 	.byte	0x3f
	.zero		1


	//   ....[49]....
        /*0ea0*/ 	.word	0x00012aa0
        /*0ea4*/ 	.word	0x00000003
        /*0ea8*/ 	.word	0x00000000
        /*0eac*/ 	.short	0x0101
        /*0eae*/ 	.byte	0x3f
	.zero		1


	//   ....[50]....
        /*0eb0*/ 	.word	0x00013de0
        /*0eb4*/ 	.word	0x00000000
        /*0eb8*/ 	.word	0x00000000
        /*0ebc*/ 	.short	0x0101
        /*0ebe*/ 	.byte	0x3f
	.zero		1


	//   ....[51]....
        /*0ec0*/ 	.word	0x00016010
        /*0ec4*/ 	.word	0x00000016
        /*0ec8*/ 	.word	0x00013220
        /*0ecc*/ 	.short	0x010a
        /*0ece*/ 	.byte	0x3f
	.zero		1


	//   ....[52]....
        /*0ed0*/ 	.word	0x000160c0
        /*0ed4*/ 	.word	0x00000006
        /*0ed8*/ 	.word	0x000132a0
        /*0edc*/ 	.short	0x010a
        /*0ede*/ 	.byte	0x3f
	.zero		1


	//   ....[53]....
        /*0ee0*/ 	.word	0x000162f0
        /*0ee4*/ 	.word	0x00000006
        /*0ee8*/ 	.word	0x000132c0
        /*0eec*/ 	.short	0x010a
        /*0eee*/ 	.byte	0x3f
	.zero		1


	//   ....[54]....
        /*0ef0*/ 	.word	0x00016640
        /*0ef4*/ 	.word	0x00000005
        /*0ef8*/ 	.word	0x000132a0
        /*0efc*/ 	.short	0x010a
        /*0efe*/ 	.byte	0x3f
	.zero		1


	//   ....[55]....
        /*0f00*/ 	.word	0x00016860
        /*0f04*/ 	.word	0x00000005
        /*0f08*/ 	.word	0x000132c0
        /*0f0c*/ 	.short	0x010a
        /*0f0e*/ 	.byte	0x3f
	.zero		1


	//   ....[56]....
        /*0f10*/ 	.word	0x00017630
        /*0f14*/ 	.word	0x00000004
        /*0f18*/ 	.word	0x00013280
        /*0f1c*/ 	.short	0x010a
        /*0f1e*/ 	.byte	0x3f
	.zero		1


	//   ....[57]....
        /*0f20*/ 	.word	0x000177f0
        /*0f24*/ 	.word	0x00000004
        /*0f28*/ 	.word	0x00013240
        /*0f2c*/ 	.short	0x010a
        /*0f2e*/ 	.byte	0x3f
	.zero		1


	//   ....[58]....
        /*0f30*/ 	.word	0x000184c0
        /*0f34*/ 	.word	0x00000016
        /*0f38*/ 	.word	0x00013200
        /*0f3c*/ 	.short	0x0107
        /*0f3e*/ 	.byte	0x3f
	.zero		1


	//   ....[59]....
        /*0f40*/ 	.word	0x000185b0
        /*0f44*/ 	.word	0x00000016
        /*0f48*/ 	.word	0x00013200
        /*0f4c*/ 	.short	0x0101
        /*0f4e*/ 	.byte	0x3f
	.zero		1


	//   ....[60]....
        /*0f50*/ 	.word	0x000185d0
        /*0f54*/ 	.word	0x00000016
        /*0f58*/ 	.word	0x00013220
        /*0f5c*/ 	.short	0x010a
        /*0f5e*/ 	.byte	0x3f
	.zero		1


	//   ....[61]....
        /*0f60*/ 	.word	0x000188a0
        /*0f64*/ 	.word	0x00000004
        /*0f68*/ 	.word	0x00013280
        /*0f6c*/ 	.short	0x010a
        /*0f6e*/ 	.byte	0x3f
	.zero		1


	//   ....[62]....
        /*0f70*/ 	.word	0x00018af0
        /*0f74*/ 	.word	0x00000004
        /*0f78*/ 	.word	0x00013240
        /*0f7c*/ 	.short	0x010a
        /*0f7e*/ 	.byte	0x3f
	.zero		1


	//   ....[63]....
        /*0f80*/ 	.word	0x00018db0
        /*0f84*/ 	.word	0x00000003
        /*0f88*/ 	.word	0x00013270
        /*0f8c*/ 	.short	0x010a
        /*0f8e*/ 	.byte	0x3f
	.zero		1


	//   ....[64]....
        /*0f90*/ 	.word	0x00018e30
        /*0f94*/ 	.word	0x00000003
        /*0f98*/ 	.word	0x00013260
        /*0f9c*/ 	.short	0x010a
        /*0f9e*/ 	.byte	0x3f
	.zero		1


	//   ....[65]....
        /*0fa0*/ 	.word	0x00019130
        /*0fa4*/ 	.word	0x00000003
        /*0fa8*/ 	.word	0x00013250
        /*0fac*/ 	.short	0x0101
        /*0fae*/ 	.byte	0x3f
	.zero		1


	//   ....[66]....
        /*0fb0*/ 	.word	0x000191b0
        /*0fb4*/ 	.word	0x00000003
        /*0fb8*/ 	.word	0x00000000
        /*0fbc*/ 	.short	0x0101
        /*0fbe*/ 	.byte	0x3f
	.zero		1


	//   ....[67]....
        /*0fc0*/ 	.word	0x000193a0
        /*0fc4*/ 	.word	0x00000003
        /*0fc8*/ 	.word	0x00013270
        /*0fcc*/ 	.short	0x010a
        /*0fce*/ 	.byte	0x3f
	.zero		1


	//   ....[68]....
        /*0fd0*/ 	.word	0x00019410
        /*0fd4*/ 	.word	0x00000003
        /*0fd8*/ 	.word	0x00013260
        /*0fdc*/ 	.short	0x010a
        /*0fde*/ 	.byte	0x3f
	.zero		1


	//   ....[69]....
        /*0fe0*/ 	.word	0x00019710
        /*0fe4*/ 	.word	0x00000003
        /*0fe8*/ 	.word	0x00013250
        /*0fec*/ 	.short	0x0101
        /*0fee*/ 	.byte	0x3f
	.zero		1


	//   ....[70]....
        /*0ff0*/ 	.word	0x00019760
        /*0ff4*/ 	.word	0x00000000
        /*0ff8*/ 	.word	0x00000000
        /*0ffc*/ 	.short	0x0101
        /*0ffe*/ 	.byte	0x3f
	.zero		1


	//   ....[71]....
        /*1000*/ 	.word	0x0001a480
        /*1004*/ 	.word	0x00000009
        /*1008*/ 	.word	0x00013220
        /*100c*/ 	.short	0x010a
        /*100e*/ 	.byte	0x3f
	.zero		1


	//   ....[72]....
        /*1010*/ 	.word	0x0001a610
        /*1014*/ 	.word	0x00000007
        /*1018*/ 	.word	0x00000000
        /*101c*/ 	.short	0x010a
        /*101e*/ 	.byte	0x3f
	.zero		1


	//   ....[73]....
        /*1020*/ 	.word	0x0001a680
        /*1024*/ 	.word	0x00000003
        /*1028*/ 	.word	0x00000000
        /*102c*/ 	.short	0x010a
        /*102e*/ 	.byte	0x3f
	.zero		1


	//   ....[74]....
        /*1030*/ 	.word	0x0001a6d0
        /*1034*/ 	.word	0x00000003
        /*1038*/ 	.word	0x00013260
        /*103c*/ 	.short	0x010a
        /*103e*/ 	.byte	0x3f
	.zero		1


	//   ....[75]....
        /*1040*/ 	.word	0x0001a720
        /*1044*/ 	.word	0x00000005
        /*1048*/ 	.word	0x00013260
        /*104c*/ 	.short	0x010a
        /*104e*/ 	.byte	0x3f
	.zero		1


	//   ....[76]....
        /*1050*/ 	.word	0x0001a760
        /*1054*/ 	.word	0x00000003
        /*1058*/ 	.word	0x00013280
        /*105c*/ 	.short	0x010a
        /*105e*/ 	.byte	0x3f
	.zero		1


	//   ....[77]....
        /*1060*/ 	.word	0x0001a780
        /*1064*/ 	.word	0x00000005
        /*1068*/ 	.word	0x00013280
        /*106c*/ 	.short	0x010a
        /*106e*/ 	.byte	0x3f
	.zero		1


	//   ....[78]....
        /*1070*/ 	.word	0x0001a7e0
        /*1074*/ 	.word	0x0000004a
        /*1078*/ 	.word	0x00013290
        /*107c*/ 	.short	0x010a
        /*107e*/ 	.byte	0x3f
	.zero		1


	//   ....[79]....
        /*1080*/ 	.word	0x0001a830
        /*1084*/ 	.word	0x0000004a
        /*1088*/ 	.word	0x00013290
        /*108c*/ 	.short	0x010a
        /*108e*/ 	.byte	0x3f
	.zero		1


	//   ....[80]....
        /*1090*/ 	.word	0x0001a880
        /*1094*/ 	.word	0x0000004a
        /*1098*/ 	.word	0x00013290
        /*109c*/ 	.short	0x010a
        /*109e*/ 	.byte	0x3f
	.zero		1


	//   ....[81]....
        /*10a0*/ 	.word	0x0001a8d0
        /*10a4*/ 	.word	0x0000004a
        /*10a8*/ 	.word	0x000132b0
        /*10ac*/ 	.short	0x010a
        /*10ae*/ 	.byte	0x3f
	.zero		1


	//   ....[82]....
        /*10b0*/ 	.word	0x0001aad0
        /*10b4*/ 	.word	0x00000010
        /*10b8*/ 	.word	0x00013200
        /*10bc*/ 	.short	0x010a
        /*10be*/ 	.byte	0x3f
	.zero		1


	//   ....[83]....
        /*10c0*/ 	.word	0x0001acd0
        /*10c4*/ 	.word	0x00000010
        /*10c8*/ 	.word	0x00013200
        /*10cc*/ 	.short	0x010a
        /*10ce*/ 	.byte	0x3f
	.zero		1


	//   ....[84]....
        /*10d0*/ 	.word	0x0001ad20
        /*10d4*/ 	.word	0x00000000
        /*10d8*/ 	.word	0x00013230
        /*10dc*/ 	.short	0x010a
        /*10de*/ 	.byte	0x3f
	.zero		1


	//   ....[85]....
        /*10e0*/ 	.word	0x0001ad70
        /*10e4*/ 	.word	0x0000000d
        /*10e8*/ 	.word	0x00013230
        /*10ec*/ 	.short	0x010a
        /*10ee*/ 	.byte	0x3f
	.zero		1


	//   ....[86]....
        /*10f0*/ 	.word	0x0001adc0
        /*10f4*/ 	.word	0x0000000f
        /*10f8*/ 	.word	0x00013250
        /*10fc*/ 	.short	0x010a
        /*10fe*/ 	.byte	0x3f
	.zero		1


	//   ....[87]....
        /*1100*/ 	.word	0x0001ae10
        /*1104*/ 	.word	0x0000000a
        /*1108*/ 	.word	0x00013230
        /*110c*/ 	.short	0x010a
        /*110e*/ 	.byte	0x3f
	.zero		1


	//   ....[88]....
        /*1110*/ 	.word	0x0001ae60
        /*1114*/ 	.word	0x0000000d
        /*1118*/ 	.word	0x00013250
        /*111c*/ 	.short	0x010a
        /*111e*/ 	.byte	0x3f
	.zero		1


	//   ....[89]....
        /*1120*/ 	.word	0x0001aeb0
        /*1124*/ 	.word	0x00000008
        /*1128*/ 	.word	0x00013250
        /*112c*/ 	.short	0x010a
        /*112e*/ 	.byte	0x3f
	.zero		1


	//   ....[90]....
        /*1130*/ 	.word	0x0001b050
        /*1134*/ 	.word	0x00000016
        /*1138*/ 	.word	0x00013220
        /*113c*/ 	.short	0x010a
        /*113e*/ 	.byte	0x3f
	.zero		1


	//   ....[91]....
        /*1140*/ 	.word	0x0001b0a0
        /*1144*/ 	.word	0x00000006
        /*1148*/ 	.word	0x000132a0
        /*114c*/ 	.short	0x010a
        /*114e*/ 	.byte	0x3f
	.zero		1


	//   ....[92]....
        /*1150*/ 	.word	0x0001b0f0
        /*1154*/ 	.word	0x00000006
        /*1158*/ 	.word	0x000132c0
        /*115c*/ 	.short	0x010a
        /*115e*/ 	.byte	0x3f
	.zero		1


	//   ....[93]....
        /*1160*/ 	.word	0x0001b140
        /*1164*/ 	.word	0x00000005
        /*1168*/ 	.word	0x000132a0
        /*116c*/ 	.short	0x010a
        /*116e*/ 	.byte	0x3f
	.zero		1


	//   ....[94]....
        /*1170*/ 	.word	0x0001b190
        /*1174*/ 	.word	0x00000005
        /*1178*/ 	.word	0x000132c0
        /*117c*/ 	.short	0x010a
        /*117e*/ 	.byte	0x3f
	.zero		1


	//   ....[95]....
        /*1180*/ 	.word	0x0001b330
        /*1184*/ 	.word	0x00000004
        /*1188*/ 	.word	0x00013280
        /*118c*/ 	.short	0x010a
        /*118e*/ 	.byte	0x3f
	.zero		1


	//   ....[96]....
        /*1190*/ 	.word	0x0001b380
        /*1194*/ 	.word	0x00000004
        /*1198*/ 	.word	0x00013240
        /*119c*/ 	.short	0x010a
        /*119e*/ 	.byte	0x3f
	.zero		1


	//   ....[97]....
        /*11a0*/ 	.word	0x0001bb70
        /*11a4*/ 	.word	0x00000016
        /*11a8*/ 	.word	0x00013220
        /*11ac*/ 	.short	0x010a
        /*11ae*/ 	.byte	0x3f
	.zero		1


	//   ....[98]....
        /*11b0*/ 	.word	0x0001bbc0
        /*11b4*/ 	.word	0x00000004
        /*11b8*/ 	.word	0x00013280
        /*11bc*/ 	.short	0x010a
        /*11be*/ 	.byte	0x3f
	.zero		1


	//   ....[99]....
        /*11c0*/ 	.word	0x0001bc10
        /*11c4*/ 	.word	0x00000004
        /*11c8*/ 	.word	0x00013240
        /*11cc*/ 	.short	0x010a
        /*11ce*/ 	.byte	0x3f
	.zero		1


	//   ....[100]....
        /*11d0*/ 	.word	0x0001bc60
        /*11d4*/ 	.word	0x00000003
        /*11d8*/ 	.word	0x00013270
        /*11dc*/ 	.short	0x010a
        /*11de*/ 	.byte	0x3f
	.zero		1


	//   ....[101]....
        /*11e0*/ 	.word	0x0001bcb0
        /*11e4*/ 	.word	0x00000003
        /*11e8*/ 	.word	0x00013260
        /*11ec*/ 	.short	0x010a
        /*11ee*/ 	.byte	0x3f
	.zero		1


	//   ....[102]....
        /*11f0*/ 	.word	0x0001bd00
        /*11f4*/ 	.word	0x00000003
        /*11f8*/ 	.word	0x00013270
        /*11fc*/ 	.short	0x010a
        /*11fe*/ 	.byte	0x3f
	.zero		1


	//   ....[103]....
        /*1200*/ 	.word	0x0001bd50
        /*1204*/ 	.word	0x00000003
        /*1208*/ 	.word	0x00013260
        /*120c*/ 	.short	0x010a
        /*120e*/ 	.byte	0x3f
	.zero		1


	//   ....[104]....
        /*1210*/ 	.word	0x0001c6e0
        /*1214*/ 	.word	0x00000009
        /*1218*/ 	.word	0x00013220
        /*121c*/ 	.short	0x010a
        /*121e*/ 	.byte	0x3f
	.zero		1


	//   ....[105]....
        /*1220*/ 	.word	0x0001c880
        /*1224*/ 	.word	0x00000007
        /*1228*/ 	.word	0x00000000
        /*122c*/ 	.short	0x010a
        /*122e*/ 	.byte	0x3f
	.zero		1


	//   ....[106]....
        /*1230*/ 	.word	0x0001c8d0
        /*1234*/ 	.word	0x00000003
        /*1238*/ 	.word	0x00000000
        /*123c*/ 	.short	0x010a
        /*123e*/ 	.byte	0x3f
	.zero		1


	//   ....[107]....
        /*1240*/ 	.word	0x0001c920
        /*1244*/ 	.word	0x00000003
        /*1248*/ 	.word	0x00013260
        /*124c*/ 	.short	0x010a
        /*124e*/ 	.byte	0x3f
	.zero		1


	//   ....[108]....
        /*1250*/ 	.word	0x0001c970
        /*1254*/ 	.word	0x00000005
        /*1258*/ 	.word	0x00013260
        /*125c*/ 	.short	0x010a
        /*125e*/ 	.byte	0x3f
	.zero		1


	//   ....[109]....
        /*1260*/ 	.word	0x0001c9c0
        /*1264*/ 	.word	0x00000003
        /*1268*/ 	.word	0x00013280
        /*126c*/ 	.short	0x010a
        /*126e*/ 	.byte	0x3f
	.zero		1


	//----- nvinfo : EIATTR_NUM_MBARRIERS
	.align		4
.L_323:
        /*1270*/ 	.byte	0x03, 0x38
        /*1272*/ 	.short	0x0016


	//----- nvinfo : EIATTR_EXIT_INSTR_OFFSETS
	.align		4
        /*1274*/ 	.byte	0x04, 0x1c
        /*1276*/ 	.short	(.L_325 - .L_324)


	//   ....[0]....
.L_324:
        /*1278*/ 	.word	0x0001a7d0


	//----- nvinfo : EIATTR_MAX_THREADS
	.align		4
.L_325:
        /*127c*/ 	.byte	0x04, 0x05
        /*127e*/ 	.short	(.L_327 - .L_326)
.L_326:
        /*1280*/ 	.word	0x00000200
        /*1284*/ 	.word	0x00000001
        /*1288*/ 	.word	0x00000001


	//----- nvinfo : EIATTR_CRS_STACK_SIZE
	.align		4
.L_327:
        /*128c*/ 	.byte	0x04, 0x1e
        /*128e*/ 	.short	(.L_329 - .L_328)
.L_328:
        /*1290*/ 	.word	0x00000000


	//----- nvinfo : EIATTR_CBANK_PARAM_SIZE
	.align		4
.L_329:
        /*1294*/ 	.byte	0x03, 0x19
        /*1296*/ 	.short	0x0af0


	//----- nvinfo : EIATTR_PARAM_CBANK
	.align		4
        /*1298*/ 	.byte	0x04, 0x0a
        /*129a*/ 	.short	(.L_331 - .L_330)
	.align		4
.L_330:
        /*129c*/ 	.word	index@(.nv.constant0._ZN7cutlass13device_kernelIN5flash11enable_sm90INS1_16FlashAttnFwdSm90INS1_25CollectiveMainloopFwdSm90ILi2EN4cute5tupleIJNS5_1CILi1EEES8_S8_EEENS6_IJNS7_ILi192EEENS7_ILi160EEENS7_ILi64EEEEEELi64ENS_12float_e4m3_tEfNS_4arch4Sm90ELb1ELb0ELb1ELb1ELb0ELb1ELb0ELb1ELb1ELb1ELb0ELb0EEENS1_21CollectiveEpilogueFwdINS6_IJSA_SC_SB_EEES9_NS_10bfloat16_tESG_Li384ELb1ELb1ELb0ELb1EEENS1_36VarlenDynamicPersistentTileSchedulerILi192ELi160ELi384ELi128ELb0ELb1ELb1ELb1ELb1ELb1EEEEEEEEEvNT_6ParamsE)
        /*12a0*/ 	.short	0x0210
        /*12a2*/ 	.short	0x0af0


	//----- nvinfo : EIATTR_SW_WAR
	.align		4
.L_331:
        /*12a4*/ 	.byte	0x04, 0x36
        /*12a6*/ 	.short	(.L_333 - .L_332)
.L_332:
        /*12a8*/ 	.word	0x00000008
.L_333:


//--------------------- .nv.callgraph             --------------------------
	.section	.nv.callgraph,"",@"SHT_CUDA_CALLGRAPH"
	.align	4
	.sectionentsize	8
	.align		4
        /*0000*/ 	.word	0x00000000
	.align		4
        /*0004*/ 	.word	0xffffffff
	.align		4
        /*0008*/ 	.word	index@(_ZN7cutlass13device_kernelIN5flash11enable_sm90INS1_16FlashAttnFwdSm90INS1_25CollectiveMainloopFwdSm90ILi2EN4cute5tupleIJNS5_1CILi1EEES8_S8_EEENS6_IJNS7_ILi192EEENS7_ILi160EEENS7_ILi64EEEEEELi64ENS_12float_e4m3_tEfNS_4arch4Sm90ELb0ELb0ELb1ELb0ELb0ELb0ELb0ELb1ELb1ELb1ELb0ELb0EEENS1_21CollectiveEpilogueFwdINS6_IJSA_SC_SB_EEES9_NS_10bfloat16_tESG_Li384ELb0ELb1ELb0ELb1EEENS1_29StaticPersistentTileSchedulerILb0EEEEEEEEEvNT_6ParamsE)
	.align		4
        /*000c*/ 	.word	index@(__assertfail)
	.align		4
        /*0010*/ 	.word	index@(_ZN7cutlass13device_kernelIN5flash11enable_sm90INS1_16FlashAttnFwdSm90INS1_25CollectiveMainloopFwdSm90ILi2EN4cute5tupleIJNS5_1CILi1EEES8_S8_EEENS6_IJNS7_ILi192EEENS7_ILi160EEENS7_ILi64EEEEEELi64ENS_12float_e4m3_tEfNS_4arch4Sm90ELb0ELb0ELb1ELb1ELb0ELb0ELb0ELb1ELb1ELb1ELb0ELb0EEENS1_21CollectiveEpilogueFwdINS6_IJSA_SC_SB_EEES9_NS_10bfloat16_tESG_Li384ELb1ELb1ELb0ELb1EEENS1_36VarlenDynamicPersistentTileSchedulerILi192ELi160ELi384ELi128ELb0ELb1ELb1ELb0ELb1ELb1EEEEEEEEEvNT_6ParamsE)
	.align		4
        /*0014*/ 	.word	index@(__assertfail)
	.align		4
        /*0018*/ 	.word	index@(_ZN7cutlass13device_kernelIN5flash11enable_sm90INS1_16FlashAttnFwdSm90INS1_25CollectiveMainloopFwdSm90ILi2EN4cute5tupleIJNS5_1CILi1EEES8_S8_EEENS6_IJNS7_ILi192EEENS7_ILi160EEENS7_ILi64EEEEEELi64ENS_12float_e4m3_tEfNS_4arch4Sm90ELb0ELb0ELb1ELb1ELb0ELb1ELb0ELb1ELb1ELb1ELb0ELb0EEENS1_21CollectiveEpilogueFwdINS6_IJSA_SC_SB_EEES9_NS_10bfloat16_tESG_Li384ELb1ELb1ELb0ELb1EEENS1_36VarlenDynamicPersistentTileSchedulerILi192ELi160ELi384ELi128ELb0ELb1ELb1ELb0ELb1ELb1EEEEEEEEEvNT_6ParamsE)
	.align		4
        /*001c*/ 	.word	index@(__assertfail)
	.align		4
        /*0020*/ 	.word	index@(_ZN7cutlass13device_kernelIN5flash11enable_sm90INS1_16FlashAttnFwdSm90INS1_25CollectiveMainloopFwdSm90ILi2EN4cute5tupleIJNS5_1CILi1EEES8_S8_EEENS6_IJNS7_ILi192EEENS7_ILi160EEENS7_ILi64EEEEEELi64ENS_12float_e4m3_tEfNS_4arch4Sm90ELb0ELb1ELb1ELb0ELb0ELb0ELb0ELb1ELb1ELb1ELb0ELb0EEENS1_21CollectiveEpilogueFwdINS6_IJSA_SC_SB_EEES9_NS_10bfloat16_tESG_Li384ELb0ELb1ELb0ELb1EEENS1_30DynamicPersistentTileSchedulerILi384ELi128ELb0ELb1ELb1EEEEEEEEEvNT_6ParamsE)
	.align		4
        /*0024*/ 	.word	index@(__assertfail)
	.align		4
        /*0028*/ 	.word	index@(_ZN7cutlass13device_kernelIN5flash11enable_sm90INS1_16FlashAttnFwdSm90INS1_25CollectiveMainloopFwdSm90ILi2EN4cute5tupleIJNS5_1CILi1EEES8_S8_EEENS6_IJNS7_ILi192EEENS7_ILi160EEENS7_ILi64EEEEEELi64ENS_12float_e4m3_tEfNS_4arch4Sm90ELb0ELb1ELb1ELb1ELb0ELb0ELb0ELb1ELb1ELb1ELb0ELb0EEENS1_21CollectiveEpilogueFwdINS6_IJSA_SC_SB_EEES9_NS_10bfloat16_tESG_Li384ELb1ELb1ELb0ELb1EEENS1_36VarlenDynamicPersistentTileSchedulerILi192ELi160ELi384ELi128ELb0ELb1ELb1ELb1ELb0ELb1EEEEEEEEEvNT_6ParamsE)
	.align		4
        /*002c*/ 	.word	index@(__assertfail)
	.align		4
        /*0030*/ 	.word	index@(_ZN7cutlass13device_kernelIN5flash11enable_sm90INS1_16FlashAttnFwdSm90INS1_25CollectiveMainloopFwdSm90ILi2EN4cute5tupleIJNS5_1CILi1EEES8_S8_EEENS6_IJNS7_ILi192EEENS7_ILi160EEENS7_ILi64EEEEEELi64ENS_12float_e4m3_tEfNS_4arch4Sm90ELb0ELb1ELb1ELb1ELb0ELb1ELb0ELb1ELb1ELb1ELb0ELb0EEENS1_21CollectiveEpilogueFwdINS6_IJSA_SC_SB_EEES9_NS_10bfloat16_tESG_Li384ELb1ELb1ELb0ELb1EEENS1_36VarlenDynamicPersistentTileSchedulerILi192ELi160ELi384ELi128ELb0ELb1ELb1ELb1ELb0ELb1EEEEEEEEEvNT_6ParamsE)
	.align		4
        /*0034*/ 	.word	index@(__assertfail)
	.align		4
        /*0038*/ 	.word	index@(_ZN7cutlass13device_kernelIN5flash11enable_sm90INS1_16FlashAttnFwdSm90INS1_25CollectiveMainloopFwdSm90ILi2EN4cute5tupleIJNS5_1CILi1EEES8_S8_EEENS6_IJNS7_ILi192EEENS7_ILi160EEENS7_ILi64EEEEEELi64ENS_12float_e4m3_tEfNS_4arch4Sm90ELb1ELb0ELb1ELb0ELb0ELb0ELb0ELb1ELb1ELb1ELb0ELb0EEENS1_21CollectiveEpilogueFwdINS6_IJSA_SC_SB_EEES9_NS_10bfloat16_tESG_Li384ELb0ELb1ELb0ELb1EEENS1_30DynamicPersistentTileSchedulerILi384ELi128ELb0ELb1ELb1EEEEEEEEEvNT_6ParamsE)
	.align		4
        /*003c*/ 	.word	index@(__assertfail)
	.align		4
        /*0040*/ 	.word	index@(_ZN7cutlass13device_kernelIN5flash11enable_sm90INS1_16FlashAttnFwdSm90INS1_25CollectiveMainloopFwdSm90ILi2EN4cute5tupleIJNS5_1CILi1EEES8_S8_EEENS6_IJNS7_ILi192EEENS7_ILi160EEENS7_ILi64EEEEEELi64ENS_12float_e4m3_tEfNS_4arch4Sm90ELb1ELb0ELb1ELb1ELb0ELb0ELb0ELb1ELb1ELb1ELb0ELb0EEENS1_21CollectiveEpilogueFwdINS6_IJSA_SC_SB_EEES9_NS_10bfloat16_tESG_Li384ELb1ELb1ELb0ELb1EEENS1_36VarlenDynamicPersistentTileSchedulerILi192ELi160ELi384ELi128ELb0ELb1ELb1ELb1ELb1ELb1EEEEEEEEEvNT_6ParamsE)
	.align		4
        /*0044*/ 	.word	index@(__assertfail)
	.align		4
        /*0048*/ 	.word	index@(_ZN7cutlass13device_kernelIN5flash11enable_sm90INS1_16FlashAttnFwdSm90INS1_25CollectiveMainloopFwdSm90ILi2EN4cute5tupleIJNS5_1CILi1EEES8_S8_EEENS6_IJNS7_ILi192EEENS7_ILi160EEENS7_ILi64EEEEEELi64ENS_12float_e4m3_tEfNS_4arch4Sm90ELb1ELb0ELb1ELb1ELb0ELb1ELb0ELb1ELb1ELb1ELb0ELb0EEENS1_21CollectiveEpilogueFwdINS6_IJSA_SC_SB_EEES9_NS_10bfloat16_tESG_Li384ELb1ELb1ELb0ELb1EEENS1_36VarlenDynamicPersistentTileSchedulerILi192ELi160ELi384ELi128ELb0ELb1ELb1ELb1ELb1ELb1EEEEEEEEEvNT_6ParamsE)
	.align		4
        /*004c*/ 	.word	index@(__assertfail)
	.align		4
        /*0050*/ 	.word	0x00000000
	.align		4
        /*0054*/ 	.word	0xfffffffe
	.align		4
        /*0058*/ 	.word	0x00000000
	.align		4
        /*005c*/ 	.word	0xfffffffd
	.align		4
        /*0060*/ 	.word	0x00000000
	.align		4
        /*0064*/ 	.word	0xfffffffc


//--------------------- .nv.constant4             --------------------------
	.section	.nv.constant4,"a",@progbits
	.align	8
	.align		8
.nv.constant4:
        /*0000*/ 	.dword	__assertfail
	.align		8
        /*0008*/ 	.dword	__unnamed_1
	.align		8
        /*0010*/ 	.dword	__unnamed_2
	.align		8
        /*0018*/ 	.dword	__unnamed_3
	.align		8
        /*0020*/ 	.dword	__unnamed_4
	.align		8
        /*0028*/ 	.dword	__unnamed_5
	.align		8
        /*0030*/ 	.dword	__unnamed_6
	.align		8
        /*0038*/ 	.dword	_ZZN5flash28permute_output_fp8_VcolmajorIN4cute6TensorINS1_11ArrayEngineIN7cutlass10bfloat16_tELm32EEENS1_6LayoutINS1_5tupleIJNS8_IJNS1_1CILi2EEESA_NS9_ILi8EEEEEENS9_ILi1EEESD_EEENS8_IJNS8_IJSD_SA_NS9_ILi4EEEEEENS9_ILi0EEESH_EEEEEEEEEvRT_E9upper_map
	.align		8
        /*0040*/ 	.dword	_ZN81_INTERNAL_acdd9c0f_45_flash_fwd_hdim64_e4m3_softcap_packgqa_sm90_cu_a6473388_35104cuda3std3__45__cpo5beginE
	.align		8
        /*0048*/ 	.dword	_ZN81_INTERNAL_acdd9c0f_45_flash_fwd_hdim64_e4m3_softcap_packgqa_sm90_cu_a6473388_35104cuda3std3__45__cpo3endE
	.align		8
        /*0050*/ 	.dword	_ZN81_INTERNAL_acdd9c0f_45_flash_fwd_hdim64_e4m3_softcap_packgqa_sm90_cu_a6473388_35104cuda3std3__45__cpo6cbeginE
	.align		8
        /*0058*/ 	.dword	_ZN81_INTERNAL_acdd9c0f_45_flash_fwd_hdim64_e4m3_softcap_packgqa_sm90_cu_a6473388_35104cuda3std3__45__cpo4cendE
	.align		8
        /*0060*/ 	.dword	_ZN81_INTERNAL_acdd9c0f_45_flash_fwd_hdim64_e4m3_softcap_packgqa_sm90_cu_a6473388_35104cuda3std3__483_GLOBAL__N__acdd9c0f_45_flash_fwd_hdim64_e4m3_softcap_packgqa_sm90_cu_a6473388_35106ignoreE
	.align		8
        /*0068*/ 	.dword	_ZN81_INTERNAL_acdd9c0f_45_flash_fwd_hdim64_e4m3_softcap_packgqa_sm90_cu_a6473388_35104cuda3std3__419piecewise_constructE
	.align		8
        /*0070*/ 	.dword	_ZN81_INTERNAL_acdd9c0f_45_flash_fwd_hdim64_e4m3_softcap_packgqa_sm90_cu_a6473388_35104cuda3std3__48in_placeE
	.align		8
        /*0078*/ 	.dword	_ZN81_INTERNAL_acdd9c0f_45_flash_fwd_hdim64_e4m3_softcap_packgqa_sm90_cu_a6473388_35104cuda3std6ranges3__45__cpo4swapE
	.align		8
        /*0080*/ 	.dword	_ZN81_INTERNAL_acdd9c0f_45_flash_fwd_hdim64_e4m3_softcap_packgqa_sm90_cu_a6473388_35104cuda3std6ranges3__45__cpo9iter_moveE
	.align		8
        /*0088*/ 	.dword	_ZN81_INTERNAL_acdd9c0f_45_flash_fwd_hdim64_e4m3_softcap_packgqa_sm90_cu_a6473388_35104cute7productE
	.align		8
        /*0090*/ 	.dword	_ZN81_INTERNAL_acdd9c0f_45_flash_fwd_hdim64_e4m3_softcap_packgqa_sm90_cu_a6473388_35104cute1_E
	.align		8
        /*0098*/ 	.dword	$str$23
	.align		8
        /*00a0*/ 	.dword	$str$24


//--------------------- .text._ZN7cutlass13device_kernelIN5flash11enable_sm90INS1_16FlashAttnFwdSm90INS1_25CollectiveMainloopFwdSm90ILi2EN4cute5tupleIJNS5_1CILi1EEES8_S8_EEENS6_IJNS7_ILi192EEENS7_ILi160EEENS7_ILi64EEEEEELi64ENS_12float_e4m3_tEfNS_4arch4Sm90ELb0ELb0ELb1ELb0ELb0ELb0ELb0ELb1ELb1ELb1ELb0ELb0EEENS1_21CollectiveEpilogueFwdINS6_IJSA_SC_SB_EEES9_NS_10bfloat16_tESG_Li384ELb0ELb1ELb0ELb1EEENS1_29StaticPersistentTileSchedulerILb0EEEEEEEEEvNT_6ParamsE --------------------------
	.section	.text._ZN7cutlass13device_kernelIN5flash11enable_sm90INS1_16FlashAttnFwdSm90INS1_25CollectiveMainloopFwdSm90ILi2EN4cute5tupleIJNS5_1CILi1EEES8_S8_EEENS6_IJNS7_ILi192EEENS7_ILi160EEENS7_ILi64EEEEEELi64ENS_12float_e4m3_tEfNS_4arch4Sm90ELb0ELb0ELb1ELb0ELb0ELb0ELb0ELb1ELb1ELb1ELb0ELb0EEENS1_21CollectiveEpilogueFwdINS6_IJSA_SC_SB_EEES9_NS_10bfloat16_tESG_Li384ELb0ELb1ELb0ELb1EEENS1_29StaticPersistentTileSchedulerILb0EEEEEEEEEvNT_6ParamsE,"ax",@progbits
	.align	128
.text._ZN7cutlass13device_kernelIN5flash11enable_sm90INS1_16FlashAttnFwdSm90INS1_25CollectiveMainloopFwdSm90ILi2EN4cute5tupleIJNS5_1CILi1EEES8_S8_EEENS6_IJNS7_ILi192EEENS7_ILi160EEENS7_ILi64EEEEEELi64ENS_12float_e4m3_tEfNS_4arch4Sm90ELb0ELb0ELb1ELb0ELb0ELb0ELb0ELb1ELb1ELb1ELb0ELb0EEENS1_21CollectiveEpilogueFwdINS6_IJSA_SC_SB_EEES9_NS_10bfloat16_tESG_Li384ELb0ELb1ELb0ELb1EEENS1_29StaticPersistentTileSchedulerILb0EEEEEEEEEvNT_6ParamsE:
        .type           _ZN7cutlass13device_kernelIN5flash11enable_sm90INS1_16FlashAttnFwdSm90INS1_25CollectiveMainloopFwdSm90ILi2EN4cute5tupleIJNS5_1CILi1EEES8_S8_EEENS6_IJNS7_ILi192EEENS7_ILi160EEENS7_ILi64EEEEEELi64ENS_12float_e4m3_tEfNS_4arch4Sm90ELb0ELb0ELb1ELb0ELb0ELb0ELb0ELb1ELb1ELb1ELb0ELb0EEENS1_21CollectiveEpilogueFwdINS6_IJSA_SC_SB_EEES9_NS_10bfloat16_tESG_Li384ELb0ELb1ELb0ELb1EEENS1_29StaticPersistentTileSchedulerILb0EEEEEEEEEvNT_6ParamsE,@function
        .size           _ZN7cutlass13device_kernelIN5flash11enable_sm90INS1_16FlashAttnFwdSm90INS1_25CollectiveMainloopFwdSm90ILi2EN4cute5tupleIJNS5_1CILi1EEES8_S8_EEENS6_IJNS7_ILi192EEENS7_ILi160EEENS7_ILi64EEEEEELi64ENS_12float_e4m3_tEfNS_4arch4Sm90ELb0ELb0ELb1ELb0ELb0ELb0ELb0ELb1ELb1ELb1ELb0ELb0EEENS1_21CollectiveEpilogueFwdINS6_IJSA_SC_SB_EEES9_NS_10bfloat16_tESG_Li384ELb0ELb1ELb0ELb1EEENS1_29StaticPersistentTileSchedulerILb0EEEEEEEEEvNT_6ParamsE,(.L_x_2196 - _ZN7cutlass13device_kernelIN5flash11enable_sm90INS1_16FlashAttnFwdSm90INS1_25CollectiveMainloopFwdSm90ILi2EN4cute5tupleIJNS5_1CILi1EEES8_S8_EEENS6_IJNS7_ILi192EEENS7_ILi160EEENS7_ILi64EEEEEELi64ENS_12float_e4m3_tEfNS_4arch4Sm90ELb0ELb0ELb1ELb0ELb0ELb0ELb0ELb1ELb1ELb1ELb0ELb0EEENS1_21CollectiveEpilogueFwdINS6_IJSA_SC_SB_EEES9_NS_10bfloat16_tESG_Li384ELb0ELb1ELb0ELb1EEENS1_29StaticPersistentTileSchedulerILb0EEEEEEEEEvNT_6ParamsE)
        .other          _ZN7cutlass13device_kernelIN5flash11enable_sm90INS1_16FlashAttnFwdSm90INS1_25CollectiveMainloopFwdSm90ILi2EN4cute5tupleIJNS5_1CILi1EEES8_S8_EEENS6_IJNS7_ILi192EEENS7_ILi160EEENS7_ILi64EEEEEELi64ENS_12float_e4m3_tEfNS_4arch4Sm90ELb0ELb0ELb1ELb0ELb0ELb0ELb0ELb1ELb1ELb1ELb0ELb0EEENS1_21CollectiveEpilogueFwdINS6_IJSA_SC_SB_EEES9_NS_10bfloat16_tESG_Li384ELb0ELb1ELb0ELb1EEENS1_29StaticPersistentTileSchedulerILb0EEEEEEEEEvNT_6ParamsE,@"STO_CUDA_ENTRY STV_DEFAULT"
_ZN7cutlass13device_kernelIN5flash11enable_sm90INS1_16FlashAttnFwdSm90INS1_25CollectiveMainloopFwdSm90ILi2EN4cute5tupleIJNS5_1CILi1EEES8_S8_EEENS6_IJNS7_ILi192EEENS7_ILi160EEENS7_ILi64EEEEEELi64ENS_12float_e4m3_tEfNS_4arch4Sm90ELb0ELb0ELb1ELb0ELb0ELb0ELb0ELb1ELb1ELb1ELb0ELb0EEENS1_21CollectiveEpilogueFwdINS6_IJSA_SC_SB_EEES9_NS_10bfloat16_tESG_Li384ELb0ELb1ELb0ELb1EEENS1_29StaticPersistentTileSchedulerILb0EEEEEEEEEvNT_6ParamsE:
[----:B------:R-:W0:Y:S01]  /*0000*/  LDC R1, c[0x0][0x28] ;  /* 0x00000a00ff017b82 */ /* 0x000e220000000800 */
[----:B------:R-:W1:Y:S01]  /*0010*/  S2R R4, SR_TID.X ;  /* 0x0000000000047919 */ /* 0x000e620000002100 */
[----:B------:R-:W-:Y:S01]  /*0020*/  ELECT P0, URZ, PT ;  /* 0x00000000003f782f */ /* 0x000fe20003800000 */
[----:B------:R-:W-:Y:S01]  /*0030*/  BSSY B0, `(.L_x_0) ;  /* 0x000000e000007945 */ /* 0x000fe20003800000 */
[----:B-1----:R-:W-:-:S05]  /*0040*/  SHF.R.U32.HI R0, RZ, 0x5, R4 ;  /* 0x00000005ff007819 */ /* 0x002fca0000011604 */
[----:B------:R-:W1:Y:S02]  /*0050*/  SHFL.IDX PT, R2, R0, RZ, 0x1f ;  /* 0x00001fff00027589 */ /* 0x000e6400000e0000 */
[----:B-1----:R-:W-:Y:S02]  /*0060*/  ISETP.EQ.AND P0, PT, R2, RZ, P0 ;  /* 0x000000ff0200720c */ /* 0x002fe40000702270 */
[----:B------:R-:W-:-:S11]  /*0070*/  SHF.R.U32.HI R2, RZ, 0x7, R4 ;  /* 0x00000007ff027819 */ /* 0x000fd60000011604 */
[----:B0-----:R-:W-:Y:S05]  /*0080*/  @!P0 BRA `(.L_x_1) ;  /* 0x0000000000208947 */ /* 0x001fea0003800000 */
[----:B------:R-:W-:Y:S02]  /*0090*/  ULDC.64 UR4, c[0x0][0x198] ;  /* 0x0000660000047ab9 */ /* 0x000fe40000000a00 */
[----:B------:R-:W-:Y:S02]  /*00a0*/  UIADD3 UR6, UP0, UR4, 0x370, URZ ;  /* 0x0000037004067890 */ /* 0x000fe4000ff1e03f */
[----:B------:R-:W-:Y:S02]  /*00b0*/  UIADD3 UR4, UP1, UR4, 0x470, URZ ;  /* 0x0000047004047890 */ /* 0x000fe4000ff3e03f */
[----:B------:R-:W-:Y:S02]  /*00c0*/  UIADD3.X UR7, URZ, UR5, URZ, UP0, !UPT ;  /* 0x000000053f077290 */ /* 0x000fe400087fe43f */
[----:B------:R-:W-:-:S07]  /*00d0*/  UIADD3.X UR5, URZ, UR5, URZ, UP1, !UPT ;  /* 0x000000053f057290 */ /* 0x000fce0008ffe43f */
[----:B------:R0:W-:Y:S02]  /*00e0*/  UTMACCTL.PF [UR6] ;  /* 0x00000000060079b9 */ /* 0x0001e40008040000 */
[----:B------:R0:W-:Y:S02]  /*00f0*/  UTMACCTL.PF [UR4] ;  /* 0x00000000040079b9 */ /* 0x0001e40008040000 */
[----:B0-----:R-:W-:Y:S01]  /*0100*/  NOP ;  /* 0x0000000000007918 */ /* 0x001fe20000000000 */
.L_x_1:
[----:B------:R-:W-:Y:S05]  /*0110*/  BSYNC B0 ;  /* 0x0000000000007941 */ /* 0x000fea0003800000 */
.L_x_0:
[----:B------:R-:W-:Y:S01]  /*0120*/  VOTEU.ANY UP0, P0 ;  /* 0x00000000003f7886 */ /* 0x000fe20000000100 */
[----:B------:R-:W0:Y:S01]  /*0130*/  SHFL.IDX PT, R2, R2, RZ, 0x1f ;  /* 0x00001fff02027589 */ /* 0x000e2200000e0000 */
[----:B------:R-:W-:Y:S01]  /*0140*/  UMOV UR4, 0x80 ;  /* 0x0000008000047882 */ /* 0x000fe20000000000 */
[----:B------:R-:W-:Y:S01]  /*0150*/  UMOV UR7, 0x180 ;  /* 0x0000018000077882 */ /* 0x000fe20000000000 */
[----:B------:R-:W-:Y:S01]  /*0160*/  VOTEU.ANY UP1, P0 ;  /* 0x00000000003f7886 */ /* 0x000fe20000020100 */
[----:B------:R-:W1:Y:S01]  /*0170*/  @UP0 S2UR UR8, SR_CgaCtaId ;  /* 0x00000000000809c3 */ /* 0x000e620000008800 */
[----:B------:R-:W2:Y:S01]  /*0180*/  SHFL.IDX PT, R3, R0, RZ, 0x1f ;  /* 0x00001fff00037589 */ /* 0x000ea200000e0000 */
[----:B------:R-:W-:Y:S01]  /*0190*/  @UP0 UMOV UR6, 0x400 ;  /* 0x0000040000060882 */ /* 0x000fe20000000000 */
[----:B------:R-:W-:-:S04]  /*01a0*/  @UP0 UIADD3 UR4, -UR4, 0x100000, URZ ;  /* 0x0010000004040890 */ /* 0x000fc8000fffe13f */
[----:B------:R-:W-:Y:S02]  /*01b0*/  @UP0 USHF.L.U32 UR5, UR4, 0xb, URZ ;  /* 0x0000000b04050899 */ /* 0x000fe4000800063f */
[----:B------:R-:W-:Y:S01]  /*01c0*/  @UP0 USHF.L.U32 UR4, UR4, 0x1, URZ ;  /* 0x0000000104040899 */ /* 0x000fe2000800063f */
[----:B------:R-:W-:Y:S01]  /*01d0*/  VOTEU.ANY UP2, P0 ;  /* 0x00000000003f7886 */ /* 0x000fe20000040100 */
[----:B0-----:R-:W-:Y:S01]  /*01e0*/  R2UR UR9, R2 ;  /* 0x00000000020972ca */ /* 0x001fe200000e0000 */
[----:B-1----:R-:W-:Y:S01]  /*01f0*/  @UP0 ULEA UR8, UR8, UR6, 0x18 ;  /* 0x0000000608080291 */ /* 0x002fe2000f8ec03f */
[----:B--2---:R-:W-:Y:S01]  /*0200*/  ISETP.NE.AND P1, PT, R3, RZ, PT ;  /* 0x000000ff0300720c */ /* 0x004fe20003f25270 */
[----:B------:R-:W-:-:S04]  /*0210*/  @UP0 UIADD3 UR6, -UR7, 0x100000, URZ ;  /* 0x0010000007060890 */ /* 0x000fc8000fffe13f */
[----:B------:R-:W-:Y:S02]  /*0220*/  @UP0 USHF.L.U32 UR7, UR6, 0xb, URZ ;  /* 0x0000000b06070899 */ /* 0x000fe4000800063f */
[----:B------:R-:W-:-:S04]  /*0230*/  @UP0 USHF.L.U32 UR6, UR6, 0x1, URZ ;  /* 0x0000000106060899 */ /* 0x000fc8000800063f */
[----:B------:R-:W-:Y:S01]  /*0240*/  UISETP.NE.AND UP0, UPT, UR9, URZ, UPT ;  /* 0x0000003f0900728c */ /* 0x000fe2000bf05270 */
[----:B------:R-:W0:Y:S02]  /*0250*/  FENCE.VIEW.ASYNC.S ;  /* 0x00000000000073c6 */ /* 0x000e240000000000 */
[----:B0-----:R0:W1:Y:S05]  /*0260*/  @UP1 SYNCS.EXCH.64 URZ, [UR8+0x13200], UR4 ;  /* 0x01320004083f15b2 */ /* 0x00106a0008000100 */
[----:B------:R0:W2:Y:S01]  /*0270*/  @UP2 SYNCS.EXCH.64 URZ, [UR8+0x13220], UR6 ;  /* 0x01322006083f25b2 */ /* 0x0000a20008000100 */
[----:B------:R-:W-:Y:S05]  /*0280*/  @P1 BRA `(.L_x_2) ;  /* 0x0000000000481947 */ /* 0x000fea0003800000 */
[----:B0-----:R-:W0:Y:S01]  /*0290*/  S2UR UR5, SR_CgaCtaId ;  /* 0x00000000000579c3 */ /* 0x001e220000008800 */
[----:B------:R-:W-:Y:S01]  /*02a0*/  UMOV UR4, 0x400 ;  /* 0x0000040000047882 */ /* 0x000fe20000000000 */
[----:B------:R-:W-:Y:S01]  /*02b0*/  UMOV UR6, 0x1 ;  /* 0x0000000100067882 */ /* 0x000fe20000000000 */
[----:B------:R-:W-:Y:S01]  /*02c0*/  UMOV UR7, 0x3 ;  /* 0x0000000300077882 */ /* 0x000fe20000000000 */
[----:B------:R-:W-:Y:S01]  /*02d0*/  ELECT P0, URZ, PT ;  /* 0x00000000003f782f */ /* 0x000fe20003800000 */
[----:B0-----:R-:W-:Y:S02]  /*02e0*/  ULEA UR8, UR5, UR4, 0x18 ;  /* 0x0000000405087291 */ /* 0x001fe4000f8ec03f */
[----:B------:R-:W-:-:S04]  /*02f0*/  UIADD3 UR4, -UR6, 0x100000, URZ ;  /* 0x0010000006047890 */ /* 0x000fc8000fffe13f */
[----:B------:R-:W-:Y:S02]  /*0300*/  USHF.L.U32 UR5, UR4, 0xb, URZ ;  /* 0x0000000b04057899 */ /* 0x000fe4000800063f */
[----:B------:R-:W-:Y:S02]  /*0310*/  USHF.L.U32 UR4, UR4, 0x1, URZ ;  /* 0x0000000104047899 */ /* 0x000fe4000800063f */
[----:B------:R-:W-:-:S04]  /*0320*/  UIADD3 UR6, -UR7, 0x100000, URZ ;  /* 0x0010000007067890 */ /* 0x000fc8000fffe13f */
[----:B------:R-:W-:Y:S02]  /*0330*/  USHF.L.U32 UR7, UR6, 0xb, URZ ;  /* 0x0000000b06077899 */ /* 0x000fe4000800063f */
[----:B------:R-:W-:Y:S01]  /*0340*/  USHF.L.U32 UR6, UR6, 0x1, URZ ;  /* 0x0000000106067899 */ /* 0x000fe2000800063f */
[----:B------:R-:W0:Y:S03]  /*0350*/  FENCE.VIEW.ASYNC.S ;  /* 0x00000000000073c6 */ /* 0x000e260000000000 */
[----:B0-----:R3:W4:Y:S08]  /*0360*/  SYNCS.EXCH.64 URZ, [UR8+0x13230], UR4 ;  /* 0x01323004083f75b2 */ /* 0x0017300008000100 */
[----:B------:R3:W0:Y:S01]  /*0370*/  SYNCS.EXCH.64 URZ, [UR8+0x13240], UR6 ;  /* 0x01324006083f75b2 */ /* 0x0006220008000100 */
[----:B------:R3:W0:Y:S01]  /*0380*/  SYNCS.EXCH.64 URZ, [UR8+0x13238], UR4 ;  /* 0x01323804083f75b2 */ /* 0x0006220008000100 */
[----:B------:R3:W0:Y:S02]  /*0390*/  SYNCS.EXCH.64 URZ, [UR8+0x13248], UR6 ;  /* 0x01324806083f75b2 */ /* 0x0006240008000100 */
[----:B---3--:R-:W-:Y:S01]  /*03a0*/  NOP ;  /* 0x0000000000007918 */ /* 0x008fe20000000000 */
.L_x_2:
[----:B------:R-:W3:Y:S01]  /*03b0*/  SHFL.IDX PT, R2, R0, RZ, 0x1f ;  /* 0x00001fff00027589 */ /* 0x000ee200000e0000 */
[----:B------:R-:W-:Y:S01]  /*03c0*/  NOP ;  /* 0x0000000000007918 */ /* 0x000fe20000000000 */
[----:B---3--:R-:W-:-:S13]  /*03d0*/  ISETP.NE.AND P0, PT, R2, RZ, PT ;  /* 0x000000ff0200720c */ /* 0x008fda0003f05270 */
        /* <DEDUP_REMOVED lines=14> */
[----:B0-----:R3:W0:Y:S08]  /*04c0*/  SYNCS.EXCH.64 URZ, [UR8+0x13250], UR4 ;  /* 0x01325004083f75b2 */ /* 0x0016300008000100 */
[----:B------:R3:W0:Y:S01]  /*04d0*/  SYNCS.EXCH.64 URZ, [UR8+0x13260], UR6 ;  /* 0x01326006083f75b2 */ /* 0x0006220008000100 */
[----:B------:R3:W0:Y:S01]  /*04e0*/  SYNCS.EXCH.64 URZ, [UR8+0x13258], UR4 ;  /* 0x01325804083f75b2 */ /* 0x0006220008000100 */
[----:B------:R3:W0:Y:S02]  /*04f0*/  SYNCS.EXCH.64 URZ, [UR8+0x13268], UR6 ;  /* 0x01326806083f75b2 */ /* 0x0006240008000100 */
[----:B---3--:R-:W-:Y:S01]  /*0500*/  NOP ;  /* 0x0000000000007918 */ /* 0x008fe20000000000 */
.L_x_3:
[----:B------:R-:W3:Y:S01]  /*0510*/  SHFL.IDX PT, R2, R0, RZ, 0x1f ;  /* 0x00001fff00027589 */ /* 0x000ee200000e0000 */
[----:B------:R-:W-:Y:S01]  /*0520*/  NOP ;  /* 0x0000000000007918 */ /* 0x000fe20000000000 */
[----:B---3--:R-:W-:-:S13]  /*0530*/  ISETP.NE.AND P0, PT, R2, RZ, PT ;  /* 0x000000ff0200720c */ /* 0x008fda0003f05270 */
[----:B------:R-:W-:Y:S05]  /*0540*/  @P0 BRA `(.L_x_4) ;  /* 0x0000000000380947 */ /* 0x000fea0003800000 */
[----:B0-----:R-:W0:Y:S01]  /*0550*/  S2UR UR5, SR_CgaCtaId ;  /* 0x00000000000579c3 */ /* 0x001e220000008800 */
[----:B------:R-:W-:Y:S01]  /*0560*/  UMOV UR4, 0x400 ;  /* 0x0000040000047882 */ /* 0x000fe20000000000 */
[----:B------:R-:W-:Y:S01]  /*0570*/  UMOV UR7, 0x1 ;  /* 0x0000000100077882 */ /* 0x000fe20000000000 */
[----:B------:R-:W-:Y:S01]  /*0580*/  ELECT P0, URZ, PT ;  /* 0x00000000003f782f */ /* 0x000fe20003800000 */
[----:B0-----:R-:W-:Y:S02]  /*0590*/  ULEA UR6, UR5, UR4, 0x18 ;  /* 0x0000000405067291 */ /* 0x001fe4000f8ec03f */
[----:B------:R-:W-:-:S04]  /*05a0*/  UIADD3 UR4, -UR7, 0x100000, URZ ;  /* 0x0010000007047890 */ /* 0x000fc8000fffe13f */
[----:B------:R-:W-:Y:S02]  /*05b0*/  USHF.L.U32 UR5, UR4, 0xb, URZ ;  /* 0x0000000b04057899 */ /* 0x000fe4000800063f */
[----:B------:R-:W-:Y:S01]  /*05c0*/  USHF.L.U32 UR4, UR4, 0x1, URZ ;  /* 0x0000000104047899 */ /* 0x000fe2000800063f */
[----:B------:R-:W0:Y:S11]  /*05d0*/  FENCE.VIEW.ASYNC.S ;  /* 0x00000000000073c6 */ /* 0x000e360000000000 */
[----:B0-----:R3:W0:Y:S01]  /*05e0*/  SYNCS.EXCH.64 URZ, [UR6+0x13270], UR4 ;  /* 0x01327004063f75b2 */ /* 0x0016220008000100 */
[----:B------:R3:W0:Y:S01]  /*05f0*/  SYNCS.EXCH.64 URZ, [UR6+0x13280], UR4 ;  /* 0x01328004063f75b2 */ /* 0x0006220008000100 */
[----:B------:R3:W0:Y:S01]  /*0600*/  SYNCS.EXCH.64 URZ, [UR6+0x13278], UR4 ;  /* 0x01327804063f75b2 */ /* 0x0006220008000100 */
[----:B------:R3:W0:Y:S02]  /*0610*/  SYNCS.EXCH.64 URZ, [UR6+0x13288], UR4 ;  /* 0x01328804063f75b2 */ /* 0x0006240008000100 */
[----:B---3--:R-:W-:Y:S01]  /*0620*/  NOP ;  /* 0x0000000000007918 */ /* 0x008fe20000000000 */
.L_x_4:
        /* <DEDUP_REMOVED lines=22> */
.L_x_5:
        /* <DEDUP_REMOVED lines=22> */
.L_x_6:
[----:B------:R-:W-:Y:S01]  /*08f0*/  PLOP3.LUT P0, PT, PT, PT, UP0, 0x80, 0x0 ;  /* 0x000000000000781c */ /* 0x000fe20003f0f008 */
[----:B------:R-:W-:Y:S01]  /*0900*/  UMOV UR38, 0x1 ;  /* 0x0000000100267882 */ /* 0x000fe20000000000 */
[----:B------:R-:W-:Y:S01]  /*0910*/  NOP ;  /* 0x0000000000007918 */ /* 0x000fe20000000000 */
[----:B------:R-:W-:Y:S01]  /*0920*/  USEL UR38, UR38, 0x2, !UP0 ;  /* 0x0000000226267887 */ /* 0x000fe2000c000000 */
[----:B------:R-:W-:Y:S01]  /*0930*/  LOP3.LUT R28, R4, 0x7f, RZ, 0xc0, !PT ;  /* 0x0000007f041c7812 */ /* 0x000fe200078ec0ff */
[----:B------:R-:W-:Y:S01]  /*0940*/  ULDC.64 UR46, c[0x0][0x208] ;  /* 0x00008200002e7ab9 */ /* 0x000fe20000000a00 */
[----:B012-4-:R-:W-:Y:S07]  /*0950*/  BAR.SYNC.DEFER_BLOCKING 0x0 ;  /* 0x0000000000007b1d */ /* 0x017fee0000010000 */
[----:B------:R-:W-:Y:S05]  /*0960*/  @!P0 BRA `(.L_x_7) ;  /* 0x0000008000a48947 */ /* 0x000fea0003800000 */
.L_x_8:
[----:B------:R-:W-:-:S08]  /*0970*/  NOP ;  /* 0x0000000000007918 */ /* 0x000fd00000000000 */
[----:B------:R-:W0:Y:S02]  /*0980*/  USETMAXREG.TRY_ALLOC.CTAPOOL UP0, 0xa0 ;  /* 0x000000a0000079c8 */ /* 0x000e240008000600 */
[----:B0-----:R-:W-:-:S13]  /*0990*/  PLOP3.LUT P0, PT, PT, PT, UP0, 0x80, 0x0 ;  /* 0x000000000000781c */ /* 0x001fda0003f0f008 */
[----:B------:R-:W-:Y:S05]  /*09a0*/  @!P0 BRA `(.L_x_8) ;  /* 0xfffffffc00f08947 */ /* 0x000fea000383ffff */
[----:B------:R-:W0:Y:S08]  /*09b0*/  S2UR UR41, SR_CTAID.X ;  /* 0x00000000002979c3 */ /* 0x000e300000002500 */
[----:B------:R-:W-:Y:S08]  /*09c0*/  BAR.ARV 0x8, 0x200 ;  /* 0x0208000000007b1d */ /* 0x000ff00000002000 */
[----:B------:R-:W0:Y:S02]  /*09d0*/  LDC R0, c[0x0][0xc34] ;  /* 0x00030d00ff007b82 */ /* 0x000e240000000800 */
[----:B0-----:R-:W-:-:S13]  /*09e0*/  ISETP.LE.AND P0, PT, R0, UR41, PT ;  /* 0x0000002900007c0c */ /* 0x001fda000bf03270 */
[----:B------:R-:W-:Y:S05]  /*09f0*/  @P0 EXIT ;  /* 0x000000000000094d */ /* 0x000fea0003800000 */
[----:B------:R-:W0:Y:S01]  /*0a00*/  S2R R2, SR_TID.X ;  /* 0x0000000000027919 */ /* 0x000e220000002100 */
[----:B------:R-:W-:Y:S01]  /*0a10*/  MOV R10, 0xfffffffe ;  /* 0xfffffffe000a7802 */ /* 0x000fe20000000f00 */
[----:B------:R-:W-:Y:S01]  /*0a20*/  ULOP3.LUT UR40, UR38, 0x1, URZ, 0xfc, !UPT ;  /* 0x0000000126287892 */ /* 0x000fe2000f8efc3f */
[----:B------:R-:W-:Y:S01]  /*0a30*/  UMOV UR36, URZ ;  /* 0x0000003f00247c82 */ /* 0x000fe20008000000 */
[----:B------:R-:W-:Y:S01]  /*0a40*/  UMOV UR37, URZ ;  /* 0x0000003f00257c82 */ /* 0x000fe20008000000 */
[----:B------:R-:W-:Y:S01]  /*0a50*/  UMOV UR39, URZ ;  /* 0x0000003f00277c82 */ /* 0x000fe20008000000 */
[----:B0-----:R-:W-:-:S05]  /*0a60*/  VIADD R16, R2, 0xffffff80 ;  /* 0xffffff8002107836 */ /* 0x001fca0000000000 */
[----:B------:R-:W-:-:S04]  /*0a70*/  SHF.R.S32.HI R3, RZ, 0x1f, R16 ;  /* 0x0000001fff037819 */ /* 0x000fc80000011410 */
[CC--:B------:R-:W-:Y:S02]  /*0a80*/  LEA.HI R19, R3.reuse, R16.reuse, RZ, 0x7 ;  /* 0x0000001003137211 */ /* 0x0c0fe400078f38ff */
[-C--:B------:R-:W-:Y:S02]  /*0a90*/  LEA.HI R0, R3, R16.reuse, RZ, 0x4 ;  /* 0x0000001003007211 */ /* 0x080fe400078f20ff */
[----:B------:R-:W-:Y:S02]  /*0aa0*/  LOP3.LUT R5, R19, 0xffffff80, RZ, 0xc0, !PT ;  /* 0xffffff8013057812 */ /* 0x000fe400078ec0ff */
[CC--:B------:R-:W-:Y:S02]  /*0ab0*/  LEA.HI R2, R3.reuse, R16.reuse, RZ, 0x5 ;  /* 0x0000001003027211 */ /* 0x0c0fe400078f28ff */
[----:B------:R-:W-:Y:S01]  /*0ac0*/  SHF.R.S32.HI R7, RZ, 0x4, R0 ;  /* 0x00000004ff077819 */ /* 0x000fe20000011400 */
[----:B------:R-:W-:Y:S01]  /*0ad0*/  IMAD.IADD R18, R16, 0x1, -R5 ;  /* 0x0000000110127824 */ /* 0x000fe200078e0a05 */
[CC--:B------:R-:W-:Y:S01]  /*0ae0*/  LEA.HI R6, R3.reuse, R16.reuse, RZ, 0x2 ;  /* 0x0000001003067211 */ /* 0x0c0fe200078f10ff */
[----:B------:R-:W-:Y:S01]  /*0af0*/  IMAD.SHL.U32 R4, R2, 0x20, RZ ;  /* 0x0000002002047824 */ /* 0x000fe200078e00ff */
[----:B------:R-:W-:-:S02]  /*0b00*/  LEA.HI R17, R3, R16, RZ, 0x3 ;  /* 0x0000001003117211 */ /* 0x000fc400078f18ff */
[----:B------:R-:W-:Y:S02]  /*0b10*/  SHF.R.S32.HI R5, RZ, 0x1f, R18 ;  /* 0x0000001fff057819 */ /* 0x000fe40000011412 */
[C---:B------:R-:W-:Y:S02]  /*0b20*/  LOP3.LUT R3, R0.reuse, 0x3fffff0, RZ, 0xc0, !PT ;  /* 0x03fffff000037812 */ /* 0x040fe400078ec0ff */
[----:B------:R-:W-:Y:S02]  /*0b30*/  LEA.HI R2, R5, R18, RZ, 0x2 ;  /* 0x0000001205027211 */ /* 0x000fe400078f10ff */
[----:B------:R-:W-:Y:S01]  /*0b40*/  LEA.HI R0, R0, R7, RZ, 0x1 ;  /* 0x0000000700007211 */ /* 0x000fe200078f08ff */
[----:B------:R-:W-:Y:S01]  /*0b50*/  IMAD.IADD R3, R16, 0x1, -R3 ;  /* 0x0000000110037824 */ /* 0x000fe200078e0a03 */
[----:B------:R-:W-:Y:S02]  /*0b60*/  LOP3.LUT R11, R6, 0xfffffffc, RZ, 0xc0, !PT ;  /* 0xfffffffc060b7812 */ /* 0x000fe400078ec0ff */
[----:B------:R-:W-:-:S02]  /*0b70*/  SHF.R.S32.HI R6, RZ, 0x2, R2 ;  /* 0x00000002ff067819 */ /* 0x000fc40000011402 */
[----:B------:R-:W-:Y:S02]  /*0b80*/  SHF.R.S32.HI R9, RZ, 0x1f, R2 ;  /* 0x0000001fff097819 */ /* 0x000fe40000011402 */
[----:B------:R-:W-:Y:S02]  /*0b90*/  LOP3.LUT R0, R0, 0x1ffffffe, RZ, 0xc0, !PT ;  /* 0x1ffffffe00007812 */ /* 0x000fe400078ec0ff */
[----:B------:R-:W-:Y:S02]  /*0ba0*/  SHF.R.S32.HI R19, RZ, 0x7, R19 ;  /* 0x00000007ff137819 */ /* 0x000fe40000011413 */
[----:B------:R-:W-:Y:S01]  /*0bb0*/  LEA.HI R9, R9, R6, RZ, 0x3 ;  /* 0x0000000609097211 */ /* 0x000fe200078f18ff */
[----:B------:R-:W-:Y:S01]  /*0bc0*/  IMAD.IADD R156, R7, 0x1, -R0 ;  /* 0x00000001079c7824 */ /* 0x000fe200078e0a00 */
[----:B------:R-:W-:Y:S01]  /*0bd0*/  IADD3 R8, R16, -R11, RZ ;  /* 0x8000000b10087210 */ /* 0x000fe20007ffe0ff */
[----:B------:R-:W-:Y:S01]  /*0be0*/  IMAD.HI R0, R19, 0x55555556, RZ ;  /* 0x5555555613007827 */ /* 0x000fe200078e02ff */
[----:B------:R-:W-:-:S02]  /*0bf0*/  LOP3.LUT R4, R4, 0xfffffc00, RZ, 0xc0, !PT ;  /* 0xfffffc0004047812 */ /* 0x000fc400078ec0ff */
[----:B------:R-:W-:Y:S02]  /*0c00*/  LOP3.LUT R11, R9, 0xfffffff8, RZ, 0xc0, !PT ;  /* 0xfffffff8090b7812 */ /* 0x000fe400078ec0ff */
[----:B------:R-:W-:Y:S01]  /*0c10*/  LEA.HI R5, R5, R18, RZ, 0x5 ;  /* 0x0000001205057211 */ /* 0x000fe200078f28ff */
[----:B------:R-:W-:Y:S01]  /*0c20*/  IMAD R9, R3, 0x40, R4 ;  /* 0x0000004003097824 */ /* 0x000fe200078e0204 */
[----:B------:R-:W-:Y:S01]  /*0c30*/  LEA.HI R0, R0, R0, RZ, 0x1 ;  /* 0x0000000000007211 */ /* 0x000fe200078f08ff */
[----:B------:R-:W-:Y:S01]  /*0c40*/  IMAD.IADD R6, R6, 0x1, -R11 ;  /* 0x0000000106067824 */ /* 0x000fe200078e0a0b */
[----:B------:R-:W-:Y:S01]  /*0c50*/  SHF.R.S32.HI R5, RZ, 0x5, R5 ;  /* 0x00000005ff057819 */ /* 0x000fe20000011405 */
[----:B------:R-:W-:Y:S01]  /*0c60*/  IMAD R156, R156, 0x8, R9 ;  /* 0x000000089c9c7824 */ /* 0x000fe200078e0209 */
[----:B------:R-:W-:Y:S01]  /*0c70*/  LEA.HI R4, R8, R8, RZ, 0x1 ;  /* 0x0000000808047211 */ /* 0x000fe200078f08ff */
[----:B------:R-:W-:Y:S01]  /*0c80*/  IMAD R0, R0, -0x3, R19 ;  /* 0xfffffffd00007824 */ /* 0x000fe200078e0213 */
[----:B------:R-:W-:Y:S01]  /*0c90*/  LOP3.LUT R3, R2, 0x7ffffffc, RZ, 0xc0, !PT ;  /* 0x7ffffffc02037812 */ /* 0x000fe200078ec0ff */
[----:B------:R-:W-:Y:S01]  /*0ca0*/  IMAD R5, R5, 0x10, R6 ;  /* 0x0000001005057824 */ /* 0x000fe200078e0206 */
[----:B------:R-:W-:-:S02]  /*0cb0*/  LOP3.LUT R7, R4, 0x1ffffffe, RZ, 0xc0, !PT ;  /* 0x1ffffffe04077812 */ /* 0x000fc400078ec0ff */
[----:B------:R-:W-:Y:S01]  /*0cc0*/  LOP3.LUT R13, R17, 0xfffffff8, RZ, 0xc0, !PT ;  /* 0xfffffff8110d7812 */ /* 0x000fe200078ec0ff */
[----:B------:R-:W-:Y:S01]  /*0cd0*/  IMAD.IADD R3, R18, 0x1, -R3 ;  /* 0x0000000112037824 */ /* 0x000fe200078e0a03 */
[----:B------:R-:W-:Y:S01]  /*0ce0*/  LEA R22, R0, R5, 0x6 ;  /* 0x0000000500167211 */ /* 0x000fe200078e30ff */
[----:B------:R-:W-:Y:S01]  /*0cf0*/  IMAD.IADD R7, R8, 0x1, -R7 ;  /* 0x0000000108077824 */ /* 0x000fe200078e0a07 */
[----:B------:R-:W-:Y:S01]  /*0d00*/  SHF.R.S32.HI R17, RZ, 0x3, R17 ;  /* 0x00000003ff117819 */ /* 0x000fe20000011411 */
[----:B------:R-:W-:Y:S02]  /*0d10*/  IMAD.IADD R16, R16, 0x1, -R13 ;  /* 0x0000000110107824 */ /* 0x000fe400078e0a0d */
[----:B------:R-:W-:Y:S02]  /*0d20*/  IMAD R157, R3, R10, 0xa0 ;  /* 0x000000a0039d7424 */ /* 0x000fe400078e020a */
[----:B------:R-:W-:-:S07]  /*0d30*/  IMAD R23, R7, 0x8, R22 ;  /* 0x0000000807177824 */ /* 0x000fce00078e0216 */
.L_x_31:
[----:B------:R-:W0:Y:S01]  /*0d40*/  SHFL.IDX PT, R0, R19, RZ, 0x1f ;  /* 0x00001fff13007589 */ /* 0x000e2200000e0000 */
[----:B-1----:R-:W1:Y:S01]  /*0d50*/  S2UR UR42, SR_CgaCtaId ;  /* 0x00000000002a79c3 */ /* 0x002e620000008800 */
[----:B------:R-:W-:Y:S01]  /*0d60*/  ULDC.64 UR6, c[0x0][0x418] ;  /* 0x0001060000067ab9 */ /* 0x000fe20000000a00 */
[----:B------:R-:W-:Y:S01]  /*0d70*/  UMOV UR44, 0x400 ;  /* 0x00000400002c7882 */ /* 0x000fe20000000000 */
[----:B------:R-:W-:Y:S01]  /*0d80*/  UISETP.NE.U32.AND UP0, UPT, UR6, URZ, UPT ;  /* 0x0000003f0600728c */ /* 0x000fe2000bf05070 */
[----:B------:R-:W-:Y:S01]  /*0d90*/  ULDC UR4, c[0x0][0xc38] ;  /* 0x00030e0000047ab9 */ /* 0x000fe20000000800 */
[----:B------:R-:W-:Y:S01]  /*0da0*/  ULDC UR49, c[0x0][0x424] ;  /* 0x0001090000317ab9 */ /* 0x000fe20000000800 */
[----:B------:R-:W-:Y:S02]  /*0db0*/  UISETP.NE.AND UP1, UPT, UR4, 0x1, UPT ;  /* 0x000000010400788c */ /* 0x000fe4000bf25270 */
[----:B------:R-:W-:Y:S01]  /*0dc0*/  UISETP.NE.AND.EX UP0, UPT, UR7, URZ, UPT, UP0 ;  /* 0x0000003f0700728c */ /* 0x000fe2000bf05300 */
[----:B------:R-:W-:Y:S01]  /*0dd0*/  ULDC UR4, c[0x0][0xc44] ;  /* 0x0003110000047ab9 */ /* 0x000fe20000000800 */
[----:B------:R-:W-:-:S02]  /*0de0*/  ULDC UR9, c[0x0][0x2f0] ;  /* 0x0000bc0000097ab9 */ /* 0x000fc40000000800 */
[----:B------:R-:W-:Y:S02]  /*0df0*/  USEL UR49, UR49, 0x1, UP0 ;  /* 0x0000000131317887 */ /* 0x000fe40008000000 */
[----:B------:R-:W-:Y:S02]  /*0e00*/  UISETP.NE.AND UP2, UPT, UR4, 0x1, UPT ;  /* 0x000000010400788c */ /* 0x000fe4000bf45270 */
[----:B------:R-:W-:Y:S01]  /*0e10*/  UIMAD UR49, UR49, UR9, URZ ;  /* 0x00000009313172a4 */ /* 0x000fe2000f8e023f */
[----:B------:R-:W-:Y:S01]  /*0e20*/  @UP1 ULDC UR4, c[0x0][0xc3c] ;  /* 0x00030f0000041ab9 */ /* 0x000fe20000000800 */
[----:B------:R-:W-:Y:S01]  /*0e30*/  @UP1 ULDC UR13, c[0x0][0xc40] ;  /* 0x00031000000d1ab9 */ /* 0x000fe20000000800 */
[----:B------:R-:W-:Y:S01]  /*0e40*/  UIMAD.WIDE.U32 UR4, UR41, UR4, URZ ;  /* 0x00000004290472a5 */ /* 0x000fe2000f8e003f */
[----:B0-----:R-:W-:Y:S01]  /*0e50*/  R2UR UR8, R0 ;  /* 0x00000000000872ca */ /* 0x001fe200000e0000 */
[----:B-1----:R-:W-:Y:S01]  /*0e60*/  ULEA UR44, UR42, UR44, 0x18 ;  /* 0x0000002c2a2c7291 */ /* 0x002fe2000f8ec03f */
[----:B------:R-:W-:Y:S01]  /*0e70*/  UMOV UR43, UR41 ;  /* 0x00000029002b7c82 */ /* 0x000fe20008000000 */
[----:B------:R-:W-:-:S02]  /*0e80*/  @UP1 USHF.R.U32.HI UR43, URZ, UR13, UR5 ;  /* 0x0000000d3f2b1299 */ /* 0x000fc40008011605 */
[----:B------:R-:W-:Y:S01]  /*0e90*/  UIADD3 UR12, UR44, 0xb000, URZ ;  /* 0x0000b0002c0c7890 */ /* 0x000fe2000fffe03f */
[----:B------:R-:W-:-:S03]  /*0ea0*/  @UP2 ULDC.64 UR10, c[0x0][0xc48] ;  /* 0x00031200000a2ab9 */ /* 0x000fc60000000a00 */
[----:B------:R-:W-:Y:S02]  /*0eb0*/  ULOP3.LUT UP0, URZ, UR12, 0x9f, URZ, 0xc0, !UPT ;  /* 0x0000009f0c3f7892 */ /* 0x000fe4000f80c03f */
[----:B------:R-:W-:Y:S02]  /*0ec0*/  UIMAD.WIDE.U32 UR4, UR43, UR10, URZ ;  /* 0x0000000a2b0472a5 */ /* 0x000fe4000f8e003f */
[----:B------:R-:W-:Y:S02]  /*0ed0*/  UIMAD.WIDE UR6, UR8, 0x55555556, URZ ;  /* 0x55555556080678a5 */ /* 0x000fe4000f8e023f */
[----:B------:R-:W-:Y:S01]  /*0ee0*/  UIADD3 UR6, UR49, 0x9f, URZ ;  /* 0x0000009f31067890 */ /* 0x000fe2000fffe03f */
[----:B------:R-:W-:Y:S01]  /*0ef0*/  PLOP3.LUT P0, PT, PT, PT, UP0, 0x80, 0x0 ;  /* 0x000000000000781c */ /* 0x000fe20003f0f008 */
[----:B------:R-:W-:Y:S01]  /*0f00*/  ULEA.HI UR7, UR7, UR7, URZ, 0x1 ;  /* 0x0000000707077291 */ /* 0x000fe2000f8f083f */
[----:B------:R-:W-:Y:S01]  /*0f10*/  UMOV UR45, UR43 ;  /* 0x0000002b002d7c82 */ /* 0x000fe20008000000 */
[----:B------:R-:W-:-:S02]  /*0f20*/  @UP2 USHF.R.U32.HI UR45, URZ, UR11, UR5 ;  /* 0x0000000b3f2d2299 */ /* 0x000fc40008011605 */
[----:B------:R-:W-:Y:S02]  /*0f30*/  UIMAD UR8, UR7, -0x3, UR8 ;  /* 0xfffffffd070878a4 */ /* 0x000fe4000f8e0208 */
[----:B------:R-:W-:Y:S02]  /*0f40*/  UIMAD.WIDE UR6, UR6, 0x66666667, URZ ;  /* 0x66666667060678a5 */ /* 0x000fe4000f8e023f */
[----:B------:R-:W-:Y:S02]  /*0f50*/  ULEA UR8, UR8, UR12, 0xc ;  /* 0x0000000c08087291 */ /* 0x000fe4000f8e603f */
[----:B------:R-:W-:Y:S02]  /*0f60*/  USHF.R.U32.HI UR48, URZ, 0x1f, UR7 ;  /* 0x0000001f3f307899 */ /* 0x000fe40008011607 */
[----:B------:R-:W-:Y:S02]  /*0f70*/  USHF.R.U32.HI UR8, URZ, 0x4, UR8 ;  /* 0x000000043f087899 */ /* 0x000fe40008011608 */
[----:B------:R-:W-:-:S02]  /*0f80*/  ULEA.HI.SX32 UR48, UR7, UR48, 0x1a ;  /* 0x0000003007307291 */ /* 0x000fc4000f8fd23f */
[----:B------:R-:W-:Y:S01]  /*0f90*/  ULOP3.LUT UR50, UR8, 0x3fff, URZ, 0xc0, !UPT ;  /* 0x00003fff08327892 */ /* 0x000fe2000f8ec03f */
[----:B------:R-:W-:Y:S11]  /*0fa0*/  @!P0 BRA `(.L_x_9) ;  /* 0x0000000000408947 */ /* 0x000ff60003800000 */
[----:B------:R-:W-:Y:S01]  /*0fb0*/  MOV R0, 0x0 ;  /* 0x0000000000007802 */ /* 0x000fe20000000f00 */
[----:B------:R-:W-:Y:S01]  /*0fc0*/  ULDC.64 UR4, c[0x4][0x98] ;  /* 0x0100260000047ab9 */ /* 0x000fe20000000a00 */
[----:B------:R-:W-:Y:S01]  /*0fd0*/  ULDC.64 UR6, c[0x4][0x30] ;  /* 0x01000c0000067ab9 */ /* 0x000fe20000000a00 */
[----:B------:R-:W-:Y:S01]  /*0fe0*/  IMAD.U32 R4, RZ, RZ, UR4 ;  /* 0x00000004ff047e24 */ /* 0x000fe2000f8e00ff */
[----:B------:R0:W1:Y:S01]  /*0ff0*/  LDC.64 R2, c[0x4][R0] ;  /* 0x0100000000027b82 */ /* 0x0000620000000a00 */
[----:B------:R-:W-:Y:S01]  /*1000*/  IMAD.U32 R5, RZ, RZ, UR5 ;  /* 0x00000005ff057e24 */ /* 0x000fe2000f8e00ff */
[----:B------:R-:W-:Y:S01]  /*1010*/  ULDC.64 UR4, c[0x4][0xa0] ;  /* 0x0100280000047ab9 */ /* 0x000fe20000000a00 */
[----:B------:R-:W-:Y:S01]  /*1020*/  IMAD.U32 R10, RZ, RZ, UR6 ;  /* 0x00000006ff0a7e24 */ /* 0x000fe2000f8e00ff */
[----:B------:R-:W-:Y:S01]  /*1030*/  MOV R7, UR5 ;  /* 0x0000000500077c02 */ /* 0x000fe20008000f00 */
[----:B------:R-:W-:Y:S01]  /*1040*/  IMAD.U32 R6, RZ, RZ, UR4 ;  /* 0x00000004ff067e24 */ /* 0x000fe2000f8e00ff */
[----:B------:R-:W-:Y:S01]  /*1050*/  MOV R13, RZ ;  /* 0x000000ff000d7202 */ /* 0x000fe20000000f00 */
[----:B------:R-:W-:-:S02]  /*1060*/  IMAD.U32 R11, RZ, RZ, UR7 ;  /* 0x00000007ff0b7e24 */ /* 0x000fc4000f8e00ff */
[----:B------:R-:W-:Y:S02]  /*1070*/  IMAD.MOV.U32 R8, RZ, RZ, 0x70 ;  /* 0x00000070ff087424 */ /* 0x000fe400078e00ff */
[----:B0-----:R-:W-:-:S07]  /*1080*/  IMAD.MOV.U32 R12, RZ, RZ, 0x1 ;  /* 0x00000001ff0c7424 */ /* 0x001fce00078e00ff */
[----:B------:R-:W-:-:S07]  /*1090*/  LEPC R20, `(.L_x_9) ;  /* 0x000000001014794e */ /* 0x000fce0000000000 */
[----:B-1----:R-:W-:Y:S05]  /*10a0*/  CALL.ABS.NOINC R2 ;  /* 0x0000000002007343 */ /* 0x002fea0003c00000 */
.L_x_9:
[----:B------:R-:W-:Y:S01]  /*10b0*/  ULDC.64 UR4, c[0x0][0x990] ;  /* 0x0002640000047ab9 */ /* 0x000fe20000000a00 */
[----:B------:R-:W-:Y:S01]  /*10c0*/  ULDC.64 UR6, c[0x0][0x998] ;  /* 0x0002660000067ab9 */ /* 0x000fe20000000a00 */
[----:B------:R-:W-:Y:S01]  /*10d0*/  UISETP.NE.U32.AND UP0, UPT, UR4, URZ, UPT ;  /* 0x0000003f0400728c */ /* 0x000fe2000bf05070 */
[----:B------:R-:W-:Y:S01]  /*10e0*/  IMAD.MOV.U32 R7, RZ, RZ, 0x3f800000 ;  /* 0x3f800000ff077424 */ /* 0x000fe200078e00ff */
[----:B------:R-:W-:Y:S01]  /*10f0*/  UISETP.NE.U32.AND UP1, UPT, UR6, URZ, UPT ;  /* 0x0000003f0600728c */ /* 0x000fe2000bf25070 */
[----:B------:R-:W-:Y:S01]  /*1100*/  IMAD.MOV.U32 R0, RZ, RZ, 0x3f800000 ;  /* 0x3f800000ff007424 */ /* 0x000fe200078e00ff */
[----:B------:R-:W-:Y:S02]  /*1110*/  UISETP.NE.AND.EX UP0, UPT, UR5, URZ, UPT, UP0 ;  /* 0x0000003f0500728c */ /* 0x000fe4000bf05300 */
[----:B------:R-:W-:-:S04]  /*1120*/  UISETP.NE.AND.EX UP1, UPT, UR7, URZ, UPT, UP1 ;  /* 0x0000003f0700728c */ /* 0x000fc8000bf25310 */
[----:B------:R-:W-:Y:S02]  /*1130*/  PLOP3.LUT P0, PT, PT, PT, UP0, 0x80, 0x0 ;  /* 0x000000000000781c */ /* 0x000fe40003f0f008 */
[----:B------:R-:W-:-:S03]  /*1140*/  PLOP3.LUT P1, PT, PT, PT, UP1, 0x80, 0x0 ;  /* 0x000000000000781c */ /* 0x000fc60003f2f018 */
[----:B------:R-:W-:Y:S02]  /*1150*/  @UP0 USHF.R.S32.HI UR8, URZ, 0x1f, UR45 ;  /* 0x0000001f3f080899 */ /* 0x000fe4000801142d */
[----:B------:R-:W-:Y:S01]  /*1160*/  @UP1 USHF.R.S32.HI UR9, URZ, 0x1f, UR45 ;  /* 0x0000001f3f091899 */ /* 0x000fe2000801142d */
[----:B------:R-:W-:Y:S01]  /*1170*/  @UP0 ULDC.64 UR10, c[0x0][0x9a8] ;  /* 0x00026a00000a0ab9 */ /* 0x000fe20000000a00 */
[----:B------:R-:W-:Y:S02]  /*1180*/  @UP0 UIADD3 UR16, -UR45, URZ, URZ ;  /* 0x0000003f2d100290 */ /* 0x000fe4000fffe13f */
[----:B------:R-:W-:Y:S01]  /*1190*/  @UP1 UIADD3 UR20, -UR45, URZ, URZ ;  /* 0x0000003f2d141290 */ /* 0x000fe2000fffe13f */
[----:B------:R-:W-:Y:S01]  /*11a0*/  @UP1 ULDC.64 UR14, c[0x0][0x9b8] ;  /* 0x00026e00000e1ab9 */ /* 0x000fe20000000a00 */
[----:B------:R-:W-:Y:S02]  /*11b0*/  @UP0 UIMAD.WIDE.U32 UR12, UR45, UR10, URZ ;  /* 0x0000000a2d0c02a5 */ /* 0x000fe4000f8e003f */
[----:B------:R-:W-:Y:S01]  /*11c0*/  @UP0 UIMAD UR8, UR8, UR10, URZ ;  /* 0x0000000a080802a4 */ /* 0x000fe2000f8e023f */
[----:B------:R-:W-:Y:S01]  /*11d0*/  @UP0 ULDC UR17, c[0x0][0xc44] ;  /* 0x0003110000110ab9 */ /* 0x000fe20000000800 */
[----:B------:R-:W-:Y:S01]  /*11e0*/  @UP1 ULDC UR21, c[0x0][0xc44] ;  /* 0x0003110000151ab9 */ /* 0x000fe20000000800 */
[----:B------:R-:W-:-:S02]  /*11f0*/  @UP1 UIMAD UR10, UR9, UR14, URZ ;  /* 0x0000000e090a12a4 */ /* 0x000fc4000f8e023f */
[----:B------:R-:W-:Y:S02]  /*1200*/  @UP0 UIMAD UR16, UR17, UR16, UR43 ;  /* 0x00000010111002a4 */ /* 0x000fe4000f8e022b */
[----:B------:R-:W-:Y:S02]  /*1210*/  @UP1 UIMAD UR20, UR21, UR20, UR43 ;  /* 0x00000014151412a4 */ /* 0x000fe4000f8e022b */
[----:B------:R-:W-:Y:S02]  /*1220*/  @UP0 UIMAD UR18, UR45, UR11, UR8 ;  /* 0x0000000b2d1202a4 */ /* 0x000fe4000f8e0208 */
[----:B------:R-:W-:Y:S02]  /*1230*/  @UP0 USHF.R.S32.HI UR17, URZ, 0x1f, UR16 ;  /* 0x0000001f3f110899 */ /* 0x000fe40008011410 */
[----:B------:R-:W-:Y:S02]  /*1240*/  @UP1 USHF.R.S32.HI UR21, URZ, 0x1f, UR20 ;  /* 0x0000001f3f151899 */ /* 0x000fe40008011414 */
[----:B------:R-:W-:-:S02]  /*1250*/  @UP1 UIMAD.WIDE.U32 UR8, UR45, UR14, URZ ;  /* 0x0000000e2d0812a5 */ /* 0x000fc4000f8e003f */
[----:B------:R-:W-:Y:S02]  /*1260*/  @UP1 UIMAD UR19, UR45, UR15, UR10 ;  /* 0x0000000f2d1312a4 */ /* 0x000fe4000f8e020a */
[----:B------:R-:W-:Y:S01]  /*1270*/  @UP0 UIADD3 UR13, UR13, UR18, URZ ;  /* 0x000000120d0d0290 */ /* 0x000fe2000fffe03f */
[----:B------:R-:W-:Y:S01]  /*1280*/  @UP0 ULDC.64 UR14, c[0x0][0x9b0] ;  /* 0x00026c00000e0ab9 */ /* 0x000fe20000000a00 */
[----:B------:R-:W-:Y:S01]  /*1290*/  @UP1 ULDC.64 UR10, c[0x0][0x9c0] ;  /* 0x00027000000a1ab9 */ /* 0x000fe20000000a00 */
[----:B------:R-:W-:Y:S02]  /*12a0*/  @UP0 UIMAD UR17, UR17, UR14, URZ ;  /* 0x0000000e111102a4 */ /* 0x000fe4000f8e023f */
[----:B------:R-:W-:Y:S02]  /*12b0*/  @UP1 UIMAD UR18, UR21, UR10, URZ ;  /* 0x0000000a151212a4 */ /* 0x000fe4000f8e023f */
[----:B------:R-:W-:Y:S02]  /*12c0*/  @UP1 UIADD3 UR9, UR9, UR19, URZ ;  /* 0x0000001309091290 */ /* 0x000fe4000fffe03f */
[----:B------:R-:W-:-:S02]  /*12d0*/  @UP0 UIMAD UR17, UR16, UR15, UR17 ;  /* 0x0000000f101102a4 */ /* 0x000fc4000f8e0211 */
[----:B------:R-:W-:Y:S02]  /*12e0*/  @UP1 UIMAD UR18, UR20, UR11, UR18 ;  /* 0x0000000b141212a4 */ /* 0x000fe4000f8e0212 */
[----:B------:R-:W-:Y:S02]  /*12f0*/  @UP0 UIMAD.WIDE.U32 UR14, UR16, UR14, UR12 ;  /* 0x0000000e100e02a5 */ /* 0x000fe4000f8e000c */
[----:B------:R-:W-:Y:S02]  /*1300*/  @UP1 UIMAD.WIDE.U32 UR10, UR20, UR10, UR8 ;  /* 0x0000000a140a12a5 */ /* 0x000fe4000f8e0008 */
[----:B------:R-:W-:Y:S02]  /*1310*/  @UP0 UIADD3 UR9, UR15, UR17, URZ ;  /* 0x000000110f090290 */ /* 0x000fe4000fffe03f */
[----:B------:R-:W-:Y:S02]  /*1320*/  @UP0 ULEA UR4, UP2, UR14, UR4, 0x2 ;  /* 0x000000040e040291 */ /* 0x000fe4000f84103f */
[----:B------:R-:W-:-:S02]  /*1330*/  @UP1 UIADD3 UR8, UR11, UR18, URZ ;  /* 0x000000120b081290 */ /* 0x000fc4000fffe03f */
[----:B------:R-:W-:Y:S02]  /*1340*/  @UP1 ULEA UR6, UP3, UR10, UR6, 0x2 ;  /* 0x000000060a061291 */ /* 0x000fe4000f86103f */
[----:B------:R-:W-:Y:S01]  /*1350*/  @UP0 ULEA.HI.X UR5, UR14, UR5, UR9, 0x2, UP2 ;  /* 0x000000050e050291 */ /* 0x000fe200090f1409 */
[----:B------:R-:W-:Y:S01]  /*1360*/  IMAD.U32 R2, RZ, RZ, UR4 ;  /* 0x00000004ff027e24 */ /* 0x000fe2000f8e00ff */
[----:B------:R-:W-:Y:S02]  /*1370*/  @UP1 ULEA.HI.X UR7, UR10, UR7, UR8, 0x2, UP3 ;  /* 0x000000070a071291 */ /* 0x000fe400098f1408 */
[----:B------:R-:W-:Y:S02]  /*1380*/  MOV R4, UR6 ;  /* 0x0000000600047c02 */ /* 0x000fe40008000f00 */
[----:B------:R-:W-:Y:S02]  /*1390*/  IMAD.U32 R3, RZ, RZ, UR5 ;  /* 0x00000005ff037e24 */ /* 0x000fe4000f8e00ff */
[----:B------:R-:W-:-:S03]  /*13a0*/  IMAD.U32 R5, RZ, RZ, UR7 ;  /* 0x00000007ff057e24 */ /* 0x000fc6000f8e00ff */
[----:B------:R-:W2:Y:S04]  /*13b0*/  @P0 LDG.E R7, desc[UR46][R2.64] ;  /* 0x0000002e02070981 */ /* 0x000ea8000c1e1900 */
[----:B------:R-:W2:Y:S01]  /*13c0*/  @P1 LDG.E R0, desc[UR46][R4.64] ;  /* 0x0000002e04001981 */ /* 0x000ea2000c1e1900 */
[----:B------:R-:W-:Y:S01]  /*13d0*/  ULOP3.LUT UR4, UR36, 0x1, URZ, 0xc0, !UPT ;  /* 0x0000000124047892 */ /* 0x000fe2000f8ec03f */
[----:B------:R-:W-:-:S05]  /*13e0*/  IMAD.U32 R8, RZ, RZ, UR40 ;  /* 0x00000028ff087e24 */ /* 0x000fca000f8e00ff */
[----:B------:R-:W-:Y:S01]  /*13f0*/  IMAD.U32 R6, RZ, RZ, UR4 ;  /* 0x00000004ff067e24 */ /* 0x000fe2000f8e00ff */
[----:B------:R-:W-:Y:S01]  /*1400*/  ULDC UR4, c[0x0][0x9d8] ;  /* 0x0002760000047ab9 */ /* 0x000fe20000000800 */
[----:B------:R-:W-:-:S03]  /*1410*/  ISETP.NE.AND P0, PT, R8, 0x3, PT ;  /* 0x000000030800780c */ /* 0x000fc60003f05270 */
[----:B------:R-:W-:-:S04]  /*1420*/  SHF.L.U32 R6, R6, 0x1f, RZ ;  /* 0x0000001f06067819 */ /* 0x000fc800000006ff */
[----:B------:R-:W0:Y:S01]  /*1430*/  SYNCS.PHASECHK.TRANS64.TRYWAIT P1, [UR44+0x13200], R6 ;  /* 0x01320006ff0075a7 */ /* 0x000e22000802016c */
[----:B--2---:R-:W-:-:S04]  /*1440*/  FMUL.FTZ R0, R7, R0 ;  /* 0x0000000007007220 */ /* 0x004fc80000410000 */
[----:B------:R-:W-:Y:S01]  /*1450*/  FMUL.FTZ R0, R0, UR4 ;  /* 0x0000000400007c20 */ /* 0x000fe20008410000 */
[----:B0-----:R-:W-:Y:S06]  /*1460*/  @!P1 BRA `(.L_x_10) ;  /* 0x000000a400249947 */ /* 0x001fec0003800000 */
.L_x_89:
[----:B------:R-:W-:Y:S05]  /*1470*/  @!P0 BRA `(.L_x_11) ;  /* 0x0000000000048947 */ /* 0x000fea0003800000 */
[----:B------:R-:W-:Y:S01]  /*1480*/  BPT.TRAP 0x1 ;  /* 0x000000040000795c */ /* 0x000fe20000300000 */
.L_x_11:
[----:B0-----:R-:W-:Y:S01]  /*1490*/  IMAD.U32 R3, RZ, RZ, UR39 ;  /* 0x00000027ff037e24 */ /* 0x001fe2000f8e00ff */
[----:B------:R-:W-:-:S04]  /*14a0*/  MOV R2, UR37 ;  /* 0x0000002500027c02 */ /* 0x000fc80008000f00 */
[----:B------:R-:W-:Y:S02]  /*14b0*/  LEA R3, R3, UR44, 0x3 ;  /* 0x0000002c03037c11 */ /* 0x000fe4000f8e18ff */
[----:B------:R-:W-:-:S04]  /*14c0*/  SHF.L.U32 R2, R2, 0x1f, RZ ;  /* 0x0000001f02027819 */ /* 0x000fc800000006ff */
[----:B------:R0:W1:Y:S01]  /*14d0*/  SYNCS.PHASECHK.TRANS64.TRYWAIT P1, [R3+URZ+0x13230], R2 ;  /* 0x01323002030075a7 */ /* 0x000062000802017f */
[----:B------:R-:W-:Y:S05]  /*14e0*/  @!P0 BRA `(.L_x_12) ;  /* 0x0000000000048947 */ /* 0x000fea0003800000 */
[----:B------:R-:W-:Y:S01]  /*14f0*/  BPT.TRAP 0x1 ;  /* 0x000000040000795c */ /* 0x000fe20000300000 */
.L_x_12:
[----:B-1----:R-:W-:Y:S05]  /*1500*/  @P1 BRA `(.L_x_13) ;  /* 0x0000000000081947 */ /* 0x002fea0003800000 */
[----:B------:R-:W1:Y:S02]  /*1510*/  SYNCS.PHASECHK.TRANS64.TRYWAIT P1, [R3+URZ+0x13230], R2 ;  /* 0x01323002030075a7 */ /* 0x000e64000802017f */
[----:B-1----:R-:W-:Y:S05]  /*1520*/  @!P1 BRA `(.L_x_14) ;  /* 0x000000a4000c9947 */ /* 0x002fea0003800000 */
.L_x_13:
[----:B------:R-:W2:Y:S01]  /*1530*/  S2R R120, SR_TID.X ;  /* 0x0000000000787919 */ /* 0x000ea20000002100 */
[----:B------:R-:W-:Y:S01]  /*1540*/  UIADD3 UR4, UR44, 0xe000, URZ ;  /* 0x0000e0002c047890 */ /* 0x000fe2000fffe03f */
[----:B------:R-:W-:-:S03]  /*1550*/  IMAD.MOV.U32 R55, RZ, RZ, RZ ;  /* 0x000000ffff377224 */ /* 0x000fc600078e00ff */
[----:B------:R-:W-:-:S04]  /*1560*/  USHF.R.U32.HI UR4, URZ, 0x4, UR4 ;  /* 0x000000043f047899 */ /* 0x000fc80008011604 */
[----:B------:R-:W-:-:S06]  /*1570*/  ULOP3.LUT UR4, UR4, 0x3fff, URZ, 0xc0, !UPT ;  /* 0x00003fff04047892 */ /* 0x000fcc000f8ec03f */
[----:B01----:R-:W-:Y:S01]  /*1580*/  IMAD.U32 R2, RZ, RZ, UR4 ;  /* 0x00000004ff027e24 */ /* 0x003fe2000f8e00ff */
[----:B------:R-:W-:Y:S05]  /*1590*/  WARPSYNC.ALL ;  /* 0x0000000000007948 */ /* 0x000fea0003800000 */
[----:B------:R-:W-:Y:S02]  /*15a0*/  LOP3.LUT R2, R2, 0x10000, RZ, 0xfc, !PT ;  /* 0x0001000002027812 */ /* 0x000fe400078efcff */
[----:B--2---:R-:W-:Y:S02]  /*15b0*/  LOP3.LUT P1, RZ, R120, 0x7f, RZ, 0xc0, !PT ;  /* 0x0000007f78ff7812 */ /* 0x004fe4000782c0ff */
[----:B------:R-:W-:Y:S01]  /*15c0*/  R2UR UR12, R2 ;  /* 0x00000000020c72ca */ /* 0x000fe200000e0000 */
[----:B------:R-:W-:Y:S01]  /*15d0*/  ULOP3.LUT UR8, UR50, 0x10000, URZ, 0xfc, !UPT ;  /* 0x0001000032087892 */ /* 0x000fe2000f8efc3f */
[----:B------:R-:W-:Y:S01]  /*15e0*/  WARPGROUP.ARRIVE ;  /* 0x00000000000079c5 */ /* 0x000fe20000000000 */
[----:B------:R-:W-:Y:S01]  /*15f0*/  UMOV UR9, 0x80000020 ;  /* 0x8000002000097882 */ /* 0x000fe20000000000 */
[----:B------:R-:W-:Y:S01]  /*1600*/  UMOV UR11, 0x80000020 ;  /* 0x80000020000b7882 */ /* 0x000fe20000000000 */
[----:B------:R-:W-:Y:S01]  /*1610*/  UIADD3 UR7, UR8, 0x2, URZ ;  /* 0x0000000208077890 */ /* 0x000fe2000fffe03f */
[----:B------:R-:W-:Y:S01]  /*1620*/  VIADD R10, R157, UR49 ;  /* 0x000000319d0a7c36 */ /* 0x000fe20008000000 */
[----:B------:R-:W-:Y:S01]  /*1630*/  ULDC UR20, c[0x0][0x988] ;  /* 0x0002620000147ab9 */ /* 0x000fe20000000800 */
[----:B------:R-:W-:-:S05]  /*1640*/  UISETP.GE.AND UP0, UPT, UR49, 0xa1, UPT ;  /* 0x000000a13100788c */ /* 0x000fca000bf06270 */
[----:B------:R-:W-:-:S04]  /*1650*/  UIMAD UR12, UR39, 0x280, UR12 ;  /* 0x00000280270c78a4 */ /* 0x000fc8000f8e020c */
[----:B------:R-:W-:Y:S02]  /*1660*/  UIADD3 UR4, UR12, 0x100, URZ ;  /* 0x000001000c047890 */ /* 0x000fe4000fffe03f */
[----:B------:R-:W-:Y:S02]  /*1670*/  UIADD3 UR5, UR12, 0x180, URZ ;  /* 0x000001800c057890 */ /* 0x000fe4000fffe03f */
[----:B------:R-:W-:Y:S01]  /*1680*/  UMOV UR10, UR12 ;  /* 0x0000000c000a7c82 */ /* 0x000fe20008000000 */
[----:B------:R-:W-:Y:S01]  /*1690*/  UIADD3 UR6, UR12, 0x200, URZ ;  /* 0x000002000c067890 */ /* 0x000fe2000fffe03f */
[----:B------:R-:W-:Y:S01]  /*16a0*/  QGMMA.64x32x32.F32.E4M3.E4M3 R104, gdesc[UR8], RZ, !UPT, gsb0 ;  /* 0x00600000086879f3 */ /* 0x000fe2000c0008ff */
[----:B------:R-:W-:Y:S01]  /*16b0*/  UIADD3 UR10, UR12, 0x80, URZ ;  /* 0x000000800c0a7890 */ /* 0x000fe2000fffe03f */
[----:B------:R-:W-:Y:S01]  /*16c0*/  UMOV UR11, 0x80000020 ;  /* 0x80000020000b7882 */ /* 0x000fe20000000000 */
[----:B------:R-:W-:Y:S01]  /*16d0*/  UIADD3 UR13, UR12, 0x2, URZ ;  /* 0x000000020c0d7890 */ /* 0x000fe2000fffe03f */
[----:B------:R-:W-:-:S02]  /*16e0*/  WARPGROUP.DEPBAR.LE gsb0, 0x0 ;  /* 0x00008000000079c5 */ /* 0x000fc40000010000 */
[----:B------:R-:W-:-:S06]  /*16f0*/  WARPGROUP.ARRIVE ;  /* 0x00000000000079c5 */ /* 0x000fcc0000000000 */
[----:B------:R-:W-:Y:S01]  /*1700*/  QGMMA.64x32x32.F32.E4M3.E4M3 R88, gdesc[UR8], RZ, !UPT, gsb0 ;  /* 0x00600000085879f3 */ /* 0x000fe2000c0008ff */
[----:B------:R-:W-:Y:S01]  /*1710*/  UMOV UR10, UR4 ;  /* 0x00000004000a7c82 */ /* 0x000fe20008000000 */
[----:B------:R-:W-:Y:S01]  /*1720*/  UMOV UR11, 0x80000020 ;  /* 0x80000020000b7882 */ /* 0x000fe20000000000 */
[----:B------:R-:W-:Y:S01]  /*1730*/  UMOV UR4, UR7 ;  /* 0x0000000700047c82 */ /* 0x000fe20008000000 */
[----:B------:R-:W-:Y:S01]  /*1740*/  UMOV UR7, 0x80000020 ;  /* 0x8000002000077882 */ /* 0x000fe20000000000 */
[----:B------:R-:W-:Y:S02]  /*1750*/  WARPGROUP.DEPBAR.LE gsb0, 0x0 ;  /* 0x00008000000079c5 */ /* 0x000fe40000010000 */
[----:B------:R-:W-:-:S06]  /*1760*/  WARPGROUP.ARRIVE ;  /* 0x00000000000079c5 */ /* 0x000fcc0000000000 */
[----:B------:R-:W-:Y:S01]  /*1770*/  QGMMA.64x32x32.F32.E4M3.E4M3 R72, gdesc[UR8], RZ, !UPT, gsb0 ;  /* 0x00600000084879f3 */ /* 0x000fe2000c0008ff */
[----:B------:R-:W-:Y:S01]  /*1780*/  UMOV UR10, UR5 ;  /* 0x00000005000a7c82 */ /* 0x000fe20008000000 */
[----:B------:R-:W-:Y:S01]  /*1790*/  UMOV UR11, 0x80000020 ;  /* 0x80000020000b7882 */ /* 0x000fe20000000000 */
[----:B------:R-:W-:Y:S01]  /*17a0*/  UMOV UR5, 0x80000020 ;  /* 0x8000002000057882 */ /* 0x000fe20000000000 */
[----:B------:R-:W-:Y:S02]  /*17b0*/  WARPGROUP.DEPBAR.LE gsb0, 0x0 ;  /* 0x00008000000079c5 */ /* 0x000fe40000010000 */
[----:B------:R-:W-:-:S06]  /*17c0*/  WARPGROUP.ARRIVE ;  /* 0x00000000000079c5 */ /* 0x000fcc0000000000 */
[----:B------:R-:W-:Y:S01]  /*17d0*/  QGMMA.64x32x32.F32.E4M3.E4M3 R56, gdesc[UR8], RZ, !UPT, gsb0 ;  /* 0x00600000083879f3 */ /* 0x000fe2000c0008ff */
[----:B------:R-:W-:Y:S01]  /*17e0*/  UMOV UR10, UR6 ;  /* 0x00000006000a7c82 */ /* 0x000fe20008000000 */
[----:B------:R-:W-:Y:S01]  /*17f0*/  UMOV UR11, 0x80000020 ;  /* 0x80000020000b7882 */ /* 0x000fe20000000000 */
[----:B------:R-:W-:Y:S01]  /*1800*/  UMOV UR6, UR13 ;  /* 0x0000000d00067c82 */ /* 0x000fe20008000000 */
[----:B------:R-:W-:Y:S02]  /*1810*/  WARPGROUP.DEPBAR.LE gsb0, 0x0 ;  /* 0x00008000000079c5 */ /* 0x000fe40000010000 */
[----:B------:R-:W-:-:S06]  /*1820*/  WARPGROUP.ARRIVE ;  /* 0x00000000000079c5 */ /* 0x000fcc0000000000 */
[----:B------:R-:W-:Y:S03]  /*1830*/  QGMMA.64x32x32.F32.E4M3.E4M3 R24, gdesc[UR8], RZ, !UPT, gsb0 ;  /* 0x00600000081879f3 */ /* 0x000fe6000c0008ff */
[----:B------:R-:W-:Y:S02]  /*1840*/  WARPGROUP.DEPBAR.LE gsb0, 0x0 ;  /* 0x00008000000079c5 */ /* 0x000fe40000010000 */
[----:B------:R-:W-:-:S06]  /*1850*/  WARPGROUP.ARRIVE ;  /* 0x00000000000079c5 */ /* 0x000fcc0000000000 */
[----:B------:R-:W-:Y:S01]  /*1860*/  QGMMA.64x32x32.F32.E4M3.E4M3 R104, gdesc[UR4], R104, gsb0 ;  /* 0x00600000046879f3 */ /* 0x000fe20008000868 */
[----:B------:R-:W-:Y:S01]  /*1870*/  UIADD3 UR6, UR12, 0x82, URZ ;  /* 0x000000820c067890 */ /* 0x000fe2000fffe03f */
[----:B------:R-:W-:Y:S01]  /*1880*/  UMOV UR7, 0x80000020 ;  /* 0x8000002000077882 */ /* 0x000fe20000000000 */
[----:B------:R-:W-:Y:S02]  /*1890*/  WARPGROUP.DEPBAR.LE gsb0, 0x0 ;  /* 0x00008000000079c5 */ /* 0x000fe40000010000 */
[----:B------:R-:W-:Y:S01]  /*18a0*/  WARPGROUP.ARRIVE ;  /* 0x00000000000079c5 */ /* 0x000fe20000000000 */
[C---:B------:R-:W-:Y:S01]  /*18b0*/  FMUL.FTZ R21, R0.reuse, R104 ;  /* 0x0000006800157220 */ /* 0x040fe20000410000 */
[C---:B------:R-:W-:Y:S01]  /*18c0*/  FMUL.FTZ R40, R0.reuse, R105 ;  /* 0x0000006900287220 */ /* 0x040fe20000410000 */
[C---:B------:R-:W-:Y:S01]  /*18d0*/  FMUL.FTZ R42, R0.reuse, R108 ;  /* 0x0000006c002a7220 */ /* 0x040fe20000410000 */
[C---:B------:R-:W-:Y:S01]  /*18e0*/  FMUL.FTZ R43, R0.reuse, R109 ;  /* 0x0000006d002b7220 */ /* 0x040fe20000410000 */
[C---:B------:R-:W-:Y:S01]  /*18f0*/  FMUL.FTZ R4, R0.reuse, R106 ;  /* 0x0000006a00047220 */ /* 0x040fe20000410000 */
[----:B------:R-:W-:Y:S01]  /*1900*/  QGMMA.64x32x32.F32.E4M3.E4M3 R88, gdesc[UR4], R88, gsb0 ;  /* 0x00600000045879f3 */ /* 0x000fe20008000858 */
[----:B------:R-:W-:Y:S01]  /*1910*/  UIADD3 UR6, UR12, 0x102, URZ ;  /* 0x000001020c067890 */ /* 0x000fe2000fffe03f */
[----:B------:R-:W0:Y:S01]  /*1920*/  MUFU.TANH R21, R21 ;  /* 0x0000001500157308 */ /* 0x000e220000002400 */
[----:B------:R-:W-:Y:S01]  /*1930*/  UMOV UR7, 0x80000020 ;  /* 0x8000002000077882 */ /* 0x000fe20000000000 */
[C---:B------:R-:W-:Y:S01]  /*1940*/  FMUL.FTZ R45, R0.reuse, R112 ;  /* 0x00000070002d7220 */ /* 0x040fe20000410000 */
[C---:B------:R-:W-:Y:S01]  /*1950*/  FMUL.FTZ R5, R0.reuse, R107 ;  /* 0x0000006b00057220 */ /* 0x040fe20000410000 */
[C---:B------:R-:W-:Y:S01]  /*1960*/  FMUL.FTZ R47, R0.reuse, R113 ;  /* 0x00000071002f7220 */ /* 0x040fe20000410000 */
[C---:B------:R-:W-:Y:S01]  /*1970*/  FMUL.FTZ R9, R0.reuse, R115 ;  /* 0x0000007300097220 */ /* 0x040fe20000410000 */
[C---:B------:R-:W-:Y:S01]  /*1980*/  FMUL.FTZ R48, R0.reuse, R116 ;  /* 0x0000007400307220 */ /* 0x040fe20000410000 */
[C---:B------:R-:W-:Y:S01]  /*1990*/  FMUL.FTZ R11, R0.reuse, R118 ;  /* 0x00000076000b7220 */ /* 0x040fe20000410000 */
[----:B------:R-:W1:Y:S01]  /*19a0*/  MUFU.TANH R40, R40 ;  /* 0x0000002800287308 */ /* 0x000e620000002400 */
[C---:B------:R-:W-:Y:S01]  /*19b0*/  FMUL.FTZ R6, R0.reuse, R110 ;  /* 0x0000006e00067220 */ /* 0x040fe20000410000 */
[C---:B------:R-:W-:Y:S01]  /*19c0*/  FMUL.FTZ R7, R0.reuse, R111 ;  /* 0x0000006f00077220 */ /* 0x040fe20000410000 */
[C---:B------:R-:W-:Y:S01]  /*19d0*/  FMUL.FTZ R49, R0.reuse, R117 ;  /* 0x0000007500317220 */ /* 0x040fe20000410000 */
[C---:B------:R-:W-:Y:S01]  /*19e0*/  FMUL.FTZ R8, R0.reuse, R114 ;  /* 0x0000007200087220 */ /* 0x040fe20000410000 */
[----:B------:R-:W-:-:S03]  /*19f0*/  FMUL.FTZ R12, R0, R119 ;  /* 0x00000077000c7220 */ /* 0x000fc60000410000 */
[----:B------:R-:W2:Y:S08]  /*1a00*/  MUFU.TANH R42, R42 ;  /* 0x0000002a002a7308 */ /* 0x000eb00000002400 */
[----:B------:R-:W3:Y:S08]  /*1a10*/  MUFU.TANH R43, R43 ;  /* 0x0000002b002b7308 */ /* 0x000ef00000002400 */
[----:B------:R-:W4:Y:S08]  /*1a20*/  MUFU.TANH R4, R4 ;  /* 0x0000000400047308 */ /* 0x000f300000002400 */
[----:B------:R-:W5:Y:S08]  /*1a30*/  MUFU.TANH R45, R45 ;  /* 0x0000002d002d7308 */ /* 0x000f700000002400 */
[----:B------:R-:W5:Y:S08]  /*1a40*/  MUFU.TANH R5, R5 ;  /* 0x0000000500057308 */ /* 0x000f700000002400 */
[----:B------:R-:W5:Y:S01]  /*1a50*/  MUFU.TANH R47, R47 ;  /* 0x0000002f002f7308 */ /* 0x000f620000002400 */
[----:B------:R-:W-:-:S02]  /*1a60*/  WARPGROUP.DEPBAR.LE gsb0, 0x0 ;  /* 0x00008000000079c5 */ /* 0x000fc40000010000 */
[----:B------:R-:W-:Y:S01]  /*1a70*/  WARPGROUP.ARRIVE ;  /* 0x00000000000079c5 */ /* 0x000fe20000000000 */
[C---:B------:R-:W-:Y:S01]  /*1a80*/  FMUL.FTZ R20, R0.reuse, R92 ;  /* 0x0000005c00147220 */ /* 0x040fe20000410000 */
[C---:B------:R-:W-:Y:S01]  /*1a90*/  FMUL.FTZ R46, R0.reuse, R97 ;  /* 0x00000061002e7220 */ /* 0x040fe20000410000 */
[C---:B------:R-:W-:Y:S02]  /*1aa0*/  FMUL.FTZ R50, R0.reuse, R95 ;  /* 0x0000005f00327220 */ /* 0x040fe40000410000 */
[----:B------:R-:W5:Y:S01]  /*1ab0*/  MUFU.TANH R9, R9 ;  /* 0x0000000900097308 */ /* 0x000f620000002400 */
[C---:B------:R-:W-:Y:S01]  /*1ac0*/  FMUL.FTZ R44, R0.reuse, R96 ;  /* 0x00000060002c7220 */ /* 0x040fe20000410000 */
[----:B------:R-:W-:Y:S01]  /*1ad0*/  QGMMA.64x32x32.F32.E4M3.E4M3 R72, gdesc[UR4], R72, gsb0 ;  /* 0x00600000044879f3 */ /* 0x000fe20008000848 */
[----:B------:R-:W-:Y:S01]  /*1ae0*/  UIADD3 UR6, UR12, 0x182, URZ ;  /* 0x000001820c067890 */ /* 0x000fe2000fffe03f */
[C---:B------:R-:W-:Y:S01]  /*1af0*/  FMUL.FTZ R51, R0.reuse, R88 ;  /* 0x0000005800337220 */ /* 0x040fe20000410000 */
[----:B------:R-:W-:Y:S01]  /*1b00*/  UMOV UR7, 0x80000020 ;  /* 0x8000002000077882 */ /* 0x000fe20000000000 */
[C---:B------:R-:W-:Y:S01]  /*1b10*/  FMUL.FTZ R13, R0.reuse, R90 ;  /* 0x0000005a000d7220 */ /* 0x040fe20000410000 */
[C---:B------:R-:W-:Y:S01]  /*1b20*/  FMUL.FTZ R52, R0.reuse, R89 ;  /* 0x0000005900347220 */ /* 0x040fe20000410000 */
[----:B------:R-:W-:Y:S01]  /*1b30*/  MUFU.TANH R48, R48 ;  /* 0x0000003000307308 */ /* 0x000fe20000002400 */
[C---:B------:R-:W-:Y:S01]  /*1b40*/  FMUL.FTZ R14, R0.reuse, R91 ;  /* 0x0000005b000e7220 */ /* 0x040fe20000410000 */
[C---:B------:R-:W-:Y:S01]  /*1b50*/  FMUL.FTZ R91, R0.reuse, R99 ;  /* 0x00000063005b7220 */ /* 0x040fe20000410000 */
[C---:B------:R-:W-:Y:S01]  /*1b60*/  FMUL.FTZ R41, R0.reuse, R93 ;  /* 0x0000005d00297220 */ /* 0x040fe20000410000 */
[C---:B------:R-:W-:Y:S01]  /*1b70*/  FMUL.FTZ R93, R0.reuse, R102 ;  /* 0x00000066005d7220 */ /* 0x040fe20000410000 */
[C---:B------:R-:W-:Y:S01]  /*1b80*/  FMUL.FTZ R90, R0.reuse, R98 ;  /* 0x00000062005a7220 */ /* 0x040fe20000410000 */
[C---:B------:R-:W-:Y:S01]  /*1b90*/  FMUL.FTZ R15, R0.reuse, R94 ;  /* 0x0000005e000f7220 */ /* 0x040fe20000410000 */
[C---:B------:R-:W-:Y:S01]  /*1ba0*/  FMUL.FTZ R94, R0.reuse, R103 ;  /* 0x00000067005e7220 */ /* 0x040fe20000410000 */
[----:B------:R-:W5:Y:S01]  /*1bb0*/  MUFU.TANH R11, R11 ;  /* 0x0000000b000b7308 */ /* 0x000f620000002400 */
[C---:B------:R-:W-:Y:S01]  /*1bc0*/  FMUL.FTZ R89, R0.reuse, R100 ;  /* 0x0000006400597220 */ /* 0x040fe20000410000 */
[----:B------:R-:W-:-:S06]  /*1bd0*/  FMUL.FTZ R53, R0, R101 ;  /* 0x0000006500357220 */ /* 0x000fcc0000410000 */
[----:B------:R-:W5:Y:S08]  /*1be0*/  MUFU.TANH R6, R6 ;  /* 0x0000000600067308 */ /* 0x000f700000002400 */
[----:B------:R-:W-:Y:S08]  /*1bf0*/  MUFU.TANH R20, R20 ;  /* 0x0000001400147308 */ /* 0x000ff00000002400 */
[----:B------:R-:W5:Y:S08]  /*1c00*/  MUFU.TANH R7, R7 ;  /* 0x0000000700077308 */ /* 0x000f700000002400 */
[----:B------:R-:W-:Y:S08]  /*1c10*/  MUFU.TANH R50, R50 ;  /* 0x0000003200327308 */ /* 0x000ff00000002400 */
[----:B------:R-:W5:Y:S01]  /*1c20*/  MUFU.TANH R49, R49 ;  /* 0x0000003100317308 */ /* 0x000f620000002400 */
[----:B------:R-:W-:-:S02]  /*1c30*/  WARPGROUP.DEPBAR.LE gsb0, 0x0 ;  /* 0x00008000000079c5 */ /* 0x000fc40000010000 */
[----:B------:R-:W-:Y:S01]  /*1c40*/  WARPGROUP.ARRIVE ;  /* 0x00000000000079c5 */ /* 0x000fe20000000000 */
[C---:B------:R-:W-:Y:S01]  /*1c50*/  FMUL.FTZ R54, R0.reuse, R85 ;  /* 0x0000005500367220 */ /* 0x040fe20000410000 */
[----:B------:R-:W-:Y:S02]  /*1c60*/  IMAD.U32 R85, RZ, RZ, UR48 ;  /* 0x00000030ff557e24 */ /* 0x000fe4000f8e00ff */
[C---:B------:R-:W-:Y:S01]  /*1c70*/  FMUL.FTZ R97, R0.reuse, R78 ;  /* 0x0000004e00617220 */ /* 0x040fe20000410000 */
[C---:B------:R-:W-:Y:S01]  /*1c80*/  FMUL.FTZ R78, R0.reuse, R79 ;  /* 0x0000004f004e7220 */ /* 0x040fe20000410000 */
[C---:B------:R-:W-:Y:S01]  /*1c90*/  FMUL.FTZ R79, R0.reuse, R83 ;  /* 0x00000053004f7220 */ /* 0x040fe20000410000 */
[----:B------:R-:W-:Y:S01]  /*1ca0*/  QGMMA.64x32x32.F32.E4M3.E4M3 R56, gdesc[UR4], R56, gsb0 ;  /* 0x00600000043879f3 */ /* 0x000fe20008000838 */
[----:B------:R-:W-:Y:S01]  /*1cb0*/  UIADD3 UR6, UR12, 0x202, URZ ;  /* 0x000002020c067890 */ /* 0x000fe2000fffe03f */
[----:B------:R-:W-:Y:S01]  /*1cc0*/  IMAD R10, R85, -0xa0, R10 ;  /* 0xffffff60550a7824 */ /* 0x000fe200078e020a */
[----:B------:R-:W-:Y:S01]  /*1cd0*/  UMOV UR7, 0x80000020 ;  /* 0x8000002000077882 */ /* 0x000fe20000000000 */
[C---:B------:R-:W-:Y:S01]  /*1ce0*/  FMUL.FTZ R96, R0.reuse, R74 ;  /* 0x0000004a00607220 */ /* 0x040fe20000410000 */
[C---:B------:R-:W-:Y:S01]  /*1cf0*/  FMUL.FTZ R74, R0.reuse, R84 ;  /* 0x00000054004a7220 */ /* 0x040fe20000410000 */
[----:B------:R-:W-:Y:S01]  /*1d00*/  FMUL.FTZ R95, R0, R75 ;  /* 0x0000004b005f7220 */ /* 0x000fe20000410000 */
[C---:B------:R-:W-:Y:S01]  /*1d10*/  ISETP.GT.AND P1, PT, R10.reuse, RZ, PT ;  /* 0x000000ff0a00720c */ /* 0x040fe20003f24270 */
[----:B------:R-:W5:Y:S01]  /*1d20*/  MUFU.TANH R8, R8 ;  /* 0x0000000800087308 */ /* 0x000f620000002400 */
[----:B------:R-:W-:Y:S01]  /*1d30*/  ISETP.GT.AND P2, PT, R10, 0x1, PT ;  /* 0x000000010a00780c */ /* 0x000fe20003f44270 */
[----:B------:R-:W-:Y:S01]  /*1d40*/  FMUL.FTZ R88, R0, R73 ;  /* 0x0000004900587220 */ /* 0x000fe20000410000 */
[----:B------:R-:W-:Y:S01]  /*1d50*/  ISETP.GT.AND P3, PT, R10, 0x8, PT ;  /* 0x000000080a00780c */ /* 0x000fe20003f64270 */
[C---:B------:R-:W-:Y:S01]  /*1d60*/  FMUL.FTZ R73, R0.reuse, R81 ;  /* 0x0000005100497220 */ /* 0x040fe20000410000 */
[----:B0-----:R-:W-:Y:S01]  /*1d70*/  FSEL R21, R21, -INF , P1 ;  /* 0xff80000015157808 */ /* 0x001fe20000800000 */
[----:B------:R-:W-:Y:S01]  /*1d80*/  FMUL.FTZ R81, R0, R87 ;  /* 0x0000005700517220 */ /* 0x000fe20000410000 */
[----:B-1----:R-:W-:Y:S01]  /*1d90*/  FSEL R40, R40, -INF , P2 ;  /* 0xff80000028287808 */ /* 0x002fe20001000000 */
[----:B------:R-:W0:Y:S01]  /*1da0*/  MUFU.TANH R51, R51 ;  /* 0x0000003300337308 */ /* 0x000e220000002400 */
[----:B------:R-:W-:Y:S01]  /*1db0*/  ISETP.GT.AND P4, PT, R10, 0x9, PT ;  /* 0x000000090a00780c */ /* 0x000fe20003f84270 */
[----:B------:R-:W-:Y:S01]  /*1dc0*/  FMUL.FTZ R92, R0, R72 ;  /* 0x00000048005c7220 */ /* 0x000fe20000410000 */
[----:B--2---:R-:W-:Y:S01]  /*1dd0*/  FSEL R42, R42, -INF , P3 ;  /* 0xff8000002a2a7808 */ /* 0x004fe20001800000 */
[----:B------:R-:W-:Y:S01]  /*1de0*/  FMUL.FTZ R72, R0, R77 ;  /* 0x0000004d00487220 */ /* 0x000fe20000410000 */
[----:B------:R-:W-:Y:S01]  /*1df0*/  ISETP.GT.AND P5, PT, R10, 0x10, PT ;  /* 0x000000100a00780c */ /* 0x000fe20003fa4270 */
[----:B------:R-:W-:Y:S01]  /*1e00*/  FMUL.FTZ R77, R0, R80 ;  /* 0x00000050004d7220 */ /* 0x000fe20000410000 */
[----:B---3--:R-:W-:Y:S01]  /*1e10*/  FSEL R43, R43, -INF , P4 ;  /* 0xff8000002b2b7808 */ /* 0x008fe20002000000 */
[----:B------:R-:W1:Y:S01]  /*1e20*/  MUFU.TANH R12, R12 ;  /* 0x0000000c000c7308 */ /* 0x000e620000002400 */
[----:B----4-:R-:W-:Y:S01]  /*1e30*/  FSEL R4, R4, -INF , P1 ;  /* 0xff80000004047808 */ /* 0x010fe20000800000 */
[----:B------:R-:W-:Y:S01]  /*1e40*/  FMUL.FTZ R80, R0, R82 ;  /* 0x0000005200507220 */ /* 0x000fe20000410000 */
[----:B------:R-:W-:Y:S01]  /*1e50*/  ISETP.GT.AND P1, PT, R10, 0x11, PT ;  /* 0x000000110a00780c */ /* 0x000fe20003f24270 */
[C---:B------:R-:W-:Y:S01]  /*1e60*/  FMUL.FTZ R82, R0.reuse, R86 ;  /* 0x0000005600527220 */ /* 0x040fe20000410000 */
[----:B-----5:R-:W-:Y:S01]  /*1e70*/  FSEL R45, R45, -INF , P5 ;  /* 0xff8000002d2d7808 */ /* 0x020fe20002800000 */
[----:B------:R-:W-:Y:S01]  /*1e80*/  FMUL.FTZ R76, R0, R76 ;  /* 0x0000004c004c7220 */ /* 0x000fe20000410000 */
[----:B------:R-:W-:Y:S01]  /*1e90*/  FSEL R5, R5, -INF , P2 ;  /* 0xff80000005057808 */ /* 0x000fe20001000000 */
[----:B------:R-:W2:Y:S01]  /*1ea0*/  MUFU.TANH R13, R13 ;  /* 0x0000000d000d7308 */ /* 0x000ea20000002400 */
[----:B------:R-:W-:-:S02]  /*1eb0*/  ISETP.GT.AND P2, PT, R10, 0x18, PT ;  /* 0x000000180a00780c */ /* 0x000fc40003f44270 */
[----:B------:R-:W-:Y:S02]  /*1ec0*/  FSEL R47, R47, -INF , P1 ;  /* 0xff8000002f2f7808 */ /* 0x000fe40000800000 */
[----:B------:R-:W-:Y:S02]  /*1ed0*/  FSEL R9, R9, -INF , P1 ;  /* 0xff80000009097808 */ /* 0x000fe40000800000 */
[----:B------:R-:W-:Y:S01]  /*1ee0*/  ISETP.GT.AND P1, PT, R10, 0x28, PT ;  /* 0x000000280a00780c */ /* 0x000fe20003f24270 */
[----:B------:R-:W3:Y:S01]  /*1ef0*/  MUFU.TANH R52, R52 ;  /* 0x0000003400347308 */ /* 0x000ee20000002400 */
[----:B------:R-:W-:Y:S02]  /*1f00*/  FSEL R11, R11, -INF , P2 ;  /* 0xff8000000b0b7808 */ /* 0x000fe40001000000 */
[----:B------:R-:W-:Y:S02]  /*1f10*/  FSEL R48, R48, -INF , P2 ;  /* 0xff80000030307808 */ /* 0x000fe40001000000 */
[----:B------:R-:W-:-:S02]  /*1f20*/  FSEL R6, R6, -INF , P3 ;  /* 0xff80000006067808 */ /* 0x000fc40001800000 */
[C---:B------:R-:W-:Y:S01]  /*1f30*/  ISETP.GT.AND P2, PT, R10.reuse, 0x29, PT ;  /* 0x000000290a00780c */ /* 0x040fe20003f44270 */
[----:B------:R-:W4:Y:S01]  /*1f40*/  MUFU.TANH R14, R14 ;  /* 0x0000000e000e7308 */ /* 0x000f220000002400 */
[C---:B------:R-:W-:Y:S02]  /*1f50*/  ISETP.GT.AND P3, PT, R10.reuse, 0x19, PT ;  /* 0x000000190a00780c */ /* 0x040fe40003f64270 */
[----:B------:R-:W-:Y:S02]  /*1f60*/  FSEL R7, R7, -INF , P4 ;  /* 0xff80000007077808 */ /* 0x000fe40002000000 */
[----:B------:R-:W-:Y:S02]  /*1f70*/  ISETP.GT.AND P4, PT, R10, 0x20, PT ;  /* 0x000000200a00780c */ /* 0x000fe40003f84270 */
[----:B------:R-:W-:Y:S01]  /*1f80*/  FSEL R49, R49, -INF , P3 ;  /* 0xff80000031317808 */ /* 0x000fe20001800000 */
[----:B------:R-:W5:Y:S01]  /*1f90*/  MUFU.TANH R44, R44 ;  /* 0x0000002c002c7308 */ /* 0x000f620000002400 */
[----:B------:R-:W-:-:S02]  /*1fa0*/  FSEL R8, R8, -INF , P5 ;  /* 0xff80000008087808 */ /* 0x000fc40002800000 */
[----:B------:R-:W-:Y:S01]  /*1fb0*/  ISETP.GT.AND P5, PT, R10, 0x21, PT ;  /* 0x000000210a00780c */ /* 0x000fe20003fa4270 */
[----:B------:R-:W-:Y:S02]  /*1fc0*/  WARPGROUP.DEPBAR.LE gsb0, 0x0 ;  /* 0x00008000000079c5 */ /* 0x000fe40000010000 */
[----:B------:R-:W-:Y:S01]  /*1fd0*/  WARPGROUP.ARRIVE ;  /* 0x00000000000079c5 */ /* 0x000fe20000000000 */
[C---:B------:R-:W-:Y:S01]  /*1fe0*/  FMUL.FTZ R83, R0.reuse, R59 ;  /* 0x0000003b00537220 */ /* 0x040fe20000410000 */
[----:B------:R-:W-:Y:S01]  /*1ff0*/  FMNMX.FTZ R59, R21, R40, !PT ;  /* 0x00000028153b7209 */ /* 0x000fe20007810000 */
[C---:B------:R-:W-:Y:S01]  /*2000*/  FMUL.FTZ R84, R0.reuse, R58 ;  /* 0x0000003a00547220 */ /* 0x040fe20000410000 */
[C---:B------:R-:W-:Y:S01]  /*2010*/  FMUL.FTZ R60, R0.reuse, R60 ;  /* 0x0000003c003c7220 */ /* 0x040fe20000410000 */
[----:B------:R-:W-:Y:S01]  /*2020*/  FMUL.FTZ R75, R0, R56 ;  /* 0x00000038004b7220 */ /* 0x000fe20000410000 */
[----:B------:R-:W-:Y:S01]  /*2030*/  QGMMA.64x32x32.F32.E4M3.E4M3 R24, gdesc[UR4], R24, gsb0 ;  /* 0x00600000041879f3 */ /* 0x000fe20008000818 */
[----:B------:R-:W-:Y:S01]  /*2040*/  FMNMX.FTZ R58, R42, R59, !PT ;  /* 0x0000003b2a3a7209 */ /* 0x000fe20007810000 */
[C---:B------:R-:W-:Y:S01]  /*2050*/  FMUL.FTZ R56, R0.reuse, R62 ;  /* 0x0000003e00387220 */ /* 0x040fe20000410000 */
[C---:B------:R-:W-:Y:S01]  /*2060*/  FMUL.FTZ R63, R0.reuse, R63 ;  /* 0x0000003f003f7220 */ /* 0x040fe20000410000 */
[----:B------:R2:W-:Y:S01]  /*2070*/  MUFU.TANH R62, R60 ;  /* 0x0000003c003e7308 */ /* 0x0005e20000002400 */
[C---:B------:R-:W-:Y:S01]  /*2080*/  FMUL.FTZ R98, R0.reuse, R70 ;  /* 0x0000004600627220 */ /* 0x040fe20000410000 */
[C---:B------:R-:W-:Y:S01]  /*2090*/  FMUL.FTZ R87, R0.reuse, R68 ;  /* 0x0000004400577220 */ /* 0x040fe20000410000 */
[C---:B------:R-:W-:Y:S01]  /*20a0*/  FMUL.FTZ R65, R0.reuse, R65 ;  /* 0x0000004100417220 */ /* 0x040fe20000410000 */
[----:B0-----:R-:W-:Y:S01]  /*20b0*/  FSEL R51, R51, -INF , P4 ;  /* 0xff80000033337808 */ /* 0x001fe20002000000 */
[----:B------:R-:W-:Y:S01]  /*20c0*/  FMUL.FTZ R99, R0, R71 ;  /* 0x0000004700637220 */ /* 0x000fe20000410000 */
[----:B-1----:R-:W-:Y:S01]  /*20d0*/  FSEL R12, R12, -INF , P3 ;  /* 0xff8000000c0c7808 */ /* 0x002fe20001800000 */
[C---:B------:R-:W-:Y:S01]  /*20e0*/  FMUL.FTZ R61, R0.reuse, R61 ;  /* 0x0000003d003d7220 */ /* 0x040fe20000410000 */
[----:B------:R-:W0:Y:S01]  /*20f0*/  MUFU.TANH R91, R91 ;  /* 0x0000005b005b7308 */ /* 0x000e220000002400 */
[----:B--2---:R-:W-:Y:S01]  /*2100*/  FMNMX.FTZ R60, R43, R58, !PT ;  /* 0x0000003a2b3c7209 */ /* 0x004fe20007810000 */
[----:B------:R-:W-:Y:S01]  /*2110*/  FMUL.FTZ R86, R0, R67 ;  /* 0x0000004300567220 */ /* 0x000fe20000410000 */
[----:B------:R-:W-:Y:S01]  /*2120*/  ISETP.GT.AND P3, PT, R10, 0x30, PT ;  /* 0x000000300a00780c */ /* 0x000fe20003f64270 */
[C---:B------:R-:W-:Y:S01]  /*2130*/  FMUL.FTZ R85, R0.reuse, R66 ;  /* 0x0000004200557220 */ /* 0x040fe20000410000 */
[----:B------:R-:W-:Y:S01]  /*2140*/  FMNMX.FTZ R60, R45, R60, !PT ;  /* 0x0000003c2d3c7209 */ /* 0x000fe20007810000 */
[----:B------:R-:W-:Y:S01]  /*2150*/  FMUL.FTZ R66, R0, R69 ;  /* 0x0000004500427220 */ /* 0x000fe20000410000 */
[----:B------:R-:W-:Y:S01]  /*2160*/  FSEL R13, R13, -INF , P4 ;  /* 0xff8000000d0d7808 */ /* 0x000fe20002000000 */
[----:B------:R1:W-:Y:S01]  /*2170*/  MUFU.TANH R70, R63 ;  /* 0x0000003f00467308 */ /* 0x0003e20000002400 */
[----:B------:R-:W-:Y:S01]  /*2180*/  ISETP.GT.AND P4, PT, R10, 0x31, PT ;  /* 0x000000310a00780c */ /* 0x000fe20003f84270 */
[----:B------:R-:W-:Y:S01]  /*2190*/  FMUL.FTZ R64, R0, R64 ;  /* 0x0000004000407220 */ /* 0x000fe20000410000 */
[----:B---3--:R-:W-:Y:S01]  /*21a0*/  FSEL R52, R52, -INF , P5 ;  /* 0xff80000034347808 */ /* 0x008fe20002800000 */
[----:B------:R-:W-:Y:S01]  /*21b0*/  FMUL.FTZ R57, R0, R57 ;  /* 0x0000003900397220 */ /* 0x000fe20000410000 */
[----:B----4-:R-:W-:-:S02]  /*21c0*/  FSEL R14, R14, -INF , P5 ;  /* 0xff8000000e0e7808 */ /* 0x010fc40002800000 */
[----:B-----5:R-:W-:Y:S01]  /*21d0*/  FSEL R59, R44, -INF , P3 ;  /* 0xff8000002c3b7808 */ /* 0x020fe20001800000 */
[----:B------:R-:W2:Y:S01]  /*21e0*/  MUFU.TANH R41, R41 ;  /* 0x0000002900297308 */ /* 0x000ea20000002400 */
[----:B-1----:R-:W-:Y:S02]  /*21f0*/  FMNMX.FTZ R63, R47, R60, !PT ;  /* 0x0000003c2f3f7209 */ /* 0x002fe40007810000 */
[----:B------:R-:W-:Y:S02]  /*2200*/  ISETP.GT.AND P5, PT, R10, 0x38, PT ;  /* 0x000000380a00780c */ /* 0x000fe40003fa4270 */
[----:B0-----:R-:W-:-:S03]  /*2210*/  FSEL R44, R91, -INF , P4 ;  /* 0xff8000005b2c7808 */ /* 0x001fc60002000000 */
[----:B------:R-:W-:Y:S08]  /*2220*/  MUFU.TANH R46, R46 ;  /* 0x0000002e002e7308 */ /* 0x000ff00000002400 */
[----:B------:R0:W-:Y:S01]  /*2230*/  MUFU.TANH R68, R56 ;  /* 0x0000003800447308 */ /* 0x0001e20000002400 */
[----:B--2---:R-:W-:-:S07]  /*2240*/  FSEL R58, R41, -INF , P2 ;  /* 0xff800000293a7808 */ /* 0x004fce0001000000 */
[----:B------:R-:W-:Y:S01]  /*2250*/  MUFU.TANH R93, R93 ;  /* 0x0000005d005d7308 */ /* 0x000fe20000002400 */
[----:B0-----:R-:W-:Y:S02]  /*2260*/  FSEL R56, R20, -INF , P1 ;  /* 0xff80000014387808 */ /* 0x001fe40000800000 */
[----:B------:R-:W-:Y:S02]  /*2270*/  FSEL R20, R50, -INF , P2 ;  /* 0xff80000032147808 */ /* 0x000fe40001000000 */
[----:B------:R-:W-:Y:S02]  /*2280*/  FMNMX.FTZ R50, R48, R63, !PT ;  /* 0x0000003f30327209 */ /* 0x000fe40007810000 */
[----:B------:R-:W-:Y:S01]  /*2290*/  ISETP.GT.AND P2, PT, R10, 0x40, PT ;  /* 0x000000400a00780c */ /* 0x000fe20003f44270 */
[----:B------:R-:W0:Y:S01]  /*22a0*/  MUFU.TANH R15, R15 ;  /* 0x0000000f000f7308 */ /* 0x000e220000002400 */
[----:B------:R-:W-:Y:S01]  /*22b0*/  FMNMX.FTZ R60, R49, R50, !PT ;  /* 0x00000032313c7209 */ /* 0x000fe20007810000 */
[----:B------:R-:W-:-:S02]  /*22c0*/  WARPGROUP.DEPBAR.LE gsb0, 0x0 ;  /* 0x00008000000079c5 */ /* 0x000fc40000010000 */
[----:B------:R-:W-:-:S04]  /*22d0*/  FMUL.FTZ R36, R0, R36 ;  /* 0x0000002400247220 */ /* 0x000fc80000410000 */
[----:B------:R-:W-:Y:S08]  /*22e0*/  MUFU.TANH R92, R92 ;  /* 0x0000005c005c7308 */ /* 0x000ff00000002400 */
[----:B------:R-:W1:Y:S01]  /*22f0*/  MUFU.TANH R94, R94 ;  /* 0x0000005e005e7308 */ /* 0x000e620000002400 */
[----:B0-----:R-:W-:Y:S02]  /*2300*/  FSEL R15, R15, -INF , P1 ;  /* 0xff8000000f0f7808 */ /* 0x001fe40000800000 */
[----:B------:R-:W-:-:S05]  /*2310*/  ISETP.GT.AND P1, PT, R10, 0x39, PT ;  /* 0x000000390a00780c */ /* 0x000fca0003f24270 */
[----:B------:R0:W-:Y:S08]  /*2320*/  MUFU.TANH R71, R65 ;  /* 0x0000004100477308 */ /* 0x0001f00000002400 */
[----:B------:R-:W2:Y:S01]  /*2330*/  MUFU.TANH R90, R90 ;  /* 0x0000005a005a7308 */ /* 0x000ea20000002400 */
[----:B0-----:R-:W-:Y:S02]  /*2340*/  FMNMX.FTZ R65, R51, R60, !PT ;  /* 0x0000003c33417209 */ /* 0x001fe40007810000 */
[----:B-1----:R-:W-:-:S02]  /*2350*/  FSEL R50, R94, -INF , P1 ;  /* 0xff8000005e327808 */ /* 0x002fc40000800000 */
[----:B------:R-:W-:Y:S02]  /*2360*/  FMNMX.FTZ R91, R52, R65, !PT ;  /* 0x00000041345b7209 */ /* 0x000fe40007810000 */
[----:B------:R-:W-:Y:S01]  /*2370*/  FSEL R65, R92, -INF , P2 ;  /* 0xff8000005c417808 */ /* 0x000fe20001000000 */
[----:B------:R-:W0:Y:S08]  /*2380*/  MUFU.TANH R89, R89 ;  /* 0x0000005900597308 */ /* 0x000e300000002400 */
[----:B------:R1:W-:Y:S01]  /*2390*/  MUFU.TANH R67, R61 ;  /* 0x0000003d00437308 */ /* 0x0003e20000002400 */
[----:B--2---:R-:W-:-:S02]  /*23a0*/  FSEL R41, R90, -INF , P3 ;  /* 0xff8000005a297808 */ /* 0x004fc40001800000 */
[----:B------:R-:W-:-:S05]  /*23b0*/  ISETP.GT.AND P3, PT, R10, 0x41, PT ;  /* 0x000000410a00780c */ /* 0x000fca0003f64270 */
[----:B------:R-:W-:Y:S01]  /*23c0*/  MUFU.TANH R95, R95 ;  /* 0x0000005f005f7308 */ /* 0x000fe20000002400 */
[----:B-1----:R-:W-:Y:S02]  /*23d0*/  FSEL R61, R46, -INF , P4 ;  /* 0xff8000002e3d7808 */ /* 0x002fe40002000000 */
[----:B------:R-:W-:Y:S02]  /*23e0*/  FSEL R46, R93, -INF , P5 ;  /* 0xff8000005d2e7808 */ /* 0x000fe40002800000 */
[----:B------:R-:W-:Y:S02]  /*23f0*/  FMNMX.FTZ R93, R56, R91, !PT ;  /* 0x0000005b385d7209 */ /* 0x000fe40007810000 */
[----:B0-----:R-:W-:Y:S01]  /*2400*/  FSEL R63, R89, -INF , P5 ;  /* 0xff800000593f7808 */ /* 0x001fe20002800000 */
[----:B------:R-:W-:Y:S01]  /*2410*/  MUFU.TANH R53, R53 ;  /* 0x0000003500357308 */ /* 0x000fe20000002400 */
[----:B------:R-:W-:Y:S01]  /*2420*/  FMNMX.FTZ R92, R58, R93, !PT ;  /* 0x0000005d3a5c7209 */ /* 0x000fe20007810000 */
[----:B------:R-:W-:Y:S01]  /*2430*/  FMUL.FTZ R93, R0, R25 ;  /* 0x00000019005d7220 */ /* 0x000fe20000410000 */
[----:B------:R-:W-:-:S02]  /*2440*/  ISETP.GT.AND P5, PT, R10, 0x49, PT ;  /* 0x000000490a00780c */ /* 0x000fc40003fa4270 */
[----:B------:R-:W-:Y:S02]  /*2450*/  FMNMX.FTZ R94, R59, R92, !PT ;  /* 0x0000005c3b5e7209 */ /* 0x000fe40007810000 */
[----:B------:R-:W-:Y:S01]  /*2460*/  ISETP.GT.AND P4, PT, R10, 0x48, PT ;  /* 0x000000480a00780c */ /* 0x000fe20003f84270 */
[----:B------:R-:W0:Y:S01]  /*2470*/  MUFU.TANH R88, R88 ;  /* 0x0000005800587308 */ /* 0x000e220000002400 */
[----:B------:R-:W-:-:S07]  /*2480*/  FMNMX.FTZ R94, R61, R94, !PT ;  /* 0x0000005e3d5e7209 */ /* 0x000fce0007810000 */
[----:B------:R-:W-:Y:S08]  /*2490*/  MUFU.TANH R96, R96 ;  /* 0x0000006000607308 */ /* 0x000ff00000002400 */
[----:B------:R-:W1:Y:S01]  /*24a0*/  MUFU.TANH R78, R78 ;  /* 0x0000004e004e7308 */ /* 0x000e620000002400 */
[----:B0-----:R-:W-:-:S07]  /*24b0*/  FSEL R88, R88, -INF , P3 ;  /* 0xff80000058587808 */ /* 0x001fce0001800000 */
[----:B------:R-:W0:Y:S08]  /*24c0*/  MUFU.TANH R76, R76 ;  /* 0x0000004c004c7308 */ /* 0x000e300000002400 */
[----:B------:R-:W2:Y:S01]  /*24d0*/  MUFU.TANH R80, R80 ;  /* 0x0000005000507308 */ /* 0x000ea20000002400 */
[----:B-1----:R-:W-:Y:S01]  /*24e0*/  FSEL R25, R78, -INF , P5 ;  /* 0xff8000004e197808 */ /* 0x002fe20002800000 */
[----:B------:R-:W-:-:S06]  /*24f0*/  FMUL.FTZ R78, R0, R26 ;  /* 0x0000001a004e7220 */ /* 0x000fcc0000410000 */
[----:B------:R1:W-:Y:S01]  /*2500*/  MUFU.TANH R90, R66 ;  /* 0x00000042005a7308 */ /* 0x0003e20000002400 */
[----:B0-----:R-:W-:-:S07]  /*2510*/  FSEL R76, R76, -INF , P4 ;  /* 0xff8000004c4c7808 */ /* 0x001fce0002000000 */
[----:B------:R-:W0:Y:S01]  /*2520*/  MUFU.TANH R79, R79 ;  /* 0x0000004f004f7308 */ /* 0x000e220000002400 */
[----:B-1----:R-:W-:Y:S01]  /*2530*/  FMUL.FTZ R66, R0, R24 ;  /* 0x0000001800427220 */ /* 0x002fe20000410000 */
[----:B------:R-:W-:Y:S02]  /*2540*/  FSEL R24, R95, -INF , P3 ;  /* 0xff8000005f187808 */ /* 0x000fe40001800000 */
[----:B------:R-:W-:Y:S02]  /*2550*/  FMNMX.FTZ R95, R63, R94, !PT ;  /* 0x0000005e3f5f7209 */ /* 0x000fe40007810000 */
[----:B------:R-:W-:Y:S02]  /*2560*/  ISETP.GT.AND P3, PT, R10, 0x58, PT ;  /* 0x000000580a00780c */ /* 0x000fe40003f64270 */
[----:B------:R-:W1:Y:S08]  /*2570*/  MUFU.TANH R72, R72 ;  /* 0x0000004800487308 */ /* 0x000e700000002400 */
[----:B------:R3:W-:Y:S08]  /*2580*/  MUFU.TANH R69, R64 ;  /* 0x0000004000457308 */ /* 0x0007f00000002400 */
[----:B------:R-:W4:Y:S01]  /*2590*/  MUFU.TANH R97, R97 ;  /* 0x0000006100617308 */ /* 0x000f220000002400 */
[----:B---3--:R-:W-:-:S02]  /*25a0*/  FSEL R64, R53, -INF , P1 ;  /* 0xff80000035407808 */ /* 0x008fc40000800000 */
[----:B------:R-:W-:Y:S02]  /*25b0*/  ISETP.GT.AND P1, PT, R10, 0x50, PT ;  /* 0x000000500a00780c */ /* 0x000fe40003f24270 */
[----:B------:R-:W-:Y:S02]  /*25c0*/  FSEL R53, R96, -INF , P2 ;  /* 0xff80000060357808 */ /* 0x000fe40001000000 */
[----:B------:R-:W-:Y:S01]  /*25d0*/  ISETP.GT.AND P2, PT, R10, 0x51, PT ;  /* 0x000000510a00780c */ /* 0x000fe20003f44270 */
[----:B------:R-:W3:Y:S01]  /*25e0*/  MUFU.TANH R77, R77 ;  /* 0x0000004d004d7308 */ /* 0x000ee20000002400 */
[----:B--2---:R-:W-:Y:S01]  /*25f0*/  FSEL R26, R80, -INF , P1 ;  /* 0xff800000501a7808 */ /* 0x004fe20000800000 */
[----:B------:R-:W-:Y:S01]  /*2600*/  FMUL.FTZ R80, R0, R27 ;  /* 0x0000001b00507220 */ /* 0x000fe20000410000 */
[----:B0-----:R-:W-:Y:S02]  /*2610*/  FSEL R27, R79, -INF , P2 ;  /* 0xff8000004f1b7808 */ /* 0x001fe40001000000 */
[----:B-1----:R-:W-:-:S02]  /*2620*/  FSEL R72, R72, -INF , P5 ;  /* 0xff80000048487808 */ /* 0x002fc40002800000 */
[C---:B------:R-:W-:Y:S01]  /*2630*/  ISETP.GT.AND P5, PT, R10.reuse, 0x60, PT ;  /* 0x000000600a00780c */ /* 0x040fe20003fa4270 */
[----:B------:R0:W-:Y:S01]  /*2640*/  MUFU.TANH R92, R66 ;  /* 0x00000042005c7308 */ /* 0x0001e20000002400 */
[----:B----4-:R-:W-:Y:S02]  /*2650*/  FSEL R60, R97, -INF , P4 ;  /* 0xff800000613c7808 */ /* 0x010fe40002000000 */
[----:B------:R-:W-:-:S05]  /*2660*/  ISETP.GT.AND P4, PT, R10, 0x59, PT ;  /* 0x000000590a00780c */ /* 0x000fca0003f84270 */
[----:B------:R-:W-:Y:S01]  /*2670*/  MUFU.TANH R54, R54 ;  /* 0x0000003600367308 */ /* 0x000fe20000002400 */
[----:B0-----:R-:W-:Y:S02]  /*2680*/  FMNMX.FTZ R66, R64, R95, !PT ;  /* 0x0000005f40427209 */ /* 0x001fe40007810000 */
[----:B---3--:R-:W-:Y:S02]  /*2690*/  FSEL R77, R77, -INF , P1 ;  /* 0xff8000004d4d7808 */ /* 0x008fe40000800000 */
[----:B------:R-:W-:Y:S02]  /*26a0*/  FMNMX.FTZ R95, R65, R66, !PT ;  /* 0x00000042415f7209 */ /* 0x000fe40007810000 */
[----:B------:R-:W-:Y:S01]  /*26b0*/  ISETP.GT.AND P1, PT, R10, 0x61, PT ;  /* 0x000000610a00780c */ /* 0x000fe20003f24270 */
[----:B------:R-:W0:Y:S01]  /*26c0*/  MUFU.TANH R73, R73 ;  /* 0x0000004900497308 */ /* 0x000e220000002400 */
[----:B------:R-:W-:-:S04]  /*26d0*/  FMNMX.FTZ R95, R88, R95, !PT ;  /* 0x0000005f585f7209 */ /* 0x000fc80007810000 */
[----:B------:R-:W-:-:S03]  /*26e0*/  FMNMX.FTZ R79, R76, R95, !PT ;  /* 0x0000005f4c4f7209 */ /* 0x000fc60007810000 */
[----:B------:R-:W1:Y:S01]  /*26f0*/  MUFU.TANH R74, R74 ;  /* 0x0000004a004a7308 */ /* 0x000e620000002400 */
[----:B------:R-:W-:-:S07]  /*2700*/  FMNMX.FTZ R96, R72, R79, !PT ;  /* 0x0000004f48607209 */ /* 0x000fce0007810000 */
[----:B------:R-:W2:Y:S01]  /*2710*/  MUFU.TANH R82, R82 ;  /* 0x0000005200527308 */ /* 0x000ea20000002400 */
[----:B0-----:R-:W-:Y:S02]  /*2720*/  FSEL R73, R73, -INF , P2 ;  /* 0xff80000049497808 */ /* 0x001fe40001000000 */
[----:B------:R-:W-:-:S05]  /*2730*/  ISETP.GT.AND P2, PT, R10, 0x68, PT ;  /* 0x000000680a00780c */ /* 0x000fca0003f44270 */
[----:B------:R-:W0:Y:S01]  /*2740*/  MUFU.TANH R75, R75 ;  /* 0x0000004b004b7308 */ /* 0x000e220000002400 */
[----:B-1----:R-:W-:-:S07]  /*2750*/  FSEL R74, R74, -INF , P3 ;  /* 0xff8000004a4a7808 */ /* 0x002fce0001800000 */
[----:B------:R-:W1:Y:S01]  /*2760*/  MUFU.TANH R81, R81 ;  /* 0x0000005100517308 */ /* 0x000e620000002400 */
[----:B--2---:R-:W-:Y:S01]  /*2770*/  FSEL R66, R82, -INF , P3 ;  /* 0xff80000052427808 */ /* 0x004fe20001800000 */
[----:B------:R-:W-:Y:S01]  /*2780*/  FMUL.FTZ R82, R0, R28 ;  /* 0x0000001c00527220 */ /* 0x000fe20000410000 */
[----:B------:R-:W-:-:S04]  /*2790*/  ISETP.GT.AND P3, PT, R10, 0x69, PT ;  /* 0x000000690a00780c */ /* 0x000fc80003f64270 */
[----:B------:R-:W-:Y:S01]  /*27a0*/  FSEL R67, R67, -INF , P3 ;  /* 0xff80000043437808 */ /* 0x000fe20001800000 */
[----:B------:R2:W-:Y:S01]  /*27b0*/  MUFU.TANH R94, R78 ;  /* 0x0000004e005e7308 */ /* 0x0005e20000002400 */
[----:B0-----:R-:W-:-:S07]  /*27c0*/  FSEL R75, R75, -INF , P5 ;  /* 0xff8000004b4b7808 */ /* 0x001fce0002800000 */
[----:B------:R-:W0:Y:S01]  /*27d0*/  MUFU.TANH R57, R57 ;  /* 0x0000003900397308 */ /* 0x000e220000002400 */
[----:B--2---:R-:W-:Y:S02]  /*27e0*/  FSEL R78, R54, -INF , P4 ;  /* 0xff800000364e7808 */ /* 0x004fe40002000000 */
[----:B------:R-:W-:Y:S02]  /*27f0*/  FMNMX.FTZ R54, R77, R96, !PT ;  /* 0x000000604d367209 */ /* 0x000fe40007810000 */
[----:B-1----:R-:W-:Y:S01]  /*2800*/  FSEL R28, R81, -INF , P4 ;  /* 0xff800000511c7808 */ /* 0x002fe20002000000 */
[----:B------:R-:W-:Y:S01]  /*2810*/  FMUL.FTZ R81, R0, R29 ;  /* 0x0000001d00517220 */ /* 0x000fe20000410000 */
[----:B------:R-:W-:Y:S01]  /*2820*/  FMNMX.FTZ R79, R73, R54, !PT ;  /* 0x00000036494f7209 */ /* 0x000fe20007810000 */
[----:B------:R1:W-:Y:S01]  /*2830*/  MUFU.TANH R91, R99 ;  /* 0x00000063005b7308 */ /* 0x0003e20000002400 */
[----:B------:R-:W-:-:S07]  /*2840*/  ISETP.GT.AND P4, PT, R10, 0x70, PT ;  /* 0x000000700a00780c */ /* 0x000fce0003f84270 */
[----:B------:R-:W2:Y:S01]  /*2850*/  MUFU.TANH R84, R84 ;  /* 0x0000005400547308 */ /* 0x000ea20000002400 */
[----:B-1----:R-:W-:Y:S02]  /*2860*/  FMNMX.FTZ R99, R74, R79, !PT ;  /* 0x0000004f4a637209 */ /* 0x002fe40007810000 */
[----:B0-----:R-:W-:Y:S02]  /*2870*/  FSEL R79, R57, -INF , P1 ;  /* 0xff800000394f7808 */ /* 0x001fe40000800000 */
[----:B------:R-:W-:Y:S01]  /*2880*/  FSEL R57, R70, -INF , P3 ;  /* 0xff80000046397808 */ /* 0x000fe20001800000 */
[----:B------:R-:W-:Y:S01]  /*2890*/  FMUL.FTZ R70, R0, R32 ;  /* 0x0000002000467220 */ /* 0x000fe20000410000 */
[----:B------:R-:W-:Y:S01]  /*28a0*/  ISETP.GT.AND P3, PT, R10, 0x80, PT ;  /* 0x000000800a00780c */ /* 0x000fe20003f64270 */
[----:B------:R0:W-:Y:S08]  /*28b0*/  MUFU.TANH R95, R80 ;  /* 0x00000050005f7308 */ /* 0x0001f00000002400 */
[----:B------:R1:W-:Y:S01]  /*28c0*/  MUFU.TANH R96, R82 ;  /* 0x0000005200607308 */ /* 0x0003e20000002400 */
[----:B0-----:R-:W-:-:S02]  /*28d0*/  FMNMX.FTZ R80, R78, R99, !PT ;  /* 0x000000634e507209 */ /* 0x001fc40007810000 */
[----:B--2---:R-:W-:Y:S02]  /*28e0*/  FSEL R29, R84, -INF , P5 ;  /* 0xff800000541d7808 */ /* 0x004fe40002800000 */
[----:B------:R-:W-:-:S03]  /*28f0*/  ISETP.GT.AND P5, PT, R10, 0x71, PT ;  /* 0x000000710a00780c */ /* 0x000fc60003fa4270 */
[----:B------:R-:W0:Y:S01]  /*2900*/  MUFU.TANH R83, R83 ;  /* 0x0000005300537308 */ /* 0x000e220000002400 */
[----:B-1----:R-:W-:Y:S01]  /*2910*/  FMUL.FTZ R82, R0, R30 ;  /* 0x0000001e00527220 */ /* 0x002fe20000410000 */
[----:B------:R-:W-:Y:S02]  /*2920*/  FSEL R30, R68, -INF , P2 ;  /* 0xff800000441e7808 */ /* 0x000fe40001000000 */
[----:B------:R-:W-:Y:S02]  /*2930*/  FMNMX.FTZ R68, R75, R80, !PT ;  /* 0x000000504b447209 */ /* 0x000fe40007810000 */
[----:B------:R-:W-:Y:S02]  /*2940*/  FSEL R80, R62, -INF , P2 ;  /* 0xff8000003e507808 */ /* 0x000fe40001000000 */
[----:B------:R-:W1:Y:S01]  /*2950*/  MUFU.TANH R86, R86 ;  /* 0x0000005600567308 */ /* 0x000e620000002400 */
[----:B------:R-:W-:Y:S02]  /*2960*/  FSEL R71, R71, -INF , P5 ;  /* 0xff80000047477808 */ /* 0x000fe40002800000 */
[----:B------:R-:W-:-:S05]  /*2970*/  ISETP.GT.AND P2, PT, R10, 0x79, PT ;  /* 0x000000790a00780c */ /* 0x000fca0003f44270 */
[----:B------:R-:W-:Y:S01]  /*2980*/  MUFU.TANH R87, R87 ;  /* 0x0000005700577308 */ /* 0x000fe20000002400 */
[----:B0-----:R-:W-:Y:S02]  /*2990*/  FSEL R54, R83, -INF , P1 ;  /* 0xff80000053367808 */ /* 0x001fe40000800000 */
[----:B------:R-:W-:Y:S02]  /*29a0*/  ISETP.GT.AND P1, PT, R10, 0x78, PT ;  /* 0x000000780a00780c */ /* 0x000fe40003f24270 */
[----:B------:R-:W-:-:S03]  /*29b0*/  FSEL R83, R90, -INF , P2 ;  /* 0xff8000005a537808 */ /* 0x000fc60001000000 */
[----:B------:R0:W-:Y:S08]  /*29c0*/  MUFU.TANH R97, R81 ;  /* 0x0000005100617308 */ /* 0x0001f00000002400 */
[----:B------:R-:W2:Y:S01]  /*29d0*/  MUFU.TANH R85, R85 ;  /* 0x0000005500557308 */ /* 0x000ea20000002400 */
[----:B0-----:R-:W-:-:S04]  /*29e0*/  FMNMX.FTZ R81, R79, R68, !PT ;  /* 0x000000444f517209 */ /* 0x001fc80007810000 */
[----:B------:R-:W-:Y:S02]  /*29f0*/  FMNMX.FTZ R68, R80, R81, !PT ;  /* 0x0000005150447209 */ /* 0x000fe40007810000 */
[----:B------:R-:W-:Y:S01]  /*2a00*/  FSEL R81, R69, -INF , P4 ;  /* 0xff80000045517808 */ /* 0x000fe20002000000 */
[----:B------:R-:W0:Y:S01]  /*2a10*/  MUFU.TANH R93, R93 ;  /* 0x0000005d005d7308 */ /* 0x000e220000002400 */
[----:B------:R-:W-:Y:S02]  /*2a20*/  FMNMX.FTZ R84, R67, R68, !PT ;  /* 0x0000004443547209 */ /* 0x000fe40007810000 */
[----:B-1----:R-:W-:Y:S01]  /*2a30*/  FSEL R68, R86, -INF , P5 ;  /* 0xff80000056447808 */ /* 0x002fe20002800000 */
[----:B------:R-:W-:Y:S01]  /*2a40*/  FMUL.FTZ R86, R0, R33 ;  /* 0x0000002100567220 */ /* 0x000fe20000410000 */
[----:B------:R-:W-:Y:S02]  /*2a50*/  FMNMX.FTZ R84, R81, R84, !PT ;  /* 0x0000005451547209 */ /* 0x000fe40007810000 */
[----:B------:R-:W-:Y:S01]  /*2a60*/  ISETP.GT.AND P5, PT, R10, 0x88, PT ;  /* 0x000000880a00780c */ /* 0x000fe20003fa4270 */
[----:B------:R-:W1:Y:S01]  /*2a70*/  MUFU.TANH R89, R98 ;  /* 0x0000006200597308 */ /* 0x000e620000002400 */
[----:B------:R-:W-:-:S02]  /*2a80*/  FMNMX.FTZ R33, R71, R84, !PT ;  /* 0x0000005447217209 */ /* 0x000fc40007810000 */
[----:B--2---:R-:W-:Y:S02]  /*2a90*/  FSEL R32, R85, -INF , P4 ;  /* 0xff80000055207808 */ /* 0x004fe40002000000 */
[----:B------:R-:W-:Y:S02]  /*2aa0*/  ISETP.GT.AND P4, PT, R10, 0x81, PT ;  /* 0x000000810a00780c */ /* 0x000fe40003f84270 */
[----:B------:R-:W-:Y:S01]  /*2ab0*/  FSEL R84, R92, -INF , P3 ;  /* 0xff8000005c547808 */ /* 0x000fe20001800000 */
[----:B------:R2:W-:Y:S01]  /*2ac0*/  MUFU.TANH R62, R82 ;  /* 0x00000052003e7308 */ /* 0x0005e20000002400 */
[----:B0-----:R-:W-:Y:S01]  /*2ad0*/  FSEL R85, R93, -INF , P4 ;  /* 0xff8000005d557808 */ /* 0x001fe20002000000 */
[----:B------:R-:W-:-:S06]  /*2ae0*/  FMUL.FTZ R93, R0, R37 ;  /* 0x00000025005d7220 */ /* 0x000fcc0000410000 */
[----:B------:R0:W3:Y:S01]  /*2af0*/  MUFU.TANH R69, R70 ;  /* 0x0000004600457308 */ /* 0x0000e20000002400 */
[----:B--2---:R-:W-:-:S07]  /*2b00*/  FSEL R82, R87, -INF , P1 ;  /* 0xff80000057527808 */ /* 0x004fce0000800000 */
[----:B------:R2:W4:Y:S01]  /*2b10*/  MUFU.TANH R98, R86 ;  /* 0x0000005600627308 */ /* 0x0005220000002400 */
[----:B0-----:R-:W-:Y:S02]  /*2b20*/  FMNMX.FTZ R70, R82, R33, !PT ;  /* 0x0000002152467209 */ /* 0x001fe40007810000 */
[----:B-1----:R-:W-:Y:S02]  /*2b30*/  FSEL R33, R89, -INF , P1 ;  /* 0xff80000059217808 */ /* 0x002fe40000800000 */
[----:B------:R-:W-:Y:S02]  /*2b40*/  FMNMX.FTZ R87, R83, R70, !PT ;  /* 0x0000004653577209 */ /* 0x000fe40007810000 */
[----:B------:R-:W-:Y:S01]  /*2b50*/  ISETP.GT.AND P1, PT, R10, 0x89, PT ;  /* 0x000000890a00780c */ /* 0x000fe20003f24270 */
[----:B------:R0:W1:Y:S01]  /*2b60*/  MUFU.TANH R92, R36 ;  /* 0x00000024005c7308 */ /* 0x0000620000002400 */
[----:B------:R-:W-:Y:S02]  /*2b70*/  FMNMX.FTZ R90, R84, R87, !PT ;  /* 0x00000057545a7209 */ /* 0x000fe40007810000 */
[----:B--2---:R-:W-:-:S02]  /*2b80*/  FSEL R86, R96, -INF , P5 ;  /* 0xff80000060567808 */ /* 0x004fc40002800000 */
[----:B------:R-:W-:Y:S02]  /*2b90*/  FMNMX.FTZ R37, R85, R90, !PT ;  /* 0x0000005a55257209 */ /* 0x000fe40007810000 */
[----:B------:R-:W-:Y:S02]  /*2ba0*/  FSEL R70, R91, -INF , P2 ;  /* 0xff8000005b467808 */ /* 0x000fe40001000000 */
[----:B------:R-:W-:Y:S01]  /*2bb0*/  ISETP.GT.AND P2, PT, R10, 0x90, PT ;  /* 0x000000900a00780c */ /* 0x000fe20003f44270 */
[----:B------:R1:W2:Y:S01]  /*2bc0*/  MUFU.TANH R91, R93 ;  /* 0x0000005d005b7308 */ /* 0x0002a20000002400 */
[----:B------:R-:W-:Y:S02]  /*2bd0*/  FSEL R87, R97, -INF , P1 ;  /* 0xff80000061577808 */ /* 0x000fe40000800000 */
[----:B------:R-:W-:Y:S02]  /*2be0*/  FMNMX.FTZ R96, R86, R37, !PT ;  /* 0x0000002556607209 */ /* 0x000fe40007810000 */
[----:B0-----:R-:W-:-:S02]  /*2bf0*/  FSEL R36, R94, -INF , P3 ;  /* 0xff8000005e247808 */ /* 0x001fc40001800000 */
[----:B---3--:R-:W-:Y:S02]  /*2c00*/  FSEL R90, R69, -INF , P2 ;  /* 0xff800000455a7808 */ /* 0x008fe40001000000 */
[----:B------:R-:W-:Y:S02]  /*2c10*/  ISETP.GT.AND P3, PT, R10, 0x91, PT ;  /* 0x000000910a00780c */ /* 0x000fe40003f64270 */
[----:B------:R-:W-:Y:S01]  /*2c20*/  FMNMX.FTZ R69, R87, R96, !PT ;  /* 0x0000006057457209 */ /* 0x000fe20007810000 */
[----:B------:R-:W-:Y:S01]  /*2c30*/  FMUL.FTZ R96, R0, R34 ;  /* 0x0000002200607220 */ /* 0x000fe20000410000 */
[----:B------:R-:W-:Y:S02]  /*2c40*/  FSEL R37, R95, -INF , P4 ;  /* 0xff8000005f257808 */ /* 0x000fe40002000000 */
[----:B------:R-:W-:Y:S02]  /*2c50*/  ISETP.GT.AND P4, PT, R10, 0x98, PT ;  /* 0x000000980a00780c */ /* 0x000fe40003f84270 */
[----:B----4-:R-:W-:Y:S01]  /*2c60*/  FSEL R89, R98, -INF , P3 ;  /* 0xff80000062597808 */ /* 0x010fe20001800000 */
[----:B------:R-:W-:Y:S01]  /*2c70*/  FMUL.FTZ R98, R0, R38 ;  /* 0x0000002600627220 */ /* 0x000fe20000410000 */
[----:B------:R-:W-:Y:S01]  /*2c80*/  FMNMX.FTZ R94, R90, R69, !PT ;  /* 0x000000455a5e7209 */ /* 0x000fe20007810000 */
[----:B------:R-:W0:Y:S01]  /*2c90*/  MUFU.TANH R96, R96 ;  /* 0x0000006000607308 */ /* 0x000e220000002400 */
[----:B------:R-:W-:-:S02]  /*2ca0*/  FSEL R69, R62, -INF , P5 ;  /* 0xff8000003e457808 */ /* 0x000fc40002800000 */
[----:B------:R-:W-:Y:S02]  /*2cb0*/  ISETP.GT.AND P5, PT, R10, 0x99, PT ;  /* 0x000000990a00780c */ /* 0x000fe40003fa4270 */
[----:B-1----:R-:W-:Y:S02]  /*2cc0*/  FSEL R93, R92, -INF , P4 ;  /* 0xff8000005c5d7808 */ /* 0x002fe40002000000 */
[----:B------:R-:W-:Y:S01]  /*2cd0*/  FMNMX.FTZ R94, R89, R94, !PT ;  /* 0x0000005e595e7209 */ /* 0x000fe20007810000 */
[----:B------:R-:W1:Y:S01]  /*2ce0*/  MUFU.TANH R98, R98 ;  /* 0x0000006200627308 */ /* 0x000e620000002400 */
[----:B--2---:R-:W-:Y:S02]  /*2cf0*/  FSEL R91, R91, -INF , P5 ;  /* 0xff8000005b5b7808 */ /* 0x004fe40002800000 */
[----:B------:R-:W-:Y:S02]  /*2d00*/  FMNMX.FTZ R94, R93, R94, !PT ;  /* 0x0000005e5d5e7209 */ /* 0x000fe40007810000 */
[----:B------:R-:W-:-:S02]  /*2d10*/  MOV R97, UR20 ;  /* 0x0000001400617c02 */ /* 0x000fc40008000f00 */
[----:B------:R-:W-:Y:S01]  /*2d20*/  FMNMX.FTZ R10, R91, R94, !PT ;  /* 0x0000005e5b0a7209 */ /* 0x000fe20007810000 */
[----:B------:R-:W-:Y:S01]  /*2d30*/  FMUL.FTZ R94, R0, R31 ;  /* 0x0000001f005e7220 */ /* 0x000fe20000410000 */
[----:B0-----:R-:W-:-:S03]  /*2d40*/  FSEL R96, R96, -INF , P2 ;  /* 0xff80000060607808 */ /* 0x001fc60001000000 */
[----:B------:R-:W0:Y:S02]  /*2d50*/  SHFL.BFLY PT, R95, R10, 0x2, 0x1f ;  /* 0x0c401f000a5f7f89 */ /* 0x000e2400000e0000 */
[----:B------:R-:W2:Y:S01]  /*2d60*/  MUFU.TANH R94, R94 ;  /* 0x0000005e005e7308 */ /* 0x000ea20000002400 */
[----:B-1----:R-:W-:Y:S02]  /*2d70*/  FSEL R98, R98, -INF , P4 ;  /* 0xff80000062627808 */ /* 0x002fe40002000000 */
[----:B--2---:R-:W-:Y:S02]  /*2d80*/  FSEL R94, R94, -INF , P1 ;  /* 0xff8000005e5e7808 */ /* 0x004fe40000800000 */
[----:B0-----:R-:W-:-:S05]  /*2d90*/  FMNMX.FTZ R95, R10, R95, !PT ;  /* 0x0000005f0a5f7209 */ /* 0x001fca0007810000 */
[----:B------:R-:W0:Y:S02]  /*2da0*/  SHFL.BFLY PT, R62, R95, 0x1, 0x1f ;  /* 0x0c201f005f3e7f89 */ /* 0x000e2400000e0000 */
[----:B0-----:R-:W-:Y:S01]  /*2db0*/  FMNMX.FTZ R62, R95, R62, !PT ;  /* 0x0000003e5f3e7209 */ /* 0x001fe20007810000 */
[----:B------:R-:W-:-:S03]  /*2dc0*/  FMUL.FTZ R95, R0, R35 ;  /* 0x00000023005f7220 */ /* 0x000fc60000410000 */
[C---:B------:R-:W-:Y:S01]  /*2dd0*/  FSETP.NEU.FTZ.AND P6, PT, R62.reuse, -INF , PT ;  /* 0xff8000003e00780b */ /* 0x040fe20003fdd000 */
[----:B------:R-:W-:-:S01]  /*2de0*/  FFMA.FTZ R92, R62, R97, -8 ;  /* 0xc10000003e5c7423 */ /* 0x000fc20000010061 */
[----:B------:R-:W-:Y:S01]  /*2df0*/  FMUL.FTZ R97, R0, R39 ;  /* 0x0000002700617220 */ /* 0x000fe20000410000 */
[----:B------:R-:W0:Y:S03]  /*2e00*/  MUFU.TANH R95, R95 ;  /* 0x0000005f005f7308 */ /* 0x000e260000002400 */
[----:B------:R-:W-:Y:S02]  /*2e10*/  FSEL R92, R92, RZ, P6 ;  /* 0x000000ff5c5c7208 */ /* 0x000fe40003000000 */
[----:B------:R-:W-:-:S03]  /*2e20*/  LOP3.LUT P6, RZ, R120, 0x7f, RZ, 0xc0, !PT ;  /* 0x0000007f78ff7812 */ /* 0x000fc600078cc0ff */
[--C-:B------:R-:W-:Y:S01]  /*2e30*/  FFMA.FTZ R34, R43, UR20, -R92.reuse ;  /* 0x000000142b227c23 */ /* 0x100fe2000801085c */
[----:B------:R-:W-:Y:S01]  /*2e40*/  FMNMX.FTZ R43, R4, R5, !PT ;  /* 0x00000005042b7209 */ /* 0x000fe20007810000 */
[--C-:B------:R-:W-:Y:S01]  /*2e50*/  FFMA.FTZ R31, R42, UR20, -R92.reuse ;  /* 0x000000142a1f7c23 */ /* 0x100fe2000801085c */
[----:B------:R-:W-:-:S01]  /*2e60*/  FFMA.FTZ R39, R48, UR20, -R92 ;  /* 0x0000001430277c23 */ /* 0x000fc2000801085c */
        /* <DEDUP_REMOVED lines=12> */
[----:B------:R-:W1:Y:S01]  /*2f30*/  MUFU.TANH R97, R97 ;  /* 0x0000006100617308 */ /* 0x000e620000002400 */
[----:B------:R-:W-:Y:S01]  /*2f40*/  FMNMX.FTZ R48, R9, R48, !PT ;  /* 0x0000003009307209 */ /* 0x000fe20007810000 */
[--C-:B------:R-:W-:Y:S01]  /*2f50*/  FFMA.FTZ R73, R73, UR20, -R92.reuse ;  /* 0x0000001449497c23 */ /* 0x100fe2000801085c */
[----:B0-----:R-:W-:Y:S01]  /*2f60*/  FSEL R95, R95, -INF , P3 ;  /* 0xff8000005f5f7808 */ /* 0x001fe20001800000 */
[--C-:B------:R-:W-:Y:S01]  /*2f70*/  FFMA.FTZ R77, R77, UR20, -R92.reuse ;  /* 0x000000144d4d7c23 */ /* 0x100fe2000801085c */
[----:B------:R-:W-:Y:S01]  /*2f80*/  FMNMX.FTZ R45, R11, R48, !PT ;  /* 0x000000300b2d7209 */ /* 0x000fe20007810000 */
[--C-:B------:R-:W-:Y:S01]  /*2f90*/  FFMA.FTZ R75, R75, UR20, -R92.reuse ;  /* 0x000000144b4b7c23 */ /* 0x100fe2000801085c */
[----:B------:R-:W-:-:S01]  /*2fa0*/  FFMA.FTZ R72, R72, UR20, -R92 ;  /* 0x0000001448487c23 */ /* 0x000fc2000801085c */
[----:B------:R-:W-:Y:S01]  /*2fb0*/  MUFU.EX2 R10, R10 ;  /* 0x0000000a000a7308 */ /* 0x000fe20000000800 */
[----:B------:R-:W-:Y:S01]  /*2fc0*/  FMNMX.FTZ R48, R12, R45, !PT ;  /* 0x0000002d0c307209 */ /* 0x000fe20007810000 */
[----:B------:R-:W-:-:S03]  /*2fd0*/  FFMA.FTZ R45, R56, UR20, -R92 ;  /* 0x00000014382d7c23 */ /* 0x000fc6000801085c */
[----:B------:R-:W-:-:S03]  /*2fe0*/  FMNMX.FTZ R47, R13, R48, !PT ;  /* 0x000000300d2f7209 */ /* 0x000fc60007810000 */
[----:B------:R-:W-:Y:S01]  /*2ff0*/  MUFU.EX2 R21, R21 ;  /* 0x0000001500157308 */ /* 0x000fe20000000800 */
[----:B------:R-:W-:Y:S02]  /*3000*/  FMNMX.FTZ R48, R14, R47, !PT ;  /* 0x0000002f0e307209 */ /* 0x000fe40007810000 */
[----:B-1----:R-:W-:Y:S02]  /*3010*/  FSEL R97, R97, -INF , P5 ;  /* 0xff80000061617808 */ /* 0x002fe40002800000 */
[----:B------:R-:W-:-:S03]  /*3020*/  FMNMX.FTZ R47, R15, R48, !PT ;  /* 0x000000300f2f7209 */ /* 0x000fc60007810000 */
[----:B------:R0:W-:Y:S01]  /*3030*/  MUFU.EX2 R48, R58 ;  /* 0x0000003a00307308 */ /* 0x0001e20000000800 */
[----:B------:R-:W-:Y:S01]  /*3040*/  FMNMX.FTZ R52, R20, R47, !PT ;  /* 0x0000002f14347209 */ /* 0x000fe20007810000 */
[----:B------:R-:W-:-:S03]  /*3050*/  FFMA.FTZ R47, R59, UR20, -R92 ;  /* 0x000000143b2f7c23 */ /* 0x000fc6000801085c */
[----:B------:R-:W-:Y:S01]  /*3060*/  FMNMX.FTZ R49, R41, R52, !PT ;  /* 0x0000003429317209 */ /* 0x000fe20007810000 */
[----:B------:R-:W-:-:S01]  /*3070*/  FFMA.FTZ R52, R61, UR20, -R92 ;  /* 0x000000143d347c23 */ /* 0x000fc2000801085c */
[----:B------:R-:W-:Y:S01]  /*3080*/  FFMA.FTZ R61, R76, UR20, -R92 ;  /* 0x000000144c3d7c23 */ /* 0x000fe2000801085c */
[----:B------:R-:W-:Y:S01]  /*3090*/  MUFU.EX2 R31, R31 ;  /* 0x0000001f001f7308 */ /* 0x000fe20000000800 */
[----:B------:R-:W-:-:S04]  /*30a0*/  FMNMX.FTZ R49, R44, R49, !PT ;  /* 0x000000312c317209 */ /* 0x000fc80007810000 */
[----:B------:R-:W-:-:S03]  /*30b0*/  FMNMX.FTZ R49, R46, R49, !PT ;  /* 0x000000312e317209 */ /* 0x000fc60007810000 */
[----:B------:R-:W1:Y:S01]  /*30c0*/  MUFU.EX2 R34, R34 ;  /* 0x0000002200227308 */ /* 0x000e620000000800 */
[----:B------:R-:W-:Y:S01]  /*30d0*/  FMNMX.FTZ R56, R50, R49, !PT ;  /* 0x0000003132387209 */ /* 0x000fe20007810000 */
[----:B------:R-:W-:-:S03]  /*30e0*/  FFMA.FTZ R49, R63, UR20, -R92 ;  /* 0x000000143f317c23 */ /* 0x000fc6000801085c */
[----:B------:R-:W-:Y:S01]  /*30f0*/  FMNMX.FTZ R51, R53, R56, !PT ;  /* 0x0000003835337209 */ /* 0x000fe20007810000 */
[----:B------:R-:W-:-:S02]  /*3100*/  FFMA.FTZ R56, R64, UR20, -R92 ;  /* 0x0000001440387c23 */ /* 0x000fc4000801085c */
[----:B------:R-:W-:Y:S01]  /*3110*/  MUFU.EX2 R35, R35 ;  /* 0x0000002300237308 */ /* 0x000fe20000000800 */
[----:B------:R-:W-:-:S04]  /*3120*/  FMNMX.FTZ R51, R24, R51, !PT ;  /* 0x0000003318337209 */ /* 0x000fc80007810000 */
[----:B0-----:R-:W-:-:S03]  /*3130*/  FMNMX.FTZ R58, R60, R51, !PT ;  /* 0x000000333c3a7209 */ /* 0x001fc60007810000 */
[----:B------:R-:W-:Y:S01]  /*3140*/  MUFU.EX2 R38, R38 ;  /* 0x0000002600267308 */ /* 0x000fe20000000800 */
[----:B------:R-:W-:Y:S02]  /*3150*/  FMNMX.FTZ R51, R25, R58, !PT ;  /* 0x0000003a19337209 */ /* 0x000fe40007810000 */
[----:B-1----:R-:W-:Y:S02]  /*3160*/  F2FP.SATFINITE.E4M3.F32.PACK_AB_MERGE_C R152, R34, R31, RZ ;  /* 0x0000001f2298723e */ /* 0x002fe400048070ff */
[----:B------:R-:W-:Y:S02]  /*3170*/  FMNMX.FTZ R58, R26, R51, !PT ;  /* 0x000000331a3a7209 */ /* 0x000fe40007810000 */
[----:B------:R-:W-:Y:S01]  /*3180*/  F2FP.SATFINITE.E4M3.F32.PACK_AB_MERGE_C R152, R21, R10, R152 ;  /* 0x0000000a1598723e */ /* 0x000fe20004807098 */
[----:B------:R-:W-:Y:S01]  /*3190*/  MUFU.EX2 R51, R65 ;  /* 0x0000004100337308 */ /* 0x000fe20000000800 */
[----:B------:R-:W-:Y:S01]  /*31a0*/  FMNMX.FTZ R59, R27, R58, !PT ;  /* 0x0000003a1b3b7209 */ /* 0x000fe20007810000 */
[--C-:B------:R-:W-:Y:S01]  /*31b0*/  FFMA.FTZ R58, R88, UR20, -R92.reuse ;  /* 0x00000014583a7c23 */ /* 0x100fe2000801085c */
[----:B------:R-:W-:-:S02]  /*31c0*/  FFMA.FTZ R88, R74, UR20, -R92 ;  /* 0x000000144a587c23 */ /* 0x000fc4000801085c */
[----:B------:R-:W-:-:S03]  /*31d0*/  FMNMX.FTZ R59, R66, R59, !PT ;  /* 0x0000003b423b7209 */ /* 0x000fc60007810000 */
[----:B------:R-:W-:Y:S01]  /*31e0*/  MUFU.EX2 R39, R39 ;  /* 0x0000002700277308 */ /* 0x000fe20000000800 */
[----:B------:R-:W-:-:S04]  /*31f0*/  FMNMX.FTZ R64, R28, R59, !PT ;  /* 0x0000003b1c407209 */ /* 0x000fc80007810000 */
[----:B------:R-:W-:-:S03]  /*3200*/  FMNMX.FTZ R59, R29, R64, !PT ;  /* 0x000000401d3b7209 */ /* 0x000fc60007810000 */
[----:B------:R-:W0:Y:S01]  /*3210*/  MUFU.EX2 R40, R40 ;  /* 0x0000002800287308 */ /* 0x000e220000000800 */
[----:B------:R-:W-:-:S04]  /*3220*/  FMNMX.FTZ R59, R54, R59, !PT ;  /* 0x0000003b363b7209 */ /* 0x000fc80007810000 */
[----:B------:R-:W-:-:S03]  /*3230*/  FMNMX.FTZ R64, R30, R59, !PT ;  /* 0x0000003b1e407209 */ /* 0x000fc60007810000 */
[----:B------:R-:W-:Y:S01]  /*3240*/  MUFU.EX2 R42, R42 ;  /* 0x0000002a002a7308 */ /* 0x000fe20000000800 */
[----:B------:R-:W-:-:S04]  /*3250*/  FMNMX.FTZ R59, R57, R64, !PT ;  /* 0x00000040393b7209 */ /* 0x000fc80007810000 */
[----:B------:R-:W-:-:S03]  /*3260*/  FMNMX.FTZ R63, R32, R59, !PT ;  /* 0x0000003b203f7209 */ /* 0x000fc60007810000 */
[----:B------:R1:W-:Y:S01]  /*3270*/  MUFU.EX2 R59, R77 ;  /* 0x0000004d003b7308 */ /* 0x0003e20000000800 */
[----:B------:R-:W-:Y:S02]  /*3280*/  FMNMX.FTZ R64, R68, R63, !PT ;  /* 0x0000003f44407209 */ /* 0x000fe40007810000 */
[----:B0-----:R-:W-:Y:S02]  /*3290*/  F2FP.SATFINITE.E4M3.F32.PACK_AB_MERGE_C R154, R40, R39, RZ ;  /* 0x00000027289a723e */ /* 0x001fe400048070ff */
[----:B------:R-:W-:Y:S02]  /*32a0*/  FMNMX.FTZ R63, R33, R64, !PT ;  /* 0x00000040213f7209 */ /* 0x000fe40007810000 */
[----:B------:R-:W-:Y:S01]  /*32b0*/  F2FP.SATFINITE.E4M3.F32.PACK_AB_MERGE_C R154, R38, R35, R154 ;  /* 0x00000023269a723e */ /* 0x000fe2000480709a */
[----:B------:R0:W-:Y:S01]  /*32c0*/  MUFU.EX2 R64, R73 ;  /* 0x0000004900407308 */ /* 0x0001e20000000800 */
[----:B------:R-:W-:Y:S01]  /*32d0*/  FMNMX.FTZ R63, R70, R63, !PT ;  /* 0x0000003f463f7209 */ /* 0x000fe20007810000 */
[----:B-1----:R-:W-:-:S03]  /*32e0*/  FFMA.FTZ R77, R78, UR20, -R92 ;  /* 0x000000144e4d7c23 */ /* 0x002fc6000801085c */
[----:B------:R-:W-:-:S03]  /*32f0*/  FMNMX.FTZ R74, R36, R63, !PT ;  /* 0x0000003f244a7209 */ /* 0x000fc60007810000 */
[----:B------:R-:W-:Y:S01]  /*3300*/  MUFU.EX2 R63, R88 ;  /* 0x00000058003f7308 */ /* 0x000fe20000000800 */
[----:B------:R-:W-:-:S04]  /*3310*/  FMNMX.FTZ R74, R37, R74, !PT ;  /* 0x0000004a254a7209 */ /* 0x000fc80007810000 */
[----:B------:R-:W-:-:S03]  /*3320*/  FMNMX.FTZ R65, R69, R74, !PT ;  /* 0x0000004a45417209 */ /* 0x000fc60007810000 */
[----:B------:R1:W-:Y:S01]  /*3330*/  MUFU.EX2 R74, R77 ;  /* 0x0000004d004a7308 */ /* 0x0003e20000000800 */
[----:B------:R-:W-:-:S04]  /*3340*/  FMNMX.FTZ R65, R94, R65, !PT ;  /* 0x000000415e417209 */ /* 0x000fc80007810000 */
[----:B------:R-:W-:-:S03]  /*3350*/  FMNMX.FTZ R76, R96, R65, !PT ;  /* 0x00000041604c7209 */ /* 0x000fc60007810000 */
[----:B------:R2:W-:Y:S01]  /*3360*/  MUFU.EX2 R65, R75 ;  /* 0x0000004b00417308 */ /* 0x0005e20000000800 */
[----:B0-----:R-:W-:Y:S01]  /*3370*/  FMNMX.FTZ R73, R95, R76, !PT ;  /* 0x0000004c5f497209 */ /* 0x001fe20007810000 */
[--C-:B------:R-:W-:Y:S01]  /*3380*/  FFMA.FTZ R76, R79, UR20, -R92.reuse ;  /* 0x000000144f4c7c23 */ /* 0x100fe2000801085c */
[----:B------:R-:W-:-:S01]  /*3390*/  FFMA.FTZ R79, R86, UR20, -R92 ;  /* 0x00000014564f7c23 */ /* 0x000fc2000801085c */
[--C-:B------:R-:W-:Y:S01]  /*33a0*/  FFMA.FTZ R86, R87, UR20, -R92.reuse ;  /* 0x0000001457567c23 */ /* 0x100fe2000801085c */
[----:B------:R-:W-:Y:S01]  /*33b0*/  FMNMX.FTZ R78, R98, R73, !PT ;  /* 0x00000049624e7209 */ /* 0x000fe20007810000 */
[--C-:B------:R-:W-:Y:S01]  /*33c0*/  FFMA.FTZ R73, R80, UR20, -R92.reuse ;  /* 0x0000001450497c23 */ /* 0x100fe2000801085c */
[----:B------:R-:W-:-:S01]  /*33d0*/  FFMA.FTZ R80, R71, UR20, -R92 ;  /* 0x0000001447507c23 */ /* 0x000fc2000801085c */
[--C-:B------:R-:W-:Y:S01]  /*33e0*/  FFMA.FTZ R71, R82, UR20, -R92.reuse ;  /* 0x0000001452477c23 */ /* 0x100fe2000801085c */
[----:B-1----:R-:W-:Y:S01]  /*33f0*/  FMNMX.FTZ R77, R97, R78, !PT ;  /* 0x0000004e614d7209 */ /* 0x002fe20007810000 */
[--C-:B------:R-:W-:Y:S01]  /*3400*/  FFMA.FTZ R78, R67, UR20, -R92.reuse ;  /* 0x00000014434e7c23 */ /* 0x100fe2000801085c */
[----:B--2---:R-:W-:-:S01]  /*3410*/  FFMA.FTZ R75, R81, UR20, -R92 ;  /* 0x00000014514b7c23 */ /* 0x004fc2000801085c */
[--C-:B------:R-:W-:Y:S01]  /*3420*/  FFMA.FTZ R81, R90, UR20, -R92.reuse ;  /* 0x000000145a517c23 */ /* 0x100fe2000801085c */
[----:B------:R-:W-:Y:S01]  /*3430*/  IMAD.U32 R90, RZ, RZ, UR20 ;  /* 0x00000014ff5a7e24 */ /* 0x000fe2000f8e00ff */
[----:B------:R-:W0:Y:S01]  /*3440*/  SHFL.BFLY PT, R88, R77, 0x2, 0x1f ;  /* 0x0c401f004d587f89 */ /* 0x000e2200000e0000 */
[----:B------:R-:W-:-:S01]  /*3450*/  FFMA.FTZ R82, R83, UR20, -R92 ;  /* 0x0000001453527c23 */ /* 0x000fc2000801085c */
[--C-:B------:R-:W-:Y:S01]  /*3460*/  FFMA.FTZ R83, R93, UR20, -R92.reuse ;  /* 0x000000145d537c23 */ /* 0x100fe2000801085c */
[----:B------:R-:W-:Y:S08]  /*3470*/  MUFU.EX2 R43, R43 ;  /* 0x0000002b002b7308 */ /* 0x000ff00000000800 */
[----:B------:R-:W1:Y:S08]  /*3480*/  MUFU.EX2 R45, R45 ;  /* 0x0000002d002d7308 */ /* 0x000e700000000800 */
[----:B------:R-:W-:Y:S01]  /*3490*/  MUFU.EX2 R47, R47 ;  /* 0x0000002f002f7308 */ /* 0x000fe20000000800 */
[----:B0-----:R-:W-:Y:S01]  /*34a0*/  FMNMX.FTZ R88, R77, R88, !PT ;  /* 0x000000584d587209 */ /* 0x001fe20007810000 */
[--C-:B------:R-:W-:Y:S01]  /*34b0*/  FFMA.FTZ R77, R84, UR20, -R92.reuse ;  /* 0x00000014544d7c23 */ /* 0x100fe2000801085c */
[----:B------:R-:W-:-:S05]  /*34c0*/  FFMA.FTZ R84, R85, UR20, -R92 ;  /* 0x0000001455547c23 */ /* 0x000fca000801085c */
[----:B------:R-:W-:Y:S01]  /*34d0*/  MUFU.EX2 R52, R52 ;  /* 0x0000003400347308 */ /* 0x000fe20000000800 */
[----:B-1----:R-:W-:Y:S01]  /*34e0*/  F2FP.SATFINITE.E4M3.F32.PACK_AB_MERGE_C R148, R48, R45, RZ ;  /* 0x0000002d3094723e */ /* 0x002fe200048070ff */
[----:B------:R-:W0:Y:S03]  /*34f0*/  SHFL.BFLY PT, R67, R88, 0x1, 0x1f ;  /* 0x0c201f0058437f89 */ /* 0x000e2600000e0000 */
[----:B------:R-:W-:-:S03]  /*3500*/  F2FP.SATFINITE.E4M3.F32.PACK_AB_MERGE_C R148, R43, R42, R148 ;  /* 0x0000002a2b94723e */ /* 0x000fc60004807094 */
[----:B------:R-:W-:Y:S08]  /*3510*/  MUFU.EX2 R49, R49 ;  /* 0x0000003100317308 */ /* 0x000ff00000000800 */
[----:B------:R-:W1:Y:S08]  /*3520*/  MUFU.EX2 R56, R56 ;  /* 0x0000003800387308 */ /* 0x000e700000000800 */
[----:B------:R-:W-:Y:S01]  /*3530*/  MUFU.EX2 R58, R58 ;  /* 0x0000003a003a7308 */ /* 0x000fe20000000800 */
[----:B0-----:R-:W-:Y:S01]  /*3540*/  FMNMX.FTZ R67, R88, R67, !PT ;  /* 0x0000004358437209 */ /* 0x001fe20007810000 */
[----:B------:R-:W-:-:S03]  /*3550*/  FFMA.FTZ R88, R89, UR20, -R92 ;  /* 0x0000001459587c23 */ /* 0x000fc6000801085c */
[C---:B------:R-:W-:Y:S01]  /*3560*/  FSETP.NEU.FTZ.AND P1, PT, R67.reuse, -INF , PT ;  /* 0xff8000004300780b */ /* 0x040fe20003f3d000 */
[----:B------:R-:W-:-:S01]  /*3570*/  FFMA.FTZ R85, R67, R90, -8 ;  /* 0xc100000043557423 */ /* 0x000fc2000001005a */
[----:B------:R-:W-:Y:S01]  /*3580*/  FFMA.FTZ R90, R91, UR20, -R92 ;  /* 0x000000145b5a7c23 */ /* 0x000fe2000801085c */
[----:B------:R-:W-:Y:S01]  /*3590*/  MUFU.EX2 R61, R61 ;  /* 0x0000003d003d7308 */ /* 0x000fe20000000800 */
[----:B-1----:R-:W-:Y:S02]  /*35a0*/  F2FP.SATFINITE.E4M3.F32.PACK_AB_MERGE_C R150, R56, R49, RZ ;  /* 0x000000313896723e */ /* 0x002fe400048070ff */
[----:B------:R-:W-:Y:S02]  /*35b0*/  FSEL R85, R85, RZ, P1 ;  /* 0x000000ff55557208 */ /* 0x000fe40000800000 */
[----:B------:R-:W-:Y:S02]  /*35c0*/  PLOP3.LUT P1, PT, PT, PT, UP0, 0x80, 0x0 ;  /* 0x000000000000781c */ /* 0x000fe40003f2f008 */
[----:B------:R-:W-:Y:S01]  /*35d0*/  F2FP.SATFINITE.E4M3.F32.PACK_AB_MERGE_C R150, R52, R47, R150 ;  /* 0x0000002f3496723e */ /* 0x000fe20004807096 */
[----:B------:R-:W-:-:S01]  /*35e0*/  FFMA.FTZ R4, R4, UR20, -R85 ;  /* 0x0000001404047c23 */ /* 0x000fc20008010855 */
[--C-:B------:R-:W-:Y:S01]  /*35f0*/  FFMA.FTZ R5, R5, UR20, -R85.reuse ;  /* 0x0000001405057c23 */ /* 0x100fe20008010855 */
[----:B------:R-:W-:-:S01]  /*3600*/  FFMA.FTZ R87, R6, UR20, -R85 ;  /* 0x0000001406577c23 */ /* 0x000fc20008010855 */
[--C-:B------:R-:W-:Y:S01]  /*3610*/  FFMA.FTZ R92, R7, UR20, -R85.reuse ;  /* 0x00000014075c7c23 */ /* 0x100fe20008010855 */
[----:B------:R-:W-:-:S01]  /*3620*/  FFMA.FTZ R6, R8, UR20, -R85 ;  /* 0x0000001408067c23 */ /* 0x000fc20008010855 */
[--C-:B------:R-:W-:Y:S01]  /*3630*/  FFMA.FTZ R7, R9, UR20, -R85.reuse ;  /* 0x0000001409077c23 */ /* 0x100fe20008010855 */
[----:B------:R-:W-:Y:S01]  /*3640*/  MUFU.EX2 R4, R4 ;  /* 0x0000000400047308 */ /* 0x000fe20000000800 */
[----:B------:R-:W-:-:S01]  /*3650*/  FFMA.FTZ R9, R14, UR20, -R85 ;  /* 0x000000140e097c23 */ /* 0x000fc20008010855 */
[--C-:B------:R-:W-:Y:S01]  /*3660*/  FFMA.FTZ R14, R53, UR20, -R85.reuse ;  /* 0x00000014350e7c23 */ /* 0x100fe20008010855 */
[----:B------:R-:W-:-:S01]  /*3670*/  FFMA.FTZ R53, R25, UR20, -R85 ;  /* 0x0000001419357c23 */ /* 0x000fc20008010855 */
[--C-:B------:R-:W-:Y:S01]  /*3680*/  FFMA.FTZ R89, R11, UR20, -R85.reuse ;  /* 0x000000140b597c23 */ /* 0x100fe20008010855 */
[----:B------:R-:W-:-:S01]  /*3690*/  FFMA.FTZ R100, R12, UR20, -R85 ;  /* 0x000000140c647c23 */ /* 0x000fc20008010855 */
[--C-:B------:R-:W-:Y:S01]  /*36a0*/  FFMA.FTZ R25, R27, UR20, -R85.reuse ;  /* 0x000000141b197c23 */ /* 0x100fe20008010855 */
[----:B------:R-:W-:-:S01]  /*36b0*/  FFMA.FTZ R12, R44, UR20, -R85 ;  /* 0x000000142c0c7c23 */ /* 0x000fc20008010855 */
[----:B------:R-:W0:Y:S01]  /*36c0*/  MUFU.EX2 R5, R5 ;  /* 0x0000000500057308 */ /* 0x000e220000000800 */
[----:B------:R-:W-:-:S01]  /*36d0*/  FFMA.FTZ R27, R28, UR20, -R85 ;  /* 0x000000141c1b7c23 */ /* 0x000fc20008010855 */
[----:B------:R-:W-:Y:S01]  /*36e0*/  FFMA.FTZ R44, R50, UR20, -R85 ;  /* 0x00000014322c7c23 */ /* 0x000fe20008010855 */
[----:B------:R-:W-:-:S01]  /*36f0*/  FADD.FTZ R28, R10, R21 ;  /* 0x000000150a1c7221 */ /* 0x000fc20000010000 */
[--C-:B------:R-:W-:Y:S01]  /*3700*/  FFMA.FTZ R8, R13, UR20, -R85.reuse ;  /* 0x000000140d087c23 */ /* 0x100fe20008010855 */
[----:B------:R-:W-:-:S01]  /*3710*/  FFMA.FTZ R11, R41, UR20, -R85 ;  /* 0x00000014290b7c23 */ /* 0x000fc20008010855 */
[----:B------:R-:W-:Y:S01]  /*3720*/  FFMA.FTZ R13, R15, UR20, -R85 ;  /* 0x000000140f0d7c23 */ /* 0x000fe20008010855 */
[----:B------:R-:W-:-:S01]  /*3730*/  FADD.FTZ R91, R31, R28 ;  /* 0x0000001c1f5b7221 */ /* 0x000fc20000010000 */
[----:B------:R-:W1:Y:S01]  /*3740*/  MUFU.EX2 R87, R87 ;  /* 0x0000005700577308 */ /* 0x000e620000000800 */
[----:B------:R-:W-:-:S01]  /*3750*/  FFMA.FTZ R41, R46, UR20, -R85 ;  /* 0x000000142e297c23 */ /* 0x000fc20008010855 */
[--C-:B------:R-:W-:Y:S01]  /*3760*/  FFMA.FTZ R46, R60, UR20, -R85.reuse ;  /* 0x000000143c2e7c23 */ /* 0x100fe20008010855 */
[----:B------:R-:W-:-:S01]  /*3770*/  FFMA.FTZ R29, R29, UR20, -R85 ;  /* 0x000000141d1d7c23 */ /* 0x000fc20008010855 */
[----:B------:R-:W-:Y:S01]  /*3780*/  FFMA.FTZ R20, R20, UR20, -R85 ;  /* 0x0000001414147c23 */ /* 0x000fe20008010855 */
[----:B------:R-:W-:-:S02]  /*3790*/  @!P6 VIADD R28, R3, 0x13240 ;  /* 0x00013240031ce836 */ /* 0x000fc40000000000 */
[--C-:B------:R-:W-:Y:S01]  /*37a0*/  FFMA.FTZ R15, R24, UR20, -R85.reuse ;  /* 0x00000014180f7c23 */ /* 0x100fe20008010855 */
[----:B------:R-:W-:-:S01]  /*37b0*/  FFMA.FTZ R24, R26, UR20, -R85 ;  /* 0x000000141a187c23 */ /* 0x000fc20008010855 */
[----:B------:R-:W2:Y:S01]  /*37c0*/  MUFU.EX2 R92, R92 ;  /* 0x0000005c005c7308 */ /* 0x000ea20000000800 */
[----:B0-----:R-:W-:-:S01]  /*37d0*/  FADD.FTZ R50, R4, R5 ;  /* 0x0000000504327221 */ /* 0x001fc20000010000 */
[----:B------:R-:W-:Y:S01]  /*37e0*/  @!P6 PRMT R28, RZ, 0x654, R28 ;  /* 0x00000654ff1ce816 */ /* 0x000fe2000000001c */
[----:B------:R-:W-:-:S01]  /*37f0*/  FFMA.FTZ R54, R54, UR20, -R85 ;  /* 0x0000001436367c23 */ /* 0x000fc20008010855 */
[--C-:B------:R-:W-:Y:S01]  /*3800*/  FFMA.FTZ R26, R66, UR20, -R85.reuse ;  /* 0x00000014421a7c23 */ /* 0x100fe20008010855 */
[----:B------:R-:W-:-:S01]  /*3810*/  FFMA.FTZ R57, R57, UR20, -R85 ;  /* 0x0000001439397c23 */ /* 0x000fc20008010855 */
[----:B------:R0:W-:Y:S01]  /*3820*/  @!P6 SYNCS.ARRIVE.TRANS64.RED.A1T0 RZ, [R28+URZ], RZ ;  /* 0x000000ff1cffe9a7 */ /* 0x0001e2000810043f */
[----:B------:R-:W-:-:S01]  /*3830*/  FFMA.FTZ R30, R30, UR20, -R85 ;  /* 0x000000141e1e7c23 */ /* 0x000fc20008010855 */
[----:B------:R-:W3:Y:S01]  /*3840*/  MUFU.EX2 R6, R6 ;  /* 0x0000000600067308 */ /* 0x000ee20000000800 */
[----:B-1----:R-:W-:-:S01]  /*3850*/  FADD.FTZ R93, R87, R50 ;  /* 0x00000032575d7221 */ /* 0x002fc20000010000 */
[----:B------:R-:W-:Y:S01]  /*3860*/  FADD.FTZ R50, R34, R91 ;  /* 0x0000005b22327221 */ /* 0x000fe20000010000 */
[----:B------:R-:W-:-:S01]  /*3870*/  FFMA.FTZ R68, R68, UR20, -R85 ;  /* 0x0000001444447c23 */ /* 0x000fc20008010855 */
[--C-:B------:R-:W-:Y:S01]  /*3880*/  FFMA.FTZ R70, R70, UR20, -R85.reuse ;  /* 0x0000001446467c23 */ /* 0x100fe20008010855 */
[----:B------:R-:W-:-:S01]  /*3890*/  FFMA.FTZ R36, R36, UR20, -R85 ;  /* 0x0000001424247c23 */ /* 0x000fc20008010855 */
[----:B------:R-:W-:Y:S01]  /*38a0*/  FADD.FTZ R91, R35, R50 ;  /* 0x00000032235b7221 */ /* 0x000fe20000010000 */
[----:B------:R-:W-:-:S01]  /*38b0*/  FFMA.FTZ R69, R69, UR20, -R85 ;  /* 0x0000001445457c23 */ /* 0x000fc20008010855 */
[----:B------:R-:W1:Y:S01]  /*38c0*/  MUFU.EX2 R7, R7 ;  /* 0x0000000700077308 */ /* 0x000e620000000800 */
[----:B--2---:R-:W-:-:S01]  /*38d0*/  FADD.FTZ R93, R92, R93 ;  /* 0x0000005d5c5d7221 */ /* 0x004fc20000010000 */
[----:B------:R-:W-:Y:S01]  /*38e0*/  FADD.FTZ R60, R38, R91 ;  /* 0x0000005b263c7221 */ /* 0x000fe20000010000 */
[----:B------:R-:W-:-:S01]  /*38f0*/  FFMA.FTZ R94, R94, UR20, -R85 ;  /* 0x000000145e5e7c23 */ /* 0x000fc20008010855 */
[--C-:B------:R-:W-:Y:S01]  /*3900*/  FFMA.FTZ R96, R96, UR20, -R85.reuse ;  /* 0x0000001460607c23 */ /* 0x100fe20008010855 */
[----:B------:R-:W-:Y:S01]  /*3910*/  F2FP.SATFINITE.E4M3.F32.PACK_AB_MERGE_C R87, R92, R87, RZ ;  /* 0x000000575c57723e */ /* 0x000fe200048070ff */
[----:B------:R-:W-:Y:S01]  /*3920*/  FADD.FTZ R91, R39, R60 ;  /* 0x0000003c275b7221 */ /* 0x000fe20000010000 */
[----:B------:R-:W-:-:S01]  /*3930*/  FFMA.FTZ R95, R95, UR20, -R85 ;  /* 0x000000145f5f7c23 */ /* 0x000fc20008010855 */
[----:B------:R-:W2:Y:S01]  /*3940*/  MUFU.EX2 R89, R89 ;  /* 0x0000005900597308 */ /* 0x000ea20000000800 */
[----:B---3--:R-:W-:-:S01]  /*3950*/  FADD.FTZ R50, R6, R93 ;  /* 0x0000005d06327221 */ /* 0x008fc20000010000 */
[----:B------:R-:W-:Y:S01]  /*3960*/  FADD.FTZ R91, R40, R91 ;  /* 0x0000005b285b7221 */ /* 0x000fe20000010000 */
[----:B------:R-:W-:Y:S01]  /*3970*/  F2FP.SATFINITE.E4M3.F32.PACK_AB_MERGE_C R153, R5, R4, R87 ;  /* 0x000000040599723e */ /* 0x000fe20004807057 */
[----:B------:R-:W-:Y:S01]  /*3980*/  FFMA.FTZ R98, R98, UR20, -R85 ;  /* 0x0000001462627c23 */ /* 0x000fe20008010855 */
[----:B------:R-:W-:-:S02]  /*3990*/  IMAD.MOV.U32 R38, RZ, RZ, R55 ;  /* 0x000000ffff267224 */ /* 0x000fc400078e0037 */
[----:B------:R-:W-:Y:S01]  /*39a0*/  IMAD.MOV.U32 R35, RZ, RZ, R55 ;  /* 0x000000ffff237224 */ /* 0x000fe200078e0037 */
[----:B------:R-:W3:Y:S01]  /*39b0*/  MUFU.EX2 R100, R100 ;  /* 0x0000006400647308 */ /* 0x000ee20000000800 */
[----:B-1----:R-:W-:-:S07]  /*39c0*/  FADD.FTZ R50, R7, R50 ;  /* 0x0000003207327221 */ /* 0x002fce0000010000 */
[----:B------:R-:W1:Y:S08]  /*39d0*/  MUFU.EX2 R8, R8 ;  /* 0x0000000800087308 */ /* 0x000e700000000800 */
[----:B------:R-:W4:Y:S08]  /*39e0*/  MUFU.EX2 R9, R9 ;  /* 0x0000000900097308 */ /* 0x000f300000000800 */
[----:B------:R-:W5:Y:S08]  /*39f0*/  MUFU.EX2 R13, R13 ;  /* 0x0000000d000d7308 */ /* 0x000f700000000800 */
[----:B------:R2:W-:Y:S08]  /*3a00*/  MUFU.EX2 R3, R29 ;  /* 0x0000001d00037308 */ /* 0x0005f00000000800 */
[----:B------:R-:W0:Y:S01]  /*3a10*/  MUFU.EX2 R20, R20 ;  /* 0x0000001400147308 */ /* 0x000e220000000800 */
[----:B--2---:R-:W-:-:S01]  /*3a20*/  FADD.FTZ R29, R89, R50 ;  /* 0x00000032591d7221 */ /* 0x004fc20000010000 */
[----:B------:R-:W-:Y:S01]  /*3a30*/  FFMA.FTZ R50, R32, UR20, -R85 ;  /* 0x0000001420327c23 */ /* 0x000fe20008010855 */
[----:B------:R-:W-:-:S01]  /*3a40*/  FADD.FTZ R32, R42, R91 ;  /* 0x0000005b2a207221 */ /* 0x000fc20000010000 */
[C---:B---3--:R-:W-:Y:S01]  /*3a50*/  F2FP.SATFINITE.E4M3.F32.PACK_AB_MERGE_C R89, R100.reuse, R89, RZ ;  /* 0x000000596459723e */ /* 0x048fe200048070ff */
[----:B------:R-:W-:-:S01]  /*3a60*/  FADD.FTZ R93, R100, R29 ;  /* 0x0000001d645d7221 */ /* 0x000fc20000010000 */
[----:B------:R-:W-:Y:S01]  /*3a70*/  MOV R42, R55 ;  /* 0x00000037002a7202 */ /* 0x000fe20000000f00 */
[----:B------:R-:W-:-:S01]  /*3a80*/  FADD.FTZ R66, R43, R32 ;  /* 0x000000202b427221 */ /* 0x000fc20000010000 */
[----:B------:R-:W2:Y:S01]  /*3a90*/  MUFU.EX2 R11, R11 ;  /* 0x0000000b000b7308 */ /* 0x000ea20000000800 */
[----:B-1----:R-:W-:-:S01]  /*3aa0*/  FADD.FTZ R60, R8, R93 ;  /* 0x0000005d083c7221 */ /* 0x002fc20000010000 */
[----:B------:R-:W-:Y:S01]  /*3ab0*/  F2FP.SATFINITE.E4M3.F32.PACK_AB_MERGE_C R155, R7, R6, R89 ;  /* 0x00000006079b723e */ /* 0x000fe20004807059 */
[----:B------:R-:W-:-:S02]  /*3ac0*/  IMAD.MOV.U32 R43, RZ, RZ, R55 ;  /* 0x000000ffff2b7224 */ /* 0x000fc400078e0037 */
[----:B----4-:R-:W-:-:S03]  /*3ad0*/  FADD.FTZ R60, R9, R60 ;  /* 0x0000003c093c7221 */ /* 0x010fc60000010000 */
[----:B------:R-:W1:Y:S01]  /*3ae0*/  MUFU.EX2 R12, R12 ;  /* 0x0000000c000c7308 */ /* 0x000e620000000800 */
[----:B-----5:R-:W-:-:S01]  /*3af0*/  FADD.FTZ R91, R13, R60 ;  /* 0x0000003c0d5b7221 */ /* 0x020fc20000010000 */
[----:B------:R-:W-:-:S03]  /*3b00*/  FFMA.FTZ R60, R37, UR20, -R85 ;  /* 0x00000014253c7c23 */ /* 0x000fc60008010855 */
[----:B0-----:R-:W-:-:S03]  /*3b10*/  FADD.FTZ R102, R20, R91 ;  /* 0x0000005b14667221 */ /* 0x001fc60000010000 */
[----:B------:R0:W-:Y:S01]  /*3b20*/  MUFU.EX2 R28, R54 ;  /* 0x00000036001c7308 */ /* 0x0001e20000000800 */
[----:B--2---:R-:W-:-:S07]  /*3b30*/  FADD.FTZ R37, R11, R102 ;  /* 0x000000660b257221 */ /* 0x004fce0000010000 */
[----:B------:R-:W2:Y:S01]  /*3b40*/  MUFU.EX2 R41, R41 ;  /* 0x0000002900297308 */ /* 0x000ea20000000800 */
[----:B0-----:R-:W-:-:S01]  /*3b50*/  FFMA.FTZ R54, R33, UR20, -R85 ;  /* 0x0000001421367c23 */ /* 0x001fc20008010855 */
[----:B------:R-:W-:Y:S01]  /*3b60*/  FADD.FTZ R33, R45, R66 ;  /* 0x000000422d217221 */ /* 0x000fe20000010000 */
[----:B-1----:R-:W-:-:S01]  /*3b70*/  FADD.FTZ R102, R12, R37 ;  /* 0x000000250c667221 */ /* 0x002fc20000010000 */
[----:B------:R-:W-:Y:S02]  /*3b80*/  FFMA.FTZ R85, R97, UR20, -R85 ;  /* 0x0000001461557c23 */ /* 0x000fe40008010855 */
[----:B------:R-:W-:-:S01]  /*3b90*/  FADD.FTZ R66, R48, R33 ;  /* 0x0000002130427221 */ /* 0x000fc20000010000 */
[----:B------:R-:W-:Y:S01]  /*3ba0*/  IMAD.MOV.U32 R48, RZ, RZ, R55 ;  /* 0x000000ffff307224 */ /* 0x000fe200078e0037 */
[----:B------:R-:W0:Y:S02]  /*3bb0*/  MUFU.EX2 R44, R44 ;  /* 0x0000002c002c7308 */ /* 0x000e240000000800 */
[----:B------:R-:W-:-:S01]  /*3bc0*/  FADD.FTZ R33, R47, R66 ;  /* 0x000000422f217221 */ /* 0x000fc20000010000 */
[----:B------:R-:W-:-:S03]  /*3bd0*/  MOV R47, R55 ;  /* 0x00000037002f7202 */ /* 0x000fc60000000f00 */
[----:B------:R-:W-:Y:S01]  /*3be0*/  FADD.FTZ R66, R52, R33 ;  /* 0x0000002134427221 */ /* 0x000fe20000010000 */
[----:B------:R-:W-:Y:S01]  /*3bf0*/  MOV R52, R55 ;  /* 0x0000003700347202 */ /* 0x000fe20000000f00 */
[----:B------:R-:W1:Y:S02]  /*3c00*/  MUFU.EX2 R14, R14 ;  /* 0x0000000e000e7308 */ /* 0x000e640000000800 */
[----:B------:R-:W-:-:S01]  /*3c10*/  FADD.FTZ R37, R49, R66 ;  /* 0x0000004231257221 */ /* 0x000fc20000010000 */
[----:B------:R-:W-:-:S05]  /*3c20*/  IMAD.MOV.U32 R49, RZ, RZ, R55 ;  /* 0x000000ffff317224 */ /* 0x000fca00078e0037 */
[----:B------:R-:W-:Y:S08]  /*3c30*/  MUFU.EX2 R15, R15 ;  /* 0x0000000f000f7308 */ /* 0x000ff00000000800 */
[----:B------:R-:W-:Y:S08]  /*3c40*/  MUFU.EX2 R46, R46 ;  /* 0x0000002e002e7308 */ /* 0x000ff00000000800 */
[----:B------:R2:W-:Y:S08]  /*3c50*/  MUFU.EX2 R32, R57 ;  /* 0x0000003900207308 */ /* 0x0005f00000000800 */
[----:B------:R-:W3:Y:S01]  /*3c60*/  MUFU.EX2 R72, R72 ;  /* 0x0000004800487308 */ /* 0x000ee20000000800 */
[----:B--2---:R-:W-:-:S01]  /*3c70*/  FADD.FTZ R57, R41, R102 ;  /* 0x0000006629397221 */ /* 0x004fc20000010000 */
[----:B0-----:R-:W-:-:S03]  /*3c80*/  F2FP.SATFINITE.E4M3.F32.PACK_AB_MERGE_C R41, R44, R41, RZ ;  /* 0x000000292c29723e */ /* 0x001fc600048070ff */
[----:B------:R-:W-:Y:S01]  /*3c90*/  FADD.FTZ R57, R44, R57 ;  /* 0x000000392c397221 */ /* 0x000fe20000010000 */
[----:B------:R-:W-:Y:S01]  /*3ca0*/  F2FP.SATFINITE.E4M3.F32.PACK_AB_MERGE_C R151, R12, R11, R41 ;  /* 0x0000000b0c97723e */ /* 0x000fe20004807029 */
[----:B------:R-:W-:Y:S01]  /*3cb0*/  IMAD.MOV.U32 R44, RZ, RZ, R55 ;  /* 0x000000ffff2c7224 */ /* 0x000fe200078e0037 */
[----:B------:R-:W-:Y:S01]  /*3cc0*/  MUFU.EX2 R29, R30 ;  /* 0x0000001e001d7308 */ /* 0x000fe20000000800 */
[----:B-1----:R-:W-:-:S01]  /*3cd0*/  FADD.FTZ R34, R14, R57 ;  /* 0x000000390e227221 */ /* 0x002fc20000010000 */
[----:B------:R-:W-:-:S06]  /*3ce0*/  IMAD.MOV.U32 R41, RZ, RZ, R55 ;  /* 0x000000ffff297224 */ /* 0x000fcc00078e0037 */
[----:B------:R0:W-:Y:S01]  /*3cf0*/  MUFU.EX2 R30, R50 ;  /* 0x00000032001e7308 */ /* 0x0001e20000000800 */
[----:B---3--:R-:W-:-:S04]  /*3d00*/  F2FP.SATFINITE.E4M3.F32.PACK_AB_MERGE_C R136, R72, R61, RZ ;  /* 0x0000003d4888723e */ /* 0x008fc800048070ff */
[----:B------:R-:W-:-:S03]  /*3d10*/  F2FP.SATFINITE.E4M3.F32.PACK_AB_MERGE_C R136, R58, R51, R136 ;  /* 0x000000333a88723e */ /* 0x000fc60004807088 */
[----:B------:R-:W1:Y:S01]  /*3d20*/  MUFU.EX2 R53, R53 ;  /* 0x0000003500357308 */ /* 0x000e620000000800 */
[----:B0-----:R-:W-:-:S04]  /*3d30*/  FADD.FTZ R50, R56, R37 ;  /* 0x0000002538327221 */ /* 0x001fc80000010000 */
[----:B------:R-:W-:Y:S01]  /*3d40*/  FADD.FTZ R31, R51, R50 ;  /* 0x00000032331f7221 */ /* 0x000fe20000010000 */
[----:B------:R-:W-:Y:S02]  /*3d50*/  IMAD.MOV.U32 R51, RZ, RZ, R55 ;  /* 0x000000ffff337224 */ /* 0x000fe400078e0037 */
[----:B------:R-:W0:Y:S01]  /*3d60*/  MUFU.EX2 R24, R24 ;  /* 0x0000001800187308 */ /* 0x000e220000000800 */
[----:B------:R-:W-:-:S01]  /*3d70*/  FADD.FTZ R40, R58, R31 ;  /* 0x0000001f3a287221 */ /* 0x000fc20000010000 */
[----:B------:R-:W-:Y:S01]  /*3d80*/  FADD.FTZ R31, R15, R34 ;  /* 0x000000220f1f7221 */ /* 0x000fe20000010000 */
[----:B------:R-:W-:Y:S02]  /*3d90*/  IMAD.MOV.U32 R50, RZ, RZ, R55 ;  /* 0x000000ffff327224 */ /* 0x000fe400078e0037 */
[----:B------:R-:W-:Y:S01]  /*3da0*/  FADD.FTZ R39, R61, R40 ;  /* 0x000000283d277221 */ /* 0x000fe20000010000 */
[----:B------:R-:W-:-:S01]  /*3db0*/  FADD.FTZ R34, R46, R31 ;  /* 0x0000001f2e227221 */ /* 0x000fc20000010000 */
[----:B------:R-:W-:Y:S01]  /*3dc0*/  F2FP.SATFINITE.E4M3.F32.PACK_AB_MERGE_C R40, R20, R13, RZ ;  /* 0x0000000d1428723e */ /* 0x000fe200048070ff */
[----:B------:R-:W2:Y:S01]  /*3dd0*/  MUFU.EX2 R25, R25 ;  /* 0x0000001900197308 */ /* 0x000ea20000000800 */
[----:B------:R-:W-:-:S01]  /*3de0*/  FADD.FTZ R72, R72, R39 ;  /* 0x0000002748487221 */ /* 0x000fc20000010000 */
[C---:B-1----:R-:W-:Y:S01]  /*3df0*/  FADD.FTZ R39, R53.reuse, R34 ;  /* 0x0000002235277221 */ /* 0x042fe20000010000 */
[----:B------:R-:W-:Y:S01]  /*3e00*/  F2FP.SATFINITE.E4M3.F32.PACK_AB_MERGE_C R46, R53, R46, RZ ;  /* 0x0000002e352e723e */ /* 0x000fe200048070ff */
[----:B------:R-:W-:-:S02]  /*3e10*/  IMAD.MOV.U32 R53, RZ, RZ, R55 ;  /* 0x000000ffff357224 */ /* 0x000fc400078e0037 */
[----:B------:R-:W-:-:S01]  /*3e20*/  FADD.FTZ R45, R59, R72 ;  /* 0x000000483b2d7221 */ /* 0x000fc20000010000 */
[----:B------:R-:W-:Y:S01]  /*3e30*/  F2FP.SATFINITE.E4M3.F32.PACK_AB_MERGE_C R149, R9, R8, R40 ;  /* 0x000000080995723e */ /* 0x000fe20004807028 */
[----:B------:R-:W-:Y:S01]  /*3e40*/  IMAD.MOV.U32 R40, RZ, RZ, R55 ;  /* 0x000000ffff287224 */ /* 0x000fe200078e0037 */
[----:B------:R-:W1:Y:S01]  /*3e50*/  MUFU.EX2 R26, R26 ;  /* 0x0000001a001a7308 */ /* 0x000e620000000800 */
[----:B0-----:R-:W-:-:S01]  /*3e60*/  FADD.FTZ R20, R24, R39 ;  /* 0x0000002718147221 */ /* 0x001fc20000010000 */
[----:B------:R-:W-:Y:S01]  /*3e70*/  FADD.FTZ R34, R64, R45 ;  /* 0x0000002d40227221 */ /* 0x000fe20000010000 */
[----:B------:R-:W-:Y:S01]  /*3e80*/  F2FP.SATFINITE.E4M3.F32.PACK_AB_MERGE_C R137, R15, R14, R46 ;  /* 0x0000000e0f89723e */ /* 0x000fe2000480702e */
[----:B------:R-:W-:Y:S02]  /*3e90*/  IMAD.MOV.U32 R46, RZ, RZ, R55 ;  /* 0x000000ffff2e7224 */ /* 0x000fe400078e0037 */
[----:B------:R-:W-:-:S01]  /*3ea0*/  FADD.FTZ R39, R63, R34 ;  /* 0x000000223f277221 */ /* 0x000fc20000010000 */
[----:B------:R-:W-:Y:S01]  /*3eb0*/  F2FP.SATFINITE.E4M3.F32.PACK_AB_MERGE_C R63, R74, R63, RZ ;  /* 0x0000003f4a3f723e */ /* 0x000fe200048070ff */
[----:B------:R-:W0:Y:S01]  /*3ec0*/  MUFU.EX2 R27, R27 ;  /* 0x0000001b001b7308 */ /* 0x000e220000000800 */
[----:B--2---:R-:W-:-:S01]  /*3ed0*/  FADD.FTZ R13, R25, R20 ;  /* 0x00000014190d7221 */ /* 0x004fc20000010000 */
[----:B------:R-:W-:Y:S01]  /*3ee0*/  FADD.FTZ R74, R74, R39 ;  /* 0x000000274a4a7221 */ /* 0x000fe20000010000 */
[----:B------:R-:W-:Y:S01]  /*3ef0*/  F2FP.SATFINITE.E4M3.F32.PACK_AB_MERGE_C R138, R64, R59, R63 ;  /* 0x0000003b408a723e */ /* 0x000fe2000480703f */
[----:B------:R-:W-:-:S02]  /*3f00*/  IMAD.MOV.U32 R45, RZ, RZ, R55 ;  /* 0x000000ffff2d7224 */ /* 0x000fc400078e0037 */
[----:B------:R-:W-:Y:S02]  /*3f10*/  IMAD.MOV.U32 R39, RZ, RZ, R55 ;  /* 0x000000ffff277224 */ /* 0x000fe400078e0037 */
[----:B------:R-:W2:Y:S01]  /*3f20*/  MUFU.EX2 R76, R76 ;  /* 0x0000004c004c7308 */ /* 0x000ea20000000800 */
[----:B-1----:R-:W-:-:S01]  /*3f30*/  FADD.FTZ R10, R26, R13 ;  /* 0x0000000d1a0a7221 */ /* 0x002fc20000010000 */
[----:B------:R-:W-:Y:S01]  /*3f40*/  FADD.FTZ R13, R65, R74 ;  /* 0x0000004a410d7221 */ /* 0x000fe20000010000 */
[----:B------:R-:W-:-:S05]  /*3f50*/  IMAD.MOV.U32 R34, RZ, RZ, R55 ;  /* 0x000000ffff227224 */ /* 0x000fca00078e0037 */
[----:B------:R-:W1:Y:S01]  /*3f60*/  MUFU.EX2 R73, R73 ;  /* 0x0000004900497308 */ /* 0x000e620000000800 */
[----:B0-----:R-:W-:-:S01]  /*3f70*/  FADD.FTZ R10, R27, R10 ;  /* 0x0000000a1b0a7221 */ /* 0x001fc20000010000 */
[----:B------:R-:W-:Y:S02]  /*3f80*/  F2FP.SATFINITE.E4M3.F32.PACK_AB_MERGE_C R26, R27, R26, RZ ;  /* 0x0000001a1b1a723e */ /* 0x000fe400048070ff */
[----:B------:R-:W-:Y:S01]  /*3f90*/  MOV R27, R55 ;  /* 0x00000037001b7202 */ /* 0x000fe20000000f00 */
[----:B------:R-:W-:Y:S01]  /*3fa0*/  FADD.FTZ R21, R3, R10 ;  /* 0x0000000a03157221 */ /* 0x000fe20000010000 */
[----:B------:R-:W-:Y:S01]  /*3fb0*/  F2FP.SATFINITE.E4M3.F32.PACK_AB_MERGE_C R139, R25, R24, R26 ;  /* 0x00000018198b723e */ /* 0x000fe2000480701a */
[----:B------:R-:W-:Y:S01]  /*3fc0*/  IMAD.MOV.U32 R26, RZ, RZ, R55 ;  /* 0x000000ffff1a7224 */ /* 0x000fe200078e0037 */
[----:B------:R-:W0:Y:S01]  /*3fd0*/  MUFU.EX2 R78, R78 ;  /* 0x0000004e004e7308 */ /* 0x000e220000000800 */
[----:B--2---:R-:W-:-:S01]  /*3fe0*/  FADD.FTZ R10, R76, R13 ;  /* 0x0000000d4c0a7221 */ /* 0x004fc20000010000 */
[----:B------:R-:W-:Y:S01]  /*3ff0*/  FADD.FTZ R20, R28, R21 ;  /* 0x000000151c147221 */ /* 0x000fe20000010000 */
[----:B------:R-:W-:-:S02]  /*4000*/  IMAD.MOV.U32 R25, RZ, RZ, R55 ;  /* 0x000000ffff197224 */ /* 0x000fc400078e0037 */
[----:B------:R-:W-:Y:S02]  /*4010*/  IMAD.MOV.U32 R24, RZ, RZ, R55 ;  /* 0x000000ffff187224 */ /* 0x000fe400078e0037 */
[----:B------:R-:W-:-:S01]  /*4020*/  FADD.FTZ R21, R29, R20 ;  /* 0x000000141d157221 */ /* 0x000fc20000010000 */
[----:B------:R-:W-:Y:S01]  /*4030*/  F2FP.SATFINITE.E4M3.F32.PACK_AB_MERGE_C R29, R32, R29, RZ ;  /* 0x0000001d201d723e */ /* 0x000fe200048070ff */
[----:B------:R-:W2:Y:S01]  /*4040*/  MUFU.EX2 R75, R75 ;  /* 0x0000004b004b7308 */ /* 0x000ea20000000800 */
[----:B-1----:R-:W-:-:S01]  /*4050*/  FADD.FTZ R13, R73, R10 ;  /* 0x0000000a490d7221 */ /* 0x002fc20000010000 */
[----:B------:R-:W-:Y:S01]  /*4060*/  FADD.FTZ R21, R32, R21 ;  /* 0x0000001520157221 */ /* 0x000fe20000010000 */
[----:B------:R-:W-:Y:S01]  /*4070*/  F2FP.SATFINITE.E4M3.F32.PACK_AB_MERGE_C R141, R28, R3, R29 ;  /* 0x000000031c8d723e */ /* 0x000fe2000480701d */
[----:B------:R-:W-:Y:S01]  /*4080*/  IMAD.MOV.U32 R29, RZ, RZ, R55 ;  /* 0x000000ffff1d7224 */ /* 0x000fe200078e0037 */
[----:B------:R-:W-:Y:S01]  /*4090*/  MOV R32, R55 ;  /* 0x0000003700207202 */ /* 0x000fe20000000f00 */
[----:B------:R-:W-:Y:S01]  /*40a0*/  FADD.FTZ R10, R30, R21 ;  /* 0x000000151e0a7221 */ /* 0x000fe20000010000 */
[----:B------:R-:W-:Y:S01]  /*40b0*/  IMAD.MOV.U32 R28, RZ, RZ, R55 ;  /* 0x000000ffff1c7224 */ /* 0x000fe200078e0037 */
[----:B------:R-:W1:Y:S01]  /*40c0*/  MUFU.EX2 R80, R80 ;  /* 0x0000005000507308 */ /* 0x000e620000000800 */
[C---:B0-----:R-:W-:Y:S01]  /*40d0*/  F2FP.SATFINITE.E4M3.F32.PACK_AB_MERGE_C R73, R78.reuse, R73, RZ ;  /* 0x000000494e49723e */ /* 0x041fe200048070ff */
[----:B------:R-:W-:-:S03]  /*40e0*/  FADD.FTZ R78, R78, R13 ;  /* 0x0000000d4e4e7221 */ /* 0x000fc60000010000 */
[----:B------:R-:W-:-:S03]  /*40f0*/  F2FP.SATFINITE.E4M3.F32.PACK_AB_MERGE_C R140, R76, R65, R73 ;  /* 0x000000414c8c723e */ /* 0x000fc60004807049 */
[----:B------:R-:W0:Y:S01]  /*4100*/  MUFU.EX2 R33, R68 ;  /* 0x0000004400217308 */ /* 0x000e220000000800 */
[----:B--2---:R-:W-:-:S07]  /*4110*/  FADD.FTZ R13, R75, R78 ;  /* 0x0000004e4b0d7221 */ /* 0x004fce0000010000 */
[----:B------:R-:W-:Y:S01]  /*4120*/  MUFU.EX2 R71, R71 ;  /* 0x0000004700477308 */ /* 0x000fe20000000800 */
[----:B-1----:R-:W-:-:S07]  /*4130*/  FADD.FTZ R20, R80, R13 ;  /* 0x0000000d50147221 */ /* 0x002fce0000010000 */
[----:B------:R-:W1:Y:S01]  /*4140*/  MUFU.EX2 R82, R82 ;  /* 0x0000005200527308 */ /* 0x000e620000000800 */
[----:B0-----:R-:W-:-:S07]  /*4150*/  FADD.FTZ R13, R33, R10 ;  /* 0x0000000a210d7221 */ /* 0x001fce0000010000 */
[----:B------:R-:W0:Y:S08]  /*4160*/  MUFU.EX2 R54, R54 ;  /* 0x0000003600367308 */ /* 0x000e300000000800 */
[----:B------:R-:W2:Y:S01]  /*4170*/  MUFU.EX2 R37, R70 ;  /* 0x0000004600257308 */ /* 0x000ea20000000800 */
[----:B-1----:R-:W-:Y:S01]  /*4180*/  F2FP.SATFINITE.E4M3.F32.PACK_AB_MERGE_C R21, R82, R71, RZ ;  /* 0x000000475215723e */ /* 0x002fe200048070ff */
[----:B------:R-:W-:-:S03]  /*4190*/  FADD.FTZ R71, R71, R20 ;  /* 0x0000001447477221 */ /* 0x000fc60000010000 */
[----:B------:R-:W-:Y:S01]  /*41a0*/  F2FP.SATFINITE.E4M3.F32.PACK_AB_MERGE_C R142, R80, R75, R21 ;  /* 0x0000004b508e723e */ /* 0x000fe20004807015 */
[----:B------:R-:W-:-:S02]  /*41b0*/  FADD.FTZ R82, R82, R71 ;  /* 0x0000004752527221 */ /* 0x000fc40000010000 */
[----:B------:R-:W-:Y:S01]  /*41c0*/  MUFU.EX2 R79, R79 ;  /* 0x0000004f004f7308 */ /* 0x000fe20000000800 */
[----:B0-----:R-:W-:-:S07]  /*41d0*/  FADD.FTZ R10, R54, R13 ;  /* 0x0000000d360a7221 */ /* 0x001fce0000010000 */
[----:B------:R-:W0:Y:S01]  /*41e0*/  MUFU.EX2 R86, R86 ;  /* 0x0000005600567308 */ /* 0x000e220000000800 */
[----:B--2---:R-:W-:-:S01]  /*41f0*/  FADD.FTZ R10, R37, R10 ;  /* 0x0000000a250a7221 */ /* 0x004fc20000010000 */
[----:B------:R-:W-:Y:S02]  /*4200*/  F2FP.SATFINITE.E4M3.F32.PACK_AB_MERGE_C R54, R37, R54, RZ ;  /* 0x000000362536723e */ /* 0x000fe400048070ff */
[----:B------:R-:W-:Y:S02]  /*4210*/  MOV R37, R55 ;  /* 0x0000003700257202 */ /* 0x000fe40000000f00 */
[----:B------:R-:W-:Y:S01]  /*4220*/  F2FP.SATFINITE.E4M3.F32.PACK_AB_MERGE_C R143, R33, R30, R54 ;  /* 0x0000001e218f723e */ /* 0x000fe20004807036 */
[--C-:B------:R-:W-:Y:S01]  /*4230*/  IMAD.MOV.U32 R54, RZ, RZ, R55.reuse ;  /* 0x000000ffff367224 */ /* 0x100fe200078e0037 */
[----:B------:R-:W1:Y:S01]  /*4240*/  MUFU.EX2 R77, R77 ;  /* 0x0000004d004d7308 */ /* 0x000e620000000800 */
[--C-:B------:R-:W-:Y:S02]  /*4250*/  IMAD.MOV.U32 R33, RZ, RZ, R55.reuse ;  /* 0x000000ffff217224 */ /* 0x100fe400078e0037 */
[----:B------:R-:W-:-:S05]  /*4260*/  IMAD.MOV.U32 R30, RZ, RZ, R55 ;  /* 0x000000ffff1e7224 */ /* 0x000fca00078e0037 */
[----:B------:R2:W3:Y:S01]  /*4270*/  MUFU.EX2 R31, R36 ;  /* 0x00000024001f7308 */ /* 0x0004e20000000800 */
[----:B0-----:R-:W-:-:S07]  /*4280*/  F2FP.SATFINITE.E4M3.F32.PACK_AB_MERGE_C R4, R86, R79, RZ ;  /* 0x0000004f5604723e */ /* 0x001fce00048070ff */
[----:B------:R-:W0:Y:S01]  /*4290*/  MUFU.EX2 R84, R84 ;  /* 0x0000005400547308 */ /* 0x000e220000000800 */
[----:B-1----:R-:W-:-:S01]  /*42a0*/  FADD.FTZ R5, R77, R82 ;  /* 0x000000524d057221 */ /* 0x002fc20000010000 */
[----:B--2---:R-:W-:-:S06]  /*42b0*/  IMAD.MOV.U32 R36, RZ, RZ, R55 ;  /* 0x000000ffff247224 */ /* 0x004fcc00078e0037 */
[----:B------:R-:W1:Y:S01]  /*42c0*/  MUFU.EX2 R60, R60 ;  /* 0x0000003c003c7308 */ /* 0x000e620000000800 */
[----:B---3--:R-:W-:-:S07]  /*42d0*/  FADD.FTZ R7, R31, R10 ;  /* 0x0000000a1f077221 */ /* 0x008fce0000010000 */
[----:B------:R-:W2:Y:S01]  /*42e0*/  MUFU.EX2 R69, R69 ;  /* 0x0000004500457308 */ /* 0x000ea20000000800 */
[C---:B0-----:R-:W-:Y:S01]  /*42f0*/  F2FP.SATFINITE.E4M3.F32.PACK_AB_MERGE_C R144, R84.reuse, R77, R4 ;  /* 0x0000004d5490723e */ /* 0x041fe20004807004 */
[----:B------:R-:W-:-:S04]  /*4300*/  FADD.FTZ R84, R84, R5 ;  /* 0x0000000554547221 */ /* 0x000fc80000010000 */
[----:B------:R-:W-:Y:S02]  /*4310*/  FADD.FTZ R79, R79, R84 ;  /* 0x000000544f4f7221 */ /* 0x000fe40000010000 */
[----:B------:R-:W0:Y:S01]  /*4320*/  MUFU.EX2 R94, R94 ;  /* 0x0000005e005e7308 */ /* 0x000e220000000800 */
[----:B-1----:R-:W-:-:S01]  /*4330*/  FADD.FTZ R4, R60, R7 ;  /* 0x000000073c047221 */ /* 0x002fc20000010000 */
[----:B------:R-:W-:-:S06]  /*4340*/  FADD.FTZ R86, R86, R79 ;  /* 0x0000004f56567221 */ /* 0x000fcc0000010000 */
[----:B------:R-:W-:Y:S01]  /*4350*/  MUFU.EX2 R83, R83 ;  /* 0x0000005300537308 */ /* 0x000fe20000000800 */
[----:B--2---:R-:W-:-:S07]  /*4360*/  FADD.FTZ R5, R69, R4 ;  /* 0x0000000445057221 */ /* 0x004fce0000010000 */
[----:B------:R-:W1:Y:S01]  /*4370*/  MUFU.EX2 R90, R90 ;  /* 0x0000005a005a7308 */ /* 0x000e620000000800 */
[----:B0-----:R-:W-:-:S01]  /*4380*/  FADD.FTZ R5, R94, R5 ;  /* 0x000000055e057221 */ /* 0x001fc20000010000 */
[----:B------:R-:W-:-:S04]  /*4390*/  F2FP.SATFINITE.E4M3.F32.PACK_AB_MERGE_C R69, R94, R69, RZ ;  /* 0x000000455e45723e */ /* 0x000fc800048070ff */
[----:B------:R-:W-:Y:S01]  /*43a0*/  F2FP.SATFINITE.E4M3.F32.PACK_AB_MERGE_C R145, R60, R31, R69 ;  /* 0x0000001f3c91723e */ /* 0x000fe20004807045 */
[----:B------:R-:W-:Y:S01]  /*43b0*/  IMAD.MOV.U32 R31, RZ, RZ, R55 ;  /* 0x000000ffff1f7224 */ /* 0x000fe200078e0037 */
[----:B------:R-:W0:Y:S08]  /*43c0*/  MUFU.EX2 R81, R81 ;  /* 0x0000005100517308 */ /* 0x000e300000000800 */
[----:B------:R-:W2:Y:S01]  /*43d0*/  MUFU.EX2 R96, R96 ;  /* 0x0000006000607308 */ /* 0x000ea20000000800 */
[----:B-1----:R-:W-:-:S07]  /*43e0*/  F2FP.SATFINITE.E4M3.F32.PACK_AB_MERGE_C R6, R90, R83, RZ ;  /* 0x000000535a06723e */ /* 0x002fce00048070ff */
[----:B------:R-:W1:Y:S01]  /*43f0*/  MUFU.EX2 R88, R88 ;  /* 0x0000005800587308 */ /* 0x000e620000000800 */
[----:B0-----:R-:W-:-:S07]  /*4400*/  FADD.FTZ R7, R81, R86 ;  /* 0x0000005651077221 */ /* 0x001fce0000010000 */
[----:B------:R-:W0:Y:S01]  /*4410*/  MUFU.EX2 R95, R95 ;  /* 0x0000005f005f7308 */ /* 0x000e220000000800 */
[----:B--2---:R-:W-:-:S07]  /*4420*/  FADD.FTZ R4, R96, R5 ;  /* 0x0000000560047221 */ /* 0x004fce0000010000 */
[----:B------:R-:W2:Y:S01]  /*4430*/  MUFU.EX2 R98, R98 ;  /* 0x0000006200627308 */ /* 0x000ea20000000800 */
[C---:B-1----:R-:W-:Y:S01]  /*4440*/  F2FP.SATFINITE.E4M3.F32.PACK_AB_MERGE_C R146, R88.reuse, R81, R6 ;  /* 0x000000515892723e */ /* 0x042fe20004807006 */
[----:B------:R-:W-:-:S04]  /*4450*/  FADD.FTZ R88, R88, R7 ;  /* 0x0000000758587221 */ /* 0x000fc80000010000 */
[----:B------:R-:W-:Y:S02]  /*4460*/  FADD.FTZ R5, R83, R88 ;  /* 0x0000005853057221 */ /* 0x000fe40000010000 */
[----:B------:R-:W1:Y:S01]  /*4470*/  MUFU.EX2 R85, R85 ;  /* 0x0000005500557308 */ /* 0x000e620000000800 */
[----:B0-----:R-:W-:-:S01]  /*4480*/  FADD.FTZ R3, R95, R4 ;  /* 0x000000045f037221 */ /* 0x001fc20000010000 */
[----:B------:R-:W-:-:S03]  /*4490*/  FADD.FTZ R5, R90, R5 ;  /* 0x000000055a057221 */ /* 0x000fc60000010000 */
[----:B--2---:R-:W-:Y:S01]  /*44a0*/  FADD.FTZ R4, R98, R3 ;  /* 0x0000000362047221 */ /* 0x004fe20000010000 */
[----:B-1----:R-:W-:-:S03]  /*44b0*/  F2FP.SATFINITE.E4M3.F32.PACK_AB_MERGE_C R6, R85, R98, RZ ;  /* 0x000000625506723e */ /* 0x002fc600048070ff */
[----:B------:R-:W-:Y:S01]  /*44c0*/  FADD.FTZ R4, R85, R4 ;  /* 0x0000000455047221 */ /* 0x000fe20000010000 */
[----:B------:R-:W-:Y:S01]  /*44d0*/  F2FP.SATFINITE.E4M3.F32.PACK_AB_MERGE_C R147, R95, R96, R6 ;  /* 0x000000605f93723e */ /* 0x000fe20004807006 */
[----:B------:R-:W-:Y:S06]  /*44e0*/  @!P1 BRA `(.L_x_15) ;  /* 0x0000002c006c9947 */ /* 0x000fec0003800000 */
[----:B------:R-:W-:Y:S01]  /*44f0*/  IMAD.MOV.U32 R6, RZ, RZ, R67 ;  /* 0x000000ffff067224 */ /* 0x000fe200078e0043 */
[----:B------:R-:W-:Y:S02]  /*4500*/  MOV R3, R62 ;  /* 0x0000003e00037202 */ /* 0x000fe40000000f00 */
[----:B------:R-:W-:Y:S02]  /*4510*/  CS2R R54, SRZ ;  /* 0x0000000000367805 */ /* 0x000fe4000001ff00 */
[----:B------:R-:W-:Y:S02]  /*4520*/  CS2R R52, SRZ ;  /* 0x0000000000347805 */ /* 0x000fe4000001ff00 */
[----:B------:R-:W-:Y:S02]  /*4530*/  CS2R R50, SRZ ;  /* 0x0000000000327805 */ /* 0x000fe4000001ff00 */
[----:B------:R-:W-:Y:S02]  /*4540*/  CS2R R48, SRZ ;  /* 0x0000000000307805 */ /* 0x000fe4000001ff00 */
[----:B------:R-:W-:-:S02]  /*4550*/  CS2R R46, SRZ ;  /* 0x00000000002e7805 */ /* 0x000fc4000001ff00 */
[----:B------:R-:W-:Y:S02]  /*4560*/  CS2R R44, SRZ ;  /* 0x00000000002c7805 */ /* 0x000fe4000001ff00 */
        /* <DEDUP_REMOVED lines=9> */
[----:B------:R-:W-:Y:S01]  /*4600*/  CS2R R24, SRZ ;  /* 0x0000000000187805 */ /* 0x000fe2000001ff00 */
[----:B------:R-:W-:Y:S01]  /*4610*/  UIADD3 UR48, UR48, -0x2, URZ ;  /* 0xfffffffe30307890 */ /* 0x000fe2000fffe03f */
[----:B------:R-:W-:Y:S01]  /*4620*/  UMOV UR23, UR37 ;  /* 0x0000002500177c82 */ /* 0x000fe20008000000 */
[----:B------:R-:W-:Y:S01]  /*4630*/  UMOV UR22, UR39 ;  /* 0x0000002700167c82 */ /* 0x000fe20008000000 */
[----:B------:R-:W-:-:S09]  /*4640*/  ULDC UR20, c[0x0][0x988] ;  /* 0x0002620000147ab9 */ /* 0x000fd20000000800 */
.L_x_25:
[----:B------:R-:W-:-:S04]  /*4650*/  UISETP.NE.AND UP0, UPT, UR22, 0x1, UPT ;  /* 0x000000011600788c */ /* 0x000fc8000bf05270 */
[----:B------:R-:W-:-:S04]  /*4660*/  USEL UR37, URZ, 0x1, UP0 ;  /* 0x000000013f257887 */ /* 0x000fc80008000000 */
[----:B------:R-:W-:Y:S01]  /*4670*/  ULOP3.LUT UR37, UR23, UR37, URZ, 0x3c, !UPT ;  /* 0x0000002517257292 */ /* 0x000fe2000f8e3c3f */
[----:B------:R-:W-:Y:S11]  /*4680*/  @!P0 BRA `(.L_x_16) ;  /* 0x0000000000048947 */ /* 0x000ff60003800000 */
[----:B------:R-:W-:Y:S01]  /*4690*/  BPT.TRAP 0x1 ;  /* 0x000000040000795c */ /* 0x000fe20000300000 */
.L_x_16:
[----:B------:R-:W-:Y:S01]  /*46a0*/  UIADD3 UR39, UR22, 0x1, URZ ;  /* 0x0000000116277890 */ /* 0x000fe2000fffe03f */
[----:B------:R-:W-:-:S03]  /*46b0*/  IMAD.U32 R7, RZ, RZ, UR37 ;  /* 0x00000025ff077e24 */ /* 0x000fc6000f8e00ff */
[----:B------:R-:W-:Y:S02]  /*46c0*/  UISETP.NE.AND UP0, UPT, UR39, 0x2, UPT ;  /* 0x000000022700788c */ /* 0x000fe4000bf05270 */
[----:B------:R-:W-:Y:S02]  /*46d0*/  SHF.L.U32 R7, R7, 0x1f, RZ ;  /* 0x0000001f07077819 */ /* 0x000fe400000006ff */
[----:B------:R-:W-:-:S04]  /*46e0*/  USEL UR39, UR39, URZ, UP0 ;  /* 0x0000003f27277287 */ /* 0x000fc80008000000 */
[----:B------:R-:W-:-:S09]  /*46f0*/  ULEA UR21, UR39, UR44, 0x3 ;  /* 0x0000002c27157291 */ /* 0x000fd2000f8e183f */
[----:B------:R0:W1:Y:S01]  /*4700*/  SYNCS.PHASECHK.TRANS64.TRYWAIT P1, [UR21+0x13230], R7 ;  /* 0x01323007ff0075a7 */ /* 0x0000620008020155 */
[----:B------:R-:W-:Y:S05]  /*4710*/  @!P0 BRA `(.L_x_17) ;  /* 0x0000000000048947 */ /* 0x000fea0003800000 */
[----:B------:R-:W-:Y:S01]  /*4720*/  BPT.TRAP 0x1 ;  /* 0x000000040000795c */ /* 0x000fe20000300000 */
.L_x_17:
[----:B-1----:R-:W-:Y:S05]  /*4730*/  @P1 BRA `(.L_x_18) ;  /* 0x0000000000081947 */ /* 0x002fea0003800000 */
[----:B------:R-:W1:Y:S02]  /*4740*/  SYNCS.PHASECHK.TRANS64.TRYWAIT P1, [UR21+0x13230], R7 ;  /* 0x01323007ff0075a7 */ /* 0x000e640008020155 */
[----:B-1----:R-:W-:Y:S05]  /*4750*/  @!P1 BRA `(.L_x_19) ;  /* 0x0000007000949947 */ /* 0x002fea0003800000 */
.L_x_18:
[----:B------:R-:W-:Y:S01]  /*4760*/  R2UR UR24, R2 ;  /* 0x00000000021872ca */ /* 0x000fe200000e0000 */
[----:B------:R-:W-:Y:S01]  /*4770*/  WARPGROUP.ARRIVE ;  /* 0x00000000000079c5 */ /* 0x000fe20000000000 */
[----:B------:R-:W-:Y:S01]  /*4780*/  UMOV UR11, 0x80000020 ;  /* 0x80000020000b7882 */ /* 0x000fe20000000000 */
[----:B------:R-:W-:Y:S01]  /*4790*/  UMOV UR12, UR8 ;  /* 0x00000008000c7c82 */ /* 0x000fe20008000000 */
[----:B------:R-:W-:Y:S01]  /*47a0*/  UMOV UR13, UR9 ;  /* 0x00000009000d7c82 */ /* 0x000fe20008000000 */
[----:B------:R-:W-:Y:S01]  /*47b0*/  UMOV UR15, 0x80000020 ;  /* 0x80000020000f7882 */ /* 0x000fe20000000000 */
[----:B------:R-:W-:Y:S01]  /*47c0*/  UMOV UR16, UR8 ;  /* 0x0000000800107c82 */ /* 0x000fe20008000000 */
[----:B------:R-:W-:Y:S01]  /*47d0*/  UMOV UR17, UR9 ;  /* 0x0000000900117c82 */ /* 0x000fe20008000000 */
[----:B------:R-:W-:Y:S01]  /*47e0*/  UMOV UR19, 0x80000020 ;  /* 0x8000002000137882 */ /* 0x000fe20000000000 */
[----:B------:R-:W-:-:S04]  /*47f0*/  UMOV UR7, 0x80000020 ;  /* 0x8000002000077882 */ /* 0x000fc80000000000 */
        /* <DEDUP_REMOVED lines=8> */
[----:B------:R-:W-:Y:S02]  /*4880*/  WARPGROUP.DEPBAR.LE gsb0, 0x0 ;  /* 0x00008000000079c5 */ /* 0x000fe40000010000 */
[----:B------:R-:W-:-:S06]  /*4890*/  WARPGROUP.ARRIVE ;  /* 0x00000000000079c5 */ /* 0x000fcc0000000000 */
[----:B------:R-:W-:Y:S01]  /*48a0*/  QGMMA.64x32x32.F32.E4M3.E4M3 R104, gdesc[UR12], RZ, !UPT, gsb0 ;  /* 0x006000000c6879f3 */ /* 0x000fe2000c0008ff */
[----:B------:R-:W-:Y:S01]  /*48b0*/  UIADD3 UR14, UR24, 0x82, URZ ;  /* 0x00000082180e7890 */ /* 0x000fe2000fffe03f */
[----:B------:R-:W-:Y:S01]  /*48c0*/  UMOV UR12, UR4 ;  /* 0x00000004000c7c82 */ /* 0x000fe20008000000 */
[----:B------:R-:W-:Y:S01]  /*48d0*/  UMOV UR13, UR5 ;  /* 0x00000005000d7c82 */ /* 0x000fe20008000000 */
        /* <DEDUP_REMOVED lines=11> */
[----:B------:R-:W-:Y:S01]  /*4990*/  UMOV UR10, UR6 ;  /* 0x00000006000a7c82 */ /* 0x000fe20008000000 */
[----:B------:R-:W-:Y:S01]  /*49a0*/  UMOV UR11, 0x80000020 ;  /* 0x80000020000b7882 */ /* 0x000fe20000000000 */
[----:B------:R-:W-:Y:S01]  /*49b0*/  UIADD3 UR6, UR24, 0x2, URZ ;  /* 0x0000000218067890 */ /* 0x000fe2000fffe03f */
        /* <DEDUP_REMOVED lines=8> */
[----:B------:R-:W-:Y:S01]  /*4a40*/  UIADD3 UR24, UR24, 0x202, URZ ;  /* 0x0000020218187890 */ /* 0x000fe2000fffe03f */
[----:B------:R-:W-:Y:S02]  /*4a50*/  WARPGROUP.DEPBAR.LE gsb0, 0x0 ;  /* 0x00008000000079c5 */ /* 0x000fe40000010000 */
[----:B------:R-:W-:-:S06]  /*4a60*/  WARPGROUP.ARRIVE ;  /* 0x00000000000079c5 */ /* 0x000fcc0000000000 */
[----:B------:R-:W-:Y:S03]  /*4a70*/  QGMMA.64x32x32.F32.E4M3.E4M3 R104, gdesc[UR12], R104, gsb0 ;  /* 0x006000000c6879f3 */ /* 0x000fe60008000868 */
[----:B------:R-:W-:Y:S02]  /*4a80*/  WARPGROUP.DEPBAR.LE gsb0, 0x0 ;  /* 0x00008000000079c5 */ /* 0x000fe40000010000 */
[----:B------:R-:W-:-:S06]  /*4a90*/  WARPGROUP.ARRIVE ;  /* 0x00000000000079c5 */ /* 0x000fcc0000000000 */
[----:B------:R-:W-:Y:S03]  /*4aa0*/  QGMMA.64x32x32.F32.E4M3.E4M3 R88, gdesc[UR16], R88, gsb0 ;  /* 0x00600000105879f3 */ /* 0x000fe60008000858 */
[----:B------:R-:W-:Y:S02]  /*4ab0*/  WARPGROUP.DEPBAR.LE gsb0, 0x0 ;  /* 0x00008000000079c5 */ /* 0x000fe40000010000 */
[----:B------:R-:W-:-:S06]  /*4ac0*/  WARPGROUP.ARRIVE ;  /* 0x00000000000079c5 */ /* 0x000fcc0000000000 */
[----:B------:R-:W-:Y:S01]  /*4ad0*/  QGMMA.64x32x32.F32.E4M3.E4M3 R72, gdesc[UR4], R72, gsb0 ;  /* 0x00600000044879f3 */ /* 0x000fe20008000848 */
[----:B------:R-:W-:Y:S01]  /*4ae0*/  UMOV UR6, UR24 ;  /* 0x0000001800067c82 */ /* 0x000fe20008000000 */
[----:B------:R-:W-:Y:S01]  /*4af0*/  UMOV UR7, 0x80000020 ;  /* 0x8000002000077882 */ /* 0x000fe20000000000 */
[----:B------:R-:W-:Y:S02]  /*4b00*/  WARPGROUP.DEPBAR.LE gsb0, 0x0 ;  /* 0x00008000000079c5 */ /* 0x000fe40000010000 */
[----:B------:R-:W-:-:S06]  /*4b10*/  WARPGROUP.ARRIVE ;  /* 0x00000000000079c5 */ /* 0x000fcc0000000000 */
[----:B------:R-:W-:Y:S03]  /*4b20*/  QGMMA.64x32x32.F32.E4M3.E4M3 R56, gdesc[UR4], R56, gsb0 ;  /* 0x00600000043879f3 */ /* 0x000fe60008000838 */
[----:B------:R-:W-:Y:S02]  /*4b30*/  WARPGROUP.DEPBAR.LE gsb0, 0x0 ;  /* 0x00008000000079c5 */ /* 0x000fe40000010000 */
[----:B------:R-:W-:Y:S05]  /*4b40*/  @!P0 BRA `(.L_x_20) ;  /* 0x0000000000048947 */ /* 0x000fea0003800000 */
[----:B------:R-:W-:Y:S01]  /*4b50*/  BPT.TRAP 0x1 ;  /* 0x000000040000795c */ /* 0x000fe20000300000 */
.L_x_20:
[----:B------:R-:W-:Y:S01]  /*4b60*/  ULEA UR11, UR22, UR44, 0x3 ;  /* 0x0000002c160b7291 */ /* 0x000fe2000f8e183f */
[----:B01----:R-:W-:-:S05]  /*4b70*/  IMAD.U32 R7, RZ, RZ, UR23 ;  /* 0x00000017ff077e24 */ /* 0x003fca000f8e00ff */
[----:B------:R-:W-:-:S04]  /*4b80*/  SHF.L.U32 R7, R7, 0x1f, RZ ;  /* 0x0000001f07077819 */ /* 0x000fc800000006ff */
[----:B------:R0:W1:Y:S01]  /*4b90*/  SYNCS.PHASECHK.TRANS64.TRYWAIT P1, [UR11+0x13250], R7 ;  /* 0x01325007ff0075a7 */ /* 0x000062000802014b */
[----:B------:R-:W-:Y:S05]  /*4ba0*/  @!P0 BRA `(.L_x_21) ;  /* 0x0000000000048947 */ /* 0x000fea0003800000 */
[----:B------:R-:W-:Y:S01]  /*4bb0*/  BPT.TRAP 0x1 ;  /* 0x000000040000795c */ /* 0x000fe20000300000 */
.L_x_21:
[----:B-1----:R-:W-:Y:S05]  /*4bc0*/  @P1 BRA `(.L_x_22) ;  /* 0x0000000000081947 */ /* 0x002fea0003800000 */
[----:B------:R-:W1:Y:S02]  /*4bd0*/  SYNCS.PHASECHK.TRANS64.TRYWAIT P1, [UR11+0x13250], R7 ;  /* 0x01325007ff0075a7 */ /* 0x000e64000802014b */
[----:B-1----:R-:W-:Y:S05]  /*4be0*/  @!P1 BRA `(.L_x_23) ;  /* 0x0000006c00889947 */ /* 0x002fea0003800000 */
.L_x_22:
[C---:B-1----:R-:W-:Y:S01]  /*4bf0*/  FMUL.FTZ R8, R0.reuse, R120 ;  /* 0x0000007800087220 */ /* 0x042fe20000410000 */
[C---:B------:R-:W-:Y:S01]  /*4c00*/  FMUL.FTZ R9, R0.reuse, R122 ;  /* 0x0000007a00097220 */ /* 0x040fe20000410000 */
[C---:B0-----:R-:W-:Y:S01]  /*4c10*/  FMUL.FTZ R7, R0.reuse, R121 ;  /* 0x0000007900077220 */ /* 0x041fe20000410000 */
[C---:B------:R-:W-:Y:S01]  /*4c20*/  FMUL.FTZ R10, R0.reuse, R123 ;  /* 0x0000007b000a7220 */ /* 0x040fe20000410000 */
[C---:B------:R-:W-:Y:S01]  /*4c30*/  FMUL.FTZ R11, R0.reuse, R124 ;  /* 0x0000007c000b7220 */ /* 0x040fe20000410000 */
[C---:B------:R-:W-:Y:S01]  /*4c40*/  FMUL.FTZ R13, R0.reuse, R126 ;  /* 0x0000007e000d7220 */ /* 0x040fe20000410000 */
[----:B------:R-:W0:Y:S01]  /*4c50*/  MUFU.TANH R8, R8 ;  /* 0x0000000800087308 */ /* 0x000e220000002400 */
[C---:B------:R-:W-:Y:S01]  /*4c60*/  FMUL.FTZ R12, R0.reuse, R125 ;  /* 0x0000007d000c7220 */ /* 0x040fe20000410000 */
        /* <DEDUP_REMOVED lines=11> */
[C---:B------:R-:W-:Y:S01]  /*4d20*/  FMUL.FTZ R106, R0.reuse, R106 ;  /* 0x0000006a006a7220 */ /* 0x040fe20000410000 */
[C---:B------:R-:W-:Y:S01]  /*4d30*/  FMUL.FTZ R105, R0.reuse, R105 ;  /* 0x0000006900697220 */ /* 0x040fe20000410000 */
[----:B------:R-:W-:Y:S01]  /*4d40*/  FMUL.FTZ R107, R0, R107 ;  /* 0x0000006b006b7220 */ /* 0x000fe20000410000 */
[----:B------:R-:W2:Y:S01]  /*4d50*/  MUFU.TANH R7, R7 ;  /* 0x0000000700077308 */ /* 0x000ea20000002400 */
[----:B0-----:R-:W-:Y:S01]  /*4d60*/  FMNMX.FTZ R126, R8, R3, !PT ;  /* 0x00000003087e7209 */ /* 0x001fe20007810000 */
[----:B------:R-:W-:Y:S01]  /*4d70*/  UIADD3 UR6, UR44, 0x1000, URZ ;  /* 0x000010002c067890 */ /* 0x000fe2000fffe03f */
[C---:B------:R-:W-:Y:S01]  /*4d80*/  FMUL.FTZ R108, R0.reuse, R108 ;  /* 0x0000006c006c7220 */ /* 0x040fe20000410000 */
[C---:B------:R-:W-:Y:S01]  /*4d90*/  FMUL.FTZ R110, R0.reuse, R110 ;  /* 0x0000006e006e7220 */ /* 0x040fe20000410000 */
[C---:B------:R-:W-:Y:S01]  /*4da0*/  FMUL.FTZ R109, R0.reuse, R109 ;  /* 0x0000006d006d7220 */ /* 0x040fe20000410000 */
[----:B------:R-:W-:Y:S01]  /*4db0*/  USHF.R.U32.HI UR6, URZ, 0x4, UR6 ;  /* 0x000000043f067899 */ /* 0x000fe20008011606 */
[C---:B------:R-:W-:Y:S01]  /*4dc0*/  FMUL.FTZ R111, R0.reuse, R111 ;  /* 0x0000006f006f7220 */ /* 0x040fe20000410000 */
[----:B------:R-:W0:Y:S01]  /*4dd0*/  MUFU.TANH R10, R10 ;  /* 0x0000000a000a7308 */ /* 0x000e220000002400 */
[----:B-1----:R-:W-:Y:S01]  /*4de0*/  FMNMX.FTZ R125, R9, R6, !PT ;  /* 0x00000006097d7209 */ /* 0x002fe20007810000 */
[----:B------:R-:W-:Y:S01]  /*4df0*/  ULOP3.LUT UR6, UR6, 0x3fff, URZ, 0xc0, !UPT ;  /* 0x00003fff06067892 */ /* 0x000fe2000f8ec03f */
[C---:B------:R-:W-:Y:S01]  /*4e00*/  FMUL.FTZ R112, R0.reuse, R112 ;  /* 0x0000007000707220 */ /* 0x040fe20000410000 */
[C---:B------:R-:W-:Y:S01]  /*4e10*/  FMUL.FTZ R114, R0.reuse, R114 ;  /* 0x0000007200727220 */ /* 0x040fe20000410000 */
[C---:B------:R-:W-:Y:S01]  /*4e20*/  FMUL.FTZ R113, R0.reuse, R113 ;  /* 0x0000007100717220 */ /* 0x040fe20000410000 */
[----:B------:R-:W-:Y:S01]  /*4e30*/  ULOP3.LUT UR6, UR6, 0x10000, URZ, 0xfc, !UPT ;  /* 0x0001000006067892 */ /* 0x000fe2000f8efc3f */
[C---:B------:R-:W-:Y:S01]  /*4e40*/  FMUL.FTZ R115, R0.reuse, R115 ;  /* 0x0000007300737220 */ /* 0x040fe20000410000 */
[----:B------:R-:W1:Y:S01]  /*4e50*/  MUFU.TANH R11, R11 ;  /* 0x0000000b000b7308 */ /* 0x000e620000002400 */
[----:B--2---:R-:W-:Y:S01]  /*4e60*/  FMNMX.FTZ R126, R7, R126, !PT ;  /* 0x0000007e077e7209 */ /* 0x004fe20007810000 */
[----:B------:R-:W-:Y:S01]  /*4e70*/  UIMAD UR10, UR22, 0x280, UR6 ;  /* 0x00000280160a78a4 */ /* 0x000fe2000f8e0206 */
[C---:B------:R-:W-:Y:S01]  /*4e80*/  FMUL.FTZ R116, R0.reuse, R116 ;  /* 0x0000007400747220 */ /* 0x040fe20000410000 */
[----:B------:R-:W-:Y:S01]  /*4e90*/  WARPGROUP.ARRIVE ;  /* 0x00000000000079c5 */ /* 0x000fe20000000000 */
[C---:B------:R-:W-:Y:S01]  /*4ea0*/  FMUL.FTZ R118, R0.reuse, R118 ;  /* 0x0000007600767220 */ /* 0x040fe20000410000 */
[----:B------:R-:W-:Y:S01]  /*4eb0*/  FMUL.FTZ R117, R0, R117 ;  /* 0x0000007500757220 */ /* 0x000fe20000410000 */
[----:B------:R-:W-:Y:S01]  /*4ec0*/  UMOV UR7, 0xc0000010 ;  /* 0xc000001000077882 */ /* 0x000fe20000000000 */
[----:B------:R-:W2:Y:S01]  /*4ed0*/  MUFU.TANH R13, R13 ;  /* 0x0000000d000d7308 */ /* 0x000ea20000002400 */
[----:B0-----:R-:W-:Y:S01]  /*4ee0*/  FMNMX.FTZ R128, R10, R125, !PT ;  /* 0x0000007d0a807209 */ /* 0x001fe20007810000 */
[----:B------:R-:W-:Y:S01]  /*4ef0*/  UMOV UR6, UR10 ;  /* 0x0000000a00067c82 */ /* 0x000fe20008000000 */
[C---:B------:R-:W-:Y:S01]  /*4f00*/  FMUL.FTZ R119, R0.reuse, R119 ;  /* 0x0000007700777220 */ /* 0x040fe20000410000 */
[C---:B------:R-:W-:Y:S01]  /*4f10*/  FMUL.FTZ R88, R0.reuse, R88 ;  /* 0x0000005800587220 */ /* 0x040fe20000410000 */
[----:B------:R-:W-:Y:S01]  /*4f20*/  QGMMA.64x64x32.F32.E4M3.E4M3 R24, R152, gdesc[UR4], R24, gsb0 ;  /* 0x00e0000498187df3 */ /* 0x000fe20008000818 */
[C---:B------:R-:W-:Y:S01]  /*4f30*/  FMUL.FTZ R90, R0.reuse, R90 ;  /* 0x0000005a005a7220 */ /* 0x040fe20000410000 */
[C---:B------:R-:W-:Y:S01]  /*4f40*/  FMUL.FTZ R89, R0.reuse, R89 ;  /* 0x0000005900597220 */ /* 0x040fe20000410000 */
[----:B------:R-:W0:Y:S01]  /*4f50*/  MUFU.TANH R12, R12 ;  /* 0x0000000c000c7308 */ /* 0x000e220000002400 */
[----:B-1----:R-:W-:Y:S01]  /*4f60*/  FMNMX.FTZ R125, R11, R126, !PT ;  /* 0x0000007e0b7d7209 */ /* 0x002fe20007810000 */
[C---:B------:R-:W-:Y:S01]  /*4f70*/  FMUL.FTZ R91, R0.reuse, R91 ;  /* 0x0000005b005b7220 */ /* 0x040fe20000410000 */
[C---:B------:R-:W-:Y:S01]  /*4f80*/  FMUL.FTZ R92, R0.reuse, R92 ;  /* 0x0000005c005c7220 */ /* 0x040fe20000410000 */
[C---:B------:R-:W-:Y:S01]  /*4f90*/  FMUL.FTZ R94, R0.reuse, R94 ;  /* 0x0000005e005e7220 */ /* 0x040fe20000410000 */
[C---:B------:R-:W-:Y:S01]  /*4fa0*/  FMUL.FTZ R93, R0.reuse, R93 ;  /* 0x0000005d005d7220 */ /* 0x040fe20000410000 */
[C---:B------:R-:W-:Y:S01]  /*4fb0*/  FMUL.FTZ R95, R0.reuse, R95 ;  /* 0x0000005f005f7220 */ /* 0x040fe20000410000 */
[C---:B------:R-:W-:Y:S01]  /*4fc0*/  FMUL.FTZ R96, R0.reuse, R96 ;  /* 0x0000006000607220 */ /* 0x040fe20000410000 */
[----:B------:R-:W1:Y:S01]  /*4fd0*/  MUFU.TANH R14, R14 ;  /* 0x0000000e000e7308 */ /* 0x000e620000002400 */
[----:B--2---:R-:W-:Y:S01]  /*4fe0*/  FMNMX.FTZ R127, R13, R128, !PT ;  /* 0x000000800d7f7209 */ /* 0x004fe20007810000 */
        /* <DEDUP_REMOVED lines=8> */
[C---:B------:R-:W-:Y:S01]  /*5070*/  FMUL.FTZ R103, R0.reuse, R103 ;  /* 0x0000006700677220 */ /* 0x040fe20000410000 */
[C---:B------:R-:W-:Y:S01]  /*5080*/  FMUL.FTZ R72, R0.reuse, R72 ;  /* 0x0000004800487220 */ /* 0x040fe20000410000 */
[C---:B------:R-:W-:Y:S01]  /*5090*/  FMUL.FTZ R74, R0.reuse, R74 ;  /* 0x0000004a004a7220 */ /* 0x040fe20000410000 */
[C---:B------:R-:W-:Y:S01]  /*50a0*/  FMUL.FTZ R73, R0.reuse, R73 ;  /* 0x0000004900497220 */ /* 0x040fe20000410000 */
[C---:B------:R-:W-:Y:S01]  /*50b0*/  FMUL.FTZ R75, R0.reuse, R75 ;  /* 0x0000004b004b7220 */ /* 0x040fe20000410000 */
[----:B------:R-:W-:Y:S01]  /*50c0*/  FMUL.FTZ R76, R0, R76 ;  /* 0x0000004c004c7220 */ /* 0x000fe20000410000 */
        /* <DEDUP_REMOVED lines=15> */
[C---:B------:R-:W-:Y:S01]  /*51c0*/  FMUL.FTZ R56, R0.reuse, R56 ;  /* 0x0000003800387220 */ /* 0x040fe20000410000 */
[----:B------:R-:W2:Y:S01]  /*51d0*/  MUFU.TANH R120, R120 ;  /* 0x0000007800787308 */ /* 0x000ea20000002400 */
[----:B0-----:R-:W-:Y:S01]  /*51e0*/  FMNMX.FTZ R127, R21, R128, !PT ;  /* 0x00000080157f7209 */ /* 0x001fe20007810000 */
[----:B------:R-:W-:Y:S01]  /*51f0*/  UIADD3 UR6, UR10, 0x80, URZ ;  /* 0x000000800a067890 */ /* 0x000fe2000fffe03f */
[C---:B------:R-:W-:Y:S01]  /*5200*/  FMUL.FTZ R58, R0.reuse, R58 ;  /* 0x0000003a003a7220 */ /* 0x040fe20000410000 */
[C---:B------:R-:W-:Y:S01]  /*5210*/  FMUL.FTZ R57, R0.reuse, R57 ;  /* 0x0000003900397220 */ /* 0x040fe20000410000 */
[C---:B------:R-:W-:Y:S01]  /*5220*/  FMUL.FTZ R59, R0.reuse, R59 ;  /* 0x0000003b003b7220 */ /* 0x040fe20000410000 */
[----:B------:R-:W-:Y:S01]  /*5230*/  FMUL.FTZ R60, R0, R60 ;  /* 0x0000003c003c7220 */ /* 0x000fe20000410000 */
[----:B------:R-:W-:Y:S01]  /*5240*/  UMOV UR7, 0xc0000010 ;  /* 0xc000001000077882 */ /* 0x000fe20000000000 */
[----:B------:R-:W0:Y:S01]  /*5250*/  MUFU.TANH R121, R121 ;  /* 0x0000007900797308 */ /* 0x000e220000002400 */
[----:B-1----:R-:W-:Y:S01]  /*5260*/  FMNMX.FTZ R126, R20, R125, !PT ;  /* 0x0000007d147e7209 */ /* 0x002fe20007810000 */
[C---:B------:R-:W-:Y:S01]  /*5270*/  FMUL.FTZ R61, R0.reuse, R61 ;  /* 0x0000003d003d7220 */ /* 0x040fe20000410000 */
[C---:B------:R-:W-:Y:S01]  /*5280*/  FMUL.FTZ R63, R0.reuse, R63 ;  /* 0x0000003f003f7220 */ /* 0x040fe20000410000 */
[C---:B------:R-:W-:Y:S01]  /*5290*/  FMUL.FTZ R64, R0.reuse, R64 ;  /* 0x0000004000407220 */ /* 0x040fe20000410000 */
[C---:B------:R-:W-:Y:S01]  /*52a0*/  FMUL.FTZ R66, R0.reuse, R66 ;  /* 0x0000004200427220 */ /* 0x040fe20000410000 */
[C---:B------:R-:W-:Y:S01]  /*52b0*/  FMUL.FTZ R65, R0.reuse, R65 ;  /* 0x0000004100417220 */ /* 0x040fe20000410000 */
[----:B------:R-:W-:Y:S01]  /*52c0*/  FMUL.FTZ R68, R0, R68 ;  /* 0x0000004400447220 */ /* 0x000fe20000410000 */
[----:B------:R-:W1:Y:S01]  /*52d0*/  MUFU.TANH R123, R123 ;  /* 0x0000007b007b7308 */ /* 0x000e620000002400 */
[----:B--2---:R-:W-:Y:S01]  /*52e0*/  FMNMX.FTZ R128, R120, R127, !PT ;  /* 0x0000007f78807209 */ /* 0x004fe20007810000 */
[C---:B------:R-:W-:Y:S01]  /*52f0*/  FMUL.FTZ R70, R0.reuse, R70 ;  /* 0x0000004600467220 */ /* 0x040fe20000410000 */
[C---:B------:R-:W-:Y:S01]  /*5300*/  FMUL.FTZ R69, R0.reuse, R69 ;  /* 0x0000004500457220 */ /* 0x040fe20000410000 */
[----:B------:R-:W-:-:S04]  /*5310*/  FMUL.FTZ R71, R0, R71 ;  /* 0x0000004700477220 */ /* 0x000fc80000410000 */
[----:B------:R-:W2:Y:S01]  /*5320*/  MUFU.TANH R122, R122 ;  /* 0x0000007a007a7308 */ /* 0x000ea20000002400 */
[----:B0-----:R-:W-:-:S07]  /*5330*/  FMNMX.FTZ R125, R121, R126, !PT ;  /* 0x0000007e797d7209 */ /* 0x001fce0007810000 */
[----:B------:R-:W0:Y:S01]  /*5340*/  MUFU.TANH R124, R124 ;  /* 0x0000007c007c7308 */ /* 0x000e220000002400 */
[----:B-1----:R-:W-:Y:S01]  /*5350*/  FMNMX.FTZ R127, R123, R128, !PT ;  /* 0x000000807b7f7209 */ /* 0x002fe20007810000 */
[----:B------:R-:W-:Y:S02]  /*5360*/  WARPGROUP.DEPBAR.LE gsb0, 0x0 ;  /* 0x00008000000079c5 */ /* 0x000fe40000010000 */
[----:B------:R-:W-:-:S06]  /*5370*/  WARPGROUP.ARRIVE ;  /* 0x00000000000079c5 */ /* 0x000fcc0000000000 */
[----:B------:R-:W1:Y:S01]  /*5380*/  S2R R155, SR_TID.X ;  /* 0x00000000009b7919 */ /* 0x000e620000002100 */
[----:B------:R-:W3:Y:S01]  /*5390*/  MUFU.TANH R104, R104 ;  /* 0x0000006800687308 */ /* 0x000ee20000002400 */
[----:B--2---:R-:W-:Y:S01]  /*53a0*/  FMNMX.FTZ R125, R122, R125, !PT ;  /* 0x0000007d7a7d7209 */ /* 0x004fe20007810000 */
[----:B------:R-:W-:Y:S01]  /*53b0*/  QGMMA.64x64x32.F32.E4M3.E4M3 R24, R148, gdesc[UR4], R24, gsb0 ;  /* 0x00e0000494187df3 */ /* 0x000fe20008000818 */
[----:B------:R-:W-:Y:S01]  /*53c0*/  UIADD3 UR6, UR10, 0x100, URZ ;  /* 0x000001000a067890 */ /* 0x000fe2000fffe03f */
[----:B------:R-:W-:-:S04]  /*53d0*/  UMOV UR7, 0xc0000010 ;  /* 0xc000001000077882 */ /* 0x000fc80000000000 */
[----:B------:R-:W2:Y:S01]  /*53e0*/  MUFU.TANH R106, R106 ;  /* 0x0000006a006a7308 */ /* 0x000ea20000002400 */
[----:B0-----:R-:W-:-:S07]  /*53f0*/  FMNMX.FTZ R127, R124, R127, !PT ;  /* 0x0000007f7c7f7209 */ /* 0x001fce0007810000 */
[----:B------:R-:W0:Y:S01]  /*5400*/  MUFU.TANH R105, R105 ;  /* 0x0000006900697308 */ /* 0x000e220000002400 */
[----:B---3--:R-:W-:-:S07]  /*5410*/  FMNMX.FTZ R126, R104, R125, !PT ;  /* 0x0000007d687e7209 */ /* 0x008fce0007810000 */
[----:B------:R-:W3:Y:S01]  /*5420*/  MUFU.TANH R107, R107 ;  /* 0x0000006b006b7308 */ /* 0x000ee20000002400 */
[----:B--2---:R-:W-:Y:S02]  /*5430*/  FMNMX.FTZ R128, R106, R127, !PT ;  /* 0x0000007f6a807209 */ /* 0x004fe40007810000 */
[----:B-1----:R-:W-:-:S05]  /*5440*/  LOP3.LUT P1, RZ, R155, 0x7f, RZ, 0xc0, !PT ;  /* 0x0000007f9bff7812 */ /* 0x002fca000782c0ff */
[----:B------:R-:W1:Y:S01]  /*5450*/  MUFU.TANH R108, R108 ;  /* 0x0000006c006c7308 */ /* 0x000e620000002400 */
[----:B0-----:R-:W-:-:S07]  /*5460*/  FMNMX.FTZ R125, R105, R126, !PT ;  /* 0x0000007e697d7209 */ /* 0x001fce0007810000 */
[----:B------:R-:W0:Y:S01]  /*5470*/  MUFU.TANH R110, R110 ;  /* 0x0000006e006e7308 */ /* 0x000e220000002400 */
[----:B---3--:R-:W-:-:S07]  /*5480*/  FMNMX.FTZ R127, R107, R128, !PT ;  /* 0x000000806b7f7209 */ /* 0x008fce0007810000 */
[----:B------:R-:W2:Y:S01]  /*5490*/  MUFU.TANH R109, R109 ;  /* 0x0000006d006d7308 */ /* 0x000ea20000002400 */
[----:B-1----:R-:W-:-:S07]  /*54a0*/  FMNMX.FTZ R126, R108, R125, !PT ;  /* 0x0000007d6c7e7209 */ /* 0x002fce0007810000 */
[----:B------:R-:W1:Y:S01]  /*54b0*/  MUFU.TANH R111, R111 ;  /* 0x0000006f006f7308 */ /* 0x000e620000002400 */
[----:B0-----:R-:W-:-:S07]  /*54c0*/  FMNMX.FTZ R128, R110, R127, !PT ;  /* 0x0000007f6e807209 */ /* 0x001fce0007810000 */
[----:B------:R-:W0:Y:S01]  /*54d0*/  MUFU.TANH R112, R112 ;  /* 0x0000007000707308 */ /* 0x000e220000002400 */
[----:B--2---:R-:W-:-:S07]  /*54e0*/  FMNMX.FTZ R125, R109, R126, !PT ;  /* 0x0000007e6d7d7209 */ /* 0x004fce0007810000 */
[----:B------:R-:W2:Y:S01]  /*54f0*/  MUFU.TANH R114, R114 ;  /* 0x0000007200727308 */ /* 0x000ea20000002400 */
[----:B-1----:R-:W-:-:S07]  /*5500*/  FMNMX.FTZ R127, R111, R128, !PT ;  /* 0x000000806f7f7209 */ /* 0x002fce0007810000 */
[----:B------:R-:W1:Y:S01]  /*5510*/  MUFU.TANH R113, R113 ;  /* 0x0000007100717308 */ /* 0x000e620000002400 */
[----:B0-----:R-:W-:Y:S01]  /*5520*/  FMNMX.FTZ R126, R112, R125, !PT ;  /* 0x0000007d707e7209 */ /* 0x001fe20007810000 */
[----:B------:R-:W-:Y:S02]  /*5530*/  WARPGROUP.DEPBAR.LE gsb0, 0x0 ;  /* 0x00008000000079c5 */ /* 0x000fe40000010000 */
[----:B------:R-:W-:-:S04]  /*5540*/  WARPGROUP.ARRIVE ;  /* 0x00000000000079c5 */ /* 0x000fc80000000000 */
[----:B------:R-:W0:Y:S01]  /*5550*/  MUFU.TANH R115, R115 ;  /* 0x0000007300737308 */ /* 0x000e220000002400 */
[----:B--2---:R-:W-:Y:S01]  /*5560*/  FMNMX.FTZ R128, R114, R127, !PT ;  /* 0x0000007f72807209 */ /* 0x004fe20007810000 */
[----:B------:R-:W-:Y:S01]  /*5570*/  QGMMA.64x64x32.F32.E4M3.E4M3 R24, R136, gdesc[UR4], R24, gsb0 ;  /* 0x00e0000488187df3 */ /* 0x000fe20008000818 */
[----:B------:R-:W-:Y:S01]  /*5580*/  UIADD3 UR6, UR10, 0x180, URZ ;  /* 0x000001800a067890 */ /* 0x000fe2000fffe03f */
[----:B------:R-:W-:-:S04]  /*5590*/  UMOV UR7, 0xc0000010 ;  /* 0xc000001000077882 */ /* 0x000fc80000000000 */
        /* <DEDUP_REMOVED lines=9> */
[----:B0-----:R-:W-:-:S07]  /*5630*/  FMNMX.FTZ R125, R117, R126, !PT ;  /* 0x0000007e757d7209 */ /* 0x001fce0007810000 */
[----:B------:R-:W0:Y:S01]  /*5640*/  MUFU.TANH R90, R90 ;  /* 0x0000005a005a7308 */ /* 0x000e220000002400 */
[----:B--2---:R-:W-:-:S07]  /*5650*/  FMNMX.FTZ R127, R119, R128, !PT ;  /* 0x00000080777f7209 */ /* 0x004fce0007810000 */
[----:B------:R-:W2:Y:S01]  /*5660*/  MUFU.TANH R89, R89 ;  /* 0x0000005900597308 */ /* 0x000ea20000002400 */
[----:B-1----:R-:W-:Y:S01]  /*5670*/  FMNMX.FTZ R126, R88, R125, !PT ;  /* 0x0000007d587e7209 */ /* 0x002fe20007810000 */
[----:B------:R-:W-:-:S06]  /*5680*/  FMUL.FTZ R125, R0, R62 ;  /* 0x0000003e007d7220 */ /* 0x000fcc0000410000 */
[----:B------:R-:W1:Y:S01]  /*5690*/  MUFU.TANH R91, R91 ;  /* 0x0000005b005b7308 */ /* 0x000e620000002400 */
[----:B0-----:R-:W-:-:S07]  /*56a0*/  FMNMX.FTZ R62, R90, R127, !PT ;  /* 0x0000007f5a3e7209 */ /* 0x001fce0007810000 */
[----:B------:R-:W0:Y:S01]  /*56b0*/  MUFU.TANH R92, R92 ;  /* 0x0000005c005c7308 */ /* 0x000e220000002400 */
[----:B--2---:R-:W-:-:S07]  /*56c0*/  FMNMX.FTZ R127, R89, R126, !PT ;  /* 0x0000007e597f7209 */ /* 0x004fce0007810000 */
[----:B------:R-:W2:Y:S01]  /*56d0*/  MUFU.TANH R94, R94 ;  /* 0x0000005e005e7308 */ /* 0x000ea20000002400 */
[----:B-1----:R-:W-:Y:S01]  /*56e0*/  FMNMX.FTZ R129, R91, R62, !PT ;  /* 0x0000003e5b817209 */ /* 0x002fe20007810000 */
[----:B------:R-:W-:Y:S02]  /*56f0*/  WARPGROUP.DEPBAR.LE gsb0, 0x0 ;  /* 0x00008000000079c5 */ /* 0x000fe40000010000 */
[----:B------:R-:W-:-:S04]  /*5700*/  WARPGROUP.ARRIVE ;  /* 0x00000000000079c5 */ /* 0x000fc80000000000 */
[----:B------:R-:W1:Y:S01]  /*5710*/  MUFU.TANH R93, R93 ;  /* 0x0000005d005d7308 */ /* 0x000e620000002400 */
[----:B0-----:R-:W-:Y:S01]  /*5720*/  FMNMX.FTZ R62, R92, R127, !PT ;  /* 0x0000007f5c3e7209 */ /* 0x001fe20007810000 */
[----:B------:R-:W-:Y:S01]  /*5730*/  QGMMA.64x64x32.F32.E4M3.E4M3 R24, R140, gdesc[UR4], R24, gsb0 ;  /* 0x00e000048c187df3 */ /* 0x000fe20008000818 */
[----:B------:R-:W-:Y:S01]  /*5740*/  UIADD3 UR6, UR10, 0x200, URZ ;  /* 0x000002000a067890 */ /* 0x000fe2000fffe03f */
[----:B------:R-:W-:-:S04]  /*5750*/  UMOV UR7, 0xc0000010 ;  /* 0xc000001000077882 */ /* 0x000fc80000000000 */
        /* <DEDUP_REMOVED lines=19> */
[----:B--2---:R-:W-:Y:S01]  /*5890*/  FMNMX.FTZ R127, R101, R62, !PT ;  /* 0x0000003e657f7209 */ /* 0x004fe20007810000 */
[----:B------:R-:W-:Y:S02]  /*58a0*/  WARPGROUP.DEPBAR.LE gsb0, 0x0 ;  /* 0x00008000000079c5 */ /* 0x000fe40000010000 */
[----:B------:R-:W-:-:S04]  /*58b0*/  WARPGROUP.ARRIVE ;  /* 0x00000000000079c5 */ /* 0x000fc80000000000 */
[----:B------:R-:W2:Y:S01]  /*58c0*/  MUFU.TANH R74, R74 ;  /* 0x0000004a004a7308 */ /* 0x000ea20000002400 */
[----:B-1----:R-:W-:Y:S01]  /*58d0*/  FMNMX.FTZ R129, R103, R126, !PT ;  /* 0x0000007e67817209 */ /* 0x002fe20007810000 */
[----:B------:R-:W-:Y:S06]  /*58e0*/  QGMMA.64x64x32.F32.E4M3.E4M3 R24, R144, gdesc[UR4], R24, gsb0 ;  /* 0x00e0000490187df3 */ /* 0x000fec0008000818 */
        /* <DEDUP_REMOVED lines=8> */
[----:B------:R-:W-:-:S06]  /*5970*/  FMUL.FTZ R126, R0, R67 ;  /* 0x00000043007e7220 */ /* 0x000fcc0000410000 */
        /* <DEDUP_REMOVED lines=12> */
[----:B------:R-:W-:-:S06]  /*5a40*/  WARPGROUP.DEPBAR.LE gsb0, 0x0 ;  /* 0x00008000000079c5 */ /* 0x000fcc0000010000 */
        /* <DEDUP_REMOVED lines=39> */
[----:B-1----:R-:W-:Y:S02]  /*5cc0*/  FMNMX.FTZ R128, R70, R127, !PT ;  /* 0x0000007f46807209 */ /* 0x002fe40007810000 */
[----:B0-----:R-:W-:-:S05]  /*5cd0*/  FMNMX.FTZ R127, R69, R62, !PT ;  /* 0x0000003e457f7209 */ /* 0x001fca0007810000 */
[----:B------:R-:W0:Y:S01]  /*5ce0*/  SHFL.BFLY PT, R62, R127, 0x2, 0x1f ;  /* 0x0c401f007f3e7f89 */ /* 0x000e2200000e0000 */
[----:B--2---:R-:W-:-:S05]  /*5cf0*/  FMNMX.FTZ R128, R71, R128, !PT ;  /* 0x0000008047807209 */ /* 0x004fca0007810000 */
[----:B------:R-:W1:Y:S01]  /*5d00*/  SHFL.BFLY PT, R67, R128, 0x2, 0x1f ;  /* 0x0c401f0080437f89 */ /* 0x000e6200000e0000 */
[----:B0-----:R-:W-:Y:S01]  /*5d10*/  FMNMX.FTZ R129, R127, R62, !PT ;  /* 0x0000003e7f817209 */ /* 0x001fe20007810000 */
[----:B------:R-:W-:-:S04]  /*5d20*/  IMAD.U32 R127, RZ, RZ, UR20 ;  /* 0x00000014ff7f7e24 */ /* 0x000fc8000f8e00ff */
[----:B------:R-:W0:Y:S01]  /*5d30*/  SHFL.BFLY PT, R62, R129, 0x1, 0x1f ;  /* 0x0c201f00813e7f89 */ /* 0x000e2200000e0000 */
[----:B-1----:R-:W-:-:S05]  /*5d40*/  FMNMX.FTZ R130, R128, R67, !PT ;  /* 0x0000004380827209 */ /* 0x002fca0007810000 */
[----:B------:R-:W1:Y:S01]  /*5d50*/  SHFL.BFLY PT, R67, R130, 0x1, 0x1f ;  /* 0x0c201f0082437f89 */ /* 0x000e6200000e0000 */
[----:B0-----:R-:W-:-:S05]  /*5d60*/  FMNMX.FTZ R62, R129, R62, !PT ;  /* 0x0000003e813e7209 */ /* 0x001fca0007810000 */
[C---:B------:R-:W-:Y:S01]  /*5d70*/  FADD.FTZ R3, -R62.reuse, R3 ;  /* 0x000000033e037221 */ /* 0x040fe20000010100 */
[----:B------:R-:W-:-:S01]  /*5d80*/  FFMA.FTZ R127, R62, R127, -8 ;  /* 0xc10000003e7f7423 */ /* 0x000fc2000001007f */
[----:B-1----:R-:W-:Y:S02]  /*5d90*/  FMNMX.FTZ R67, R130, R67, !PT ;  /* 0x0000004382437209 */ /* 0x002fe40007810000 */
[----:B------:R-:W-:Y:S01]  /*5da0*/  FMUL.FTZ R128, R3, UR20 ;  /* 0x0000001403807c20 */ /* 0x000fe20008410000 */
[--C-:B------:R-:W-:Y:S01]  /*5db0*/  FFMA.FTZ R129, R8, UR20, -R127.reuse ;  /* 0x0000001408817c23 */ /* 0x100fe2000801087f */
[----:B------:R-:W-:-:S01]  /*5dc0*/  FFMA.FTZ R8, R7, UR20, -R127 ;  /* 0x0000001407087c23 */ /* 0x000fc2000801087f */
[----:B------:R-:W-:Y:S01]  /*5dd0*/  FFMA.FTZ R7, R11, UR20, -R127 ;  /* 0x000000140b077c23 */ /* 0x000fe2000801087f */
[----:B------:R-:W-:-:S01]  /*5de0*/  FADD.FTZ R3, -R67, R6 ;  /* 0x0000000643037221 */ /* 0x000fc20000010100 */
[--C-:B------:R-:W-:Y:S01]  /*5df0*/  FFMA.FTZ R11, R15, UR20, -R127.reuse ;  /* 0x000000140f0b7c23 */ /* 0x100fe2000801087f */
[----:B------:R0:W-:Y:S01]  /*5e00*/  MUFU.EX2 R6, R128 ;  /* 0x0000008000067308 */ /* 0x0001e20000000800 */
[----:B------:R-:W-:-:S01]  /*5e10*/  FFMA.FTZ R15, R121, UR20, -R127 ;  /* 0x00000014790f7c23 */ /* 0x000fc2000801087f */
[----:B------:R-:W-:Y:S01]  /*5e20*/  FMUL.FTZ R3, R3, UR20 ;  /* 0x0000001403037c20 */ /* 0x000fe20008410000 */
[----:B------:R-:W-:-:S01]  /*5e30*/  FFMA.FTZ R12, R12, UR20, -R127 ;  /* 0x000000140c0c7c23 */ /* 0x000fc2000801087f */
[--C-:B------:R-:W-:Y:S01]  /*5e40*/  FFMA.FTZ R20, R20, UR20, -R127.reuse ;  /* 0x0000001414147c23 */ /* 0x100fe2000801087f */
[----:B------:R-:W-:-:S01]  /*5e50*/  FFMA.FTZ R122, R122, UR20, -R127 ;  /* 0x000000147a7a7c23 */ /* 0x000fc2000801087f */
[--C-:B------:R-:W-:Y:S01]  /*5e60*/  FFMA.FTZ R104, R104, UR20, -R127.reuse ;  /* 0x0000001468687c23 */ /* 0x100fe2000801087f */
[----:B------:R-:W-:-:S01]  /*5e70*/  FFMA.FTZ R105, R105, UR20, -R127 ;  /* 0x0000001469697c23 */ /* 0x000fc2000801087f */
[----:B------:R-:W1:Y:S01]  /*5e80*/  MUFU.EX2 R129, R129 ;  /* 0x0000008100817308 */ /* 0x000e620000000800 */
[----:B0-----:R-:W-:-:S02]  /*5e90*/  IMAD.U32 R128, RZ, RZ, UR20 ;  /* 0x00000014ff807e24 */ /* 0x001fc4000f8e00ff */
[--C-:B------:R-:W-:Y:S01]  /*5ea0*/  FFMA.FTZ R108, R108, UR20, -R127.reuse ;  /* 0x000000146c6c7c23 */ /* 0x100fe2000801087f */
[----:B------:R-:W-:-:S01]  /*5eb0*/  FFMA.FTZ R109, R109, UR20, -R127 ;  /* 0x000000146d6d7c23 */ /* 0x000fc2000801087f */
[----:B------:R-:W-:Y:S01]  /*5ec0*/  FFMA.FTZ R112, R112, UR20, -R127 ;  /* 0x0000001470707c23 */ /* 0x000fe2000801087f */
[----:B------:R-:W-:-:S01]  /*5ed0*/  FFMA.FTZ R121, R67, R128, -8 ;  /* 0xc100000043797423 */ /* 0x000fc20000010080 */
[--C-:B------:R-:W-:Y:S01]  /*5ee0*/  FFMA.FTZ R113, R113, UR20, -R127.reuse ;  /* 0x0000001471717c23 */ /* 0x100fe2000801087f */
[----:B------:R-:W-:-:S01]  /*5ef0*/  FFMA.FTZ R116, R116, UR20, -R127 ;  /* 0x0000001474747c23 */ /* 0x000fc2000801087f */
        /* <DEDUP_REMOVED lines=9> */
[----:B-1----:R-:W-:-:S01]  /*5f90*/  FFMA.FTZ R5, R6, R5, R129 ;  /* 0x0000000506057223 */ /* 0x002fc20000010081 */
[----:B------:R-:W-:Y:S01]  /*5fa0*/  FFMA.FTZ R123, R124, UR20, -R121 ;  /* 0x000000147c7b7c23 */ /* 0x000fe20008010879 */
[----:B------:R-:W-:-:S01]  /*5fb0*/  FFMA.FTZ R117, R117, UR20, -R127 ;  /* 0x0000001475757c23 */ /* 0x000fc2000801087f */
[--C-:B------:R-:W-:Y:S01]  /*5fc0*/  FFMA.FTZ R88, R88, UR20, -R127.reuse ;  /* 0x0000001458587c23 */ /* 0x100fe2000801087f */
[----:B------:R-:W-:-:S01]  /*5fd0*/  FFMA.FTZ R89, R89, UR20, -R127 ;  /* 0x0000001459597c23 */ /* 0x000fc2000801087f */
[--C-:B------:R-:W-:Y:S01]  /*5fe0*/  FFMA.FTZ R92, R92, UR20, -R127.reuse ;  /* 0x000000145c5c7c23 */ /* 0x100fe2000801087f */
[----:B------:R-:W-:-:S01]  /*5ff0*/  FFMA.FTZ R93, R93, UR20, -R127 ;  /* 0x000000145d5d7c23 */ /* 0x000fc2000801087f */
[----:B------:R-:W1:Y:S01]  /*6000*/  MUFU.EX2 R8, R8 ;  /* 0x0000000800087308 */ /* 0x000e620000000800 */
[----:B------:R-:W-:-:S01]  /*6010*/  FFMA.FTZ R96, R96, UR20, -R127 ;  /* 0x0000001460607c23 */ /* 0x000fc2000801087f */
[--C-:B------:R-:W-:Y:S01]  /*6020*/  FFMA.FTZ R97, R97, UR20, -R127.reuse ;  /* 0x0000001461617c23 */ /* 0x100fe2000801087f */
[----:B------:R-:W-:-:S01]  /*6030*/  FFMA.FTZ R100, R100, UR20, -R127 ;  /* 0x0000001464647c23 */ /* 0x000fc2000801087f */
[--C-:B------:R-:W-:Y:S01]  /*6040*/  FFMA.FTZ R101, R101, UR20, -R127.reuse ;  /* 0x0000001465657c23 */ /* 0x100fe2000801087f */
[----:B------:R-:W-:-:S01]  /*6050*/  FFMA.FTZ R72, R72, UR20, -R127 ;  /* 0x0000001448487c23 */ /* 0x000fc2000801087f */
[--C-:B------:R-:W-:Y:S01]  /*6060*/  FFMA.FTZ R73, R73, UR20, -R127.reuse ;  /* 0x0000001449497c23 */ /* 0x100fe2000801087f */
[----:B------:R-:W-:-:S01]  /*6070*/  FFMA.FTZ R76, R76, UR20, -R127 ;  /* 0x000000144c4c7c23 */ /* 0x000fc2000801087f */
[----:B------:R-:W2:Y:S01]  /*6080*/  MUFU.EX2 R9, R9 ;  /* 0x0000000900097308 */ /* 0x000ea20000000800 */
[----:B0-----:R-:W-:-:S01]  /*6090*/  FFMA.FTZ R4, R3, R4, R128 ;  /* 0x0000000403047223 */ /* 0x001fc20000010080 */
[--C-:B------:R-:W-:Y:S01]  /*60a0*/  FFMA.FTZ R77, R77, UR20, -R127.reuse ;  /* 0x000000144d4d7c23 */ /* 0x100fe2000801087f */
[----:B------:R-:W-:-:S01]  /*60b0*/  FFMA.FTZ R80, R80, UR20, -R127 ;  /* 0x0000001450507c23 */ /* 0x000fc2000801087f */
[--C-:B------:R-:W-:Y:S01]  /*60c0*/  FFMA.FTZ R81, R81, UR20, -R127.reuse ;  /* 0x0000001451517c23 */ /* 0x100fe2000801087f */
[----:B------:R-:W-:-:S01]  /*60d0*/  FFMA.FTZ R84, R84, UR20, -R127 ;  /* 0x0000001454547c23 */ /* 0x000fc2000801087f */
[--C-:B------:R-:W-:Y:S01]  /*60e0*/  FFMA.FTZ R85, R85, UR20, -R127.reuse ;  /* 0x0000001455557c23 */ /* 0x100fe2000801087f */
[----:B------:R-:W-:-:S01]  /*60f0*/  FFMA.FTZ R56, R56, UR20, -R127 ;  /* 0x0000001438387c23 */ /* 0x000fc2000801087f */
[----:B------:R-:W0:Y:S01]  /*6100*/  MUFU.EX2 R7, R7 ;  /* 0x0000000700077308 */ /* 0x000e220000000800 */
[----:B-1----:R-:W-:-:S01]  /*6110*/  FADD.FTZ R124, R8, R5 ;  /* 0x00000005087c7221 */ /* 0x002fc20000010000 */
[--C-:B------:R-:W-:Y:S01]  /*6120*/  FFMA.FTZ R57, R57, UR20, -R127.reuse ;  /* 0x0000001439397c23 */ /* 0x100fe2000801087f */
[----:B------:R-:W-:-:S01]  /*6130*/  FFMA.FTZ R60, R60, UR20, -R127 ;  /* 0x000000143c3c7c23 */ /* 0x000fc2000801087f */
[--C-:B------:R-:W-:Y:S01]  /*6140*/  FFMA.FTZ R61, R61, UR20, -R127.reuse ;  /* 0x000000143d3d7c23 */ /* 0x100fe2000801087f */
[----:B------:R-:W-:-:S01]  /*6150*/  FFMA.FTZ R64, R64, UR20, -R127 ;  /* 0x0000001440407c23 */ /* 0x000fc2000801087f */
[--C-:B------:R-:W-:Y:S01]  /*6160*/  FFMA.FTZ R65, R65, UR20, -R127.reuse ;  /* 0x0000001441417c23 */ /* 0x100fe2000801087f */
[----:B------:R-:W-:-:S01]  /*6170*/  FFMA.FTZ R68, R68, UR20, -R127 ;  /* 0x0000001444447c23 */ /* 0x000fc2000801087f */
[----:B------:R-:W1:Y:S01]  /*6180*/  MUFU.EX2 R10, R10 ;  /* 0x0000000a000a7308 */ /* 0x000e620000000800 */
[----:B--2---:R-:W-:-:S01]  /*6190*/  FADD.FTZ R5, R9, R4 ;  /* 0x0000000409057221 */ /* 0x004fc20000010000 */
[----:B------:R-:W-:Y:S01]  /*61a0*/  FFMA.FTZ R69, R69, UR20, -R127 ;  /* 0x0000001445457c23 */ /* 0x000fe2000801087f */
[----:B------:R-:W-:-:S01]  /*61b0*/  FFMA.FTZ R106, R106, UR20, -R121 ;  /* 0x000000146a6a7c23 */ /* 0x000fc20008010879 */
[--C-:B------:R-:W-:Y:S01]  /*61c0*/  FFMA.FTZ R107, R107, UR20, -R121.reuse ;  /* 0x000000146b6b7c23 */ /* 0x100fe20008010879 */
[----:B------:R-:W-:-:S01]  /*61d0*/  FFMA.FTZ R110, R110, UR20, -R121 ;  /* 0x000000146e6e7c23 */ /* 0x000fc20008010879 */
[--C-:B------:R-:W-:Y:S01]  /*61e0*/  FFMA.FTZ R111, R111, UR20, -R121.reuse ;  /* 0x000000146f6f7c23 */ /* 0x100fe20008010879 */
[----:B------:R-:W-:-:S01]  /*61f0*/  FFMA.FTZ R114, R114, UR20, -R121 ;  /* 0x0000001472727c23 */ /* 0x000fc20008010879 */
[----:B------:R-:W2:Y:S01]  /*6200*/  MUFU.EX2 R12, R12 ;  /* 0x0000000c000c7308 */ /* 0x000ea20000000800 */
[----:B0-----:R-:W-:-:S01]  /*6210*/  FADD.FTZ R127, R7, R124 ;  /* 0x0000007c077f7221 */ /* 0x001fc20000010000 */
        /* <DEDUP_REMOVED lines=16> */
[--C-:B------:R-:W-:Y:S01]  /*6320*/  FFMA.FTZ R75, R75, UR20, -R121.reuse ;  /* 0x000000144b4b7c23 */ /* 0x100fe20008010879 */
        /* <DEDUP_REMOVED lines=15> */
[----:B------:R-:W-:-:S06]  /*6420*/  FFMA.FTZ R71, R71, UR20, -R121 ;  /* 0x0000001447477c23 */ /* 0x000fcc0008010879 */
[----:B------:R-:W1:Y:S01]  /*6430*/  MUFU.EX2 R21, R21 ;  /* 0x0000001500157308 */ /* 0x000e620000000800 */
[----:B--2---:R-:W-:-:S07]  /*6440*/  FADD.FTZ R4, R14, R5 ;  /* 0x000000050e047221 */ /* 0x004fce0000010000 */
[----:B------:R-:W2:Y:S01]  /*6450*/  MUFU.EX2 R15, R15 ;  /* 0x0000000f000f7308 */ /* 0x000ea20000000800 */
[----:B0-----:R-:W-:-:S07]  /*6460*/  FADD.FTZ R124, R20, R127 ;  /* 0x0000007f147c7221 */ /* 0x001fce0000010000 */
[----:B------:R-:W0:Y:S01]  /*6470*/  MUFU.EX2 R120, R120 ;  /* 0x0000007800787308 */ /* 0x000e220000000800 */
[----:B-1----:R-:W-:-:S07]  /*6480*/  FADD.FTZ R5, R21, R4 ;  /* 0x0000000415057221 */ /* 0x002fce0000010000 */
        /* <DEDUP_REMOVED lines=92> */
[----:B--2---:R-:W-:-:S01]  /*6a50*/  FADD.FTZ R130, R82, R125 ;  /* 0x0000007d52827221 */ /* 0x004fc20000010000 */
[----:B------:R-:W-:-:S06]  /*6a60*/  FFMA.FTZ R125, R126, UR20, -R121 ;  /* 0x000000147e7d7c23 */ /* 0x000fcc0008010879 */
        /* <DEDUP_REMOVED lines=10> */
[----:B------:R-:W-:-:S05]  /*6b10*/  MOV R4, UR21 ;  /* 0x0000001500047c02 */ /* 0x000fca0008000f00 */
[----:B------:R-:W-:Y:S01]  /*6b20*/  @!P1 VIADD R4, R4, 0x13240 ;  /* 0x0001324004049836 */ /* 0x000fe20000000000 */
[----:B------:R-:W1:Y:S01]  /*6b30*/  MUFU.EX2 R58, R58 ;  /* 0x0000003a003a7308 */ /* 0x000e620000000800 */
[----:B--2---:R-:W-:-:S03]  /*6b40*/  FADD.FTZ R127, R87, R126 ;  /* 0x0000007e577f7221 */ /* 0x004fc60000010000 */
[----:B------:R-:W-:-:S04]  /*6b50*/  @!P1 PRMT R4, RZ, 0x654, R4 ;  /* 0x00000654ff049816 */ /* 0x000fc80000000004 */
[----:B------:R-:W2:Y:S01]  /*6b60*/  MUFU.EX2 R57, R57 ;  /* 0x0000003900397308 */ /* 0x000ea20000000800 */
[----:B0-----:R-:W-:-:S01]  /*6b70*/  FADD.FTZ R126, R56, R5 ;  /* 0x00000005387e7221 */ /* 0x001fc20000010000 */
[----:B------:R0:W-:Y:S06]  /*6b80*/  @!P1 SYNCS.ARRIVE.TRANS64.RED.A1T0 RZ, [R4+URZ], RZ ;  /* 0x000000ff04ff99a7 */ /* 0x0001ec000810043f */
[----:B------:R-:W3:Y:S01]  /*6b90*/  MUFU.EX2 R59, R59 ;  /* 0x0000003b003b7308 */ /* 0x000ee20000000800 */
[----:B-1----:R-:W-:-:S07]  /*6ba0*/  FADD.FTZ R130, R58, R127 ;  /* 0x0000007f3a827221 */ /* 0x002fce0000010000 */
[----:B------:R-:W1:Y:S01]  /*6bb0*/  MUFU.EX2 R60, R60 ;  /* 0x0000003c003c7308 */ /* 0x000e620000000800 */
[----:B--2---:R-:W-:-:S07]  /*6bc0*/  FADD.FTZ R5, R57, R126 ;  /* 0x0000007e39057221 */ /* 0x004fce0000010000 */
[----:B------:R-:W2:Y:S01]  /*6bd0*/  MUFU.EX2 R124, R124 ;  /* 0x0000007c007c7308 */ /* 0x000ea20000000800 */
[----:B---3--:R-:W-:-:S07]  /*6be0*/  FADD.FTZ R127, R59, R130 ;  /* 0x000000823b7f7221 */ /* 0x008fce0000010000 */
[----:B------:R-:W3:Y:S01]  /*6bf0*/  MUFU.EX2 R61, R61 ;  /* 0x0000003d003d7308 */ /* 0x000ee20000000800 */
[----:B-1----:R-:W-:-:S07]  /*6c00*/  FADD.FTZ R126, R60, R5 ;  /* 0x000000053c7e7221 */ /* 0x002fce0000010000 */
[----:B------:R-:W1:Y:S01]  /*6c10*/  MUFU.EX2 R63, R63 ;  /* 0x0000003f003f7308 */ /* 0x000e620000000800 */
[----:B--2---:R-:W-:-:S07]  /*6c20*/  FADD.FTZ R130, R124, R127 ;  /* 0x0000007f7c827221 */ /* 0x004fce0000010000 */
[----:B------:R-:W0:Y:S01]  /*6c30*/  MUFU.EX2 R64, R64 ;  /* 0x0000004000407308 */ /* 0x000e220000000800 */
[----:B---3--:R-:W-:-:S07]  /*6c40*/  FADD.FTZ R5, R61, R126 ;  /* 0x0000007e3d057221 */ /* 0x008fce0000010000 */
[----:B------:R-:W2:Y:S01]  /*6c50*/  MUFU.EX2 R66, R66 ;  /* 0x0000004200427308 */ /* 0x000ea20000000800 */
[----:B-1----:R-:W-:-:S07]  /*6c60*/  FADD.FTZ R121, R63, R130 ;  /* 0x000000823f797221 */ /* 0x002fce0000010000 */
[----:B------:R-:W1:Y:S01]  /*6c70*/  MUFU.EX2 R65, R65 ;  /* 0x0000004100417308 */ /* 0x000e620000000800 */
[----:B0-----:R-:W-:-:S07]  /*6c80*/  FADD.FTZ R4, R64, R5 ;  /* 0x0000000540047221 */ /* 0x001fce0000010000 */
[----:B------:R-:W0:Y:S01]  /*6c90*/  MUFU.EX2 R125, R125 ;  /* 0x0000007d007d7308 */ /* 0x000e220000000800 */
[----:B--2---:R-:W-:-:S07]  /*6ca0*/  FADD.FTZ R126, R66, R121 ;  /* 0x00000079427e7221 */ /* 0x004fce0000010000 */
[----:B------:R-:W2:Y:S01]  /*6cb0*/  MUFU.EX2 R68, R68 ;  /* 0x0000004400447308 */ /* 0x000ea20000000800 */
[----:B-1----:R-:W-:-:S07]  /*6cc0*/  FADD.FTZ R5, R65, R4 ;  /* 0x0000000441057221 */ /* 0x002fce0000010000 */
[----:B------:R-:W1:Y:S01]  /*6cd0*/  MUFU.EX2 R70, R70 ;  /* 0x0000004600467308 */ /* 0x000e620000000800 */
[----:B0-----:R-:W-:-:S07]  /*6ce0*/  FADD.FTZ R121, R125, R126 ;  /* 0x0000007e7d797221 */ /* 0x001fce0000010000 */
[----:B------:R-:W0:Y:S01]  /*6cf0*/  MUFU.EX2 R69, R69 ;  /* 0x0000004500457308 */ /* 0x000e220000000800 */
[----:B--2---:R-:W-:-:S07]  /*6d00*/  FADD.FTZ R4, R68, R5 ;  /* 0x0000000544047221 */ /* 0x004fce0000010000 */
[----:B------:R-:W2:Y:S01]  /*6d10*/  MUFU.EX2 R71, R71 ;  /* 0x0000004700477308 */ /* 0x000ea20000000800 */
[----:B-1----:R-:W-:-:S01]  /*6d20*/  FADD.FTZ R126, R70, R121 ;  /* 0x00000079467e7221 */ /* 0x002fc20000010000 */
[----:B0-----:R-:W-:-:S03]  /*6d30*/  FADD.FTZ R5, R69, R4 ;  /* 0x0000000445057221 */ /* 0x001fc60000010000 */
[----:B--2---:R-:W-:Y:S01]  /*6d40*/  FADD.FTZ R4, R71, R126 ;  /* 0x0000007e47047221 */ /* 0x004fe20000010000 */
[----:B------:R-:W-:Y:S06]  /*6d50*/  @!P0 BRA `(.L_x_24) ;  /* 0x0000000000048947 */ /* 0x000fec0003800000 */
[----:B------:R-:W-:Y:S01]  /*6d60*/  BPT.TRAP 0x1 ;  /* 0x000000040000795c */ /* 0x000fe20000300000 */
.L_x_24:
[----:B------:R-:W-:Y:S01]  /*6d70*/  UIADD3 UR6, UR11, 0x13260, URZ ;  /* 0x000132600b067890 */ /* 0x000fe2000fffe03f */
[----:B------:R-:W-:Y:S01]  /*6d80*/  ISETP.LT.AND P1, PT, RZ, UR48, PT ;  /* 0x00000030ff007c0c */ /* 0x000fe2000bf21270 */
[----:B------:R-:W-:Y:S01]  /*6d90*/  UIADD3 UR7, UR48, -0x1, URZ ;  /* 0xffffffff30077890 */ /* 0x000fe2000fffe03f */
[----:B------:R-:W-:Y:S01]  /*6da0*/  F2FP.SATFINITE.E4M3.F32.PACK_AB_MERGE_C R7, R12, R7, RZ ;  /* 0x000000070c07723e */ /* 0x000fe200048070ff */
[----:B------:R-:W-:Y:S01]  /*6db0*/  UPRMT UR6, UR42, 0x654, UR6 ;  /* 0x000006542a067896 */ /* 0x000fe20008000006 */
[----:B------:R-:W-:Y:S01]  /*6dc0*/  F2FP.SATFINITE.E4M3.F32.PACK_AB_MERGE_C R10, R13, R10, RZ ;  /* 0x0000000a0d0a723e */ /* 0x000fe200048070ff */
[----:B------:R-:W-:Y:S01]  /*6dd0*/  UMOV UR23, UR37 ;  /* 0x0000002500177c82 */ /* 0x000fe20008000000 */
[----:B------:R-:W-:Y:S01]  /*6de0*/  F2FP.SATFINITE.E4M3.F32.PACK_AB_MERGE_C R15, R122, R15, RZ ;  /* 0x0000000f7a0f723e */ /* 0x000fe200048070ff */
[----:B------:R-:W-:Y:S01]  /*6df0*/  UMOV UR22, UR39 ;  /* 0x0000002700167c82 */ /* 0x000fe20008000000 */
[----:B------:R-:W-:Y:S01]  /*6e00*/  F2FP.SATFINITE.E4M3.F32.PACK_AB_MERGE_C R120, R123, R120, RZ ;  /* 0x000000787b78723e */ /* 0x000fe200048070ff */
[----:B------:R-:W-:Y:S01]  /*6e10*/  UMOV UR48, UR7 ;  /* 0x0000000700307c82 */ /* 0x000fe20008000000 */
[----:B------:R-:W-:Y:S01]  /*6e20*/  F2FP.SATFINITE.E4M3.F32.PACK_AB_MERGE_C R108, R109, R108, RZ ;  /* 0x0000006c6d6c723e */ /* 0x000fe200048070ff */
[----:B------:R-:W-:Y:S01]  /*6e30*/  FMUL.FTZ R24, R24, R6 ;  /* 0x0000000618187220 */ /* 0x000fe20000410000 */
[----:B------:R-:W-:Y:S01]  /*6e40*/  F2FP.SATFINITE.E4M3.F32.PACK_AB_MERGE_C R110, R111, R110, RZ ;  /* 0x0000006e6f6e723e */ /* 0x000fe200048070ff */
[----:B------:R-:W-:Y:S01]  /*6e50*/  SYNCS.ARRIVE.TRANS64.RED.A1T0 RZ, [UR6], RZ ;  /* 0x000000ffffff79a7 */ /* 0x000fe20008100406 */
[----:B------:R-:W-:Y:S01]  /*6e60*/  F2FP.SATFINITE.E4M3.F32.PACK_AB_MERGE_C R116, R117, R116, RZ ;  /* 0x000000747574723e */ /* 0x000fe200048070ff */
[----:B------:R-:W-:Y:S01]  /*6e70*/  FMUL.FTZ R25, R25, R6 ;  /* 0x0000000619197220 */ /* 0x000fe20000410000 */
        /* <DEDUP_REMOVED lines=25> */
[-C--:B------:R-:W-:Y:S01]  /*7010*/  FMUL.FTZ R52, R52, R6.reuse ;  /* 0x0000000634347220 */ /* 0x080fe20000410000 */
[----:B------:R-:W-:Y:S01]  /*7020*/  FMUL.FTZ R53, R53, R6 ;  /* 0x0000000635357220 */ /* 0x000fe20000410000 */
[-C--:B------:R-:W-:Y:S01]  /*7030*/  FMUL.FTZ R26, R26, R3.reuse ;  /* 0x000000031a1a7220 */ /* 0x080fe20000410000 */
        /* <DEDUP_REMOVED lines=14> */
[----:B------:R-:W-:Y:S01]  /*7120*/  FMUL.FTZ R55, R55, R3 ;  /* 0x0000000337377220 */ /* 0x000fe20000410000 */
[----:B------:R-:W-:Y:S01]  /*7130*/  F2FP.SATFINITE.E4M3.F32.PACK_AB_MERGE_C R152, R8, R129, R7 ;  /* 0x000000810898723e */ /* 0x000fe20004807007 */
[----:B------:R-:W-:Y:S01]  /*7140*/  IMAD.MOV.U32 R6, RZ, RZ, R67 ;  /* 0x000000ffff067224 */ /* 0x000fe200078e0043 */
[----:B------:R-:W-:Y:S01]  /*7150*/  F2FP.SATFINITE.E4M3.F32.PACK_AB_MERGE_C R153, R9, R128, R10 ;  /* 0x000000800999723e */ /* 0x000fe2000480700a */
[----:B------:R-:W-:Y:S01]  /*7160*/  IMAD.MOV.U32 R3, RZ, RZ, R62 ;  /* 0x000000ffff037224 */ /* 0x000fe200078e003e */
[----:B------:R-:W-:-:S02]  /*7170*/  F2FP.SATFINITE.E4M3.F32.PACK_AB_MERGE_C R154, R20, R11, R15 ;  /* 0x0000000b149a723e */ /* 0x000fc4000480700f */
[----:B------:R-:W-:Y:S02]  /*7180*/  F2FP.SATFINITE.E4M3.F32.PACK_AB_MERGE_C R155, R21, R14, R120 ;  /* 0x0000000e159b723e */ /* 0x000fe40004807078 */
[----:B------:R-:W-:Y:S02]  /*7190*/  F2FP.SATFINITE.E4M3.F32.PACK_AB_MERGE_C R148, R105, R104, R108 ;  /* 0x000000686994723e */ /* 0x000fe4000480706c */
[----:B------:R-:W-:Y:S02]  /*71a0*/  F2FP.SATFINITE.E4M3.F32.PACK_AB_MERGE_C R149, R107, R106, R110 ;  /* 0x0000006a6b95723e */ /* 0x000fe4000480706e */
[----:B------:R-:W-:Y:S02]  /*71b0*/  F2FP.SATFINITE.E4M3.F32.PACK_AB_MERGE_C R150, R113, R112, R116 ;  /* 0x000000707196723e */ /* 0x000fe40004807074 */
[----:B------:R-:W-:Y:S02]  /*71c0*/  F2FP.SATFINITE.E4M3.F32.PACK_AB_MERGE_C R151, R115, R114, R118 ;  /* 0x000000727397723e */ /* 0x000fe40004807076 */
        /* <DEDUP_REMOVED lines=11> */
[----:B------:R-:W-:Y:S01]  /*7280*/  F2FP.SATFINITE.E4M3.F32.PACK_AB_MERGE_C R147, R125, R66, R70 ;  /* 0x000000427d93723e */ /* 0x000fe20004807046 */
[----:B------:R-:W-:Y:S06]  /*7290*/  @P1 BRA `(.L_x_25) ;  /* 0xffffffd000ec1947 */ /* 0x000fec000383ffff */
.L_x_15:
[----:B------:R-:W-:Y:S06]  /*72a0*/  BAR.ARV 0x8, 0x200 ;  /* 0x0208000000007b1d */ /* 0x000fec0000002000 */
[----:B------:R-:W-:Y:S05]  /*72b0*/  @!P0 BRA `(.L_x_26) ;  /* 0x0000000000048947 */ /* 0x000fea0003800000 */
[----:B------:R-:W-:Y:S01]  /*72c0*/  BPT.TRAP 0x1 ;  /* 0x000000040000795c */ /* 0x000fe20000300000 */
.L_x_26:
[----:B------:R-:W-:Y:S01]  /*72d0*/  ULEA UR4, UR39, UR44, 0x3 ;  /* 0x0000002c27047291 */ /* 0x000fe2000f8e183f */
[----:B------:R-:W-:-:S05]  /*72e0*/  IMAD.U32 R0, RZ, RZ, UR37 ;  /* 0x00000025ff007e24 */ /* 0x000fca000f8e00ff */
[----:B------:R-:W-:-:S04]  /*72f0*/  SHF.L.U32 R0, R0, 0x1f, RZ ;  /* 0x0000001f00007819 */ /* 0x000fc800000006ff */
[----:B------:R0:W1:Y:S01]  /*7300*/  SYNCS.PHASECHK.TRANS64.TRYWAIT P1, [UR4+0x13250], R0 ;  /* 0x01325000ff0075a7 */ /* 0x0000620008020144 */
[----:B------:R-:W-:Y:S05]  /*7310*/  @!P0 BRA `(.L_x_27) ;  /* 0x0000000000048947 */ /* 0x000fea0003800000 */
[----:B------:R-:W-:Y:S01]  /*7320*/  BPT.TRAP 0x1 ;  /* 0x000000040000795c */ /* 0x000fe20000300000 */
.L_x_27:
[----:B-1----:R-:W-:Y:S05]  /*7330*/  @P1 BRA `(.L_x_28) ;  /* 0x0000000000081947 */ /* 0x002fea0003800000 */
[----:B------:R-:W1:Y:S02]  /*7340*/  SYNCS.PHASECHK.TRANS64.TRYWAIT P1, [UR4+0x13250], R0 ;  /* 0x01325000ff0075a7 */ /* 0x000e640008020144 */
[----:B-1----:R-:W-:Y:S05]  /*7350*/  @!P1 BRA `(.L_x_29) ;  /* 0x0000004400c49947 */ /* 0x002fea0003800000 */
.L_x_28:
[----:B------:R-:W-:Y:S01]  /*7360*/  ULDC.64 UR8, c[0x0][0x9a0] ;  /* 0x0002680000087ab9 */ /* 0x000fe20000000a00 */
[----:B------:R-:W-:Y:S01]  /*7370*/  UIADD3 UR5, UR44, 0x1000, URZ ;  /* 0x000010002c057890 */ /* 0x000fe2000fffe03f */
[----:B------:R-:W-:Y:S01]  /*7380*/  WARPGROUP.ARRIVE ;  /* 0x00000000000079c5 */ /* 0x000fe20000000000 */
[----:B------:R-:W-:Y:S01]  /*7390*/  UISETP.NE.U32.AND UP0, UPT, UR8, URZ, UPT ;  /* 0x0000003f0800728c */ /* 0x000fe2000bf05070 */
[----:B------:R-:W-:Y:S01]  /*73a0*/  MOV R6, 0x3f800000 ;  /* 0x3f80000000067802 */ /* 0x000fe20000000f00 */
[----:B------:R-:W-:Y:S02]  /*73b0*/  USHF.R.U32.HI UR5, URZ, 0x4, UR5 ;  /* 0x000000043f057899 */ /* 0x000fe40008011605 */
[----:B------:R-:W-:Y:S02]  /*73c0*/  UISETP.NE.AND.EX UP0, UPT, UR9, URZ, UPT, UP0 ;  /* 0x0000003f0900728c */ /* 0x000fe4000bf05300 */
[----:B------:R-:W-:-:S04]  /*73d0*/  ULOP3.LUT UR5, UR5, 0x3fff, URZ, 0xc0, !UPT ;  /* 0x00003fff05057892 */ /* 0x000fc8000f8ec03f */
[----:B------:R-:W-:Y:S01]  /*73e0*/  ULOP3.LUT UR12, UR5, 0x10000, URZ, 0xfc, !UPT ;  /* 0x00010000050c7892 */ /* 0x000fe2000f8efc3f */
[----:B------:R-:W-:-:S04]  /*73f0*/  PLOP3.LUT P1, PT, PT, PT, UP0, 0x80, 0x0 ;  /* 0x000000000000781c */ /* 0x000fc80003f2f008 */
[----:B------:R-:W-:Y:S01]  /*7400*/  @UP0 USHF.R.S32.HI UR5, URZ, 0x1f, UR45 ;  /* 0x0000001f3f050899 */ /* 0x000fe2000801142d */
[----:B------:R-:W-:Y:S01]  /*7410*/  @UP0 ULDC.64 UR6, c[0x0][0x9c8] ;  /* 0x0002720000060ab9 */ /* 0x000fe20000000a00 */
[----:B------:R-:W-:Y:S02]  /*7420*/  @UP0 UIADD3 UR13, -UR45, URZ, URZ ;  /* 0x0000003f2d0d0290 */ /* 0x000fe4000fffe13f */
[----:B------:R-:W-:Y:S02]  /*7430*/  @UP0 UIMAD UR5, UR5, UR6, URZ ;  /* 0x00000006050502a4 */ /* 0x000fe4000f8e023f */
[----:B------:R-:W-:Y:S02]  /*7440*/  @UP0 UIMAD.WIDE.U32 UR10, UR45, UR6, URZ ;  /* 0x000000062d0a02a5 */ /* 0x000fe4000f8e003f */
[----:B------:R-:W-:Y:S02]  /*7450*/  @UP0 UIMAD UR6, UR45, UR7, UR5 ;  /* 0x000000072d0602a4 */ /* 0x000fe4000f8e0205 */
[----:B------:R-:W-:-:S02]  /*7460*/  UIMAD UR5, UR39, 0x280, UR12 ;  /* 0x00000280270578a4 */ /* 0x000fc4000f8e020c */
[----:B------:R-:W-:Y:S01]  /*7470*/  @UP0 UIADD3 UR11, UR11, UR6, URZ ;  /* 0x000000060b0b0290 */ /* 0x000fe2000fffe03f */
[----:B------:R-:W-:Y:S01]  /*7480*/  UMOV UR7, 0xc0000010 ;  /* 0xc000001000077882 */ /* 0x000fe20000000000 */
[----:B------:R-:W-:-:S03]  /*7490*/  @UP0 ULDC UR14, c[0x0][0xc44] ;  /* 0x00031100000e0ab9 */ /* 0x000fc60000000800 */
[----:B------:R-:W-:Y:S01]  /*74a0*/  UMOV UR6, UR5 ;  /* 0x0000000500067c82 */ /* 0x000fe20008000000 */
[----:B------:R-:W-:Y:S01]  /*74b0*/  @UP0 UIMAD UR13, UR14, UR13, UR43 ;  /* 0x0000000d0e0d02a4 */ /* 0x000fe2000f8e022b */
[----:B------:R-:W-:Y:S02]  /*74c0*/  QGMMA.64x64x32.F32.E4M3.E4M3 R24, R152, gdesc[UR4], R24, gsb0 ;  /* 0x00e0000498187df3 */ /* 0x000fe40008000818 */
[----:B------:R-:W-:Y:S01]  /*74d0*/  @UP0 ULDC.64 UR14, c[0x0][0x9d0] ;  /* 0x00027400000e0ab9 */ /* 0x000fe20000000a00 */
[----:B------:R-:W-:Y:S02]  /*74e0*/  @UP0 USHF.R.S32.HI UR12, URZ, 0x1f, UR13 ;  /* 0x0000001f3f0c0899 */ /* 0x000fe4000801140d */
[----:B------:R-:W-:Y:S02]  /*74f0*/  @UP0 UIMAD.WIDE.U32 UR6, UR13, UR14, UR10 ;  /* 0x0000000e0d0602a5 */ /* 0x000fe4000f8e000a */
[----:B------:R-:W-:Y:S02]  /*7500*/  @UP0 UIMAD UR12, UR12, UR14, URZ ;  /* 0x0000000e0c0c02a4 */ /* 0x000fe4000f8e023f */
[----:B------:R-:W-:-:S02]  /*7510*/  @UP0 ULEA UR8, UP1, UR6, UR8, 0x2 ;  /* 0x0000000806080291 */ /* 0x000fc4000f82103f */
[----:B------:R-:W-:-:S04]  /*7520*/  @UP0 UIMAD UR12, UR13, UR15, UR12 ;  /* 0x0000000f0d0c02a4 */ /* 0x000fc8000f8e020c */
[----:B------:R-:W-:Y:S01]  /*7530*/  @UP0 UIADD3 UR7, UR7, UR12, URZ ;  /* 0x0000000c07070290 */ /* 0x000fe2000fffe03f */
[----:B------:R-:W-:-:S03]  /*7540*/  IMAD.U32 R2, RZ, RZ, UR8 ;  /* 0x00000008ff027e24 */ /* 0x000fc6000f8e00ff */
[----:B------:R-:W-:-:S06]  /*7550*/  @UP0 ULEA.HI.X UR9, UR6, UR9, UR7, 0x2, UP1 ;  /* 0x0000000906090291 */ /* 0x000fcc00088f1407 */
[----:B-1----:R-:W-:Y:S01]  /*7560*/  IMAD.U32 R3, RZ, RZ, UR9 ;  /* 0x00000009ff037e24 */ /* 0x002fe2000f8e00ff */
[----:B------:R-:W-:-:S04]  /*7570*/  UIADD3 UR6, UR5, 0x80, URZ ;  /* 0x0000008005067890 */ /* 0x000fc8000fffe03f */
[----:B------:R1:W2:Y:S01]  /*7580*/  @P1 LDG.E R6, desc[UR46][R2.64] ;  /* 0x0000002e02061981 */ /* 0x0002a2000c1e1900 */
[----:B------:R-:W-:Y:S01]  /*7590*/  UMOV UR7, 0xc0000010 ;  /* 0xc000001000077882 */ /* 0x000fe20000000000 */
[----:B------:R-:W-:Y:S02]  /*75a0*/  WARPGROUP.DEPBAR.LE gsb0, 0x0 ;  /* 0x00008000000079c5 */ /* 0x000fe40000010000 */
[----:B------:R-:W-:-:S06]  /*75b0*/  WARPGROUP.ARRIVE ;  /* 0x00000000000079c5 */ /* 0x000fcc0000000000 */
[----:B------:R-:W-:Y:S01]  /*75c0*/  QGMMA.64x64x32.F32.E4M3.E4M3 R24, R148, gdesc[UR4], R24, gsb0 ;  /* 0x00e0000494187df3 */ /* 0x000fe20008000818 */
[----:B------:R-:W-:Y:S01]  /*75d0*/  UIADD3 UR6, UR5, 0x100, URZ ;  /* 0x0000010005067890 */ /* 0x000fe2000fffe03f */
[----:B------:R-:W-:Y:S01]  /*75e0*/  UMOV UR7, 0xc0000010 ;  /* 0xc000001000077882 */ /* 0x000fe20000000000 */
[----:B------:R-:W-:Y:S02]  /*75f0*/  WARPGROUP.DEPBAR.LE gsb0, 0x0 ;  /* 0x00008000000079c5 */ /* 0x000fe40000010000 */
[----:B------:R-:W-:-:S06]  /*7600*/  WARPGROUP.ARRIVE ;  /* 0x00000000000079c5 */ /* 0x000fcc0000000000 */
[----:B------:R-:W-:Y:S01]  /*7610*/  QGMMA.64x64x32.F32.E4M3.E4M3 R24, R136, gdesc[UR4], R24, gsb0 ;  /* 0x00e0000488187df3 */ /* 0x000fe20008000818 */
[----:B------:R-:W-:Y:S01]  /*7620*/  UIADD3 UR6, UR5, 0x180, URZ ;  /* 0x0000018005067890 */ /* 0x000fe2000fffe03f */
[----:B------:R-:W-:Y:S01]  /*7630*/  UMOV UR7, 0xc0000010 ;  /* 0xc000001000077882 */ /* 0x000fe20000000000 */
[----:B0-----:R-:W0:Y:S04]  /*7640*/  SHFL.BFLY PT, R0, R5, 0x2, 0x1f ;  /* 0x0c401f0005007f89 */ /* 0x001e2800000e0000 */
[----:B------:R-:W3:Y:S01]  /*7650*/  SHFL.BFLY PT, R7, R4, 0x2, 0x1f ;  /* 0x0c401f0004077f89 */ /* 0x000ee200000e0000 */
[----:B------:R-:W-:Y:S02]  /*7660*/  WARPGROUP.DEPBAR.LE gsb0, 0x0 ;  /* 0x00008000000079c5 */ /* 0x000fe40000010000 */
[----:B------:R-:W-:-:S06]  /*7670*/  WARPGROUP.ARRIVE ;  /* 0x00000000000079c5 */ /* 0x000fcc0000000000 */
[----:B------:R-:W-:Y:S01]  /*7680*/  QGMMA.64x64x32.F32.E4M3.E4M3 R24, R140, gdesc[UR4], R24, gsb0 ;  /* 0x00e000048c187df3 */ /* 0x000fe20008000818 */
[----:B0-----:R-:W-:-:S01]  /*7690*/  FADD.FTZ R0, R0, R5 ;  /* 0x0000000500007221 */ /* 0x001fc20000010000 */
[----:B------:R-:W-:Y:S01]  /*76a0*/  UIADD3 UR6, UR5, 0x200, URZ ;  /* 0x0000020005067890 */ /* 0x000fe2000fffe03f */
[----:B---3--:R-:W-:-:S01]  /*76b0*/  FADD.FTZ R7, R7, R4 ;  /* 0x0000000407077221 */ /* 0x008fc20000010000 */
[----:B------:R-:W-:Y:S02]  /*76c0*/  UMOV UR7, 0xc0000010 ;  /* 0xc000001000077882 */ /* 0x000fe40000000000 */
[----:B-1----:R-:W0:Y:S04]  /*76d0*/  SHFL.BFLY PT, R3, R0, 0x1, 0x1f ;  /* 0x0c201f0000037f89 */ /* 0x002e2800000e0000 */
[----:B------:R-:W1:Y:S01]  /*76e0*/  SHFL.BFLY PT, R2, R7, 0x1, 0x1f ;  /* 0x0c201f0007027f89 */ /* 0x000e6200000e0000 */
[----:B0-----:R-:W-:-:S01]  /*76f0*/  FADD.FTZ R9, R0, R3 ;  /* 0x0000000300097221 */ /* 0x001fc20000010000 */
[----:B-1----:R-:W-:-:S04]  /*7700*/  FADD.FTZ R10, R7, R2 ;  /* 0x00000002070a7221 */ /* 0x002fc80000010000 */
[C---:B------:R-:W-:Y:S01]  /*7710*/  FSETP.NE.FTZ.AND P1, PT, R9.reuse, RZ, PT ;  /* 0x000000ff0900720b */ /* 0x040fe20003f35000 */
[----:B------:R-:W-:Y:S01]  /*7720*/  FMUL.FTZ R11, R9, 0.00390625 ;  /* 0x3b800000090b7820 */ /* 0x000fe20000410000 */
[----:B------:R-:W-:Y:S01]  /*7730*/  FMUL.FTZ R12, R10, 0.00390625 ;  /* 0x3b8000000a0c7820 */ /* 0x000fe20000410000 */
[----:B------:R-:W-:Y:S01]  /*7740*/  IMAD.MOV.U32 R3, RZ, RZ, RZ ;  /* 0x000000ffff037224 */ /* 0x000fe200078e00ff */
[----:B------:R-:W-:Y:S02]  /*7750*/  WARPGROUP.DEPBAR.LE gsb0, 0x0 ;  /* 0x00008000000079c5 */ /* 0x000fe40000010000 */
[----:B------:R-:W-:-:S06]  /*7760*/  WARPGROUP.ARRIVE ;  /* 0x00000000000079c5 */ /* 0x000fcc0000000000 */
[----:B------:R-:W-:Y:S01]  /*7770*/  QGMMA.64x64x32.F32.E4M3.E4M3 R24, R144, gdesc[UR4], R24, gsb0 ;  /* 0x00e0000490187df3 */ /* 0x000fe20008000818 */
[----:B------:R-:W-:Y:S02]  /*7780*/  FSETP.NE.FTZ.AND P2, PT, R11, RZ, PT ;  /* 0x000000ff0b00720b */ /* 0x000fe40003f55000 */
[----:B------:R-:W-:Y:S01]  /*7790*/  FSETP.NE.FTZ.AND P3, PT, R12, RZ, PT ;  /* 0x000000ff0c00720b */ /* 0x000fe20003f75000 */
[----:B------:R-:W-:Y:S01]  /*77a0*/  @P1 MUFU.RCP R3, R9 ;  /* 0x0000000900031308 */ /* 0x000fe20000001000 */
[----:B------:R-:W-:Y:S01]  /*77b0*/  FSETP.NE.FTZ.AND P1, PT, R10, RZ, PT ;  /* 0x000000ff0a00720b */ /* 0x000fe20003f35000 */
[----:B------:R-:W-:-:S08]  /*77c0*/  IMAD.MOV.U32 R7, RZ, RZ, RZ ;  /* 0x000000ffff077224 */ /* 0x000fd000078e00ff */
[----:B------:R-:W0:Y:S08]  /*77d0*/  @P2 MUFU.LG2 R4, R11 ;  /* 0x0000000b00042308 */ /* 0x000e300000000c00 */
[----:B------:R-:W1:Y:S08]  /*77e0*/  @P3 MUFU.LG2 R8, R12 ;  /* 0x0000000c00083308 */ /* 0x000e700000000c00 */
[----:B------:R2:W3:Y:S01]  /*77f0*/  @P1 MUFU.RCP R7, R10 ;  /* 0x0000000a00071308 */ /* 0x0004e20000001000 */
[----:B------:R-:W-:Y:S01]  /*7800*/  MOV R5, UR20 ;  /* 0x0000001400057c02 */ /* 0x000fe20008000f00 */
[----:B------:R-:W-:-:S02]  /*7810*/  IMAD.U32 R13, RZ, RZ, UR20 ;  /* 0x00000014ff0d7e24 */ /* 0x000fc4000f8e00ff */
[----:B0-----:R-:W-:Y:S02]  /*7820*/  @P2 FMUL.FTZ R4, R4, 0.69314718246459960938 ;  /* 0x3f31721804042820 */ /* 0x001fe40000410000 */
[----:B------:R-:W-:Y:S01]  /*7830*/  @P2 FMUL.FTZ R5, R5, 0.69314718246459960938 ;  /* 0x3f31721805052820 */ /* 0x000fe20000410000 */
[----:B------:R-:W-:Y:S01]  /*7840*/  @P3 FMUL.FTZ R9, R13, 0.69314718246459960938 ;  /* 0x3f3172180d093820 */ /* 0x000fe20000410000 */
[----:B-1----:R-:W-:Y:S01]  /*7850*/  @P3 FMUL.FTZ R8, R8, 0.69314718246459960938 ;  /* 0x3f31721808083820 */ /* 0x002fe20000410000 */
[----:B------:R-:W-:Y:S02]  /*7860*/  IMAD.MOV.U32 R2, RZ, RZ, -0x800000 ;  /* 0xff800000ff027424 */ /* 0x000fe400078e00ff */
[----:B------:R-:W-:Y:S01]  /*7870*/  @P2 FFMA.FTZ R2, R5, R62, R4 ;  /* 0x0000003e05022223 */ /* 0x000fe20000010004 */
[----:B------:R-:W-:Y:S02]  /*7880*/  IMAD.MOV.U32 R0, RZ, RZ, -0x800000 ;  /* 0xff800000ff007424 */ /* 0x000fe400078e00ff */
[----:B------:R-:W-:Y:S01]  /*7890*/  @P3 FFMA.FTZ R0, R9, R67, R8 ;  /* 0x0000004309003223 */ /* 0x000fe20000010008 */
[-C--:B--2---:R-:W-:Y:S01]  /*78a0*/  FMUL.FTZ R10, R3, R6.reuse ;  /* 0x00000006030a7220 */ /* 0x084fe20000410000 */
[----:B---3--:R-:W-:Y:S01]  /*78b0*/  FMUL.FTZ R56, R7, R6 ;  /* 0x0000000607387220 */ /* 0x008fe20000410000 */
[----:B------:R-:W-:-:S02]  /*78c0*/  WARPGROUP.DEPBAR.LE gsb0, 0x0 ;  /* 0x00008000000079c5 */ /* 0x000fc40000010000 */
[----:B------:R-:W-:Y:S05]  /*78d0*/  @!P0 BRA `(.L_x_30) ;  /* 0x0000000000048947 */ /* 0x000fea0003800000 */
[----:B------:R-:W-:Y:S01]  /*78e0*/  BPT.TRAP 0x1 ;  /* 0x000000040000795c */ /* 0x000fe20000300000 */
.L_x_30:
[----:B------:R-:W0:Y:S01]  /*78f0*/  S2R R57, SR_TID.X ;  /* 0x0000000000397919 */ /* 0x000e220000002100 */
[----:B------:R-:W-:Y:S01]  /*7900*/  ULDC.64 UR6, c[0x4][0x38] ;  /* 0x01000e0000067ab9 */ /* 0x000fe20000000a00 */
[----:B------:R-:W1:Y:S01]  /*7910*/  S2UR UR5, SR_SWINHI ;  /* 0x00000000000579c3 */ /* 0x000e620000002f00 */
[-C--:B------:R-:W-:Y:S01]  /*7920*/  FMUL.FTZ R6, R28, R10.reuse ;  /* 0x0000000a1c067220 */ /* 0x080fe20000410000 */
[-C--:B------:R-:W-:Y:S01]  /*7930*/  FMUL.FTZ R7, R24, R10.reuse ;  /* 0x0000000a18077220 */ /* 0x080fe20000410000 */
[-C--:B------:R-:W-:Y:S01]  /*7940*/  FMUL.FTZ R20, R37, R10.reuse ;  /* 0x0000000a25147220 */ /* 0x080fe20000410000 */
[-C--:B------:R-:W-:Y:S01]  /*7950*/  FMUL.FTZ R21, R33, R10.reuse ;  /* 0x0000000a21157220 */ /* 0x080fe20000410000 */
[-C--:B------:R-:W-:Y:S01]  /*7960*/  FMUL.FTZ R12, R36, R10.reuse ;  /* 0x0000000a240c7220 */ /* 0x080fe20000410000 */
[-C--:B------:R-:W-:Y:S01]  /*7970*/  FMUL.FTZ R13, R32, R10.reuse ;  /* 0x0000000a200d7220 */ /* 0x080fe20000410000 */
[----:B------:R-:W-:Y:S01]  /*7980*/  FMUL.FTZ R8, R29, R10 ;  /* 0x0000000a1d087220 */ /* 0x000fe20000410000 */
[-C--:B------:R-:W-:Y:S01]  /*7990*/  FMUL.FTZ R14, R38, R56.reuse ;  /* 0x00000038260e7220 */ /* 0x080fe20000410000 */
[----:B------:R-:W-:Y:S01]  /*79a0*/  FMUL.FTZ R51, R51, R56 ;  /* 0x0000003833337220 */ /* 0x000fe20000410000 */
[----:B------:R-:W-:Y:S01]  /*79b0*/  FMUL.FTZ R9, R25, R10 ;  /* 0x0000000a19097220 */ /* 0x000fe20000410000 */
[-C--:B------:R-:W-:Y:S01]  /*79c0*/  FMUL.FTZ R11, R27, R56.reuse ;  /* 0x000000381b0b7220 */ /* 0x080fe20000410000 */
[----:B------:R-:W-:Y:S01]  /*79d0*/  FMUL.FTZ R15, R34, R56 ;  /* 0x00000038220f7220 */ /* 0x000fe20000410000 */
[----:B------:R-:W-:Y:S01]  /*79e0*/  ULDC.64 UR8, c[0x0][0xb90] ;  /* 0x0002e40000087ab9 */ /* 0x000fe20000000a00 */
[----:B------:R-:W-:Y:S01]  /*79f0*/  USHF.R.S32.HI UR14, URZ, 0x1f, UR45 ;  /* 0x0000001f3f0e7899 */ /* 0x000fe2000801142d */
[----:B------:R-:W-:Y:S01]  /*7a00*/  ULDC.64 UR10, c[0x0][0xb98] ;  /* 0x0002e600000a7ab9 */ /* 0x000fe20000000a00 */
[----:B0-----:R-:W-:-:S05]  /*7a10*/  IMAD.SHL.U32 R3, R57, 0x4, RZ ;  /* 0x0000000439037824 */ /* 0x001fca00078e00ff */
[----:B------:R-:W-:-:S04]  /*7a20*/  LOP3.LUT R3, R3, 0xc, RZ, 0xc0, !PT ;  /* 0x0000000c03037812 */ /* 0x000fc800078ec0ff */
[----:B------:R-:W-:-:S04]  /*7a30*/  IADD3 R4, P0, R3, UR6, RZ ;  /* 0x0000000603047c10 */ /* 0x000fc8000ff1e0ff */
[----:B------:R-:W-:-:S05]  /*7a40*/  IADD3.X R5, RZ, UR7, RZ, P0, !PT ;  /* 0x00000007ff057c10 */ /* 0x000fca00087fe4ff */
[----:B------:R0:W2:Y:S01]  /*7a50*/  LDG.E.CONSTANT R3, desc[UR46][R4.64] ;  /* 0x0000002e04037981 */ /* 0x0000a2000c1e9900 */
[----:B------:R-:W-:Y:S01]  /*7a60*/  F2FP.BF16.F32.PACK_AB R6, R6, R7 ;  /* 0x000000070606723e */ /* 0x000fe200000010ff */
[-C--:B------:R-:W-:Y:S01]  /*7a70*/  FMUL.FTZ R29, R40, R10.reuse ;  /* 0x0000000a281d7220 */ /* 0x080fe20000410000 */
[----:B------:R-:W-:Y:S01]  /*7a80*/  LOP3.LUT P0, R7, R57, 0x3, RZ, 0xc0, !PT ;  /* 0x0000000339077812 */ /* 0x000fe2000780c0ff */
[-C--:B------:R-:W-:Y:S01]  /*7a90*/  FMUL.FTZ R33, R41, R10.reuse ;  /* 0x0000000a29217220 */ /* 0x080fe20000410000 */
[-C--:B------:R-:W-:Y:S01]  /*7aa0*/  FMUL.FTZ R40, R53, R10.reuse ;  /* 0x0000000a35287220 */ /* 0x080fe20000410000 */
[----:B------:R-:W-:Y:S01]  /*7ab0*/  FMUL.FTZ R41, R49, R10 ;  /* 0x0000000a31297220 */ /* 0x000fe20000410000 */
[----:B------:R-:W-:Y:S01]  /*7ac0*/  FMUL.FTZ R38, R55, R56 ;  /* 0x0000003837267220 */ /* 0x000fe20000410000 */
[----:B------:R-:W-:Y:S01]  /*7ad0*/  F2FP.BF16.F32.PACK_AB R21, R20, R21 ;  /* 0x000000151415723e */ /* 0x000fe200000010ff */
[-C--:B------:R-:W-:Y:S01]  /*7ae0*/  FMUL.FTZ R28, R44, R10.reuse ;  /* 0x0000000a2c1c7220 */ /* 0x080fe20000410000 */
[----:B------:R-:W-:Y:S01]  /*7af0*/  F2FP.BF16.F32.PACK_AB R12, R12, R13 ;  /* 0x0000000d0c0c723e */ /* 0x000fe200000010ff */
[-C--:B------:R-:W-:Y:S01]  /*7b00*/  FMUL.FTZ R32, R45, R10.reuse ;  /* 0x0000000a2d207220 */ /* 0x080fe20000410000 */
[----:B------:R-:W-:Y:S01]  /*7b10*/  ISETP.EQ.OR P0, PT, R7, 0x3, !P0 ;  /* 0x000000030700780c */ /* 0x000fe20004702670 */
[-C--:B------:R-:W-:Y:S01]  /*7b20*/  FMUL.FTZ R36, R52, R10.reuse ;  /* 0x0000000a34247220 */ /* 0x080fe20000410000 */
[----:B------:R-:W-:Y:S01]  /*7b30*/  F2FP.BF16.F32.PACK_AB R41, R40, R41 ;  /* 0x000000292829723e */ /* 0x000fe200000010ff */
[----:B------:R-:W-:Y:S01]  /*7b40*/  FMUL.FTZ R37, R48, R10 ;  /* 0x0000000a30257220 */ /* 0x000fe20000410000 */
[----:B------:R-:W-:Y:S01]  /*7b50*/  F2FP.BF16.F32.PACK_AB R51, R38, R51 ;  /* 0x000000332633723e */ /* 0x000fe200000010ff */
[-C--:B0-----:R-:W-:Y:S01]  /*7b60*/  FMUL.FTZ R4, R30, R56.reuse ;  /* 0x000000381e047220 */ /* 0x081fe20000410000 */
[----:B------:R-:W-:Y:S01]  /*7b70*/  SEL R38, R12, R21, P0 ;  /* 0x000000150c267207 */ /* 0x000fe20000000000 */
[----:B------:R-:W-:Y:S01]  /*7b80*/  FMUL.FTZ R5, R26, R56 ;  /* 0x000000381a057220 */ /* 0x000fe20000410000 */
[----:B------:R-:W-:Y:S01]  /*7b90*/  SEL R40, R21, R12, P0 ;  /* 0x0000000c15287207 */ /* 0x000fe20000000000 */
[-C--:B------:R-:W-:Y:S01]  /*7ba0*/  FMUL.FTZ R10, R31, R56.reuse ;  /* 0x000000381f0a7220 */ /* 0x080fe20000410000 */
[----:B------:R-:W0:Y:S01]  /*7bb0*/  LDC R21, c[0x0][0xbe8] ;  /* 0x0002fa00ff157b82 */ /* 0x000e220000000800 */
[-C--:B------:R-:W-:Y:S01]  /*7bc0*/  FMUL.FTZ R24, R39, R56.reuse ;  /* 0x0000003827187220 */ /* 0x080fe20000410000 */
[-C--:B------:R-:W-:Y:S01]  /*7bd0*/  FMUL.FTZ R25, R35, R56.reuse ;  /* 0x0000003823197220 */ /* 0x080fe20000410000 */
[----:B------:R-:W-:Y:S01]  /*7be0*/  F2FP.BF16.F32.PACK_AB R4, R4, R5 ;  /* 0x000000050404723e */ /* 0x000fe200000010ff */
[----:B------:R-:W-:Y:S01]  /*7bf0*/  UMOV UR6, UR44 ;  /* 0x0000002c00067c82 */ /* 0x000fe20008000000 */
[----:B-1----:R-:W-:Y:S01]  /*7c00*/  UMOV UR7, UR5 ;  /* 0x0000000500077c82 */ /* 0x002fe20008000000 */
[----:B------:R-:W-:Y:S01]  /*7c10*/  F2FP.BF16.F32.PACK_AB R11, R10, R11 ;  /* 0x0000000b0a0b723e */ /* 0x000fe200000010ff */
[-C--:B------:R-:W-:Y:S01]  /*7c20*/  FMUL.FTZ R26, R46, R56.reuse ;  /* 0x000000382e1a7220 */ /* 0x080fe20000410000 */
[----:B------:R-:W-:Y:S01]  /*7c30*/  F2FP.BF16.F32.PACK_AB R14, R14, R15 ;  /* 0x0000000f0e0e723e */ /* 0x000fe200000010ff */
[----:B------:R-:W-:Y:S01]  /*7c40*/  FMUL.FTZ R27, R42, R56 ;  /* 0x000000382a1b7220 */ /* 0x000fe20000410000 */
[----:B------:R-:W-:Y:S01]  /*7c50*/  F2FP.BF16.F32.PACK_AB R5, R24, R25 ;  /* 0x000000191805723e */ /* 0x000fe200000010ff */
[----:B------:R-:W-:-:S02]  /*7c60*/  IMAD.U32 R24, RZ, RZ, UR6 ;  /* 0x00000006ff187e24 */ /* 0x000fc4000f8e00ff */
[-C--:B------:R-:W-:Y:S01]  /*7c70*/  FMUL.FTZ R30, R47, R56.reuse ;  /* 0x000000382f1e7220 */ /* 0x080fe20000410000 */
[----:B------:R-:W-:Y:S02]  /*7c80*/  IMAD.U32 R25, RZ, RZ, UR7 ;  /* 0x00000007ff197e24 */ /* 0x000fe4000f8e00ff */
[-C--:B------:R-:W-:Y:S01]  /*7c90*/  FMUL.FTZ R31, R43, R56.reuse ;  /* 0x000000382b1f7220 */ /* 0x080fe20000410000 */
[-C--:B------:R-:W-:Y:S01]  /*7ca0*/  FMUL.FTZ R34, R54, R56.reuse ;  /* 0x0000003836227220 */ /* 0x080fe20000410000 */
[----:B------:R-:W-:Y:S01]  /*7cb0*/  FMUL.FTZ R35, R50, R56 ;  /* 0x0000003832237220 */ /* 0x000fe20000410000 */
[----:B------:R-:W-:Y:S01]  /*7cc0*/  SEL R50, R4, R11, P0 ;  /* 0x0000000b04327207 */ /* 0x000fe20000000000 */
[----:B------:R-:W-:Y:S01]  /*7cd0*/  IMAD.SHL.U32 R20, R16, 0x8, RZ ;  /* 0x0000000810147824 */ /* 0x000fe200078e00ff */
[----:B------:R-:W-:Y:S01]  /*7ce0*/  SEL R52, R11, R4, P0 ;  /* 0x000000040b347207 */ /* 0x000fe20000000000 */
[----:B------:R-:W-:Y:S01]  /*7cf0*/  UIADD3 UR5, -UR45, URZ, URZ ;  /* 0x0000003f2d057290 */ /* 0x000fe2000fffe13f */
[----:B------:R-:W-:Y:S01]  /*7d00*/  SEL R54, R14, R5, P0 ;  /* 0x000000050e367207 */ /* 0x000fe20000000000 */
[----:B------:R-:W-:Y:S01]  /*7d10*/  IMAD R7, R17, 0x40, R20 ;  /* 0x0000004011077824 */ /* 0x000fe200078e0214 */
[----:B------:R-:W-:Y:S01]  /*7d20*/  SEL R56, R5, R14, P0 ;  /* 0x0000000e05387207 */ /* 0x000fe20000000000 */
[--C-:B------:R-:W-:Y:S01]  /*7d30*/  IMAD.WIDE R4, R156, 0x2, R24.reuse ;  /* 0x000000029c047825 */ /* 0x100fe200078e0218 */
[----:B------:R-:W-:Y:S01]  /*7d40*/  F2FP.BF16.F32.PACK_AB R26, R26, R27 ;  /* 0x0000001b1a1a723e */ /* 0x000fe200000010ff */
[----:B------:R-:W-:Y:S01]  /*7d50*/  ULDC UR6, c[0x0][0xc44] ;  /* 0x0003110000067ab9 */ /* 0x000fe20000000800 */
[----:B------:R-:W-:Y:S01]  /*7d60*/  F2FP.BF16.F32.PACK_AB R31, R30, R31 ;  /* 0x0000001f1e1f723e */ /* 0x000fe200000010ff */
[----:B------:R-:W-:Y:S01]  /*7d70*/  IMAD.WIDE R24, R7, 0x2, R24 ;  /* 0x0000000207187825 */ /* 0x000fe200078e0218 */
[----:B------:R-:W-:Y:S01]  /*7d80*/  IADD3 R27, P2, R4, 0x40, RZ ;  /* 0x00000040041b7810 */ /* 0x000fe20007f5e0ff */
[----:B------:R-:W-:Y:S01]  /*7d90*/  UIMAD UR13, UR6, UR5, UR43 ;  /* 0x00000005060d72a4 */ /* 0x000fe2000f8e022b */
[----:B------:R-:W-:Y:S01]  /*7da0*/  SEL R58, R26, R31, P0 ;  /* 0x0000001f1a3a7207 */ /* 0x000fe20000000000 */
[----:B------:R-:W-:Y:S01]  /*7db0*/  IMAD R48, RZ, RZ, -UR43 ;  /* 0x8000002bff307e24 */ /* 0x000fe2000f8e02ff */
[----:B------:R-:W-:Y:S01]  /*7dc0*/  SEL R60, R31, R26, P0 ;  /* 0x0000001a1f3c7207 */ /* 0x000fe20000000000 */
[--C-:B------:R-:W-:Y:S01]  /*7dd0*/  IMAD.X R13, RZ, RZ, R5.reuse, P2 ;  /* 0x000000ffff0d7224 */ /* 0x100fe200010e0605 */
[----:B0-----:R-:W-:Y:S01]  /*7de0*/  ISETP.NE.AND P2, PT, R21, 0x1, PT ;  /* 0x000000011500780c */ /* 0x001fe20003f45270 */
[----:B------:R-:W0:Y:S01]  /*7df0*/  LDC R31, c[0x0][0xc38] ;  /* 0x00030e00ff1f7b82 */ /* 0x000e220000000800 */
[----:B------:R-:W-:Y:S01]  /*7e00*/  F2FP.BF16.F32.PACK_AB R9, R8, R9 ;  /* 0x000000090809723e */ /* 0x000fe200000010ff */
[----:B------:R-:W-:Y:S01]  /*7e10*/  USHF.R.S32.HI UR12, URZ, 0x1f, UR13 ;  /* 0x0000001f3f0c7899 */ /* 0x000fe2000801140d */
[----:B------:R-:W-:Y:S01]  /*7e20*/  F2FP.BF16.F32.PACK_AB R33, R32, R33 ;  /* 0x000000212021723e */ /* 0x000fe200000010ff */
[----:B------:R-:W-:Y:S01]  /*7e30*/  UIMAD.WIDE.U32 UR6, UR13, UR8, URZ ;  /* 0x000000080d0672a5 */ /* 0x000fe2000f8e003f */
[----:B------:R-:W-:Y:S01]  /*7e40*/  SEL R30, R6, R9, P0 ;  /* 0x00000009061e7207 */ /* 0x000fe20000000000 */
[----:B------:R-:W-:Y:S01]  /*7e50*/  UIMAD UR5, UR12, UR8, URZ ;  /* 0x000000080c0572a4 */ /* 0x000fe2000f8e023f */
[----:B------:R-:W-:Y:S01]  /*7e60*/  SEL R32, R9, R6, P0 ;  /* 0x0000000609207207 */ /* 0x000fe20000000000 */
[----:B------:R-:W-:Y:S01]  /*7e70*/  UIMAD UR8, UR14, UR10, URZ ;  /* 0x0000000a0e0872a4 */ /* 0x000fe2000f8e023f */
[----:B------:R-:W-:Y:S01]  /*7e80*/  IADD3 R9, P3, R4, 0x20, RZ ;  /* 0x0000002004097810 */ /* 0x000fe20007f7e0ff */
[----:B------:R-:W-:Y:S01]  /*7e90*/  UIMAD UR5, UR13, UR9, UR5 ;  /* 0x000000090d0572a4 */ /* 0x000fe2000f8e0205 */
[----:B------:R-:W-:Y:S01]  /*7ea0*/  LOP3.LUT R10, R27, 0x380, RZ, 0xc0, !PT ;  /* 0x000003801b0a7812 */ /* 0x000fe200078ec0ff */
[----:B------:R-:W1:Y:S01]  /*7eb0*/  @P2 LDC R26, c[0x0][0xbec] ;  /* 0x0002fb00ff1a2b82 */ /* 0x000e620000000800 */
[----:B------:R-:W-:Y:S01]  /*7ec0*/  LOP3.LUT R8, R9, 0x380, RZ, 0xc0, !PT ;  /* 0x0000038009087812 */ /* 0x000fe200078ec0ff */
[----:B------:R-:W-:Y:S01]  /*7ed0*/  IMAD.X R15, RZ, RZ, R5, P3 ;  /* 0x000000ffff0f7224 */ /* 0x000fe200018e0605 */
[----:B------:R-:W-:Y:S01]  /*7ee0*/  SHF.R.U64 R10, R10, 0x3, RZ ;  /* 0x000000030a0a7819 */ /* 0x000fe200000012ff */
[----:B------:R-:W-:Y:S01]  /*7ef0*/  UIADD3 UR7, UR7, UR5, URZ ;  /* 0x0000000507077290 */ /* 0x000fe2000fffe03f */
[----:B------:R-:W-:Y:S01]  /*7f00*/  SHF.R.U64 R8, R8, 0x3, RZ ;  /* 0x0000000308087819 */ /* 0x000fe200000012ff */
[----:B------:R-:W-:Y:S01]  /*7f10*/  UIMAD UR8, UR45, UR11, UR8 ;  /* 0x0000000b2d0872a4 */ /* 0x000fe2000f8e0208 */
[----:B------:R-:W-:Y:S01]  /*7f20*/  LOP3.LUT R12, R10, R27, RZ, 0x3c, !PT ;  /* 0x0000001b0a0c7212 */ /* 0x000fe200078e3cff */
[----:B------:R-:W3:Y:S01]  /*7f30*/  @P2 LDC R64, c[0x0][0xbf0] ;  /* 0x0002fc00ff402b82 */ /* 0x000ee20000000800 */
[----:B------:R-:W-:Y:S01]  /*7f40*/  IADD3 R27, P4, R24, 0x4800, RZ ;  /* 0x00004800181b7810 */ /* 0x000fe20007f9e0ff */
[----:B------:R-:W-:Y:S01]  /*7f50*/  UIMAD.WIDE.U32 UR6, UR45, UR10, UR6 ;  /* 0x0000000a2d0672a5 */ /* 0x000fe2000f8e0006 */
[----:B------:R-:W-:Y:S01]  /*7f60*/  LOP3.LUT R14, R8, R9, RZ, 0x3c, !PT ;  /* 0x00000009080e7212 */ /* 0x000fe200078e3cff */
[----:B0-----:R-:W-:Y:S01]  /*7f70*/  IMAD R48, R31, R48, UR41 ;  /* 0x000000291f307e24 */ /* 0x001fe2000f8e0230 */
[----:B------:R-:W-:Y:S01]  /*7f80*/  LOP3.LUT R6, R4, 0x380, RZ, 0xc0, !PT ;  /* 0x0000038004067812 */ /* 0x000fe200078ec0ff */
[----:B------:R-:W-:Y:S01]  /*7f90*/  UIADD3 UR4, UR4, 0x13260, URZ ;  /* 0x0001326004047890 */ /* 0x000fe2000fffe03f */
[----:B------:R-:W-:Y:S01]  /*7fa0*/  LOP3.LUT R8, R27, 0x380, RZ, 0xc0, !PT ;  /* 0x000003801b087812 */ /* 0x000fe200078ec0ff */
[----:B------:R-:W-:Y:S01]  /*7fb0*/  ULDC UR5, c[0x0][0xa88] ;  /* 0x0002a20000057ab9 */ /* 0x000fe20000000800 */
[----:B------:R-:W-:Y:S01]  /*7fc0*/  SHF.R.U64 R7, R6, 0x3, RZ ;  /* 0x0000000306077819 */ /* 0x000fe200000012ff */
[----:B------:R-:W-:Y:S01]  /*7fd0*/  UPRMT UR4, UR42, 0x654, UR4 ;  /* 0x000006542a047896 */ /* 0x000fe20008000004 */
[----:B------:R-:W-:Y:S01]  /*7fe0*/  SHF.R.U64 R8, R8, 0x3, RZ ;  /* 0x0000000308087819 */ /* 0x000fe200000012ff */
[----:B------:R-:W-:Y:S01]  /*7ff0*/  IMAD R49, R21, UR5, RZ ;  /* 0x0000000515317c24 */ /* 0x000fe2000f8e02ff */
[----:B------:R-:W-:-:S02]  /*8000*/  IADD3 R11, P1, R4, 0x60, RZ ;  /* 0x00000060040b7810 */ /* 0x000fc40007f3e0ff */
[----:B------:R-:W-:Y:S02]  /*8010*/  LOP3.LUT R4, R7, R4, RZ, 0x3c, !PT ;  /* 0x0000000407047212 */ /* 0x000fe400078e3cff */
[----:B------:R-:W-:Y:S01]  /*8020*/  LOP3.LUT R8, R8, R27, RZ, 0x3c, !PT ;  /* 0x0000001b08087212 */ /* 0x000fe200078e3cff */
[----:B------:R-:W-:Y:S01]  /*8030*/  IMAD R27, R48, 0xc0, R23 ;  /* 0x000000c0301b7824 */ /* 0x000fe200078e0217 */
[----:B------:R-:W-:Y:S01]  /*8040*/  LOP3.LUT R6, R11, 0x380, RZ, 0xc0, !PT ;  /* 0x000003800b067812 */ /* 0x000fe200078ec0ff */
[----:B------:R-:W-:Y:S01]  /*8050*/  SYNCS.ARRIVE.TRANS64.RED.A1T0 RZ, [UR4], RZ ;  /* 0x000000ffffff79a7 */ /* 0x000fe20008100404 */
[-C--:B------:R-:W-:Y:S02]  /*8060*/  IADD3.X R7, RZ, R5.reuse, RZ, P1, !PT ;  /* 0x00000005ff077210 */ /* 0x080fe40000ffe4ff */
[----:B------:R-:W-:Y:S01]  /*8070*/  MOV R61, R4 ;  /* 0x00000004003d7202 */ /* 0x000fe20000000f00 */
[----:B-1----:R-:W-:Y:S01]  /*8080*/  @P2 IMAD.HI.U32 R5, R27, R26, RZ ;  /* 0x0000001a1b052227 */ /* 0x002fe200078e00ff */
[----:B------:R-:W-:-:S02]  /*8090*/  SHF.R.U64 R6, R6, 0x3, RZ ;  /* 0x0000000306067819 */ /* 0x000fc400000012ff */
[----:B------:R-:W-:Y:S01]  /*80a0*/  F2FP.BF16.F32.PACK_AB R28, R28, R29 ;  /* 0x0000001d1c1c723e */ /* 0x000fe200000010ff */
[----:B------:R-:W-:Y:S01]  /*80b0*/  IMAD.MOV.U32 R4, RZ, RZ, R27 ;  /* 0x000000ffff047224 */ /* 0x000fe200078e001b */
[----:B------:R-:W-:Y:S02]  /*80c0*/  IADD3 R29, P1, R24, 0x1800, RZ ;  /* 0x00001800181d7810 */ /* 0x000fe40007f3e0ff */
[----:B------:R-:W-:Y:S02]  /*80d0*/  LOP3.LUT R6, R6, R11, RZ, 0x3c, !PT ;  /* 0x0000000b06067212 */ /* 0x000fe400078e3cff */
[----:B---3--:R-:W-:Y:S02]  /*80e0*/  @P2 SHF.R.U32.HI R4, RZ, R64, R5 ;  /* 0x00000040ff042219 */ /* 0x008fe40000011605 */
[----:B------:R-:W-:Y:S02]  /*80f0*/  SEL R42, R28, R33, P0 ;  /* 0x000000211c2a7207 */ /* 0x000fe40000000000 */
[----:B------:R-:W-:-:S02]  /*8100*/  SEL R44, R33, R28, P0 ;  /* 0x0000001c212c7207 */ /* 0x000fc40000000000 */
[----:B------:R-:W-:Y:S02]  /*8110*/  LOP3.LUT R28, R29, 0x380, RZ, 0xc0, !PT ;  /* 0x000003801d1c7812 */ /* 0x000fe400078ec0ff */
[----:B------:R-:W-:Y:S02]  /*8120*/  MOV R55, R6 ;  /* 0x0000000600377202 */ /* 0x000fe40000000f00 */
[----:B------:R-:W-:Y:S02]  /*8130*/  IADD3 R6, -R4, RZ, RZ ;  /* 0x000000ff04067210 */ /* 0x000fe40007ffe1ff */
[----:B------:R-:W-:Y:S02]  /*8140*/  SHF.R.U64 R28, R28, 0x3, RZ ;  /* 0x000000031c1c7819 */ /* 0x000fe400000012ff */
[----:B------:R-:W-:Y:S01]  /*8150*/  MOV R57, R12 ;  /* 0x0000000c00397202 */ /* 0x000fe20000000f00 */
[----:B------:R-:W-:Y:S01]  /*8160*/  IMAD R27, R21, R6, R27 ;  /* 0x00000006151b7224 */ /* 0x000fe200078e021b */
[----:B------:R-:W-:Y:S01]  /*8170*/  LOP3.LUT R28, R28, R29, RZ, 0x3c, !PT ;  /* 0x0000001d1c1c7212 */ /* 0x000fe200078e3cff */
[----:B------:R-:W-:Y:S01]  /*8180*/  IMAD.X R29, RZ, RZ, R25, P1 ;  /* 0x000000ffff1d7224 */ /* 0x000fe200008e0619 */
[----:B------:R-:W-:Y:S01]  /*8190*/  SHF.R.S32.HI R5, RZ, 0x1f, R4 ;  /* 0x0000001fff057819 */ /* 0x000fe20000011404 */
[----:B------:R-:W-:Y:S01]  /*81a0*/  IMAD.U32 R12, RZ, RZ, UR8 ;  /* 0x00000008ff0c7e24 */ /* 0x000fe2000f8e00ff */
[----:B------:R-:W-:Y:S01]  /*81b0*/  F2FP.BF16.F32.PACK_AB R36, R36, R37 ;  /* 0x000000252424723e */ /* 0x000fe200000010ff */
[----:B------:R-:W-:Y:S01]  /*81c0*/  ULDC.64 UR8, c[0x0][0xae8] ;  /* 0x0002ba0000087ab9 */ /* 0x000fe20000000a00 */
[----:B------:R-:W-:-:S02]  /*81d0*/  F2FP.BF16.F32.PACK_AB R34, R34, R35 ;  /* 0x000000232222723e */ /* 0x000fc400000010ff */
[----:B------:R-:W-:Y:S02]  /*81e0*/  IADD3 R4, P1, R4, UR6, RZ ;  /* 0x0000000604047c10 */ /* 0x000fe4000ff3e0ff */
[----:B------:R-:W-:Y:S02]  /*81f0*/  SHF.R.S32.HI R6, RZ, 0x1f, R27 ;  /* 0x0000001fff067819 */ /* 0x000fe4000001141b */
[----:B------:R-:W-:Y:S02]  /*8200*/  SEL R46, R36, R41, P0 ;  /* 0x00000029242e7207 */ /* 0x000fe40000000000 */
[----:B------:R-:W-:Y:S02]  /*8210*/  SEL R62, R34, R51, P0 ;  /* 0x00000033223e7207 */ /* 0x000fe40000000000 */
[----:B------:R-:W-:Y:S01]  /*8220*/  IADD3.X R5, R5, UR7, R12, P1, !PT ;  /* 0x0000000705057c10 */ /* 0x000fe20008ffe40c */
[----:B------:R-:W-:Y:S01]  /*8230*/  ULDC.64 UR6, c[0x0][0xb88] ;  /* 0x0002e20000067ab9 */ /* 0x000fe20000000a00 */
[----:B------:R-:W-:Y:S01]  /*8240*/  SEL R34, R51, R34, P0 ;  /* 0x0000002233227207 */ /* 0x000fe20000000000 */
[----:B------:R-:W-:Y:S01]  /*8250*/  IMAD R6, R6, UR6, RZ ;  /* 0x0000000606067c24 */ /* 0x000fe2000f8e02ff */
[----:B------:R-:W-:Y:S01]  /*8260*/  SEL R36, R41, R36, P0 ;  /* 0x0000002429247207 */ /* 0x000fe20000000000 */
[----:B------:R-:W-:Y:S01]  /*8270*/  IMAD.WIDE.U32 R4, R27, UR6, R4 ;  /* 0x000000061b047c25 */ /* 0x000fe2000f8e0004 */
[----:B------:R-:W-:-:S02]  /*8280*/  MOV R59, R14 ;  /* 0x0000000e003b7202 */ /* 0x000fc40000000f00 */
[C---:B------:R-:W-:Y:S01]  /*8290*/  IADD3 R11, P3, R24.reuse, 0x3000, RZ ;  /* 0x00003000180b7810 */ /* 0x040fe20007f7e0ff */
[----:B------:R-:W-:Y:S01]  /*82a0*/  IMAD R37, R27, UR7, R6 ;  /* 0x000000071b257c24 */ /* 0x000fe2000f8e0206 */
[----:B------:R-:W-:Y:S01]  /*82b0*/  LOP3.LUT R9, R24, 0x380, RZ, 0xc0, !PT ;  /* 0x0000038018097812 */ /* 0x000fe200078ec0ff */
[----:B------:R-:W-:Y:S01]  /*82c0*/  IMAD R12, R48, 0xc0, R22 ;  /* 0x000000c0300c7824 */ /* 0x000fe200078e0216 */
[----:B------:R-:W-:Y:S01]  /*82d0*/  LOP3.LUT R10, R11, 0x380, RZ, 0xc0, !PT ;  /* 0x000003800b0a7812 */ /* 0x000fe200078ec0ff */
[----:B------:R-:W-:Y:S01]  /*82e0*/  ULDC.64 UR6, c[0x0][0xb50] ;  /* 0x0002d40000067ab9 */ /* 0x000fe20000000a00 */
[----:B------:R-:W-:Y:S01]  /*82f0*/  SHF.R.U64 R9, R9, 0x3, RZ ;  /* 0x0000000309097819 */ /* 0x000fe200000012ff */
[----:B------:R-:W-:Y:S01]  /*8300*/  VIADD R6, R12, 0x8 ;  /* 0x000000080c067836 */ /* 0x000fe20000000000 */
[----:B------:R-:W-:Y:S01]  /*8310*/  SHF.R.U64 R10, R10, 0x3, RZ ;  /* 0x000000030a0a7819 */ /* 0x000fe200000012ff */
[----:B------:R-:W-:Y:S01]  /*8320*/  IMAD.IADD R5, R5, 0x1, R37 ;  /* 0x0000000105057824 */ /* 0x000fe200078e0225 */
[----:B------:R-:W-:Y:S01]  /*8330*/  LOP3.LUT R24, R9, R24, RZ, 0x3c, !PT ;  /* 0x0000001809187212 */ /* 0x000fe200078e3cff */
[----:B------:R-:W-:Y:S01]  /*8340*/  IMAD.X R9, RZ, RZ, R25, P4 ;  /* 0x000000ffff097224 */ /* 0x000fe200020e0619 */
[----:B------:R-:W-:-:S02]  /*8350*/  LOP3.LUT P1, RZ, R18, 0x3, RZ, 0xc0, !PT ;  /* 0x0000000312ff7812 */ /* 0x000fc4000782c0ff */
[----:B------:R-:W-:Y:S02]  /*8360*/  LEA R37, P4, R4, UR6, 0x2 ;  /* 0x0000000604257c11 */ /* 0x000fe4000f8810ff */
[----:B------:R-:W-:Y:S02]  /*8370*/  LOP3.LUT R10, R10, R11, RZ, 0x3c, !PT ;  /* 0x0000000b0a0a7212 */ /* 0x000fe400078e3cff */
[----:B------:R-:W-:Y:S02]  /*8380*/  IADD3.X R11, RZ, R25, RZ, P3, !PT ;  /* 0x00000019ff0b7210 */ /* 0x000fe40001ffe4ff */
[-C--:B------:R-:W-:Y:S02]  /*8390*/  ISETP.GE.OR P3, PT, R12, R49.reuse, P1 ;  /* 0x000000310c00720c */ /* 0x080fe40000f66670 */
[----:B------:R-:W-:Y:S02]  /*83a0*/  ISETP.GE.OR P1, PT, R6, R49, P1 ;  /* 0x000000310600720c */ /* 0x000fe40000f26670 */
[----:B--2---:R-:W-:Y:S01]  /*83b0*/  LOP3.LUT R7, R3, 0x2, RZ, 0x3c, !PT ;  /* 0x0000000203077812 */ /* 0x004fe200078e3cff */
[----:B------:R-:W-:Y:S04]  /*83c0*/  SHFL.IDX PT, R30, R30, R3, 0x1c1f ;  /* 0x001c1f031e1e7589 */ /* 0x000fe800000e0000 */
[----:B------:R-:W-:Y:S04]  /*83d0*/  SHFL.IDX PT, R38, R38, R3, 0x1c1f ;  /* 0x001c1f0326267589 */ /* 0x000fe800000e0000 */
[----:B------:R-:W-:Y:S04]  /*83e0*/  SHFL.IDX PT, R42, R42, R3, 0x1c1f ;  /* 0x001c1f032a2a7589 */ /* 0x000fe800000e0000 */
[----:B------:R-:W-:Y:S04]  /*83f0*/  SHFL.IDX PT, R46, R46, R3, 0x1c1f ;  /* 0x001c1f032e2e7589 */ /* 0x000fe800000e0000 */
[----:B------:R-:W-:Y:S04]  /*8400*/  SHFL.IDX PT, R26, R50, R3, 0x1c1f ;  /* 0x001c1f03321a7589 */ /* 0x000fe800000e0000 */
[----:B------:R-:W-:Y:S04]  /*8410*/  SHFL.IDX PT, R54, R54, R3, 0x1c1f ;  /* 0x001c1f0336367589 */ /* 0x000fe800000e0000 */
[----:B------:R-:W0:Y:S04]  /*8420*/  SHFL.IDX PT, R13, R32, R7, 0x1c1f ;  /* 0x001c1f07200d7589 */ /* 0x000e2800000e0000 */
[----:B------:R-:W-:Y:S04]  /*8430*/  SHFL.IDX PT, R58, R58, R3, 0x1c1f ;  /* 0x001c1f033a3a7589 */ /* 0x000fe800000e0000 */
[----:B------:R1:W2:Y:S04]  /*8440*/  SHFL.IDX PT, R15, R40, R7, 0x1c1f ;  /* 0x001c1f07280f7589 */ /* 0x0002a800000e0000 */
[----:B------:R-:W-:Y:S04]  /*8450*/  SHFL.IDX PT, R62, R62, R3, 0x1c1f ;  /* 0x001c1f033e3e7589 */ /* 0x000fe800000e0000 */
[----:B------:R-:W3:Y:S01]  /*8460*/  SHFL.IDX PT, R33, R52, R7, 0x1c1f ;  /* 0x001c1f0734217589 */ /* 0x000ee200000e0000 */
[----:B-1----:R-:W-:-:S03]  /*8470*/  LEA.HI.X R40, R4, UR7, R5, 0x2, P4 ;  /* 0x0000000704287c11 */ /* 0x002fc6000a0f1405 */
[----:B------:R-:W1:Y:S04]  /*8480*/  SHFL.IDX PT, R3, R56, R7, 0x1c1f ;  /* 0x001c1f0738037589 */ /* 0x000e6800000e0000 */
[----:B------:R-:W4:Y:S01]  /*8490*/  SHFL.IDX PT, R35, R60, R7, 0x1c1f ;  /* 0x001c1f073c237589 */ /* 0x000f2200000e0000 */
[----:B0-----:R-:W-:Y:S02]  /*84a0*/  SEL R4, R30, R13, P0 ;  /* 0x0000000d1e047207 */ /* 0x001fe40000000000 */
[----:B------:R-:W-:Y:S01]  /*84b0*/  SEL R6, R13, R30, P0 ;  /* 0x0000001e0d067207 */ /* 0x000fe20000000000 */
[----:B------:R-:W0:Y:S04]  /*84c0*/  SHFL.IDX PT, R27, R44, R7, 0x1c1f ;  /* 0x001c1f072c1b7589 */ /* 0x000e2800000e0000 */
[----:B------:R-:W5:Y:S01]  /*84d0*/  SHFL.IDX PT, R39, R34, R7, 0x1c1f ;  /* 0x001c1f0722277589 */ /* 0x000f6200000e0000 */
[----:B--2---:R-:W-:-:S02]  /*84e0*/  SEL R12, R38, R15, P0 ;  /* 0x0000000f260c7207 */ /* 0x004fc40000000000 */
[----:B------:R-:W-:Y:S01]  /*84f0*/  SEL R14, R15, R38, P0 ;  /* 0x000000260f0e7207 */ /* 0x000fe20000000000 */
[----:B------:R2:W5:Y:S01]  /*8500*/  SHFL.IDX PT, R31, R36, R7, 0x1c1f ;  /* 0x001c1f07241f7589 */ /* 0x00056200000e0000 */
[----:B---3--:R-:W-:-:S03]  /*8510*/  SEL R5, R26, R33, P0 ;  /* 0x000000211a057207 */ /* 0x008fc60000000000 */
[----:B------:R-:W-:Y:S01]  /*8520*/  SHFL.IDX PT, R50, R37, RZ, 0x1c1f ;  /* 0x001c1fff25327589 */ /* 0x000fe200000e0000 */
[----:B-1----:R-:W-:-:S03]  /*8530*/  SEL R13, R54, R3, P0 ;  /* 0x00000003360d7207 */ /* 0x002fc60000000000 */
[----:B------:R5:W-:Y:S01]  /*8540*/  SHFL.IDX PT, R52, R37, 0x1, 0x1c1f ;  /* 0x003c1f0025347f89 */ /* 0x000be200000e0000 */
[----:B--2---:R-:W-:Y:S02]  /*8550*/  SEL R7, R33, R26, P0 ;  /* 0x0000001a21077207 */ /* 0x004fe40000000000 */
[----:B------:R-:W-:Y:S01]  /*8560*/  SEL R15, R3, R54, P0 ;  /* 0x00000036030f7207 */ /* 0x000fe20000000000 */
[----:B------:R-:W-:Y:S01]  /*8570*/  BAR.SYNC.DEFER_BLOCKING 0x1, 0x180 ;  /* 0x0046000000007b1d */ /* 0x000fe20000010000 */
[----:B----4-:R-:W-:Y:S02]  /*8580*/  SEL R33, R58, R35, P0 ;  /* 0x000000233a217207 */ /* 0x010fe40000000000 */
[----:B0-----:R-:W-:Y:S02]  /*8590*/  SEL R32, R42, R27, P0 ;  /* 0x0000001b2a207207 */ /* 0x001fe40000000000 */
[----:B------:R-:W-:Y:S02]  /*85a0*/  SEL R34, R27, R42, P0 ;  /* 0x0000002a1b227207 */ /* 0x000fe40000000000 */
[----:B------:R-:W-:Y:S01]  /*85b0*/  SEL R35, R35, R58, P0 ;  /* 0x0000003a23237207 */ /* 0x000fe20000000000 */
[----:B------:R-:W0:Y:S01]  /*85c0*/  SHFL.IDX PT, R51, R40, RZ, 0x1c1f ;  /* 0x001c1fff28337589 */ /* 0x000e2200000e0000 */
[----:B-----5:R-:W-:-:S02]  /*85d0*/  SEL R37, R62, R39, P0 ;  /* 0x000000273e257207 */ /* 0x020fc40000000000 */
[----:B------:R-:W-:Y:S01]  /*85e0*/  SEL R36, R46, R31, P0 ;  /* 0x0000001f2e247207 */ /* 0x000fe20000000000 */
[----:B------:R-:W1:Y:S01]  /*85f0*/  SHFL.IDX PT, R53, R40, 0x1, 0x1c1f ;  /* 0x003c1f0028357f89 */ /* 0x000e6200000e0000 */
[----:B------:R-:W-:Y:S02]  /*8600*/  SEL R38, R31, R46, P0 ;  /* 0x0000002e1f267207 */ /* 0x000fe40000000000 */
[----:B------:R-:W-:Y:S01]  /*8610*/  SEL R39, R39, R62, P0 ;  /* 0x0000003e27277207 */ /* 0x000fe20000000000 */
[----:B------:R2:W-:Y:S04]  /*8620*/  STSM.16.M88.4 [R61], R4 ;  /* 0x000000043d007844 */ /* 0x0005e80000000200 */
[----:B------:R3:W-:Y:S04]  /*8630*/  STSM.16.M88.4 [R59], R12 ;  /* 0x0000000c3b007844 */ /* 0x0007e80000000200 */
[----:B------:R-:W-:Y:S04]  /*8640*/  STSM.16.M88.4 [R57], R32 ;  /* 0x0000002039007844 */ /* 0x000fe80000000200 */
[----:B------:R-:W-:Y:S01]  /*8650*/  STSM.16.M88.4 [R55], R36 ;  /* 0x0000002437007844 */ /* 0x000fe20000000200 */
[----:B------:R-:W-:Y:S08]  /*8660*/  BAR.SYNC.DEFER_BLOCKING 0x1, 0x180 ;  /* 0x0046000000007b1d */ /* 0x000ff00000010000 */
[----:B--2---:R-:W2:Y:S08]  /*8670*/  @P2 LDC R7, c[0x0][0xbec] ;  /* 0x0002fb00ff072b82 */ /* 0x004eb00000000800 */
[----:B---3--:R-:W3:Y:S01]  /*8680*/  @P2 LDC R13, c[0x0][0xbf0] ;  /* 0x0002fc00ff0d2b82 */ /* 0x008ee20000000800 */
[----:B0-----:R-:W-:Y:S04]  /*8690*/  @!P3 ST.E desc[UR46][R50.64], R2 ;  /* 0x000000023200b985 */ /* 0x001fe8000c10192e */
[----:B-1----:R2:W-:Y:S04]  /*86a0*/  @!P1 ST.E desc[UR46][R52.64], R0 ;  /* 0x0000000034009985 */ /* 0x0025e8000c10192e */
[----:B------:R-:W4:Y:S04]  /*86b0*/  LD.E.128 R24, desc[UR46][R24.64] ;  /* 0x0000002e18187980 */ /* 0x000f28000c101d00 */
[----:B------:R-:W5:Y:S04]  /*86c0*/  LD.E.128 R28, desc[UR46][R28.64] ;  /* 0x0000002e1c1c7980 */ /* 0x000f68000c101d00 */
[----:B------:R0:W5:Y:S04]  /*86d0*/  LD.E.128 R40, desc[UR46][R10.64] ;  /* 0x0000002e0a287980 */ /* 0x000168000c101d00 */
[----:B------:R1:W5:Y:S01]  /*86e0*/  LD.E.128 R44, desc[UR46][R8.64] ;  /* 0x0000002e082c7980 */ /* 0x000362000c101d00 */
[----:B------:R-:W-:Y:S01]  /*86f0*/  UIMAD UR6, UR12, UR8, URZ ;  /* 0x000000080c0672a4 */ /* 0x000fe2000f8e023f */
[----:B------:R-:W-:Y:S01]  /*8700*/  IMAD R3, R16, 0x30, R17 ;  /* 0x0000003010037824 */ /* 0x000fe200078e0211 */
[----:B------:R-:W-:Y:S01]  /*8710*/  UIMAD.WIDE.U32 UR4, UR13, UR8, URZ ;  /* 0x000000080d0472a5 */ /* 0x000fe2000f8e003f */
[----:B------:R-:W-:Y:S01]  /*8720*/  @!PT LDS RZ, [RZ] ;  /* 0x00000000fffff984 */ /* 0x000fe20000000800 */
[----:B------:R-:W-:Y:S01]  /*8730*/  @!PT LDS RZ, [RZ] ;  /* 0x00000000fffff984 */ /* 0x000fe20000000800 */
[----:B------:R-:W-:Y:S01]  /*8740*/  @!PT LDS RZ, [RZ] ;  /* 0x00000000fffff984 */ /* 0x000fe20000000800 */
[----:B------:R-:W-:Y:S01]  /*8750*/  @!PT LDS RZ, [RZ] ;  /* 0x00000000fffff984 */ /* 0x000fe20000000800 */
[----:B------:R0:W-:Y:S06]  /*8760*/  MEMBAR.ALL.CTA ;  /* 0x0000000000007992 */ /* 0x0001ec0000008000 */
[----:B0-----:R-:W0:Y:S01]  /*8770*/  FENCE.VIEW.ASYNC.S ;  /* 0x00000000000073c6 */ /* 0x001e220000000000 */
[----:B------:R-:W-:Y:S01]  /*8780*/  UIMAD UR6, UR13, UR9, UR6 ;  /* 0x000000090d0672a4 */ /* 0x000fe2000f8e0206 */
[C---:B------:R-:W-:Y:S01]  /*8790*/  IMAD R6, R48.reuse, 0xc0, R3 ;  /* 0x000000c030067824 */ /* 0x040fe200078e0203 */
[----:B------:R-:W-:Y:S01]  /*87a0*/  UIADD3 UR44, UR44, 0x13220, URZ ;  /* 0x000132202c2c7890 */ /* 0x000fe2000fffe03f */
[----:B------:R-:W-:Y:S01]  /*87b0*/  IMAD R48, R48, 0xc0, R17 ;  /* 0x000000c030307824 */ /* 0x000fe200078e0211 */
[----:B------:R-:W-:Y:S01]  /*87c0*/  ULDC.64 UR8, c[0x0][0xaf0] ;  /* 0x0002bc0000087ab9 */ /* 0x000fe20000000a00 */
[----:B------:R-:W-:Y:S01]  /*87d0*/  UIADD3 UR5, UR5, UR6, URZ ;  /* 0x0000000605057290 */ /* 0x000fe2000fffe03f */
[----:B--2---:R-:W-:Y:S01]  /*87e0*/  @P2 IMAD.HI.U32 R0, R6, R7, RZ ;  /* 0x0000000706002227 */ /* 0x004fe200078e00ff */
[----:B------:R-:W-:Y:S01]  /*87f0*/  UIMAD UR7, UR14, UR8, URZ ;  /* 0x000000080e0772a4 */ /* 0x000fe2000f8e023f */
[C---:B------:R-:W-:Y:S01]  /*8800*/  IADD3 R12, R48.reuse, 0x90, RZ ;  /* 0x00000090300c7810 */ /* 0x040fe20007ffe0ff */
[----:B------:R-:W-:Y:S01]  /*8810*/  UIMAD.WIDE.U32 UR4, UR45, UR8, UR4 ;  /* 0x000000082d0472a5 */ /* 0x000fe2000f8e0004 */
[----:B------:R-:W-:Y:S01]  /*8820*/  IMAD.MOV.U32 R5, RZ, RZ, R6 ;  /* 0x000000ffff057224 */ /* 0x000fe200078e0006 */
[----:B------:R-:W-:Y:S01]  /*8830*/  UIMAD UR6, UR45, UR9, UR7 ;  /* 0x000000092d0672a4 */ /* 0x000fe2000f8e0207 */
[----:B---3--:R-:W-:Y:S01]  /*8840*/  @P2 SHF.R.U32.HI R5, RZ, R13, R0 ;  /* 0x0000000dff052219 */ /* 0x008fe20000011600 */
[----:B------:R-:W-:Y:S01]  /*8850*/  VIADD R10, R48, 0x60 ;  /* 0x00000060300a7836 */ /* 0x000fe20000000000 */
[----:B------:R-:W-:Y:S01]  /*8860*/  ULDC.64 UR8, c[0x0][0xae0] ;  /* 0x0002b80000087ab9 */ /* 0x000fe20000000a00 */
[----:B------:R-:W-:Y:S01]  /*8870*/  UIADD3 UR6, UR5, UR6, URZ ;  /* 0x0000000605067290 */ /* 0x000fe2000fffe03f */
[----:B------:R-:W-:Y:S01]  /*8880*/  SHF.R.S32.HI R0, RZ, 0x1f, R5 ;  /* 0x0000001fff007819 */ /* 0x000fe20000011405 */
[----:B------:R-:W-:Y:S01]  /*8890*/  IMAD.U32 R3, RZ, RZ, UR5 ;  /* 0x00000005ff037e24 */ /* 0x000fe2000f8e00ff */
[----:B------:R-:W-:Y:S01]  /*88a0*/  IADD3 R4, -R5, RZ, RZ ;  /* 0x000000ff05047210 */ /* 0x000fe20007ffe1ff */
[----:B------:R-:W-:Y:S01]  /*88b0*/  IMAD.U32 R2, RZ, RZ, UR4 ;  /* 0x00000004ff027e24 */ /* 0x000fe2000f8e00ff */
[----:B------:R-:W-:Y:S01]  /*88c0*/  ULDC.64 UR4, c[0x0][0xad8] ;  /* 0x0002b60000047ab9 */ /* 0x000fe20000000a00 */
[----:B------:R-:W-:Y:S01]  /*88d0*/  IMAD.U32 R3, RZ, RZ, UR6 ;  /* 0x00000006ff037e24 */ /* 0x000fe2000f8e00ff */
[----:B------:R-:W-:Y:S01]  /*88e0*/  UPRMT UR44, URZ, 0x654, UR44 ;  /* 0x000006543f2c7896 */ /* 0x000fe2000800002c */
[----:B------:R-:W-:Y:S01]  /*88f0*/  IMAD R0, R0, UR8, RZ ;  /* 0x0000000800007c24 */ /* 0x000fe2000f8e02ff */
[----:B------:R-:W-:Y:S01]  /*8900*/  UIADD3 UR39, UR39, 0x1, URZ ;  /* 0x0000000127277890 */ /* 0x000fe2000fffe03f */
[----:B------:R-:W-:Y:S01]  /*8910*/  IMAD R21, R21, R4, R6 ;  /* 0x0000000415157224 */ /* 0x000fe200078e0206 */
[----:B------:R-:W-:Y:S01]  /*8920*/  UIADD3 UR36, UR36, 0x1, URZ ;  /* 0x0000000124247890 */ /* 0x000fe2000fffe03f */
[C---:B------:R-:W-:Y:S01]  /*8930*/  IMAD R7, R5.reuse, UR9, R0 ;  /* 0x0000000905077c24 */ /* 0x040fe2000f8e0200 */
[----:B------:R-:W-:Y:S01]  /*8940*/  UISETP.NE.AND UP0, UPT, UR39, 0x2, UPT ;  /* 0x000000022700788c */ /* 0x000fe2000bf05270 */
[----:B------:R-:W-:Y:S01]  /*8950*/  IMAD.WIDE.U32 R2, R5, UR8, R2 ;  /* 0x0000000805027c25 */ /* 0x000fe2000f8e0002 */
[----:B------:R-:W-:Y:S01]  /*8960*/  SHF.R.S32.HI R0, RZ, 0x1f, R21 ;  /* 0x0000001fff007819 */ /* 0x000fe20000011415 */
[----:B0-----:R-:W-:Y:S01]  /*8970*/  SYNCS.ARRIVE.TRANS64.RED.A1T0 RZ, [UR44], RZ ;  /* 0x000000ffffff79a7 */ /* 0x001fe2000810042c */
[----:B------:R-:W-:-:S02]  /*8980*/  USEL UR39, UR39, URZ, UP0 ;  /* 0x0000003f27277287 */ /* 0x000fc40008000000 */
[----:B------:R-:W-:Y:S01]  /*8990*/  IADD3 R3, R3, R7, RZ ;  /* 0x0000000703037210 */ /* 0x000fe20007ffe0ff */
[----:B------:R-:W-:-:S04]  /*89a0*/  IMAD R0, R0, UR4, RZ ;  /* 0x0000000400007c24 */ /* 0x000fc8000f8e02ff */
[C---:B------:R-:W-:Y:S02]  /*89b0*/  IMAD R5, R21.reuse, UR5, R0 ;  /* 0x0000000515057c24 */ /* 0x040fe4000f8e0200 */
[----:B------:R-:W-:Y:S01]  /*89c0*/  IMAD.WIDE.U32 R2, R21, UR4, R2 ;  /* 0x0000000415027c25 */ /* 0x000fe2000f8e0002 */
[----:B------:R-:W-:-:S03]  /*89d0*/  ULDC.64 UR4, c[0x0][0xa80] ;  /* 0x0002a00000047ab9 */ /* 0x000fc60000000a00 */
[----:B------:R-:W-:Y:S01]  /*89e0*/  IMAD.IADD R3, R3, 0x1, R5 ;  /* 0x0000000103037824 */ /* 0x000fe200078e0205 */
[----:B------:R-:W-:Y:S01]  /*89f0*/  LEA R11, P0, R2, UR4, 0x1 ;  /* 0x00000004020b7c11 */ /* 0x000fe2000f8008ff */
[----:B------:R-:W-:Y:S01]  /*8a00*/  ULDC UR4, c[0x0][0xac8] ;  /* 0x0002b20000047ab9 */ /* 0x000fe20000000800 */
[----:B------:R-:W-:Y:S02]  /*8a10*/  VIADD R0, R48, 0x30 ;  /* 0x0000003030007836 */ /* 0x000fe40000000000 */
[----:B------:R-:W-:Y:S01]  /*8a20*/  LEA.HI.X R13, R2, UR5, R3, 0x1, P0 ;  /* 0x00000005020d7c11 */ /* 0x000fe200080f0c03 */
[----:B------:R-:W-:Y:S01]  /*8a30*/  SHFL.IDX PT, R4, R11, 0x1, 0x181f ;  /* 0x00381f000b047f89 */ /* 0x000fe200000e0000 */
[----:B------:R-:W-:Y:S01]  /*8a40*/  ISETP.GE.AND P0, PT, R20, UR4, PT ;  /* 0x0000000414007c0c */ /* 0x000fe2000bf06270 */
[----:B------:R-:W-:Y:S02]  /*8a50*/  ULDC UR4, c[0x0][0xc] ;  /* 0x0000030000047ab9 */ /* 0x000fe40000000800 */
[----:B------:R-:W-:Y:S01]  /*8a60*/  SHFL.IDX PT, R2, R11, RZ, 0x181f ;  /* 0x00181fff0b027589 */ /* 0x000fe200000e0000 */
[-C--:B------:R-:W-:Y:S01]  /*8a70*/  ISETP.GE.OR P2, PT, R0, R49.reuse, P0 ;  /* 0x000000310000720c */ /* 0x080fe20000746670 */
[----:B------:R-:W-:Y:S01]  /*8a80*/  UIADD3 UR41, UR4, UR41, URZ ;  /* 0x0000002904297290 */ /* 0x000fe2000fffe03f */
[----:B------:R-:W0:Y:S01]  /*8a90*/  LDC R0, c[0x0][0xc34] ;  /* 0x00030d00ff007b82 */ /* 0x000e220000000800 */
[----:B------:R-:W2:Y:S01]  /*8aa0*/  SHFL.IDX PT, R3, R13, RZ, 0x181f ;  /* 0x00181fff0d037589 */ /* 0x000ea200000e0000 */
[-C--:B------:R-:W-:Y:S01]  /*8ab0*/  ISETP.GE.OR P1, PT, R48, R49.reuse, P0 ;  /* 0x000000313000720c */ /* 0x080fe20000726670 */
[----:B------:R-:W-:Y:S01]  /*8ac0*/  USEL UR4, URZ, 0x1, UP0 ;  /* 0x000000013f047887 */ /* 0x000fe20008000000 */
[-C--:B------:R-:W-:Y:S01]  /*8ad0*/  ISETP.GE.OR P3, PT, R10, R49.reuse, P0 ;  /* 0x000000310a00720c */ /* 0x080fe20000766670 */
[----:B------:R-:W3:Y:S01]  /*8ae0*/  SHFL.IDX PT, R5, R13, 0x1, 0x181f ;  /* 0x00381f000d057f89 */ /* 0x000ee200000e0000 */
[----:B------:R-:W-:Y:S01]  /*8af0*/  ISETP.GE.OR P0, PT, R12, R49, P0 ;  /* 0x000000310c00720c */ /* 0x000fe20000706670 */
[----:B------:R-:W-:-:S02]  /*8b00*/  ULOP3.LUT UR37, UR37, UR4, URZ, 0x3c, !UPT ;  /* 0x0000000425257292 */ /* 0x000fc4000f8e3c3f */
[----:B------:R-:W-:Y:S04]  /*8b10*/  SHFL.IDX PT, R6, R11, 0x2, 0x181f ;  /* 0x00581f000b067f89 */ /* 0x000fe800000e0000 */
[----:B------:R-:W3:Y:S04]  /*8b20*/  SHFL.IDX PT, R7, R13, 0x2, 0x181f ;  /* 0x00581f000d077f89 */ /* 0x000ee800000e0000 */
[----:B-1----:R-:W-:Y:S04]  /*8b30*/  SHFL.IDX PT, R8, R11, 0x3, 0x181f ;  /* 0x00781f000b087f89 */ /* 0x002fe800000e0000 */
[----:B------:R-:W1:Y:S01]  /*8b40*/  SHFL.IDX PT, R9, R13, 0x3, 0x181f ;  /* 0x00781f000d097f89 */ /* 0x000e6200000e0000 */
[----:B--2---:R-:W-:-:S04]  /*8b50*/  @!P1 IMAD.WIDE R2, R20, 0x2, R2 ;  /* 0x0000000214029825 */ /* 0x004fc800078e0202 */
[----:B---3--:R-:W-:-:S04]  /*8b60*/  @!P2 IMAD.WIDE R4, R20, 0x2, R4 ;  /* 0x000000021404a825 */ /* 0x008fc800078e0204 */
[----:B------:R-:W-:-:S04]  /*8b70*/  @!P3 IMAD.WIDE R6, R20, 0x2, R6 ;  /* 0x000000021406b825 */ /* 0x000fc800078e0206 */
[----:B-1----:R-:W-:Y:S01]  /*8b80*/  @!P0 IMAD.WIDE R20, R20, 0x2, R8 ;  /* 0x0000000214148825 */ /* 0x002fe200078e0208 */
[----:B----4-:R1:W-:Y:S04]  /*8b90*/  @!P1 ST.E.128 desc[UR46][R2.64], R24 ;  /* 0x0000001802009985 */ /* 0x0103e8000c101d2e */
[----:B-----5:R1:W-:Y:S04]  /*8ba0*/  @!P2 ST.E.128 desc[UR46][R4.64], R28 ;  /* 0x0000001c0400a985 */ /* 0x0203e8000c101d2e */
[----:B------:R1:W-:Y:S04]  /*8bb0*/  @!P3 ST.E.128 desc[UR46][R6.64], R40 ;  /* 0x000000280600b985 */ /* 0x0003e8000c101d2e */
[----:B------:R1:W-:Y:S01]  /*8bc0*/  @!P0 ST.E.128 desc[UR46][R20.64], R44 ;  /* 0x0000002c14008985 */ /* 0x0003e2000c101d2e */
[----:B0-----:R-:W-:-:S13]  /*8bd0*/  ISETP.LE.AND P0, PT, R0, UR41, PT ;  /* 0x0000002900007c0c */ /* 0x001fda000bf03270 */
[----:B------:R-:W-:Y:S05]  /*8be0*/  @!P0 BRA `(.L_x_31) ;  /* 0xffffff8000548947 */ /* 0x000fea000383ffff */
[----:B------:R-:W-:Y:S05]  /*8bf0*/  EXIT ;  /* 0x000000000000794d */ /* 0x000fea0003800000 */
.L_x_7:
[----:B------:R-:W-:-:S08]  /*8c00*/  NOP ;  /* 0x0000000000007918 */ /* 0x000fd00000000000 */
[----:B------:R-:W0:-:S00]  /*8c10*/  USETMAXREG.DEALLOC.CTAPOOL 0x20 ;  /* 0x00000020000079c8 */ /* 0x000e0000080e0500 */
[----:B------:R-:W1:Y:S01]  /*8c20*/  S2UR UR50, SR_CTAID.X ;  /* 0x00000000003279c3 */ /* 0x000e620000002500 */
[----:B------:R-:W-:Y:S01]  /*8c30*/  UMOV UR48, 0x1 ;  /* 0x0000000100307882 */ /* 0x000fe20000000000 */
[----:B0-----:R-:W-:Y:S02]  /*8c40*/  IMAD.MOV.U32 R18, RZ, RZ, RZ ;  /* 0x000000ffff127224 */ /* 0x001fe400078e00ff */
[----:B------:R-:W-:-:S04]  /*8c50*/  IMAD.MOV.U32 R19, RZ, RZ, 0x1 ;  /* 0x00000001ff137424 */ /* 0x000fc800078e00ff */
[----:B------:R-:W1:Y:S02]  /*8c60*/  LDC R2, c[0x0][0xc34] ;  /* 0x00030d00ff027b82 */ /* 0x000e640000000800 */
[----:B-1----:R-:W-:-:S13]  /*8c70*/  ISETP.LE.AND P0, PT, R2, UR50, PT ;  /* 0x0000003202007c0c */ /* 0x002fda000bf03270 */
[----:B------:R-:W-:Y:S05]  /*8c80*/  @P0 BRA `(.L_x_32) ;  /* 0x0000002800400947 */ /* 0x000fea0003800000 */
[----:B------:R-:W0:Y:S01]  /*8c90*/  S2R R10, SR_TID.X ;  /* 0x00000000000a7919 */ /* 0x000e220000002100 */
[----:B------:R-:W1:Y:S01]  /*8ca0*/  S2UR UR4, SR_CgaCtaId ;  /* 0x00000000000479c3 */ /* 0x000e620000008800 */
[----:B------:R-:W-:Y:S01]  /*8cb0*/  IMAD.SHL.U32 R6, R28, 0x10, RZ ;  /* 0x000000101c067824 */ /* 0x000fe200078e00ff */
[----:B------:R-:W-:Y:S01]  /*8cc0*/  UMOV UR41, 0x400 ;  /* 0x0000040000297882 */ /* 0x000fe20000000000 */
[----:B------:R-:W-:Y:S01]  /*8cd0*/  IMAD.MOV.U32 R19, RZ, RZ, 0x1 ;  /* 0x00000001ff137424 */ /* 0x000fe200078e00ff */
[----:B------:R-:W-:Y:S01]  /*8ce0*/  ULDC.64 UR52, c[0x0][0x198] ;  /* 0x0000660000347ab9 */ /* 0x000fe20000000a00 */
[----:B------:R-:W-:Y:S01]  /*8cf0*/  IMAD.MOV.U32 R18, RZ, RZ, RZ ;  /* 0x000000ffff127224 */ /* 0x000fe200078e00ff */
[----:B------:R-:W-:Y:S01]  /*8d00*/  LOP3.LUT R7, R6, 0x600, RZ, 0xc0, !PT ;  /* 0x0000060006077812 */ /* 0x000fe200078ec0ff */
[----:B------:R-:W-:Y:S02]  /*8d10*/  ULOP3.LUT UR42, UR38, 0x1, URZ, 0xfc, !UPT ;  /* 0x00000001262a7892 */ /* 0x000fe4000f8efc3f */
[----:B------:R-:W-:Y:S01]  /*8d20*/  ULOP3.LUT UR49, UR38, 0x2, URZ, 0xfc, !UPT ;  /* 0x0000000226317892 */ /* 0x000fe2000f8efc3f */
[----:B------:R-:W-:Y:S01]  /*8d30*/  ULDC UR43, c[0x0][0xc] ;  /* 0x00000300002b7ab9 */ /* 0x000fe20000000800 */
[----:B------:R-:W-:Y:S01]  /*8d40*/  UMOV UR48, URZ ;  /* 0x0000003f00307c82 */ /* 0x000fe20008000000 */
[----:B-1----:R-:W-:Y:S01]  /*8d50*/  ULEA UR41, UR4, UR41, 0x18 ;  /* 0x0000002904297291 */ /* 0x002fe2000f8ec03f */
[C---:B0-----:R-:W-:Y:S01]  /*8d60*/  IMAD.SHL.U32 R26, R10.reuse, 0x40, RZ ;  /* 0x000000400a1a7824 */ /* 0x041fe200078e00ff */
[----:B------:R-:W-:Y:S01]  /*8d70*/  SHF.R.U32.HI R4, RZ, 0x1, R10 ;  /* 0x00000001ff047819 */ /* 0x000fe2000001160a */
[C---:B------:R-:W-:Y:S01]  /*8d80*/  IMAD.SHL.U32 R2, R10.reuse, 0x10, RZ ;  /* 0x000000100a027824 */ /* 0x040fe200078e00ff */
[C---:B------:R-:W-:Y:S01]  /*8d90*/  SHF.L.U32 R0, R10.reuse, 0x5, RZ ;  /* 0x000000050a007819 */ /* 0x040fe200000006ff */
[----:B------:R-:W-:Y:S01]  /*8da0*/  IMAD.SHL.U32 R8, R10, 0x2, RZ ;  /* 0x000000020a087824 */ /* 0x000fe200078e00ff */
[----:B------:R-:W-:-:S02]  /*8db0*/  LOP3.LUT R3, R26, 0x180, RZ, 0xc0, !PT ;  /* 0x000001801a037812 */ /* 0x000fc400078ec0ff */
[----:B------:R-:W-:Y:S02]  /*8dc0*/  LOP3.LUT R5, R2, 0x1b0, RZ, 0xc0, !PT ;  /* 0x000001b002057812 */ /* 0x000fe400078ec0ff */
[----:B------:R-:W-:Y:S01]  /*8dd0*/  LOP3.LUT R3, R3, 0x30, R4, 0xf8, !PT ;  /* 0x0000003003037812 */ /* 0x000fe200078ef804 */
[----:B------:R-:W-:Y:S01]  /*8de0*/  IMAD.SHL.U32 R4, R10, 0x8, RZ ;  /* 0x000000080a047824 */ /* 0x000fe200078e00ff */
[----:B------:R-:W-:Y:S02]  /*8df0*/  LOP3.LUT R9, R5, 0x30, R8, 0x78, !PT ;  /* 0x0000003005097812 */ /* 0x000fe400078e7808 */
[----:B------:R-:W-:Y:S02]  /*8e00*/  LOP3.LUT R5, R0, 0x80, RZ, 0xc0, !PT ;  /* 0x0000008000057812 */ /* 0x000fe400078ec0ff */
[----:B------:R-:W-:Y:S02]  /*8e10*/  LOP3.LUT R6, R7, 0x40, R2, 0xf8, !PT ;  /* 0x0000004007067812 */ /* 0x000fe400078ef802 */
[----:B------:R-:W-:-:S02]  /*8e20*/  LOP3.LUT R3, R3, 0x30, R4, 0x78, !PT ;  /* 0x0000003003037812 */ /* 0x000fc400078e7804 */
[----:B------:R-:W-:Y:S02]  /*8e30*/  SHF.L.U32 R8, R10, 0x2, RZ ;  /* 0x000000020a087819 */ /* 0x000fe400000006ff */
[----:B------:R-:W-:Y:S02]  /*8e40*/  LOP3.LUT R5, R5, 0x10, R10, 0xf8, !PT ;  /* 0x0000001005057812 */ /* 0x000fe400078ef80a */
[----:B------:R-:W-:Y:S02]  /*8e50*/  LOP3.LUT R7, R7, 0x60, R0, 0xf8, !PT ;  /* 0x0000006007077812 */ /* 0x000fe400078ef800 */
[----:B------:R-:W-:Y:S02]  /*8e60*/  LOP3.LUT R9, R6, R9, RZ, 0xfc, !PT ;  /* 0x0000000906097212 */ /* 0x000fe400078efcff */
[----:B------:R-:W-:Y:S02]  /*8e70*/  LOP3.LUT R26, R3, 0x640, R26, 0xf8, !PT ;  /* 0x00000640031a7812 */ /* 0x000fe400078ef81a */
[----:B------:R-:W-:-:S02]  /*8e80*/  LOP3.LUT R5, R5, 0x10, R8, 0x78, !PT ;  /* 0x0000001005057812 */ /* 0x000fc400078e7808 */
[----:B------:R-:W-:Y:S02]  /*8e90*/  LOP3.LUT R6, R7, 0x100, R0, 0xf8, !PT ;  /* 0x0000010007067812 */ /* 0x000fe400078ef800 */
[----:B------:R-:W-:Y:S02]  /*8ea0*/  SHF.R.U32.HI R3, RZ, 0x2, R28 ;  /* 0x00000002ff037819 */ /* 0x000fe4000001161c */
[----:B------:R-:W-:Y:S02]  /*8eb0*/  LOP3.LUT R25, R6, R5, RZ, 0xfc, !PT ;  /* 0x0000000506197212 */ /* 0x000fe400078efcff */
[----:B------:R-:W-:Y:S02]  /*8ec0*/  LOP3.LUT R29, R10, 0x1f, RZ, 0xc0, !PT ;  /* 0x0000001f0a1d7812 */ /* 0x000fe400078ec0ff */
[----:B------:R-:W-:Y:S02]  /*8ed0*/  LOP3.LUT R0, R3, 0x60, R0, 0xf8, !PT ;  /* 0x0000006003007812 */ /* 0x000fe400078ef800 */
[----:B------:R-:W-:-:S07]  /*8ee0*/  IADD3 R27, R9, UR41, RZ ;  /* 0x00000029091b7c10 */ /* 0x000fce000fffe0ff */
.L_x_75:
[----:B------:R-:W-:Y:S01]  /*8ef0*/  ULDC UR4, c[0x0][0xc38] ;  /* 0x00030e0000047ab9 */ /* 0x000fe20000000800 */
[----:B------:R-:W-:Y:S01]  /*8f00*/  ULDC UR8, c[0x0][0xc44] ;  /* 0x0003110000087ab9 */ /* 0x000fe20000000800 */
[----:B------:R-:W-:Y:S02]  /*8f10*/  UISETP.NE.AND UP2, UPT, UR4, 0x1, UPT ;  /* 0x000000010400788c */ /* 0x000fe4000bf45270 */
[----:B------:R-:W-:Y:S01]  /*8f20*/  UISETP.NE.AND UP1, UPT, UR8, 0x1, UPT ;  /* 0x000000010800788c */ /* 0x000fe2000bf25270 */
[----:B------:R-:W-:Y:S01]  /*8f30*/  ULDC.64 UR4, c[0x0][0x418] ;  /* 0x0001060000047ab9 */ /* 0x000fe20000000a00 */
[----:B------:R-:W-:Y:S01]  /*8f40*/  ULDC UR6, c[0x0][0x424] ;  /* 0x0001090000067ab9 */ /* 0x000fe20000000800 */
[----:B------:R-:W-:Y:S02]  /*8f50*/  UISETP.NE.U32.AND UP0, UPT, UR4, URZ, UPT ;  /* 0x0000003f0400728c */ /* 0x000fe4000bf05070 */
[----:B------:R-:W-:Y:S02]  /*8f60*/  UIADD3 UR9, UR41, 0xe000, URZ ;  /* 0x0000e00029097890 */ /* 0x000fe4000fffe03f */
[----:B------:R-:W-:-:S02]  /*8f70*/  UISETP.NE.AND.EX UP0, UPT, UR5, URZ, UPT, UP0 ;  /* 0x0000003f0500728c */ /* 0x000fc4000bf05300 */
[----:B------:R-:W-:Y:S01]  /*8f80*/  @UP2 ULDC UR4, c[0x0][0xc3c] ;  /* 0x00030f0000042ab9 */ /* 0x000fe20000000800 */
[----:B------:R-:W-:Y:S01]  /*8f90*/  ULDC UR40, c[0x0][0x2f0] ;  /* 0x0000bc0000287ab9 */ /* 0x000fe20000000800 */
[----:B------:R-:W-:Y:S02]  /*8fa0*/  UIMAD.WIDE.U32 UR4, UR50, UR4, URZ ;  /* 0x00000004320472a5 */ /* 0x000fe4000f8e003f */
[----:B------:R-:W-:Y:S01]  /*8fb0*/  USEL UR6, UR6, 0x1, UP0 ;  /* 0x0000000106067887 */ /* 0x000fe20008000000 */
[----:B------:R-:W-:Y:S01]  /*8fc0*/  @UP2 ULDC UR7, c[0x0][0xc40] ;  /* 0x0003100000072ab9 */ /* 0x000fe20000000800 */
[----:B------:R-:W-:Y:S01]  /*8fd0*/  ULOP3.LUT UP0, URZ, UR9, 0x1bf, URZ, 0xc0, !UPT ;  /* 0x000001bf093f7892 */ /* 0x000fe2000f80c03f */
[----:B------:R-:W-:Y:S01]  /*8fe0*/  UMOV UR45, UR50 ;  /* 0x00000032002d7c82 */ /* 0x000fe20008000000 */
[----:B------:R-:W-:Y:S02]  /*8ff0*/  UIMAD UR40, UR6, UR40, URZ ;  /* 0x00000028062872a4 */ /* 0x000fe4000f8e023f */
[----:B------:R-:W-:-:S02]  /*9000*/  @UP2 USHF.R.U32.HI UR45, URZ, UR7, UR5 ;  /* 0x000000073f2d2299 */ /* 0x000fc40008011605 */
[----:B------:R-:W-:Y:S01]  /*9010*/  PLOP3.LUT P0, PT, PT, PT, UP0, 0x80, 0x0 ;  /* 0x000000000000781c */ /* 0x000fe20003f0f008 */
[----:B------:R-:W-:Y:S01]  /*9020*/  @UP1 ULDC.64 UR10, c[0x0][0xc48] ;  /* 0x00031200000a1ab9 */ /* 0x000fe20000000a00 */
[----:B------:R-:W-:Y:S02]  /*9030*/  UIADD3 UR6, UR40, 0x9f, URZ ;  /* 0x0000009f28067890 */ /* 0x000fe4000fffe03f */
[----:B------:R-:W-:Y:S02]  /*9040*/  UIMAD.WIDE.U32 UR4, UR45, UR10, URZ ;  /* 0x0000000a2d0472a5 */ /* 0x000fe4000f8e003f */
[----:B------:R-:W-:Y:S01]  /*9050*/  UMOV UR44, UR45 ;  /* 0x0000002d002c7c82 */ /* 0x000fe20008000000 */
[----:B------:R-:W-:Y:S02]  /*9060*/  UIMAD.WIDE UR6, UR6, 0x66666667, URZ ;  /* 0x66666667060678a5 */ /* 0x000fe4000f8e023f */
[----:B------:R-:W-:Y:S02]  /*9070*/  @UP1 USHF.R.U32.HI UR44, URZ, UR11, UR5 ;  /* 0x0000000b3f2c1299 */ /* 0x000fe40008011605 */
[----:B------:R-:W-:-:S02]  /*9080*/  USHF.R.U32.HI UR39, URZ, 0x1f, UR7 ;  /* 0x0000001f3f277899 */ /* 0x000fc40008011607 */
[----:B------:R-:W-:Y:S02]  /*9090*/  UIADD3 UR36, -UR44, URZ, URZ ;  /* 0x0000003f2c247290 */ /* 0x000fe4000fffe13f */
[----:B------:R-:W-:Y:S02]  /*90a0*/  ULEA.HI.SX32 UR39, UR7, UR39, 0x1a ;  /* 0x0000002707277291 */ /* 0x000fe4000f8fd23f */
[----:B------:R-:W-:Y:S01]  /*90b0*/  UIMAD UR36, UR8, UR36, UR45 ;  /* 0x00000024082472a4 */ /* 0x000fe2000f8e022d */
[----:B------:R-:W-:Y:S11]  /*90c0*/  @!P0 BRA `(.L_x_33) ;  /* 0x0000000000408947 */ /* 0x000ff60003800000 */
[----:B------:R-:W-:Y:S01]  /*90d0*/  MOV R2, 0x0 ;  /* 0x0000000000027802 */ /* 0x000fe20000000f00 */
[----:B------:R-:W-:Y:S01]  /*90e0*/  ULDC.64 UR4, c[0x4][0x98] ;  /* 0x0100260000047ab9 */ /* 0x000fe20000000a00 */
[----:B------:R-:W-:Y:S01]  /*90f0*/  ULDC.64 UR6, c[0x4][0xa0] ;  /* 0x0100280000067ab9 */ /* 0x000fe20000000a00 */
[----:B------:R-:W-:Y:S01]  /*9100*/  IMAD.U32 R4, RZ, RZ, UR4 ;  /* 0x00000004ff047e24 */ /* 0x000fe2000f8e00ff */
[----:B------:R-:W-:Y:S01]  /*9110*/  MOV R7, UR7 ;  /* 0x0000000700077c02 */ /* 0x000fe20008000f00 */
[----:B------:R-:W-:Y:S01]  /*9120*/  IMAD.U32 R5, RZ, RZ, UR5 ;  /* 0x00000005ff057e24 */ /* 0x000fe2000f8e00ff */
[----:B------:R-:W0:Y:S01]  /*9130*/  LDC.64 R2, c[0x4][R2] ;  /* 0x0100000002027b82 */ /* 0x000e220000000a00 */
[----:B------:R-:W-:Y:S01]  /*9140*/  ULDC.64 UR4, c[0x4][0x8] ;  /* 0x0100020000047ab9 */ /* 0x000fe20000000a00 */
[----:B------:R-:W-:Y:S01]  /*9150*/  IMAD.U32 R6, RZ, RZ, UR6 ;  /* 0x00000006ff067e24 */ /* 0x000fe2000f8e00ff */
[----:B------:R-:W-:Y:S01]  /*9160*/  MOV R12, 0x1 ;  /* 0x00000001000c7802 */ /* 0x000fe20000000f00 */
[----:B------:R-:W-:-:S02]  /*9170*/  IMAD.U32 R10, RZ, RZ, UR4 ;  /* 0x00000004ff0a7e24 */ /* 0x000fc4000f8e00ff */
[----:B------:R-:W-:Y:S02]  /*9180*/  IMAD.U32 R11, RZ, RZ, UR5 ;  /* 0x00000005ff0b7e24 */ /* 0x000fe4000f8e00ff */
[----:B------:R-:W-:Y:S02]  /*9190*/  IMAD.MOV.U32 R8, RZ, RZ, 0x70 ;  /* 0x00000070ff087424 */ /* 0x000fe400078e00ff */
[----:B------:R-:W-:-:S07]  /*91a0*/  IMAD.MOV.U32 R13, RZ, RZ, RZ ;  /* 0x000000ffff0d7224 */ /* 0x000fce00078e00ff */
[----:B------:R-:W-:-:S07]  /*91b0*/  LEPC R20, `(.L_x_33) ;  /* 0x000000001014794e */ /* 0x000fce0000000000 */
[----:B0-----:R-:W-:Y:S05]  /*91c0*/  CALL.ABS.NOINC R2 ;  /* 0x0000000002007343 */ /* 0x001fea0003c00000 */
.L_x_33:
[----:B------:R-:W-:-:S06]  /*91d0*/  UIADD3 UR4, UR41, 0x6000, URZ ;  /* 0x0000600029047890 */ /* 0x000fcc000fffe03f */
[----:B------:R-:W-:-:S05]  /*91e0*/  IMAD.U32 R16, RZ, RZ, UR4 ;  /* 0x00000004ff107e24 */ /* 0x000fca000f8e00ff */
[----:B------:R-:W-:-:S13]  /*91f0*/  LOP3.LUT P0, RZ, R16, 0x1bf, RZ, 0xc0, !PT ;  /* 0x000001bf10ff7812 */ /* 0x000fda000780c0ff */
[----:B------:R-:W-:Y:S05]  /*9200*/  @!P0 BRA `(.L_x_34) ;  /* 0x0000000000408947 */ /* 0x000fea0003800000 */
[----:B------:R-:W-:Y:S01]  /*9210*/  MOV R2, 0x0 ;  /* 0x0000000000027802 */ /* 0x000fe20000000f00 */
[----:B------:R-:W-:Y:S01]  /*9220*/  ULDC.64 UR4, c[0x4][0x98] ;  /* 0x0100260000047ab9 */ /* 0x000fe20000000a00 */
[----:B------:R-:W-:Y:S01]  /*9230*/  ULDC.64 UR6, c[0x4][0xa0] ;  /* 0x0100280000067ab9 */ /* 0x000fe20000000a00 */
[----:B------:R-:W-:Y:S01]  /*9240*/  IMAD.U32 R4, RZ, RZ, UR4 ;  /* 0x00000004ff047e24 */ /* 0x000fe2000f8e00ff */
[----:B------:R-:W-:Y:S01]  /*9250*/  MOV R5, UR5 ;  /* 0x0000000500057c02 */ /* 0x000fe20008000f00 */
[----:B------:R-:W-:Y:S01]  /*9260*/  ULDC.64 UR4, c[0x4][0x10] ;  /* 0x0100040000047ab9 */ /* 0x000fe20000000a00 */
[----:B------:R-:W0:Y:S01]  /*9270*/  LDC.64 R2, c[0x4][R2] ;  /* 0x0100000002027b82 */ /* 0x000e220000000a00 */
[----:B------:R-:W-:Y:S01]  /*9280*/  IMAD.U32 R6, RZ, RZ, UR6 ;  /* 0x00000006ff067e24 */ /* 0x000fe2000f8e00ff */
[----:B------:R-:W-:Y:S01]  /*9290*/  MOV R11, UR5 ;  /* 0x00000005000b7c02 */ /* 0x000fe20008000f00 */
[----:B------:R-:W-:Y:S02]  /*92a0*/  IMAD.U32 R7, RZ, RZ, UR7 ;  /* 0x00000007ff077e24 */ /* 0x000fe4000f8e00ff */
[----:B------:R-:W-:-:S02]  /*92b0*/  IMAD.U32 R10, RZ, RZ, UR4 ;  /* 0x00000004ff0a7e24 */ /* 0x000fc4000f8e00ff */
[----:B------:R-:W-:Y:S02]  /*92c0*/  IMAD.MOV.U32 R8, RZ, RZ, 0x70 ;  /* 0x00000070ff087424 */ /* 0x000fe400078e00ff */
[----:B------:R-:W-:Y:S02]  /*92d0*/  IMAD.MOV.U32 R12, RZ, RZ, 0x1 ;  /* 0x00000001ff0c7424 */ /* 0x000fe400078e00ff */
[----:B------:R-:W-:-:S07]  /*92e0*/  IMAD.MOV.U32 R13, RZ, RZ, RZ ;  /* 0x000000ffff0d7224 */ /* 0x000fce00078e00ff */
[----:B------:R-:W-:-:S07]  /*92f0*/  LEPC R20, `(.L_x_34) ;  /* 0x000000001014794e */ /* 0x000fce0000000000 */
[----:B0-----:R-:W-:Y:S05]  /*9300*/  CALL.ABS.NOINC R2 ;  /* 0x0000000002007343 */ /* 0x001fea0003c00000 */
.L_x_34:
[----:B------:R-:W-:-:S04]  /*9310*/  UIADD3 UR4, UR41, 0x1000, URZ ;  /* 0x0000100029047890 */ /* 0x000fc8000fffe03f */
[----:B------:R-:W-:-:S06]  /*9320*/  ULOP3.LUT UP0, URZ, UR4, 0x9f, URZ, 0xc0, !UPT ;  /* 0x0000009f043f7892 */ /* 0x000fcc000f80c03f */
[----:B------:R-:W-:-:S13]  /*9330*/  PLOP3.LUT P0, PT, PT, PT, UP0, 0x80, 0x0 ;  /* 0x000000000000781c */ /* 0x000fda0003f0f008 */
[----:B------:R-:W-:Y:S05]  /*9340*/  @!P0 BRA `(.L_x_35) ;  /* 0x0000000000408947 */ /* 0x000fea0003800000 */
[----:B------:R-:W-:Y:S01]  /*9350*/  MOV R2, 0x0 ;  /* 0x0000000000027802 */ /* 0x000fe20000000f00 */
[----:B------:R-:W-:Y:S01]  /*9360*/  ULDC.64 UR4, c[0x4][0x98] ;  /* 0x0100260000047ab9 */ /* 0x000fe20000000a00 */
[----:B------:R-:W-:Y:S01]  /*9370*/  ULDC.64 UR6, c[0x4][0xa0] ;  /* 0x0100280000067ab9 */ /* 0x000fe20000000a00 */
[----:B------:R-:W-:Y:S01]  /*9380*/  MOV R4, UR4 ;  /* 0x0000000400047c02 */ /* 0x000fe20008000f00 */
[----:B------:R-:W-:Y:S01]  /*9390*/  IMAD.U32 R5, RZ, RZ, UR5 ;  /* 0x00000005ff057e24 */ /* 0x000fe2000f8e00ff */
[----:B------:R-:W-:Y:S01]  /*93a0*/  ULDC.64 UR4, c[0x4][0x18] ;  /* 0x0100060000047ab9 */ /* 0x000fe20000000a00 */
[----:B------:R-:W0:Y:S01]  /*93b0*/  LDC.64 R2, c[0x4][R2] ;  /* 0x0100000002027b82 */ /* 0x000e220000000a00 */
[----:B------:R-:W-:Y:S01]  /*93c0*/  IMAD.U32 R6, RZ, RZ, UR6 ;  /* 0x00000006ff067e24 */ /* 0x000fe2000f8e00ff */
[----:B------:R-:W-:Y:S01]  /*93d0*/  MOV R10, UR4 ;  /* 0x00000004000a7c02 */ /* 0x000fe20008000f00 */
[----:B------:R-:W-:Y:S01]  /*93e0*/  IMAD.U32 R7, RZ, RZ, UR7 ;  /* 0x00000007ff077e24 */ /* 0x000fe2000f8e00ff */
[----:B------:R-:W-:Y:S01]  /*93f0*/  MOV R13, RZ ;  /* 0x000000ff000d7202 */ /* 0x000fe20000000f00 */
[----:B------:R-:W-:-:S02]  /*9400*/  IMAD.U32 R11, RZ, RZ, UR5 ;  /* 0x00000005ff0b7e24 */ /* 0x000fc4000f8e00ff */
[----:B------:R-:W-:Y:S02]  /*9410*/  IMAD.MOV.U32 R8, RZ, RZ, 0x70 ;  /* 0x00000070ff087424 */ /* 0x000fe400078e00ff */
[----:B------:R-:W-:-:S07]  /*9420*/  IMAD.MOV.U32 R12, RZ, RZ, 0x1 ;  /* 0x00000001ff0c7424 */ /* 0x000fce00078e00ff */
[----:B------:R-:W-:-:S07]  /*9430*/  LEPC R20, `(.L_x_35) ;  /* 0x000000001014794e */ /* 0x000fce0000000000 */
[----:B0-----:R-:W-:Y:S05]  /*9440*/  CALL.ABS.NOINC R2 ;  /* 0x0000000002007343 */ /* 0x001fea0003c00000 */
.L_x_35:
[----:B------:R-:W-:-:S13]  /*9450*/  LOP3.LUT P6, RZ, R16, 0x1bf, RZ, 0xc0, !PT ;  /* 0x000001bf10ff7812 */ /* 0x000fda00078cc0ff */
[----:B------:R-:W-:Y:S05]  /*9460*/  @!P6 BRA `(.L_x_36) ;  /* 0x000000000040e947 */ /* 0x000fea0003800000 */
        /* <DEDUP_REMOVED lines=16> */
.L_x_36:
[----:B------:R-:W-:Y:S01]  /*9570*/  ULDC.64 UR4, c[0x0][0x9f8] ;  /* 0x00027e0000047ab9 */ /* 0x000fe20000000a00 */
[----:B------:R-:W-:Y:S01]  /*9580*/  IMAD.U32 R23, RZ, RZ, UR44 ;  /* 0x0000002cff177e24 */ /* 0x000fe2000f8e00ff */
[----:B------:R-:W-:Y:S01]  /*9590*/  UISETP.NE.U32.AND UP0, UPT, UR4, URZ, UPT ;  /* 0x0000003f0400728c */ /* 0x000fe2000bf05070 */
[----:B------:R-:W0:Y:S03]  /*95a0*/  LDC.64 R4, c[0x0][0x418] ;  /* 0x00010600ff047b82 */ /* 0x000e260000000a00 */
[----:B------:R-:W-:-:S06]  /*95b0*/  UISETP.NE.AND.EX UP0, UPT, UR5, URZ, UPT, UP0 ;  /* 0x0000003f0500728c */ /* 0x000fcc000bf05300 */
[----:B------:R-:W-:-:S05]  /*95c0*/  PLOP3.LUT P0, PT, PT, PT, UP0, 0x80, 0x0 ;  /* 0x000000000000781c */ /* 0x000fca0003f0f008 */
[----:B------:R-:W-:Y:S02]  /*95d0*/  @UP0 ULDC.64 UR4, c[0x0][0x9f8] ;  /* 0x00027e0000040ab9 */ /* 0x000fe40000000a00 */
[----:B------:R-:W-:-:S06]  /*95e0*/  @UP0 UIMAD.WIDE UR4, UR44, 0x4, UR4 ;  /* 0x000000042c0408a5 */ /* 0x000fcc000f8e0204 */
[----:B------:R-:W-:Y:S01]  /*95f0*/  IMAD.U32 R2, RZ, RZ, UR4 ;  /* 0x00000004ff027e24 */ /* 0x000fe2000f8e00ff */
[----:B------:R-:W-:-:S05]  /*9600*/  MOV R3, UR5 ;  /* 0x0000000500037c02 */ /* 0x000fca0008000f00 */
[----:B------:R-:W2:Y:S01]  /*9610*/  @P0 LDG.E R23, desc[UR46][R2.64] ;  /* 0x0000002e02170981 */ /* 0x000ea2000c1e1900 */
[----:B0-----:R-:W-:Y:S01]  /*9620*/  ISETP.NE.U32.AND P0, PT, R4, RZ, PT ;  /* 0x000000ff0400720c */ /* 0x001fe20003f05070 */
[----:B------:R-:W-:Y:S01]  /*9630*/  UMOV UR4, 0xffffffff ;  /* 0xffffffff00047882 */ /* 0x000fe20000000000 */
[----:B------:R-:W-:Y:S01]  /*9640*/  LOP3.LUT R22, R22, 0xfffffffe, RZ, 0xc0, !PT ;  /* 0xfffffffe16167812 */ /* 0x000fe200078ec0ff */
[----:B------:R-:W0:Y:S01]  /*9650*/  S2R R16, SR_TID.X ;  /* 0x0000000000107919 */ /* 0x000e220000002100 */
[----:B------:R-:W-:-:S13]  /*9660*/  ISETP.NE.AND.EX P1, PT, R5, RZ, PT, P0 ;  /* 0x000000ff0500720c */ /* 0x000fda0003f25300 */
[----:B------:R-:W-:Y:S02]  /*9670*/  @P1 LOP3.LUT R22, R22, 0x1, RZ, 0xfc, !PT ;  /* 0x0000000116161812 */ /* 0x000fe400078efcff */
[----:B0-----:R-:W-:-:S04]  /*9680*/  SHF.R.U32.HI R17, RZ, 0x5, R16 ;  /* 0x00000005ff117819 */ /* 0x001fc80000011610 */
[----:B------:R-:W-:Y:S02]  /*9690*/  LOP3.LUT R17, R17, 0x3, RZ, 0xc0, !PT ;  /* 0x0000000311117812 */ /* 0x000fe400078ec0ff */
[----:B--2---:R-:W-:Y:S02]  /*96a0*/  SHF.R.S32.HI R24, RZ, 0x1f, R23 ;  /* 0x0000001fff187819 */ /* 0x004fe40000011417 */
[----:B------:R-:W-:Y:S01]  /*96b0*/  SEL R16, R23, RZ, !P1 ;  /* 0x000000ff17107207 */ /* 0x000fe20004800000 */
[----:B------:R-:W-:Y:S06]  /*96c0*/  BRA.DIV UR4, `(.L_x_37) ;  /* 0x0000002604007947 */ /* 0x000fec000b800000 */
[----:B------:R0:W1:Y:S02]  /*96d0*/  SHFL.IDX PT, R14, R17, RZ, 0x1f ;  /* 0x00001fff110e7589 */ /* 0x00006400000e0000 */
.L_x_91:
[----:B-1----:R-:W-:Y:S02]  /*96e0*/  ISETP.NE.AND P0, PT, R14, RZ, PT ;  /* 0x000000ff0e00720c */ /* 0x002fe40003f05270 */
[----:B------:R-:W-:Y:S02]  /*96f0*/  PLOP3.LUT P2, PT, PT, PT, PT, 0x8, 0x0 ;  /* 0x000000000000781c */ /* 0x000fe40003f4e170 */
[----:B------:R-:W-:-:S11]  /*9700*/  LOP3.LUT R22, R22, 0xfffffffd, RZ, 0xc0, !PT ;  /* 0xfffffffd16167812 */ /* 0x000fd600078ec0ff */
[----:B------:R-:W-:Y:S01]  /*9710*/  @P2 LOP3.LUT R22, R22, 0x2, RZ, 0xfc, !PT ;  /* 0x0000000216162812 */ /* 0x000fe200078efcff */
[----:B------:R-:W-:Y:S06]  /*9720*/  @P0 BRA `(.L_x_38) ;  /* 0x0000000400340947 */ /* 0x000fec0003800000 */
[----:B------:R-:W-:-:S06]  /*9730*/  UIADD3 UR4, UR39, -0x1, URZ ;  /* 0xffffffff27047890 */ /* 0x000fcc000fffe03f */
[----:B------:R-:W-:Y:S01]  /*9740*/  IMAD.U32 R7, RZ, RZ, UR4 ;  /* 0x00000004ff077e24 */ /* 0x000fe2000f8e00ff */
[----:B------:R-:W-:-:S03]  /*9750*/  UMOV UR4, 0xffffffff ;  /* 0xffffffff00047882 */ /* 0x000fc60000000000 */
[----:B------:R-:W-:Y:S05]  /*9760*/  BRA.DIV UR4, `(.L_x_39) ;  /* 0x0000002204f87947 */ /* 0x000fea000b800000 */
[----:B------:R-:W-:-:S13]  /*9770*/  ELECT P6, URZ, PT ;  /* 0x00000000003f782f */ /* 0x000fda00038c0000 */
.L_x_94:
[----:B------:R-:W-:Y:S05]  /*9780*/  @!P6 BRA `(.L_x_38) ;  /* 0x00000004001ce947 */ /* 0x000fea0003800000 */
[----:B------:R-:W-:Y:S01]  /*9790*/  IMAD.MOV.U32 R16, RZ, RZ, R23 ;  /* 0x000000ffff107224 */ /* 0x000fe200078e0017 */
[----:B------:R-:W-:Y:S06]  /*97a0*/  @!P1 BRA `(.L_x_40) ;  /* 0x0000000000489947 */ /* 0x000fec0003800000 */
[----:B------:R-:W1:Y:S01]  /*97b0*/  LDC R0, c[0x0][0x43c] ;  /* 0x00010f00ff007b82 */ /* 0x000e620000000800 */
[----:B------:R-:W-:Y:S01]  /*97c0*/  IMAD.MOV.U32 R9, RZ, RZ, R7 ;  /* 0x000000ffff097224 */ /* 0x000fe200078e0007 */
[----:B------:R-:W-:Y:S02]  /*97d0*/  ULDC.64 UR4, c[0x0][0x428] ;  /* 0x00010a0000047ab9 */ /* 0x000fe40000000a00 */
[----:B------:R-:W-:-:S04]  /*97e0*/  IMAD R6, R24, UR4, RZ ;  /* 0x0000000418067c24 */ /* 0x000fc8000f8e02ff */
[----:B------:R-:W-:Y:S01]  /*97f0*/  IMAD R11, R23, UR5, R6 ;  /* 0x00000005170b7c24 */ /* 0x000fe2000f8e0206 */
[----:B-1----:R-:W-:-:S13]  /*9800*/  ISETP.NE.AND P0, PT, R0, 0x1, PT ;  /* 0x000000010000780c */ /* 0x002fda0003f05270 */
[----:B------:R-:W1:Y:S02]  /*9810*/  @P0 LDC.64 R2, c[0x0][0x440] ;  /* 0x00011000ff020b82 */ /* 0x000e640000000a00 */
[----:B-1----:R-:W-:-:S05]  /*9820*/  @P0 IMAD.HI.U32 R2, R7, R2, RZ ;  /* 0x0000000207020227 */ /* 0x002fca00078e00ff */
[----:B------:R-:W-:-:S04]  /*9830*/  @P0 SHF.R.U32.HI R9, RZ, R3, R2 ;  /* 0x00000003ff090219 */ /* 0x000fc80000011602 */
[----:B------:R-:W-:Y:S02]  /*9840*/  SHF.R.S32.HI R3, RZ, 0x1f, R9 ;  /* 0x0000001fff037819 */ /* 0x000fe40000011409 */
[----:B------:R-:W-:-:S05]  /*9850*/  MOV R2, R9 ;  /* 0x0000000900027202 */ /* 0x000fca0000000f00 */
[----:B------:R-:W-:-:S04]  /*9860*/  IMAD.WIDE.U32 R2, R23, UR4, R2 ;  /* 0x0000000417027c25 */ /* 0x000fc8000f8e0002 */
[----:B------:R-:W-:Y:S01]  /*9870*/  IMAD.IADD R3, R3, 0x1, R11 ;  /* 0x0000000103037824 */ /* 0x000fe200078e020b */
[----:B------:R-:W-:-:S04]  /*9880*/  LEA R4, P0, R2, R4, 0x2 ;  /* 0x0000000402047211 */ /* 0x000fc800078010ff */
[----:B------:R-:W-:-:S05]  /*9890*/  LEA.HI.X R5, R2, R5, R3, 0x2, P0 ;  /* 0x0000000502057211 */ /* 0x000fca00000f1403 */
[----:B------:R1:W5:Y:S01]  /*98a0*/  LDG.E R16, desc[UR46][R4.64] ;  /* 0x0000002e04107981 */ /* 0x000362000c1e1900 */
[----:B------:R-:W-:-:S04]  /*98b0*/  IMAD.MOV R2, RZ, RZ, -R9 ;  /* 0x000000ffff027224 */ /* 0x000fc800078e0a09 */
[----:B------:R-:W-:-:S07]  /*98c0*/  IMAD R7, R0, R2, R7 ;  /* 0x0000000200077224 */ /* 0x000fce00078e0207 */
.L_x_40:
[----:B------:R-:W-:Y:S02]  /*98d0*/  LEA R3, R18, UR41, 0x3 ;  /* 0x0000002912037c11 */ /* 0x000fe4000f8e18ff */
[----:B------:R-:W-:Y:S02]  /*98e0*/  SHF.L.U32 R0, R19, 0x1f, RZ ;  /* 0x0000001f13007819 */ /* 0x000fe400000006ff */
[----:B------:R-:W-:Y:S02]  /*98f0*/  ISETP.NE.AND P1, PT, R28, RZ, PT ;  /* 0x000000ff1c00720c */ /* 0x000fe40003f25270 */
[----:B------:R-:W2:Y:S02]  /*9900*/  SYNCS.PHASECHK.TRANS64.TRYWAIT P0, [R3+URZ+0x13280], R0 ;  /* 0x01328000030075a7 */ /* 0x000ea4000800017f */
[----:B--2---:R-:W-:Y:S09]  /*9910*/  @!P0 BRA `(.L_x_41) ;  /* 0x0000002000ac8947 */ /* 0x004ff20003800000 */
.L_x_95:
[----:B------:R-:W-:Y:S05]  /*9920*/  @P1 BRA `(.L_x_42) ;  /* 0x0000000000141947 */ /* 0x000fea0003800000 */
[----:B------:R-:W-:Y:S01]  /*9930*/  ISETP.NE.AND P0, PT, R29, RZ, PT ;  /* 0x000000ff1d00720c */ /* 0x000fe20003f05270 */
[----:B------:R-:W-:-:S04]  /*9940*/  IMAD.MOV.U32 R2, RZ, RZ, 0x2800 ;  /* 0x00002800ff027424 */ /* 0x000fc800078e00ff */
[----:B------:R3:W-:Y:S08]  /*9950*/  SYNCS.ARRIVE.TRANS64 RZ, [R3+URZ+0x13270], R2 ;  /* 0x0132700203ff79a7 */ /* 0x0007f0000800003f */
[----:B------:R-:W-:Y:S05]  /*9960*/  @!P0 BRA `(.L_x_42) ;  /* 0x0000000000048947 */ /* 0x000fea0003800000 */
[----:B------:R-:W-:Y:S01]  /*9970*/  BPT.TRAP 0x1 ;  /* 0x000000040000795c */ /* 0x000fe20000300000 */
.L_x_42:
[----:B-1----:R-:W-:Y:S01]  /*9980*/  MOV R5, UR41 ;  /* 0x0000002900057c02 */ /* 0x002fe20008000f00 */
[----:B------:R-:W-:Y:S01]  /*9990*/  IMAD R7, R7, 0xa0, RZ ;  /* 0x000000a007077824 */ /* 0x000fe200078e02ff */
[----:B------:R-:W-:Y:S01]  /*99a0*/  R2UR UR33, R3 ;  /* 0x00000000032172ca */ /* 0x000fe200000e0000 */
[----:B------:R-:W-:Y:S01]  /*99b0*/  UIADD3 UR4, UP0, UR52, 0x470, URZ ;  /* 0x0000047034047890 */ /* 0x000fe2000ff1e03f */
[----:B-----5:R-:W-:Y:S01]  /*99c0*/  R2UR UR37, R16 ;  /* 0x00000000102572ca */ /* 0x020fe200000e0000 */
[----:B---3--:R-:W-:Y:S01]  /*99d0*/  IMAD R2, R18, 0x2800, R5 ;  /* 0x0000280012027824 */ /* 0x008fe200078e0205 */
[----:B------:R-:W-:Y:S01]  /*99e0*/  R2UR UR35, R7 ;  /* 0x00000000072372ca */ /* 0x000fe200000e0000 */
[----:B------:R-:W-:Y:S01]  /*99f0*/  UIADD3.X UR5, URZ, UR53, URZ, UP0, !UPT ;  /* 0x000000353f057290 */ /* 0x000fe200087fe43f */
[----:B------:R-:W-:Y:S02]  /*9a00*/  UMOV UR6, 0x0 ;  /* 0x0000000000067882 */ /* 0x000fe40000000000 */
[----:B------:R-:W-:Y:S01]  /*9a10*/  R2UR UR32, R2 ;  /* 0x00000000022072ca */ /* 0x000fe200000e0000 */
[----:B------:R-:W-:Y:S01]  /*9a20*/  UMOV UR7, 0x14f00000 ;  /* 0x14f0000000077882 */ /* 0x000fe20000000000 */
[----:B------:R-:W-:-:S03]  /*9a30*/  UMOV UR34, URZ ;  /* 0x0000003f00227c82 */ /* 0x000fc60008000000 */
[----:B------:R-:W-:-:S08]  /*9a40*/  UIADD3 UR33, UR33, 0x13270, URZ ;  /* 0x0001327021217890 */ /* 0x000fd0000fffe03f */
[----:B------:R-:W-:-:S09]  /*9a50*/  UIADD3 UR32, UR32, 0x6000, URZ ;  /* 0x0000600020207890 */ /* 0x000fd2000fffe03f */
[----:B------:R1:W-:Y:S01]  /*9a60*/  UTMALDG.4D [UR32], [UR4], desc[UR6] ;  /* 0x00000620040075b4 */ /* 0x0003e20008019000 */
[----:B------:R-:W3:Y:S02]  /*9a70*/  SYNCS.PHASECHK.TRANS64.TRYWAIT P0, [R3+URZ+0x13240], R0 ;  /* 0x01324000030075a7 */ /* 0x000ee4000800017f */
[----:B-1-3--:R-:W-:Y:S05]  /*9a80*/  @!P0 BRA `(.L_x_43) ;  /* 0x0000002000648947 */ /* 0x00afea0003800000 */
.L_x_96:
[----:B------:R-:W-:Y:S05]  /*9a90*/  @P1 BRA `(.L_x_44) ;  /* 0x0000000000141947 */ /* 0x000fea0003800000 */
[----:B------:R-:W-:Y:S01]  /*9aa0*/  ISETP.NE.AND P0, PT, R29, RZ, PT ;  /* 0x000000ff1d00720c */ /* 0x000fe20003f05270 */
[----:B-12---:R-:W-:-:S04]  /*9ab0*/  IMAD.MOV.U32 R0, RZ, RZ, 0x2800 ;  /* 0x00002800ff007424 */ /* 0x006fc800078e00ff */
[----:B------:R3:W-:Y:S08]  /*9ac0*/  SYNCS.ARRIVE.TRANS64 RZ, [R3+URZ+0x13230], R0 ;  /* 0x0132300003ff79a7 */ /* 0x0007f0000800003f */
[----:B------:R-:W-:Y:S05]  /*9ad0*/  @!P0 BRA `(.L_x_44) ;  /* 0x0000000000048947 */ /* 0x000fea0003800000 */
[----:B------:R-:W-:Y:S01]  /*9ae0*/  BPT.TRAP 0x1 ;  /* 0x000000040000795c */ /* 0x000fe20000300000 */
.L_x_44:
[----:B------:R-:W-:Y:S01]  /*9af0*/  R2UR UR8, R2 ;  /* 0x00000000020872ca */ /* 0x000fe200000e0000 */
[----:B------:R-:W-:Y:S01]  /*9b00*/  UIADD3 UR4, UP0, UR52, 0x370, URZ ;  /* 0x0000037034047890 */ /* 0x000fe2000ff1e03f */
[----:B------:R-:W-:Y:S01]  /*9b10*/  R2UR UR9, R3 ;  /* 0x00000000030972ca */ /* 0x000fe200000e0000 */
[----:B------:R-:W-:Y:S01]  /*9b20*/  UMOV UR6, 0x0 ;  /* 0x0000000000067882 */ /* 0x000fe20000000000 */
[----:B------:R-:W-:Y:S01]  /*9b30*/  R2UR UR11, R7 ;  /* 0x00000000070b72ca */ /* 0x000fe200000e0000 */
[----:B------:R-:W-:Y:S01]  /*9b40*/  UIADD3.X UR5, URZ, UR53, URZ, UP0, !UPT ;  /* 0x000000353f057290 */ /* 0x000fe200087fe43f */
[----:B------:R-:W-:Y:S01]  /*9b50*/  R2UR UR13, R16 ;  /* 0x00000000100d72ca */ /* 0x000fe200000e0000 */
[----:B------:R-:W-:Y:S01]  /*9b60*/  UMOV UR7, 0x14f00000 ;  /* 0x14f0000000077882 */ /* 0x000fe20000000000 */
[----:B------:R-:W-:Y:S01]  /*9b70*/  UMOV UR10, URZ ;  /* 0x0000003f000a7c82 */ /* 0x000fe20008000000 */
[----:B------:R-:W-:Y:S01]  /*9b80*/  UMOV UR12, UR36 ;  /* 0x00000024000c7c82 */ /* 0x000fe20008000000 */
[----:B------:R-:W-:-:S02]  /*9b90*/  PLOP3.LUT P0, PT, PT, PT, PT, 0x80, 0x0 ;  /* 0x000000000000781c */ /* 0x000fc40003f0f070 */
[----:B------:R-:W-:Y:S01]  /*9ba0*/  LOP3.LUT R22, R22, 0xfffffffd, RZ, 0xc0, !PT ;  /* 0xfffffffd16167812 */ /* 0x000fe200078ec0ff */
[----:B------:R-:W-:Y:S02]  /*9bb0*/  UIADD3 UR8, UR8, 0xe000, URZ ;  /* 0x0000e00008087890 */ /* 0x000fe4000fffe03f */
[----:B------:R-:W-:-:S08]  /*9bc0*/  UIADD3 UR9, UR9, 0x13230, URZ ;  /* 0x0001323009097890 */ /* 0x000fd0000fffe03f */
[----:B------:R-:W-:Y:S01]  /*9bd0*/  @P0 LOP3.LUT R22, R22, 0x2, RZ, 0xfc, !PT ;  /* 0x0000000216160812 */ /* 0x000fe200078efcff */
[----:B------:R4:W-:Y:S02]  /*9be0*/  UTMALDG.4D [UR8], [UR4], desc[UR6] ;  /* 0x00000608040075b4 */ /* 0x0009e40008019000 */
[----:B----4-:R-:W-:-:S04]  /*9bf0*/  NOP ;  /* 0x0000000000007918 */ /* 0x010fc80000000000 */
.L_x_38:
[----:B------:R-:W-:Y:S05]  /*9c00*/  WARPSYNC.ALL ;  /* 0x0000000000007948 */ /* 0x000fea0003800000 */
[----:B------:R-:W-:Y:S01]  /*9c10*/  UIADD3 UR5, UR41, 0xb000, URZ ;  /* 0x0000b00029057890 */ /* 0x000fe2000fffe03f */
[----:B------:R-:W-:Y:S01]  /*9c20*/  BAR.SYNC.DEFER_BLOCKING 0x8, 0x200 ;  /* 0x0208000000007b1d */ /* 0x000fe20000010000 */
[----:B------:R-:W-:Y:S02]  /*9c30*/  USHF.R.S32.HI UR4, URZ, 0x1f, UR36 ;  /* 0x0000001f3f047899 */ /* 0x000fe40008011424 */
[----:B------:R-:W-:Y:S02]  /*9c40*/  ULOP3.LUT UP0, URZ, UR5, 0x1bf, URZ, 0xc0, !UPT ;  /* 0x000001bf053f7892 */ /* 0x000fe4000f80c03f */
[----:B------:R-:W-:Y:S01]  /*9c50*/  USHF.R.S32.HI UR37, URZ, 0x1f, UR44 ;  /* 0x0000001f3f257899 */ /* 0x000fe2000801142c */
[----:B------:R-:W-:-:S03]  /*9c60*/  ULDC.64 UR6, c[0x0][0x2d8] ;  /* 0x0000b60000067ab9 */ /* 0x000fc60000000a00 */
[----:B------:R-:W-:Y:S01]  /*9c70*/  PLOP3.LUT P0, PT, PT, PT, UP0, 0x80, 0x0 ;  /* 0x000000000000781c */ /* 0x000fe20003f0f008 */
[----:B------:R-:W-:Y:S02]  /*9c80*/  UIMAD UR4, UR4, UR6, URZ ;  /* 0x00000006040472a4 */ /* 0x000fe4000f8e023f */
[----:B------:R-:W-:Y:S02]  /*9c90*/  UIMAD.WIDE.U32 UR54, UR36, UR6, URZ ;  /* 0x00000006243672a5 */ /* 0x000fe4000f8e003f */
[----:B------:R-:W-:-:S04]  /*9ca0*/  UIMAD UR4, UR36, UR7, UR4 ;  /* 0x00000007240472a4 */ /* 0x000fc8000f8e0204 */
[----:B------:R-:W-:-:S04]  /*9cb0*/  UIADD3 UR51, UR55, UR4, URZ ;  /* 0x0000000437337290 */ /* 0x000fc8000fffe03f */
[----:B------:R-:W-:Y:S08]  /*9cc0*/  @!P0 BRA `(.L_x_45) ;  /* 0x0000000000408947 */ /* 0x000ff00003800000 */
[----:B------:R-:W-:Y:S01]  /*9cd0*/  MOV R2, 0x0 ;  /* 0x0000000000027802 */ /* 0x000fe20000000f00 */
[----:B------:R-:W-:Y:S01]  /*9ce0*/  ULDC.64 UR6, c[0x4][0x98] ;  /* 0x0100260000067ab9 */ /* 0x000fe20000000a00 */
[----:B------:R-:W-:Y:S01]  /*9cf0*/  ULDC.64 UR8, c[0x4][0xa0] ;  /* 0x0100280000087ab9 */ /* 0x000fe20000000a00 */
[----:B------:R-:W-:Y:S01]  /*9d00*/  ULDC.64 UR4, c[0x4][0x28] ;  /* 0x01000a0000047ab9 */ /* 0x000fe20000000a00 */
[----:B------:R-:W-:Y:S01]  /*9d10*/  IMAD.U32 R4, RZ, RZ, UR6 ;  /* 0x00000006ff047e24 */ /* 0x000fe2000f8e00ff */
[----:B------:R-:W-:Y:S01]  /*9d20*/  MOV R6, UR8 ;  /* 0x0000000800067c02 */ /* 0x000fe20008000f00 */
[----:B-123--:R-:W1:Y:S01]  /*9d30*/  LDC.64 R2, c[0x4][R2] ;  /* 0x0100000002027b82 */ /* 0x00ee620000000a00 */
[----:B------:R-:W-:Y:S01]  /*9d40*/  IMAD.U32 R5, RZ, RZ, UR7 ;  /* 0x00000007ff057e24 */ /* 0x000fe2000f8e00ff */
[----:B------:R-:W-:Y:S01]  /*9d50*/  MOV R8, 0x70 ;  /* 0x0000007000087802 */ /* 0x000fe20000000f00 */
[----:B------:R-:W-:Y:S02]  /*9d60*/  IMAD.U32 R7, RZ, RZ, UR9 ;  /* 0x00000009ff077e24 */ /* 0x000fe4000f8e00ff */
[----:B------:R-:W-:-:S02]  /*9d70*/  IMAD.U32 R10, RZ, RZ, UR4 ;  /* 0x00000004ff0a7e24 */ /* 0x000fc4000f8e00ff */
[----:B------:R-:W-:Y:S02]  /*9d80*/  IMAD.U32 R11, RZ, RZ, UR5 ;  /* 0x00000005ff0b7e24 */ /* 0x000fe4000f8e00ff */
[----:B------:R-:W-:Y:S02]  /*9d90*/  IMAD.MOV.U32 R12, RZ, RZ, 0x1 ;  /* 0x00000001ff0c7424 */ /* 0x000fe400078e00ff */
[----:B------:R-:W-:-:S07]  /*9da0*/  IMAD.MOV.U32 R13, RZ, RZ, RZ ;  /* 0x000000ffff0d7224 */ /* 0x000fce00078e00ff */
[----:B------:R-:W-:-:S07]  /*9db0*/  LEPC R20, `(.L_x_45) ;  /* 0x000000001014794e */ /* 0x000fce0000000000 */
[----:B01----:R-:W-:Y:S05]  /*9dc0*/  CALL.ABS.NOINC R2 ;  /* 0x0000000002007343 */ /* 0x003fea0003c00000 */
.L_x_45:
[----:B------:R-:W4:Y:S01]  /*9dd0*/  LDC R9, c[0x0][0x448] ;  /* 0x00011200ff097b82 */ /* 0x000f220000000800 */
[----:B------:R-:W5:Y:S01]  /*9de0*/  S2R R2, SR_TID.X ;  /* 0x0000000000027919 */ /* 0x000f620000002100 */
[--C-:B0-----:R-:W-:Y:S01]  /*9df0*/  SHF.R.U32.HI R17, RZ, 0x2, R28.reuse ;  /* 0x00000002ff117819 */ /* 0x101fe2000001161c */
[----:B-123--:R-:W-:Y:S01]  /*9e00*/  IMAD R0, RZ, RZ, -UR45 ;  /* 0x8000002dff007e24 */ /* 0x00efe2000f8e02ff */
[----:B------:R-:W-:Y:S01]  /*9e10*/  ULDC.64 UR8, c[0x0][0x2e0] ;  /* 0x0000b80000087ab9 */ /* 0x000fe20000000a00 */
[----:B------:R-:W-:Y:S01]  /*9e20*/  UMOV UR4, UR54 ;  /* 0x0000003600047c82 */ /* 0x000fe20008000000 */
[----:B------:R-:W-:Y:S01]  /*9e30*/  UIMAD UR6, UR37, UR8, URZ ;  /* 0x00000008250672a4 */ /* 0x000fe2000f8e023f */
[----:B------:R-:W-:Y:S01]  /*9e40*/  SHF.R.U32.HI R21, RZ, 0x2, R28 ;  /* 0x00000002ff157819 */ /* 0x000fe2000001161c */
[----:B------:R-:W0:Y:S01]  /*9e50*/  LDC R5, c[0x0][0xc38] ;  /* 0x00030e00ff057b82 */ /* 0x000e220000000800 */
[----:B------:R-:W-:Y:S01]  /*9e60*/  UMOV UR5, UR51 ;  /* 0x0000003300057c82 */ /* 0x000fe20008000000 */
[----:B------:R-:W-:-:S02]  /*9e70*/  UIMAD UR6, UR44, UR9, UR6 ;  /* 0x000000092c0672a4 */ /* 0x000fc4000f8e0206 */
[----:B------:R-:W-:-:S03]  /*9e80*/  UIMAD.WIDE.U32 UR4, UR44, UR8, UR4 ;  /* 0x000000082c0472a5 */ /* 0x000fc6000f8e0004 */
[----:B------:R-:W-:Y:S01]  /*9e90*/  ULDC.64 UR8, c[0x0][0x280] ;  /* 0x0000a00000087ab9 */ /* 0x000fe20000000a00 */
[----:B------:R-:W-:-:S03]  /*9ea0*/  UIADD3 UR5, UR5, UR6, URZ ;  /* 0x0000000605057290 */ /* 0x000fc6000fffe03f */
[----:B------:R-:W-:Y:S01]  /*9eb0*/  ULDC.64 UR6, c[0x0][0x2c8] ;  /* 0x0000b20000067ab9 */ /* 0x000fe20000000a00 */
[----:B----4-:R-:W-:Y:S01]  /*9ec0*/  ISETP.NE.AND P0, PT, R9, 0x1, PT ;  /* 0x000000010900780c */ /* 0x010fe20003f05270 */
[----:B0-----:R-:W-:Y:S01]  /*9ed0*/  IMAD R0, R5, R0, UR50 ;  /* 0x0000003205007e24 */ /* 0x001fe2000f8e0200 */
[----:B-----5:R-:W-:-:S11]  /*9ee0*/  SHF.L.U32 R2, R2, 0x5, RZ ;  /* 0x0000000502027819 */ /* 0x020fd600000006ff */
[----:B------:R-:W0:Y:S01]  /*9ef0*/  @P0 LDC R3, c[0x0][0x44c] ;  /* 0x00011300ff030b82 */ /* 0x000e220000000800 */
[----:B------:R-:W-:Y:S02]  /*9f00*/  LOP3.LUT R2, R17, 0x60, R2, 0xf8, !PT ;  /* 0x0000006011027812 */ /* 0x000fe400078ef802 */
[----:B------:R-:W1:Y:S03]  /*9f10*/  S2R R17, SR_TID.X ;  /* 0x0000000000117919 */ /* 0x000e660000002100 */
[----:B------:R-:W-:Y:S02]  /*9f20*/  IMAD R6, R0, 0xc0, R2 ;  /* 0x000000c000067824 */ /* 0x000fe400078e0202 */
[----:B------:R-:W2:Y:S02]  /*9f30*/  @P0 LDC R4, c[0x0][0x450] ;  /* 0x00011400ff040b82 */ /* 0x000ea40000000800 */
[----:B------:R-:W-:-:S02]  /*9f40*/  IMAD.MOV.U32 R2, RZ, RZ, R6 ;  /* 0x000000ffff027224 */ /* 0x000fc400078e0006 */
[----:B------:R-:W-:-:S04]  /*9f50*/  VIADD R8, R6, 0x80 ;  /* 0x0000008006087836 */ /* 0x000fc80000000000 */
[----:B------:R-:W3:Y:S01]  /*9f60*/  @P0 LDC R7, c[0x0][0x44c] ;  /* 0x00011300ff070b82 */ /* 0x000ee20000000800 */
[----:B------:R-:W-:-:S07]  /*9f70*/  IMAD.MOV.U32 R10, RZ, RZ, R8 ;  /* 0x000000ffff0a7224 */ /* 0x000fce00078e0008 */
[----:B------:R-:W4:Y:S01]  /*9f80*/  @P0 LDC R12, c[0x0][0x450] ;  /* 0x00011400ff0c0b82 */ /* 0x000f220000000800 */
[----:B0-----:R-:W-:-:S05]  /*9f90*/  @P0 IMAD.HI.U32 R3, R6, R3, RZ ;  /* 0x0000000306030227 */ /* 0x001fca00078e00ff */
[----:B--2---:R-:W-:Y:S02]  /*9fa0*/  @P0 SHF.R.U32.HI R2, RZ, R4, R3 ;  /* 0x00000004ff020219 */ /* 0x004fe40000011603 */
[----:B------:R-:W0:Y:S01]  /*9fb0*/  LDC.64 R4, c[0x0][0x2d0] ;  /* 0x0000b400ff047b82 */ /* 0x000e220000000a00 */
[----:B-1----:R-:W-:-:S04]  /*9fc0*/  SHF.L.U32 R20, R17, 0x4, RZ ;  /* 0x0000000411147819 */ /* 0x002fc800000006ff */
[----:B------:R-:W-:Y:S01]  /*9fd0*/  LOP3.LUT R20, R20, 0x30, RZ, 0xc0, !PT ;  /* 0x0000003014147812 */ /* 0x000fe200078ec0ff */
[----:B---3--:R-:W-:Y:S01]  /*9fe0*/  @P0 IMAD.HI.U32 R3, R8, R7, RZ ;  /* 0x0000000708030227 */ /* 0x008fe200078e00ff */
[----:B------:R-:W-:-:S05]  /*9ff0*/  IADD3 R7, -R2, RZ, RZ ;  /* 0x000000ff02077210 */ /* 0x000fca0007ffe1ff */
[----:B------:R-:W-:Y:S01]  /*a000*/  IMAD R7, R9, R7, R6 ;  /* 0x0000000709077224 */ /* 0x000fe200078e0206 */
[----:B----4-:R-:W-:Y:S02]  /*a010*/  @P0 SHF.R.U32.HI R10, RZ, R12, R3 ;  /* 0x0000000cff0a0219 */ /* 0x010fe40000011603 */
[----:B------:R-:W-:Y:S02]  /*a020*/  SHF.R.S32.HI R3, RZ, 0x1f, R2 ;  /* 0x0000001fff037819 */ /* 0x000fe40000011402 */
[----:B------:R-:W-:-:S05]  /*a030*/  SHF.R.S32.HI R6, RZ, 0x1f, R7 ;  /* 0x0000001fff067819 */ /* 0x000fca0000011407 */
[----:B------:R-:W-:Y:S02]  /*a040*/  IMAD R6, R6, UR6, RZ ;  /* 0x0000000606067c24 */ /* 0x000fe4000f8e02ff */
[----:B0-----:R-:W-:-:S04]  /*a050*/  IMAD R3, R3, R4, RZ ;  /* 0x0000000403037224 */ /* 0x001fc800078e02ff */
[C---:B------:R-:W-:Y:S02]  /*a060*/  IMAD R11, R2.reuse, R5, R3 ;  /* 0x00000005020b7224 */ /* 0x040fe400078e0203 */
[----:B------:R-:W-:-:S04]  /*a070*/  IMAD.WIDE.U32 R2, R2, R4, UR4 ;  /* 0x0000000402027e25 */ /* 0x000fc8000f8e0004 */
[----:B------:R-:W-:Y:S02]  /*a080*/  IMAD.IADD R3, R3, 0x1, R11 ;  /* 0x0000000103037824 */ /* 0x000fe400078e020b */
[----:B------:R-:W-:-:S04]  /*a090*/  IMAD.WIDE.U32 R2, R7, UR6, R2 ;  /* 0x0000000607027c25 */ /* 0x000fc8000f8e0002 */
[----:B------:R-:W-:Y:S01]  /*a0a0*/  IMAD R7, R7, UR7, R6 ;  /* 0x0000000707077c24 */ /* 0x000fe2000f8e0206 */
[----:B------:R-:W-:-:S04]  /*a0b0*/  IADD3 R6, P0, R2, UR8, RZ ;  /* 0x0000000802067c10 */ /* 0x000fc8000ff1e0ff */
[----:B------:R-:W-:Y:S02]  /*a0c0*/  IADD3.X R7, R3, UR9, R7, P0, !PT ;  /* 0x0000000903077c10 */ /* 0x000fe400087fe407 */
[----:B------:R-:W-:-:S05]  /*a0d0*/  SHF.R.S32.HI R3, RZ, 0x1f, R10 ;  /* 0x0000001fff037819 */ /* 0x000fca000001140a */
[----:B------:R-:W-:-:S04]  /*a0e0*/  IMAD R3, R3, R4, RZ ;  /* 0x0000000403037224 */ /* 0x000fc800078e02ff */
[C---:B------:R-:W-:Y:S02]  /*a0f0*/  IMAD R11, R10.reuse, R5, R3 ;  /* 0x000000050a0b7224 */ /* 0x040fe400078e0203 */
[----:B------:R-:W-:Y:S02]  /*a100*/  IMAD.MOV R5, RZ, RZ, -R10 ;  /* 0x000000ffff057224 */ /* 0x000fe400078e0a0a */
[----:B------:R-:W-:Y:S01]  /*a110*/  IMAD.WIDE.U32 R2, R10, R4, UR4 ;  /* 0x000000040a027e25 */ /* 0x000fe2000f8e0004 */
[----:B------:R-:W-:-:S03]  /*a120*/  ULDC UR4, c[0x0][0x2b8] ;  /* 0x0000ae0000047ab9 */ /* 0x000fc60000000800 */
[----:B------:R-:W-:Y:S02]  /*a130*/  IMAD R5, R9, R5, R8 ;  /* 0x0000000509057224 */ /* 0x000fe400078e0208 */
[----:B------:R-:W-:-:S03]  /*a140*/  IMAD.IADD R3, R3, 0x1, R11 ;  /* 0x0000000103037824 */ /* 0x000fc600078e020b */
[----:B------:R-:W-:Y:S01]  /*a150*/  SHF.R.S32.HI R4, RZ, 0x1f, R5 ;  /* 0x0000001fff047819 */ /* 0x000fe20000011405 */
[----:B------:R-:W-:-:S04]  /*a160*/  IMAD.WIDE.U32 R2, R5, UR6, R2 ;  /* 0x0000000605027c25 */ /* 0x000fc8000f8e0002 */
[----:B------:R-:W-:-:S04]  /*a170*/  IMAD R4, R4, UR6, RZ ;  /* 0x0000000604047c24 */ /* 0x000fc8000f8e02ff */
[----:B------:R-:W-:Y:S01]  /*a180*/  IMAD R5, R5, UR7, R4 ;  /* 0x0000000705057c24 */ /* 0x000fe2000f8e0204 */
[----:B------:R-:W-:-:S04]  /*a190*/  IADD3 R4, P0, R2, UR8, RZ ;  /* 0x0000000802047c10 */ /* 0x000fc8000ff1e0ff */
[----:B------:R-:W-:Y:S02]  /*a1a0*/  IADD3.X R8, R3, UR9, R5, P0, !PT ;  /* 0x0000000903087c10 */ /* 0x000fe400087fe405 */
[----:B------:R-:W-:Y:S01]  /*a1b0*/  ISETP.GE.AND P0, PT, R20, UR4, PT ;  /* 0x0000000414007c0c */ /* 0x000fe2000bf06270 */
[----:B------:R-:W-:-:S03]  /*a1c0*/  UMOV UR4, 0xffffffff ;  /* 0xffffffff00047882 */ /* 0x000fc60000000000 */
[----:B------:R-:W-:Y:S09]  /*a1d0*/  BRA.DIV UR4, `(.L_x_46) ;  /* 0x0000001a04a47947 */ /* 0x000ff2000b800000 */
[----:B------:R-:W0:Y:S01]  /*a1e0*/  SHFL.IDX PT, R14, R6, RZ, 0x1c1f ;  /* 0x001c1fff060e7589 */ /* 0x000e2200000e0000 */
[----:B------:R-:W-:Y:S01]  /*a1f0*/  ULDC UR4, c[0x0][0x288] ;  /* 0x0000a20000047ab9 */ /* 0x000fe20000000800 */
[----:B------:R-:W-:Y:S02]  /*a200*/  IMAD R5, R0, 0xc0, R21 ;  /* 0x000000c000057824 */ /* 0x000fe400078e0215 */
[----:B------:R-:W1:Y:S01]  /*a210*/  SHFL.IDX PT, R2, R7, RZ, 0x1c1f ;  /* 0x001c1fff07027589 */ /* 0x000e6200000e0000 */
[----:B------:R-:W-:Y:S02]  /*a220*/  IMAD R0, R9, UR4, RZ ;  /* 0x0000000409007c24 */ /* 0x000fe4000f8e02ff */
[C---:B------:R-:W-:Y:S01]  /*a230*/  VIADD R9, R5.reuse, 0x20 ;  /* 0x0000002005097836 */ /* 0x040fe20000000000 */
[----:B------:R-:W2:Y:S01]  /*a240*/  SHFL.IDX PT, R17, R6, 0x1, 0x1c1f ;  /* 0x003c1f0006117f89 */ /* 0x000ea200000e0000 */
[C---:B------:R-:W-:Y:S02]  /*a250*/  IADD3 R11, R5.reuse, 0x40, RZ ;  /* 0x00000040050b7810 */ /* 0x040fe40007ffe0ff */
[----:B------:R-:W-:Y:S01]  /*a260*/  ISETP.GE.AND P1, PT, R5, R0, PT ;  /* 0x000000000500720c */ /* 0x000fe20003f26270 */
[----:B------:R-:W3:-:S12]  /*a270*/  SHFL.IDX PT, R10, R7, 0x1, 0x1c1f ;  /* 0x003c1f00070a7f89 */ /* 0x000ed800000e0000 */
[----:B0-----:R-:W-:-:S05]  /*a280*/  @!P1 IADD3 R14, P2, R20, R14, RZ ;  /* 0x0000000e140e9210 */ /* 0x001fca0007f5e0ff */
[----:B-1----:R-:W-:Y:S01]  /*a290*/  @!P1 IMAD.X R3, RZ, RZ, R2, P2 ;  /* 0x000000ffff039224 */ /* 0x002fe200010e0602 */
[-C--:B------:R-:W-:Y:S01]  /*a2a0*/  ISETP.GE.AND P2, PT, R11, R0.reuse, PT ;  /* 0x000000000b00720c */ /* 0x080fe20003f46270 */
[----:B------:R-:W-:Y:S01]  /*a2b0*/  @!P1 IMAD.MOV.U32 R2, RZ, RZ, R14 ;  /* 0x000000ffff029224 */ /* 0x000fe200078e000e */
[----:B------:R-:W-:Y:S01]  /*a2c0*/  IADD3 R11, R5, 0x80, RZ ;  /* 0x00000080050b7810 */ /* 0x000fe20007ffe0ff */
[----:B------:R-:W0:Y:S04]  /*a2d0*/  SHFL.IDX PT, R14, R6, 0x2, 0x1c1f ;  /* 0x005c1f00060e7f89 */ /* 0x000e2800000e0000 */
[----:B------:R2:W-:Y:S01]  /*a2e0*/  @!P1 LDGSTS.E.BYPASS.LTC128B.128 [R27+0xb000], desc[UR46][R2.64], !P0 ;  /* 0x0b000000021b9fae */ /* 0x0005e2000c101d6e */
[----:B------:R-:W-:-:S03]  /*a2f0*/  ISETP.GE.AND P1, PT, R9, R0, PT ;  /* 0x000000000900720c */ /* 0x000fc60003f26270 */
[----:B------:R-:W1:Y:S04]  /*a300*/  SHFL.IDX PT, R9, R7, 0x2, 0x1c1f ;  /* 0x005c1f0007097f89 */ /* 0x000e6800000e0000 */
[----:B------:R-:W-:Y:S06]  /*a310*/  SHFL.IDX PT, R7, R7, 0x3, 0x1c1f ;  /* 0x007c1f0007077f89 */ /* 0x000fec00000e0000 */
[----:B--2---:R-:W-:-:S05]  /*a320*/  @!P1 IADD3 R2, P3, R20, R17, RZ ;  /* 0x0000001114029210 */ /* 0x004fca0007f7e0ff */
[----:B---3--:R-:W-:Y:S02]  /*a330*/  @!P1 IMAD.X R3, RZ, RZ, R10, P3 ;  /* 0x000000ffff039224 */ /* 0x008fe400018e060a */
[----:B------:R-:W-:Y:S04]  /*a340*/  SHFL.IDX PT, R10, R4, RZ, 0x1c1f ;  /* 0x001c1fff040a7589 */ /* 0x000fe800000e0000 */
[----:B------:R0:W-:Y:S02]  /*a350*/  @!P1 LDGSTS.E.BYPASS.LTC128B.128 [R27+0xb800], desc[UR46][R2.64], !P0 ;  /* 0x0b800000021b9fae */ /* 0x0001e4000c101d6e */
[----:B0-----:R-:W-:Y:S02]  /*a360*/  @!P2 IADD3 R2, P1, R20, R14, RZ ;  /* 0x0000000e1402a210 */ /* 0x001fe40007f3e0ff */
[----:B------:R-:W0:Y:S03]  /*a370*/  SHFL.IDX PT, R14, R6, 0x3, 0x1c1f ;  /* 0x007c1f00060e7f89 */ /* 0x000e2600000e0000 */
[----:B-1----:R-:W-:-:S02]  /*a380*/  @!P2 IMAD.X R3, RZ, RZ, R9, P1 ;  /* 0x000000ffff03a224 */ /* 0x002fc400008e0609 */
[----:B------:R-:W-:-:S03]  /*a390*/  VIADD R9, R5, 0x60 ;  /* 0x0000006005097836 */ /* 0x000fc60000000000 */
[----:B------:R0:W-:Y:S01]  /*a3a0*/  @!P2 LDGSTS.E.BYPASS.LTC128B.128 [R27+0xc000], desc[UR46][R2.64], !P0 ;  /* 0x0c000000021bafae */ /* 0x0001e2000c101d6e */
[-C--:B------:R-:W-:Y:S02]  /*a3b0*/  ISETP.GE.AND P2, PT, R11, R0.reuse, PT ;  /* 0x000000000b00720c */ /* 0x080fe40003f46270 */
[----:B------:R-:W-:Y:S02]  /*a3c0*/  ISETP.GE.AND P1, PT, R9, R0, PT ;  /* 0x000000000900720c */ /* 0x000fe40003f26270 */
[----:B------:R-:W1:Y:S04]  /*a3d0*/  SHFL.IDX PT, R9, R8, RZ, 0x1c1f ;  /* 0x001c1fff08097589 */ /* 0x000e6800000e0000 */
[----:B------:R-:W2:Y:S07]  /*a3e0*/  SHFL.IDX PT, R8, R8, 0x1, 0x1c1f ;  /* 0x003c1f0008087f89 */ /* 0x000eae00000e0000 */
[----:B0-----:R-:W-:-:S02]  /*a3f0*/  @!P1 IADD3 R2, P3, R20, R14, RZ ;  /* 0x0000000e14029210 */ /* 0x001fc40007f7e0ff */
[----:B------:R0:W3:Y:S03]  /*a400*/  SHFL.IDX PT, R14, R4, 0x1, 0x1c1f ;  /* 0x003c1f00040e7f89 */ /* 0x0000e600000e0000 */
[----:B------:R-:W-:-:S05]  /*a410*/  @!P1 IMAD.X R3, RZ, RZ, R7, P3 ;  /* 0x000000ffff039224 */ /* 0x000fca00018e0607 */
[----:B------:R4:W-:Y:S02]  /*a420*/  @!P1 LDGSTS.E.BYPASS.LTC128B.128 [R27+0xc800], desc[UR46][R2.64], !P0 ;  /* 0x0c800000021b9fae */ /* 0x0009e4000c101d6e */
[----:B----4-:R-:W-:-:S05]  /*a430*/  @!P2 IADD3 R2, P1, R20, R10, RZ ;  /* 0x0000000a1402a210 */ /* 0x010fca0007f3e0ff */
[----:B-1----:R-:W-:-:S05]  /*a440*/  @!P2 IMAD.X R3, RZ, RZ, R9, P1 ;  /* 0x000000ffff03a224 */ /* 0x002fca00008e0609 */
[----:B--23--:R0:W-:Y:S03]  /*a450*/  @!P2 LDGSTS.E.BYPASS.LTC128B.128 [R27+0xd000], desc[UR46][R2.64], !P0 ;  /* 0x0d000000021bafae */ /* 0x00c1e6000c101d6e */
.L_x_109:
[----:B------:R-:W-:-:S05]  /*a460*/  VIADD R5, R5, 0xa0 ;  /* 0x000000a005057836 */ /* 0x000fca0000000000 */
[----:B------:R-:W-:-:S13]  /*a470*/  ISETP.GE.AND P1, PT, R5, R0, PT ;  /* 0x000000000500720c */ /* 0x000fda0003f26270 */
[----:B0-----:R-:W-:-:S04]  /*a480*/  @!P1 IADD3 R2, P2, R20, R14, RZ ;  /* 0x0000000e14029210 */ /* 0x001fc80007f5e0ff */
[----:B------:R-:W-:-:S05]  /*a490*/  @!P1 IADD3.X R3, RZ, R8, RZ, P2, !PT ;  /* 0x00000008ff039210 */ /* 0x000fca00017fe4ff */
[----:B------:R-:W-:Y:S01]  /*a4a0*/  @!PT LDS RZ, [RZ] ;  /* 0x00000000fffff984 */ /* 0x000fe20000000800 */
[----:B------:R-:W-:Y:S01]  /*a4b0*/  @!PT LDS RZ, [RZ] ;  /* 0x00000000fffff984 */ /* 0x000fe20000000800 */
[----:B------:R-:W-:Y:S01]  /*a4c0*/  @!PT LDS RZ, [RZ] ;  /* 0x00000000fffff984 */ /* 0x000fe20000000800 */
[----:B------:R0:W-:Y:S01]  /*a4d0*/  @!P1 LDGSTS.E.BYPASS.LTC128B.128 [R27+0xd800], desc[UR46][R2.64], !P0 ;  /* 0x0d800000021b9fae */ /* 0x0001e2000c101d6e */
[----:B------:R-:W-:Y:S01]  /*a4e0*/  NOP ;  /* 0x0000000000007918 */ /* 0x000fe20000000000 */
[----:B------:R-:W-:Y:S02]  /*a4f0*/  SYNCS.ARRIVE.TRANS64.RED.A0T1 RZ, [UR41+0x13200], RZ ;  /* 0x013200ffffff79a7 */ /* 0x000fe40008200429 */
[----:B------:R-:W-:Y:S01]  /*a500*/  ARRIVES.LDGSTSBAR.64.TRANSCNT [UR41+0x13200] ;  /* 0x01320000ff0079b0 */ /* 0x000fe20008000aa9 */
[----:B------:R-:W-:Y:S01]  /*a510*/  NOP ;  /* 0x0000000000007918 */ /* 0x000fe20000000000 */
[----:B------:R-:W-:Y:S01]  /*a520*/  ULOP3.LUT UR4, UR48, 0x1, URZ, 0xc, !UPT ;  /* 0x0000000130047892 */ /* 0x000fe2000f8e0c3f */
[----:B------:R-:W-:Y:S05]  /*a530*/  SYNCS.ARRIVE.TRANS64.A1T0 RZ, [UR41+0x13200], RZ ;  /* 0x013200ffffff79a7 */ /* 0x000fea0008100029 */
[----:B------:R-:W-:-:S05]  /*a540*/  IMAD.U32 R0, RZ, RZ, UR4 ;  /* 0x00000004ff007e24 */ /* 0x000fca000f8e00ff */
[----:B------:R-:W-:-:S04]  /*a550*/  SHF.L.U32 R0, R0, 0x1f, RZ ;  /* 0x0000001f00007819 */ /* 0x000fc800000006ff */
[----:B------:R-:W1:Y:S02]  /*a560*/  SYNCS.PHASECHK.TRANS64.TRYWAIT P0, [UR41+0x13220], R0 ;  /* 0x01322000ff0075a7 */ /* 0x000e640008000169 */
[----:B01----:R-:W-:Y:S05]  /*a570*/  @!P0 BRA `(.L_x_47) ;  /* 0x0000001c006c8947 */ /* 0x003fea0003800000 */
.L_x_110:
[----:B------:R-:W-:-:S06]  /*a580*/  UISETP.GE.AND UP0, UPT, UR40, 0xa1, UPT ;  /* 0x000000a12800788c */ /* 0x000fcc000bf06270 */
[----:B------:R-:W-:-:S13]  /*a590*/  PLOP3.LUT P0, PT, PT, PT, UP0, 0x80, 0x0 ;  /* 0x000000000000781c */ /* 0x000fda0003f0f008 */
[----:B------:R-:W-:Y:S05]  /*a5a0*/  @!P0 BRA `(.L_x_48) ;  /* 0x0000000800c08947 */ /* 0x000fea0003800000 */
[----:B------:R-:W-:Y:S01]  /*a5b0*/  UIADD3 UR4, UR39, -0x2, URZ ;  /* 0xfffffffe27047890 */ /* 0x000fe2000fffe03f */
[----:B------:R-:W-:Y:S02]  /*a5c0*/  IMAD.MOV.U32 R5, RZ, RZ, R19 ;  /* 0x000000ffff057224 */ /* 0x000fe400078e0013 */
[----:B------:R-:W-:-:S03]  /*a5d0*/  IMAD.MOV.U32 R4, RZ, RZ, R18 ;  /* 0x000000ffff047224 */ /* 0x000fc600078e0012 */
[----:B0-----:R-:W-:-:S07]  /*a5e0*/  MOV R0, UR4 ;  /* 0x0000000400007c02 */ /* 0x001fce0008000f00 */
.L_x_68:
[----:B------:R-:W-:Y:S01]  /*a5f0*/  LOP3.LUT P1, RZ, R22, 0x2, RZ, 0xc0, !PT ;  /* 0x0000000216ff7812 */ /* 0x000fe2000782c0ff */
[----:B------:R-:W-:Y:S01]  /*a600*/  VIADD R18, R4, 0x1 ;  /* 0x0000000104127836 */ /* 0x000fe20000000000 */
[----:B------:R-:W-:Y:S04]  /*a610*/  BSSY B0, `(.L_x_49) ;  /* 0x0000061000007945 */ /* 0x000fe80003800000 */
[----:B------:R-:W-:-:S04]  /*a620*/  ISETP.NE.AND P0, PT, R18, 0x2, PT ;  /* 0x000000021200780c */ /* 0x000fc80003f05270 */
[----:B------:R-:W-:Y:S02]  /*a630*/  SEL R2, RZ, 0x1, P0 ;  /* 0x00000001ff027807 */ /* 0x000fe40000000000 */
[----:B------:R-:W-:Y:S02]  /*a640*/  SEL R18, R18, RZ, P0 ;  /* 0x000000ff12127207 */ /* 0x000fe40000000000 */
[----:B------:R-:W-:Y:S01]  /*a650*/  LOP3.LUT R19, R5, R2, RZ, 0x3c, !PT ;  /* 0x0000000205137212 */ /* 0x000fe200078e3cff */
[----:B01----:R-:W-:Y:S06]  /*a660*/  @!P1 BRA `(.L_x_50) ;  /* 0x00000004006c9947 */ /* 0x003fec0003800000 */
[----:B------:R-:W-:Y:S01]  /*a670*/  LOP3.LUT P1, RZ, R22, 0x1, RZ, 0xc0, !PT ;  /* 0x0000000116ff7812 */ /* 0x000fe2000782c0ff */
[----:B------:R-:W-:Y:S01]  /*a680*/  IMAD.MOV.U32 R9, RZ, RZ, R0 ;  /* 0x000000ffff097224 */ /* 0x000fe200078e0000 */
[----:B------:R-:W-:Y:S02]  /*a690*/  LEA R6, R18, UR41, 0x3 ;  /* 0x0000002912067c11 */ /* 0x000fe4000f8e18ff */
[----:B------:R-:W-:-:S09]  /*a6a0*/  SHF.L.U32 R7, R19, 0x1f, RZ ;  /* 0x0000001f13077819 */ /* 0x000fd200000006ff */
[----:B------:R-:W-:Y:S05]  /*a6b0*/  @!P1 BRA `(.L_x_51) ;  /* 0x00000000004c9947 */ /* 0x000fea0003800000 */
[----:B------:R-:W0:Y:S01]  /*a6c0*/  LDC R9, c[0x0][0x43c] ;  /* 0x00010f00ff097b82 */ /* 0x000e220000000800 */
[----:B------:R-:W-:Y:S01]  /*a6d0*/  IMAD.MOV.U32 R11, RZ, RZ, R0 ;  /* 0x000000ffff0b7224 */ /* 0x000fe200078e0000 */
[----:B------:R-:W-:Y:S01]  /*a6e0*/  ULDC.64 UR4, c[0x0][0x428] ;  /* 0x00010a0000047ab9 */ /* 0x000fe20000000a00 */
[----:B0-----:R-:W-:-:S13]  /*a6f0*/  ISETP.NE.AND P0, PT, R9, 0x1, PT ;  /* 0x000000010900780c */ /* 0x001fda0003f05270 */
[----:B------:R-:W0:Y:S02]  /*a700*/  @P0 LDC.64 R2, c[0x0][0x440] ;  /* 0x00011000ff020b82 */ /* 0x000e240000000a00 */
[----:B0-----:R-:W-:-:S05]  /*a710*/  @P0 IMAD.HI.U32 R2, R0, R2, RZ ;  /* 0x0000000200020227 */ /* 0x001fca00078e00ff */
[----:B------:R-:W-:Y:S01]  /*a720*/  @P0 SHF.R.U32.HI R11, RZ, R3, R2 ;  /* 0x00000003ff0b0219 */ /* 0x000fe20000011602 */
[----:B------:R-:W-:-:S03]  /*a730*/  IMAD R2, R24, UR4, RZ ;  /* 0x0000000418027c24 */ /* 0x000fc6000f8e02ff */
[----:B------:R-:W-:Y:S01]  /*a740*/  SHF.R.S32.HI R3, RZ, 0x1f, R11 ;  /* 0x0000001fff037819 */ /* 0x000fe2000001140b */
[----:B------:R-:W-:Y:S01]  /*a750*/  IMAD R13, R23, UR5, R2 ;  /* 0x00000005170d7c24 */ /* 0x000fe2000f8e0202 */
[----:B------:R-:W-:-:S05]  /*a760*/  MOV R2, R11 ;  /* 0x0000000b00027202 */ /* 0x000fca0000000f00 */
[----:B------:R-:W-:Y:S01]  /*a770*/  IMAD.WIDE.U32 R2, R23, UR4, R2 ;  /* 0x0000000417027c25 */ /* 0x000fe2000f8e0002 */
[----:B------:R-:W-:-:S03]  /*a780*/  ULDC.64 UR4, c[0x0][0x418] ;  /* 0x0001060000047ab9 */ /* 0x000fc60000000a00 */
[----:B------:R-:W-:Y:S01]  /*a790*/  IMAD.IADD R3, R13, 0x1, R3 ;  /* 0x000000010d037824 */ /* 0x000fe200078e0203 */
[----:B------:R-:W-:-:S04]  /*a7a0*/  LEA R16, P0, R2, UR4, 0x2 ;  /* 0x0000000402107c11 */ /* 0x000fc8000f8010ff */
[----:B------:R-:W-:-:S05]  /*a7b0*/  LEA.HI.X R17, R2, UR5, R3, 0x2, P0 ;  /* 0x0000000502117c11 */ /* 0x000fca00080f1403 */
[----:B------:R0:W5:Y:S01]  /*a7c0*/  LDG.E R16, desc[UR46][R16.64] ;  /* 0x0000002e10107981 */ /* 0x000162000c1e1900 */
[----:B------:R-:W-:-:S04]  /*a7d0*/  IMAD.MOV R2, RZ, RZ, -R11 ;  /* 0x000000ffff027224 */ /* 0x000fc800078e0a0b */
[----:B------:R-:W-:-:S07]  /*a7e0*/  IMAD R9, R9, R2, R0 ;  /* 0x0000000209097224 */ /* 0x000fce00078e0200 */
.L_x_51:
[----:B------:R-:W1:Y:S01]  /*a7f0*/  SYNCS.PHASECHK.TRANS64.TRYWAIT P0, [R6+URZ+0x13280], R7 ;  /* 0x01328007060075a7 */ /* 0x000e62000800017f */
[----:B------:R-:W-:Y:S01]  /*a800*/  BSSY B1, `(.L_x_52) ;  /* 0x0000003000017945 */ /* 0x000fe20003800000 */
[----:B------:R-:W-:-:S03]  /*a810*/  ISETP.NE.AND P1, PT, R28, RZ, PT ;  /* 0x000000ff1c00720c */ /* 0x000fc60003f25270 */
[----:B-1----:R-:W-:Y:S10]  /*a820*/  @!P0 BRA `(.L_x_53) ;  /* 0x0000001800d88947 */ /* 0x002ff40003800000 */
.L_x_111:
[----:B------:R-:W-:Y:S05]  /*a830*/  BSYNC B1 ;  /* 0x0000000000017941 */ /* 0x000fea0003800000 */
.L_x_52:
[----:B------:R-:W-:Y:S04]  /*a840*/  BSSY B1, `(.L_x_54) ;  /* 0x0000007000017945 */ /* 0x000fe80003800000 */
[----:B------:R-:W-:Y:S05]  /*a850*/  @P1 BRA `(.L_x_55) ;  /* 0x0000000000141947 */ /* 0x000fea0003800000 */
[----:B------:R-:W-:Y:S01]  /*a860*/  ISETP.NE.AND P0, PT, R29, RZ, PT ;  /* 0x000000ff1d00720c */ /* 0x000fe20003f05270 */
[----:B------:R-:W-:-:S04]  /*a870*/  IMAD.MOV.U32 R3, RZ, RZ, 0x2800 ;  /* 0x00002800ff037424 */ /* 0x000fc800078e00ff */
[----:B------:R2:W-:Y:S08]  /*a880*/  SYNCS.ARRIVE.TRANS64 RZ, [R6+URZ+0x13270], R3 ;  /* 0x0132700306ff79a7 */ /* 0x0005f0000800003f */
[----:B------:R-:W-:Y:S05]  /*a890*/  @!P0 BRA `(.L_x_55) ;  /* 0x0000000000048947 */ /* 0x000fea0003800000 */
[----:B------:R-:W-:Y:S01]  /*a8a0*/  BPT.TRAP 0x1 ;  /* 0x000000040000795c */ /* 0x000fe20000300000 */
.L_x_55:
[----:B------:R-:W-:Y:S05]  /*a8b0*/  BSYNC B1 ;  /* 0x0000000000017941 */ /* 0x000fea0003800000 */
.L_x_54:
[----:B------:R-:W-:Y:S01]  /*a8c0*/  MOV R10, RZ ;  /* 0x000000ff000a7202 */ /* 0x000fe20000000f00 */
[----:B--2---:R-:W-:Y:S01]  /*a8d0*/  IMAD.U32 R3, RZ, RZ, UR41 ;  /* 0x00000029ff037e24 */ /* 0x004fe2000f8e00ff */
[----:B------:R-:W-:Y:S01]  /*a8e0*/  UIADD3 UR4, UP0, UR52, 0x470, URZ ;  /* 0x0000047034047890 */ /* 0x000fe2000ff1e03f */
[----:B------:R-:W-:Y:S01]  /*a8f0*/  PLOP3.LUT P0, PT, PT, PT, PT, 0x80, 0x0 ;  /* 0x000000000000781c */ /* 0x000fe20003f0f070 */
[----:B------:R-:W-:Y:S01]  /*a900*/  IMAD R9, R9, 0xa0, RZ ;  /* 0x000000a009097824 */ /* 0x000fe200078e02ff */
[----:B------:R-:W-:Y:S01]  /*a910*/  R2UR UR10, R10 ;  /* 0x000000000a0a72ca */ /* 0x000fe200000e0000 */
[----:B------:R-:W-:Y:S01]  /*a920*/  IMAD R8, R18, 0x2800, R3 ;  /* 0x0000280012087824 */ /* 0x000fe200078e0203 */
[----:B------:R-:W-:Y:S01]  /*a930*/  UIADD3.X UR5, URZ, UR53, URZ, UP0, !UPT ;  /* 0x000000353f057290 */ /* 0x000fe200087fe43f */
[----:B------:R-:W-:Y:S01]  /*a940*/  VIADD R3, R6, 0x13270 ;  /* 0x0001327006037836 */ /* 0x000fe20000000000 */
[----:B------:R-:W-:Y:S01]  /*a950*/  UMOV UR6, 0x0 ;  /* 0x0000000000067882 */ /* 0x000fe20000000000 */
[----:B------:R-:W-:Y:S01]  /*a960*/  VIADD R2, R8, 0x6000 ;  /* 0x0000600008027836 */ /* 0x000fe20000000000 */
[----:B------:R-:W-:-:S09]  /*a970*/  UMOV UR7, 0x14f00000 ;  /* 0x14f0000000077882 */ /* 0x000fd20000000000 */
.L_x_56:
[----:B------:R-:W-:-:S13]  /*a980*/  @P0 ELECT P2, URZ, PT ;  /* 0x00000000003f082f */ /* 0x000fda0003840000 */
[----:B-----5:R-:W-:Y:S01]  /*a990*/  @P2 R2UR UR13, R16 ;  /* 0x00000000100d22ca */ /* 0x020fe200000e0000 */
[----:B------:R-:W-:Y:S01]  /*a9a0*/  UMOV UR12, UR36 ;  /* 0x00000024000c7c82 */ /* 0x000fe20008000000 */
[----:B------:R-:W-:Y:S02]  /*a9b0*/  @P2 R2UR UR11, R9 ;  /* 0x00000000090b22ca */ /* 0x000fe400000e0000 */
[----:B------:R-:W-:Y:S02]  /*a9c0*/  @P2 R2UR UR9, R3 ;  /* 0x00000000030922ca */ /* 0x000fe400000e0000 */
[----:B------:R-:W-:Y:S02]  /*a9d0*/  @P2 R2UR UR8, R2 ;  /* 0x00000000020822ca */ /* 0x000fe400000e0000 */
[----:B------:R-:W-:Y:S02]  /*a9e0*/  @P2 PLOP3.LUT P0, PT, P2, PT, PT, 0x8, 0x0 ;  /* 0x000000000000281c */ /* 0x000fe4000170e170 */
[----:B------:R-:W-:-:S09]  /*a9f0*/  PLOP3.LUT P2, PT, PT, PT, PT, 0x8, 0x0 ;  /* 0x000000000000781c */ /* 0x000fd20003f4e170 */
[----:B------:R2:W-:Y:S02]  /*aa00*/  UTMALDG.4D [UR8], [UR4], desc[UR6] ;  /* 0x00000608040075b4 */ /* 0x0005e40008019000 */
[----:B--2---:R-:W-:Y:S05]  /*aa10*/  @P0 BRA.U.ANY `(.L_x_56) ;  /* 0xfffffffd00d80947 */ /* 0x004fea000393ffff */
[----:B------:R-:W2:Y:S01]  /*aa20*/  SYNCS.PHASECHK.TRANS64.TRYWAIT P0, [R6+URZ+0x13240], R7 ;  /* 0x01324007060075a7 */ /* 0x000ea2000800017f */
[----:B------:R-:W-:Y:S04]  /*aa30*/  BSSY B1, `(.L_x_57) ;  /* 0x0000002000017945 */ /* 0x000fe80003800000 */
[----:B--2---:R-:W-:Y:S05]  /*aa40*/  @!P0 BRA `(.L_x_58) ;  /* 0x0000001800648947 */ /* 0x004fea0003800000 */
.L_x_112:
[----:B------:R-:W-:Y:S05]  /*aa50*/  BSYNC B1 ;  /* 0x0000000000017941 */ /* 0x000fea0003800000 */
.L_x_57:
[----:B------:R-:W-:Y:S01]  /*aa60*/  BSSY B1, `(.L_x_59) ;  /* 0x0000009000017945 */ /* 0x000fe20003800000 */
[----:B------:R-:W-:Y:S01]  /*aa70*/  MOV R2, 0x0 ;  /* 0x0000000000027802 */ /* 0x000fe20000000f00 */
[----:B------:R-:W-:Y:S02]  /*aa80*/  IMAD.MOV.U32 R3, RZ, RZ, 0x14f00000 ;  /* 0x14f00000ff037424 */ /* 0x000fe400078e00ff */
[----:B------:R-:W-:Y:S05]  /*aa90*/  @P1 BRA `(.L_x_60) ;  /* 0x0000000000141947 */ /* 0x000fea0003800000 */
[----:B------:R-:W-:Y:S01]  /*aaa0*/  ISETP.NE.AND P0, PT, R29, RZ, PT ;  /* 0x000000ff1d00720c */ /* 0x000fe20003f05270 */
[----:B-12---:R-:W-:-:S04]  /*aab0*/  IMAD.MOV.U32 R7, RZ, RZ, 0x2800 ;  /* 0x00002800ff077424 */ /* 0x006fc800078e00ff */
[----:B------:R3:W-:Y:S08]  /*aac0*/  SYNCS.ARRIVE.TRANS64 RZ, [R6+URZ+0x13230], R7 ;  /* 0x0132300706ff79a7 */ /* 0x0007f0000800003f */
[----:B------:R-:W-:Y:S05]  /*aad0*/  @!P0 BRA `(.L_x_60) ;  /* 0x0000000000048947 */ /* 0x000fea0003800000 */
[----:B------:R-:W-:Y:S01]  /*aae0*/  BPT.TRAP 0x1 ;  /* 0x000000040000795c */ /* 0x000fe20000300000 */
.L_x_60:
[----:B------:R-:W-:Y:S05]  /*aaf0*/  BSYNC B1 ;  /* 0x0000000000017941 */ /* 0x000fea0003800000 */
.L_x_59:
[----:B------:R-:W-:Y:S01]  /*ab00*/  R2UR UR7, R3 ;  /* 0x00000000030772ca */ /* 0x000fe200000e0000 */
[----:B------:R-:W-:Y:S01]  /*ab10*/  UIADD3 UR4, UP0, UR52, 0x370, URZ ;  /* 0x0000037034047890 */ /* 0x000fe2000ff1e03f */
[----:B------:R-:W-:Y:S02]  /*ab20*/  R2UR UR10, R10 ;  /* 0x000000000a0a72ca */ /* 0x000fe400000e0000 */
[----:B------:R-:W-:Y:S01]  /*ab30*/  R2UR UR6, R2 ;  /* 0x00000000020672ca */ /* 0x000fe200000e0000 */
[----:B------:R-:W-:Y:S01]  /*ab40*/  VIADD R2, R8, 0xe000 ;  /* 0x0000e00008027836 */ /* 0x000fe20000000000 */
[----:B------:R-:W-:Y:S01]  /*ab50*/  PLOP3.LUT P0, PT, PT, PT, PT, 0x80, 0x0 ;  /* 0x000000000000781c */ /* 0x000fe20003f0f070 */
[----:B------:R-:W-:Y:S01]  /*ab60*/  UIADD3.X UR5, URZ, UR53, URZ, UP0, !UPT ;  /* 0x000000353f057290 */ /* 0x000fe200087fe43f */
[----:B-123--:R-:W-:-:S11]  /*ab70*/  IADD3 R6, R6, 0x13230, RZ ;  /* 0x0001323006067810 */ /* 0x00efd60007ffe0ff */
.L_x_61:
[----:B------:R-:W-:-:S13]  /*ab80*/  @P0 ELECT P1, URZ, PT ;  /* 0x00000000003f082f */ /* 0x000fda0003820000 */
[----:B------:R-:W-:Y:S01]  /*ab90*/  @P1 R2UR UR13, R16 ;  /* 0x00000000100d12ca */ /* 0x000fe200000e0000 */
[----:B------:R-:W-:Y:S01]  /*aba0*/  UMOV UR12, UR36 ;  /* 0x00000024000c7c82 */ /* 0x000fe20008000000 */
[----:B------:R-:W-:Y:S02]  /*abb0*/  @P1 R2UR UR11, R9 ;  /* 0x00000000090b12ca */ /* 0x000fe400000e0000 */
[----:B------:R-:W-:Y:S02]  /*abc0*/  @P1 R2UR UR9, R6 ;  /* 0x00000000060912ca */ /* 0x000fe400000e0000 */
[----:B------:R-:W-:Y:S02]  /*abd0*/  @P1 R2UR UR8, R2 ;  /* 0x00000000020812ca */ /* 0x000fe400000e0000 */
[----:B------:R-:W-:Y:S02]  /*abe0*/  @P1 PLOP3.LUT P0, PT, P1, PT, PT, 0x8, 0x0 ;  /* 0x000000000000181c */ /* 0x000fe40000f0e170 */
[----:B------:R-:W-:-:S09]  /*abf0*/  PLOP3.LUT P1, PT, PT, PT, PT, 0x8, 0x0 ;  /* 0x000000000000781c */ /* 0x000fd20003f2e170 */
[----:B------:R1:W-:Y:S02]  /*ac00*/  UTMALDG.4D [UR8], [UR4], desc[UR6] ;  /* 0x00000608040075b4 */ /* 0x0003e40008019000 */
[----:B-1----:R-:W-:Y:S05]  /*ac10*/  @P0 BRA.U.ANY `(.L_x_61) ;  /* 0xfffffffd00d80947 */ /* 0x002fea000393ffff */
.L_x_50:
[----:B------:R-:W-:Y:S05]  /*ac20*/  BSYNC B0 ;  /* 0x0000000000007941 */ /* 0x000fea0003800000 */
.L_x_49:
[----:B------:R-:W-:-:S06]  /*ac30*/  UISETP.NE.AND UP0, UPT, UR42, 0x3, UPT ;  /* 0x000000032a00788c */ /* 0x000fcc000bf05270 */
[----:B------:R-:W-:-:S13]  /*ac40*/  PLOP3.LUT P0, PT, PT, PT, UP0, 0x80, 0x0 ;  /* 0x000000000000781c */ /* 0x000fda0003f0f008 */
[----:B------:R-:W-:Y:S05]  /*ac50*/  @!P0 BRA `(.L_x_62) ;  /* 0x0000000000048947 */ /* 0x000fea0003800000 */
[----:B------:R-:W-:Y:S01]  /*ac60*/  BPT.TRAP 0x1 ;  /* 0x000000040000795c */ /* 0x000fe20000300000 */
.L_x_62:
[----:B------:R-:W-:Y:S01]  /*ac70*/  LOP3.LUT R2, R5, 0x1, RZ, 0x3c, !PT ;  /* 0x0000000105027812 */ /* 0x000fe200078e3cff */
[----:B------:R-:W-:Y:S01]  /*ac80*/  IMAD.U32 R6, RZ, RZ, UR49 ;  /* 0x00000031ff067e24 */ /* 0x000fe2000f8e00ff */
[----:B------:R-:W-:Y:S01]  /*ac90*/  LEA R3, R4, UR41, 0x3 ;  /* 0x0000002904037c11 */ /* 0x000fe2000f8e18ff */
[----:B------:R-:W-:Y:S01]  /*aca0*/  BSSY B0, `(.L_x_63) ;  /* 0x0000005000007945 */ /* 0x000fe20003800000 */
[----:B------:R-:W-:Y:S02]  /*acb0*/  SHF.L.U32 R2, R2, 0x1f, RZ ;  /* 0x0000001f02027819 */ /* 0x000fe400000006ff */
[----:B------:R-:W-:Y:S02]  /*acc0*/  ISETP.NE.AND P1, PT, R6, 0x3, PT ;  /* 0x000000030600780c */ /* 0x000fe40003f25270 */
[----:B------:R-:W1:Y:S02]  /*acd0*/  SYNCS.PHASECHK.TRANS64.TRYWAIT P0, [R3+URZ+0x13270], R2 ;  /* 0x01327002030075a7 */ /* 0x000e64000800017f */
[----:B-1----:R-:W-:Y:S09]  /*ace0*/  @!P0 BRA `(.L_x_64) ;  /* 0x0000001400d08947 */ /* 0x002ff20003800000 */
.L_x_113:
[----:B------:R-:W-:Y:S05]  /*acf0*/  BSYNC B0 ;  /* 0x0000000000007941 */ /* 0x000fea0003800000 */
.L_x_63:
[----:B------:R-:W-:Y:S05]  /*ad00*/  @!P1 BRA `(.L_x_65) ;  /* 0x0000000000049947 */ /* 0x000fea0003800000 */
[----:B------:R-:W-:Y:S01]  /*ad10*/  BPT.TRAP 0x1 ;  /* 0x000000040000795c */ /* 0x000fe20000300000 */
.L_x_65:
[----:B-1----:R-:W-:Y:S01]  /*ad20*/  SHF.L.U32 R2, R5, 0x1f, RZ ;  /* 0x0000001f05027819 */ /* 0x002fe200000006ff */
[----:B------:R-:W-:-:S03]  /*ad30*/  IMAD R10, R4, 0x2800, RZ ;  /* 0x00002800040a7824 */ /* 0x000fc600078e02ff */
[----:B------:R-:W1:Y:S02]  /*ad40*/  SYNCS.PHASECHK.TRANS64.TRYWAIT P0, [R3+URZ+0x13260], R2 ;  /* 0x01326002030075a7 */ /* 0x000e64000800017f */
[----:B-1----:R-:W-:Y:S05]  /*ad50*/  @!P0 BRA `(.L_x_66) ;  /* 0x0000001400c88947 */ /* 0x002fea0003800000 */
.L_x_114:
[C---:B-1----:R-:W-:Y:S01]  /*ad60*/  LOP3.LUT R2, R10.reuse, R26, RZ, 0xfc, !PT ;  /* 0x0000001a0a027212 */ /* 0x042fe200078efcff */
[----:B------:R-:W-:Y:S05]  /*ad70*/  WARPSYNC.ALL ;  /* 0x0000000000007948 */ /* 0x000fea0003800000 */
[----:B------:R-:W1:Y:S01]  /*ad80*/  LDSM.16.MT88.4 R4, [R2+UR41+0x6000] ;  /* 0x006000290204783b */ /* 0x000e620008004200 */
[----:B------:R-:W-:-:S05]  /*ad90*/  LOP3.LUT R12, R10, R25, RZ, 0xfc, !PT ;  /* 0x000000190a0c7212 */ /* 0x000fca00078efcff */
[----:B------:R-:W-:Y:S01]  /*ada0*/  VIADD R12, R12, UR41 ;  /* 0x000000290c0c7c36 */ /* 0x000fe20008000000 */
[C-C-:B-1----:R-:W-:Y:S02]  /*adb0*/  PRMT R8, R4.reuse, 0x6420, R5.reuse ;  /* 0x0000642004087816 */ /* 0x142fe40000000005 */
[----:B------:R-:W-:Y:S02]  /*adc0*/  PRMT R9, R4, 0x7531, R5 ;  /* 0x0000753104097816 */ /* 0x000fe40000000005 */
[C-C-:B------:R-:W-:Y:S02]  /*add0*/  PRMT R10, R6.reuse, 0x6420, R7.reuse ;  /* 0x00006420060a7816 */ /* 0x140fe40000000007 */
[----:B------:R-:W-:-:S05]  /*ade0*/  PRMT R11, R6, 0x7531, R7 ;  /* 0x00007531060b7816 */ /* 0x000fca0000000007 */
[----:B------:R-:W-:Y:S04]  /*adf0*/  STSM.16.M88.4 [R12+0x1000], R8 ;  /* 0x001000080c007844 */ /* 0x000fe80000000200 */
[----:B------:R-:W1:Y:S02]  /*ae00*/  LDSM.16.MT88.4 R4, [R2+UR41+0x6800] ;  /* 0x006800290204783b */ /* 0x000e640008004200 */
[C-C-:B-1----:R-:W-:Y:S02]  /*ae10*/  PRMT R8, R4.reuse, 0x6420, R5.reuse ;  /* 0x0000642004087816 */ /* 0x142fe40000000005 */
[----:B------:R-:W-:Y:S02]  /*ae20*/  PRMT R9, R4, 0x7531, R5 ;  /* 0x0000753104097816 */ /* 0x000fe40000000005 */
[----:B------:R-:W-:-:S02]  /*ae30*/  PRMT R10, R6, 0x6420, R7 ;  /* 0x00006420060a7816 */ /* 0x000fc40000000007 */
        /* <DEDUP_REMOVED lines=19> */
[----:B------:R1:W-:Y:S01]  /*af70*/  STSM.16.M88.4 [R12+0x3000], R8 ;  /* 0x003000080c007844 */ /* 0x0003e20000000200 */
[----:B------:R-:W-:Y:S01]  /*af80*/  @!PT LDS RZ, [RZ] ;  /* 0x00000000fffff984 */ /* 0x000fe20000000800 */
[----:B------:R-:W-:Y:S01]  /*af90*/  @!PT LDS RZ, [RZ] ;  /* 0x00000000fffff984 */ /* 0x000fe20000000800 */
[----:B------:R-:W-:Y:S01]  /*afa0*/  @!PT LDS RZ, [RZ] ;  /* 0x00000000fffff984 */ /* 0x000fe20000000800 */
[----:B------:R-:W-:Y:S01]  /*afb0*/  @!PT LDS RZ, [RZ] ;  /* 0x00000000fffff984 */ /* 0x000fe20000000800 */
[----:B------:R2:W-:Y:S06]  /*afc0*/  MEMBAR.ALL.CTA ;  /* 0x0000000000007992 */ /* 0x0005ec0000008000 */
[----:B--2---:R-:W2:Y:S01]  /*afd0*/  FENCE.VIEW.ASYNC.S ;  /* 0x00000000000073c6 */ /* 0x004ea20000000000 */
[----:B------:R-:W-:Y:S05]  /*afe0*/  @!P1 BRA `(.L_x_67) ;  /* 0x0000000000049947 */ /* 0x000fea0003800000 */
[----:B------:R-:W-:Y:S01]  /*aff0*/  BPT.TRAP 0x1 ;  /* 0x000000040000795c */ /* 0x000fe20000300000 */
.L_x_67:
[----:B--2---:R2:W-:Y:S01]  /*b000*/  SYNCS.ARRIVE.TRANS64.A1T0 RZ, [R3+URZ+0x13250], RZ ;  /* 0x013250ff03ff79a7 */ /* 0x0045e2000810003f */
[----:B------:R-:W-:Y:S01]  /*b010*/  BAR.SYNC.DEFER_BLOCKING 0x2, 0x80 ;  /* 0x0082000000007b1d */ /* 0x000fe20000010000 */
[----:B------:R-:W-:Y:S01]  /*b020*/  ISETP.NE.AND P0, PT, R28, RZ, PT ;  /* 0x000000ff1c00720c */ /* 0x000fe20003f05270 */
[----:B------:R-:W-:Y:S02]  /*b030*/  IMAD.MOV.U32 R5, RZ, RZ, R19 ;  /* 0x000000ffff057224 */ /* 0x000fe400078e0013 */
[----:B------:R-:W-:-:S10]  /*b040*/  IMAD.MOV.U32 R4, RZ, RZ, R18 ;  /* 0x000000ffff047224 */ /* 0x000fd400078e0012 */
[----:B------:R-:W-:-:S05]  /*b050*/  @!P0 VIADD R2, R3, 0x13280 ;  /* 0x0001328003028836 */ /* 0x000fca0000000000 */
[----:B------:R-:W-:-:S04]  /*b060*/  @!P0 PRMT R2, RZ, 0x654, R2 ;  /* 0x00000654ff028816 */ /* 0x000fc80000000002 */
[----:B------:R2:W-:Y:S01]  /*b070*/  @!P0 SYNCS.ARRIVE.TRANS64.RED.A1T0 RZ, [R2+URZ], RZ ;  /* 0x000000ff02ff89a7 */ /* 0x0005e2000810043f */
[C---:B------:R-:W-:Y:S02]  /*b080*/  ISETP.GT.AND P0, PT, R0.reuse, RZ, PT ;  /* 0x000000ff0000720c */ /* 0x040fe40003f04270 */
[----:B------:R-:W-:-:S11]  /*b090*/  IADD3 R0, R0, -0x1, RZ ;  /* 0xffffffff00007810 */ /* 0x000fd60007ffe0ff */
[----:B--2---:R-:W-:Y:S05]  /*b0a0*/  @P0 BRA `(.L_x_68) ;  /* 0xfffffff400500947 */ /* 0x004fea000383ffff */
.L_x_48:
[----:B------:R-:W-:-:S06]  /*b0b0*/  UISETP.NE.AND UP0, UPT, UR42, 0x3, UPT ;  /* 0x000000032a00788c */ /* 0x000fcc000bf05270 */
[----:B------:R-:W-:-:S13]  /*b0c0*/  PLOP3.LUT P0, PT, PT, PT, UP0, 0x80, 0x0 ;  /* 0x000000000000781c */ /* 0x000fda0003f0f008 */
[----:B------:R-:W-:Y:S05]  /*b0d0*/  @!P0 BRA `(.L_x_69) ;  /* 0x0000000000048947 */ /* 0x000fea0003800000 */
[----:B------:R-:W-:Y:S01]  /*b0e0*/  BPT.TRAP 0x1 ;  /* 0x000000040000795c */ /* 0x000fe20000300000 */
.L_x_69:
[----:B0-----:R-:W-:Y:S01]  /*b0f0*/  LOP3.LUT R3, R19, 0x1, RZ, 0x3c, !PT ;  /* 0x0000000113037812 */ /* 0x001fe200078e3cff */
[----:B------:R-:W-:Y:S01]  /*b100*/  IMAD.U32 R0, RZ, RZ, UR49 ;  /* 0x00000031ff007e24 */ /* 0x000fe2000f8e00ff */
[----:B------:R-:W-:Y:S01]  /*b110*/  LEA R2, R18, UR41, 0x3 ;  /* 0x0000002912027c11 */ /* 0x000fe2000f8e18ff */
[----:B------:R-:W-:Y:S01]  /*b120*/  BSSY B0, `(.L_x_70) ;  /* 0x0000005000007945 */ /* 0x000fe20003800000 */
[----:B------:R-:W-:Y:S02]  /*b130*/  SHF.L.U32 R3, R3, 0x1f, RZ ;  /* 0x0000001f03037819 */ /* 0x000fe400000006ff */
[----:B------:R-:W-:Y:S02]  /*b140*/  ISETP.NE.AND P1, PT, R0, 0x3, PT ;  /* 0x000000030000780c */ /* 0x000fe40003f25270 */
[----:B------:R-:W0:Y:S02]  /*b150*/  SYNCS.PHASECHK.TRANS64.TRYWAIT P0, [R2+URZ+0x13270], R3 ;  /* 0x01327003020075a7 */ /* 0x000e24000800017f */
[----:B0-----:R-:W-:Y:S09]  /*b160*/  @!P0 BRA `(.L_x_71) ;  /* 0x0000001000d88947 */ /* 0x001ff20003800000 */
.L_x_115:
[----:B------:R-:W-:Y:S05]  /*b170*/  BSYNC B0 ;  /* 0x0000000000007941 */ /* 0x000fea0003800000 */
.L_x_70:
[----:B------:R-:W-:Y:S05]  /*b180*/  @!P1 BRA `(.L_x_72) ;  /* 0x0000000000049947 */ /* 0x000fea0003800000 */
[----:B------:R-:W-:Y:S01]  /*b190*/  BPT.TRAP 0x1 ;  /* 0x000000040000795c */ /* 0x000fe20000300000 */
.L_x_72:
[----:B------:R-:W-:Y:S01]  /*b1a0*/  SHF.L.U32 R5, R19, 0x1f, RZ ;  /* 0x0000001f13057819 */ /* 0x000fe200000006ff */
[----:B0-----:R-:W-:-:S03]  /*b1b0*/  IMAD R3, R18, 0x2800, RZ ;  /* 0x0000280012037824 */ /* 0x001fc600078e02ff */
[----:B------:R-:W0:Y:S02]  /*b1c0*/  SYNCS.PHASECHK.TRANS64.TRYWAIT P0, [R2+URZ+0x13260], R5 ;  /* 0x01326005020075a7 */ /* 0x000e24000800017f */
[----:B------:R-:W-:Y:S01]  /*b1d0*/  LOP3.LUT R0, R3, R26, RZ, 0xfc, !PT ;  /* 0x0000001a03007212 */ /* 0x000fe200078efcff */
[----:B0-----:R-:W-:Y:S06]  /*b1e0*/  @!P0 BRA `(.L_x_73) ;  /* 0x0000001000cc8947 */ /* 0x001fec0003800000 */
.L_x_116:
[----:B------:R-:W-:Y:S05]  /*b1f0*/  WARPSYNC.ALL ;  /* 0x0000000000007948 */ /* 0x000fea0003800000 */
[----:B0-----:R-:W1:Y:S01]  /*b200*/  LDSM.16.MT88.4 R4, [R0+UR41+0x6000] ;  /* 0x006000290004783b */ /* 0x001e620008004200 */
[----:B------:R-:W-:-:S04]  /*b210*/  LOP3.LUT R3, R3, R25, RZ, 0xfc, !PT ;  /* 0x0000001903037212 */ /* 0x000fc800078efcff */
[----:B------:R-:W-:Y:S02]  /*b220*/  IADD3 R3, R3, UR41, RZ ;  /* 0x0000002903037c10 */ /* 0x000fe4000fffe0ff */
[C-C-:B-1----:R-:W-:Y:S02]  /*b230*/  PRMT R8, R4.reuse, 0x6420, R5.reuse ;  /* 0x0000642004087816 */ /* 0x142fe40000000005 */
[----:B------:R-:W-:Y:S02]  /*b240*/  PRMT R9, R4, 0x7531, R5 ;  /* 0x0000753104097816 */ /* 0x000fe40000000005 */
[C-C-:B------:R-:W-:Y:S02]  /*b250*/  PRMT R10, R6.reuse, 0x6420, R7.reuse ;  /* 0x00006420060a7816 */ /* 0x140fe40000000007 */
[----:B------:R-:W-:-:S05]  /*b260*/  PRMT R11, R6, 0x7531, R7 ;  /* 0x00007531060b7816 */ /* 0x000fca0000000007 */
[----:B------:R-:W-:Y:S04]  /*b270*/  STSM.16.M88.4 [R3+0x1000], R8 ;  /* 0x0010000803007844 */ /* 0x000fe80000000200 */
[----:B------:R-:W0:Y:S02]  /*b280*/  LDSM.16.MT88.4 R4, [R0+UR41+0x6800] ;  /* 0x006800290004783b */ /* 0x000e240008004200 */
[C-C-:B0-----:R-:W-:Y:S02]  /*b290*/  PRMT R8, R4.reuse, 0x6420, R5.reuse ;  /* 0x0000642004087816 */ /* 0x141fe40000000005 */
[----:B------:R-:W-:Y:S02]  /*b2a0*/  PRMT R9, R4, 0x7531, R5 ;  /* 0x0000753104097816 */ /* 0x000fe40000000005 */
[----:B------:R-:W-:-:S02]  /*b2b0*/  PRMT R10, R6, 0x6420, R7 ;  /* 0x00006420060a7816 */ /* 0x000fc40000000007 */
        /* <DEDUP_REMOVED lines=25> */
[----:B-1----:R-:W1:Y:S01]  /*b450*/  FENCE.VIEW.ASYNC.S ;  /* 0x00000000000073c6 */ /* 0x002e620000000000 */
[----:B------:R-:W-:Y:S05]  /*b460*/  @!P1 BRA `(.L_x_74) ;  /* 0x0000000000049947 */ /* 0x000fea0003800000 */
[----:B------:R-:W-:Y:S01]  /*b470*/  BPT.TRAP 0x1 ;  /* 0x000000040000795c */ /* 0x000fe20000300000 */
.L_x_74:
[----:B0-----:R-:W0:Y:S01]  /*b480*/  LDC R3, c[0x0][0xc34] ;  /* 0x00030d00ff037b82 */ /* 0x001e220000000800 */
[----:B------:R-:W-:Y:S01]  /*b490*/  ISETP.NE.AND P0, PT, R28, RZ, PT ;  /* 0x000000ff1c00720c */ /* 0x000fe20003f05270 */
[----:B------:R-:W-:Y:S01]  /*b4a0*/  UIADD3 UR50, UR43, UR50, URZ ;  /* 0x000000322b327290 */ /* 0x000fe2000fffe03f */
[----:B------:R-:W-:Y:S01]  /*b4b0*/  VIADD R18, R18, 0x1 ;  /* 0x0000000112127836 */ /* 0x000fe20000000000 */
[----:B------:R-:W-:Y:S01]  /*b4c0*/  UIADD3 UR48, UR48, 0x1, URZ ;  /* 0x0000000130307890 */ /* 0x000fe2000fffe03f */
[----:B-1----:R-:W-:Y:S09]  /*b4d0*/  SYNCS.ARRIVE.TRANS64.A1T0 RZ, [R2+URZ+0x13250], RZ ;  /* 0x013250ff02ff79a7 */ /* 0x002ff2000810003f */
[----:B------:R-:W-:-:S05]  /*b4e0*/  @!P0 VIADD R0, R2, 0x13280 ;  /* 0x0001328002008836 */ /* 0x000fca0000000000 */
[----:B------:R-:W-:Y:S01]  /*b4f0*/  @!P0 PRMT R0, RZ, 0x654, R0 ;  /* 0x00000654ff008816 */ /* 0x000fe20000000000 */
[----:B------:R-:W-:Y:S01]  /*b500*/  BAR.SYNC.DEFER_BLOCKING 0x2, 0x80 ;  /* 0x0082000000007b1d */ /* 0x000fe20000010000 */
[----:B0-----:R-:W-:-:S05]  /*b510*/  ISETP.LE.AND P1, PT, R3, UR50, PT ;  /* 0x0000003203007c0c */ /* 0x001fca000bf23270 */
[----:B------:R0:W-:Y:S01]  /*b520*/  @!P0 SYNCS.ARRIVE.TRANS64.RED.A1T0 RZ, [R0+URZ], RZ ;  /* 0x000000ff00ff89a7 */ /* 0x0001e2000810043f */
[----:B------:R-:W-:-:S04]  /*b530*/  ISETP.NE.AND P0, PT, R18, 0x2, PT ;  /* 0x000000021200780c */ /* 0x000fc80003f05270 */
[----:B------:R-:W-:Y:S02]  /*b540*/  SEL R18, R18, RZ, P0 ;  /* 0x000000ff12127207 */ /* 0x000fe40000000000 */
[----:B0-----:R-:W-:-:S04]  /*b550*/  SEL R0, RZ, 0x1, P0 ;  /* 0x00000001ff007807 */ /* 0x001fc80000000000 */
[----:B------:R-:W-:Y:S01]  /*b560*/  LOP3.LUT R19, R19, R0, RZ, 0x3c, !PT ;  /* 0x0000000013137212 */ /* 0x000fe200078e3cff */
[----:B------:R-:W-:Y:S06]  /*b570*/  @!P1 BRA `(.L_x_75) ;  /* 0xffffffd8005c9947 */ /* 0x000fec000383ffff */
[----:B------:R-:W-:-:S12]  /*b580*/  ULOP3.LUT UR48, UR48, 0x1, URZ, 0xc, !UPT ;  /* 0x0000000130307892 */ /* 0x000fd8000f8e0c3f */
.L_x_32:
[----:B------:R-:W0:Y:S01]  /*b590*/  S2R R3, SR_CgaCtaId ;  /* 0x0000000000037919 */ /* 0x000e220000008800 */
[----:B------:R-:W-:Y:S01]  /*b5a0*/  MOV R0, 0x400 ;  /* 0x0000040000007802 */ /* 0x000fe20000000f00 */
[----:B------:R-:W-:-:S03]  /*b5b0*/  IMAD.U32 R2, RZ, RZ, UR48 ;  /* 0x00000030ff027e24 */ /* 0x000fc6000f8e00ff */
[----:B0-----:R-:W-:Y:S02]  /*b5c0*/  LEA R7, R3, R0, 0x18 ;  /* 0x0000000003077211 */ /* 0x001fe400078ec0ff */
[----:B------:R-:W-:-:S04]  /*b5d0*/  SHF.L.U32 R0, R2, 0x1f, RZ ;  /* 0x0000001f02007819 */ /* 0x000fc800000006ff */
[----:B------:R-:W0:Y:S02]  /*b5e0*/  SYNCS.PHASECHK.TRANS64.TRYWAIT P0, [R7+URZ+0x13220], R0 ;  /* 0x01322000070075a7 */ /* 0x000e24000800017f */
[----:B0-----:R-:W-:Y:S05]  /*b5f0*/  @!P0 BRA `(.L_x_76) ;  /* 0x0000000c00dc8947 */ /* 0x001fea0003800000 */
.L_x_117:
[----:B------:R-:W1:Y:S02]  /*b600*/  S2R R2, SR_TID.X ;  /* 0x0000000000027919 */ /* 0x000e640000002100 */
[----:B-1----:R-:W-:-:S04]  /*b610*/  SHF.R.U32.HI R2, RZ, 0x5, R2 ;  /* 0x00000005ff027819 */ /* 0x002fc80000011602 */
[----:B------:R-:W-:-:S05]  /*b620*/  LOP3.LUT R2, R2, 0x3, RZ, 0xc0, !PT ;  /* 0x0000000302027812 */ /* 0x000fca00078ec0ff */
[----:B0-----:R-:W0:Y:S02]  /*b630*/  SHFL.IDX PT, R0, R2, RZ, 0x1f ;  /* 0x00001fff02007589 */ /* 0x001e2400000e0000 */
[----:B0-----:R-:W-:-:S13]  /*b640*/  ISETP.NE.AND P0, PT, R0, RZ, PT ;  /* 0x000000ff0000720c */ /* 0x001fda0003f05270 */
[----:B------:R-:W-:Y:S05]  /*b650*/  @P0 EXIT ;  /* 0x000000000000094d */ /* 0x000fea0003800000 */
[----:B------:R-:W-:Y:S01]  /*b660*/  ELECT P0, URZ, PT ;  /* 0x00000000003f782f */ /* 0x000fe20003800000 */
[----:B------:R-:W-:-:S12]  /*b670*/  BSSY B0, `(.L_x_77) ;  /* 0x0000027000007945 */ /* 0x000fd80003800000 */
[----:B------:R-:W-:Y:S05]  /*b680*/  @!P0 BRA `(.L_x_78) ;  /* 0x0000000000948947 */ /* 0x000fea0003800000 */
[----:B------:R-:W-:-:S06]  /*b690*/  ULOP3.LUT UR4, UR38, 0x2, URZ, 0xfc, !UPT ;  /* 0x0000000226047892 */ /* 0x000fcc000f8efc3f */
[----:B------:R-:W-:-:S04]  /*b6a0*/  MOV R0, UR4 ;  /* 0x0000000400007c02 */ /* 0x000fc80008000f00 */
[----:B------:R-:W-:-:S13]  /*b6b0*/  ISETP.NE.AND P0, PT, R0, 0x3, PT ;  /* 0x000000030000780c */ /* 0x000fda0003f05270 */
[----:B------:R-:W-:Y:S05]  /*b6c0*/  @!P0 BRA `(.L_x_79) ;  /* 0x0000000000048947 */ /* 0x000fea0003800000 */
[----:B------:R-:W-:Y:S01]  /*b6d0*/  BPT.TRAP 0x1 ;  /* 0x000000040000795c */ /* 0x000fe20000300000 */
.L_x_79:
[----:B------:R-:W-:Y:S01]  /*b6e0*/  VIADD R3, R7, 0x13240 ;  /* 0x0001324007037836 */ /* 0x000fe20000000000 */
[----:B------:R-:W-:Y:S01]  /*b6f0*/  SHF.L.U32 R4, R19, 0x1f, RZ ;  /* 0x0000001f13047819 */ /* 0x000fe200000006ff */
[C---:B------:R-:W-:Y:S02]  /*b700*/  VIADD R0, R18.reuse, 0x1 ;  /* 0x0000000112007836 */ /* 0x040fe40000000000 */
[----:B------:R-:W-:-:S03]  /*b710*/  IMAD R5, R18, 0x8, R3 ;  /* 0x0000000812057824 */ /* 0x000fc600078e0203 */
[C---:B------:R-:W-:Y:S01]  /*b720*/  ISETP.NE.AND P2, PT, R0.reuse, 0x2, PT ;  /* 0x000000020000780c */ /* 0x040fe20003f45270 */
[----:B------:R-:W0:Y:S03]  /*b730*/  SYNCS.PHASECHK.TRANS64.TRYWAIT P1, [R5+URZ], R4 ;  /* 0x00000004050075a7 */ /* 0x000e26000802017f */
[----:B------:R-:W-:Y:S02]  /*b740*/  SEL R2, RZ, 0x1, P2 ;  /* 0x00000001ff027807 */ /* 0x000fe40001000000 */
[----:B------:R-:W-:Y:S02]  /*b750*/  SEL R6, R0, RZ, P2 ;  /* 0x000000ff00067207 */ /* 0x000fe40001000000 */
[----:B------:R-:W-:Y:S02]  /*b760*/  LOP3.LUT R0, R19, R2, RZ, 0x3c, !PT ;  /* 0x0000000213007212 */ /* 0x000fe400078e3cff */
[----:B------:R-:W-:-:S02]  /*b770*/  LEA R3, R6, R3, 0x3 ;  /* 0x0000000306037211 */ /* 0x000fc400078e18ff */
[----:B------:R-:W-:Y:S01]  /*b780*/  SHF.L.U32 R0, R0, 0x1f, RZ ;  /* 0x0000001f00007819 */ /* 0x000fe200000006ff */
[----:B0-----:R-:W-:Y:S06]  /*b790*/  @!P1 BRA `(.L_x_80) ;  /* 0x0000000c00889947 */ /* 0x001fec0003800000 */
.L_x_118:
[----:B------:R-:W1:Y:S02]  /*b7a0*/  SYNCS.PHASECHK.TRANS64.TRYWAIT P1, [R3+URZ], R0 ;  /* 0x00000000030075a7 */ /* 0x000e64000802017f */
[----:B-1----:R-:W-:Y:S05]  /*b7b0*/  @!P1 BRA `(.L_x_81) ;  /* 0x0000000c00949947 */ /* 0x002fea0003800000 */
.L_x_119:
[----:B------:R-:W-:Y:S05]  /*b7c0*/  @!P0 BRA `(.L_x_82) ;  /* 0x0000000000048947 */ /* 0x000fea0003800000 */
[----:B------:R-:W-:Y:S01]  /*b7d0*/  BPT.TRAP 0x1 ;  /* 0x000000040000795c */ /* 0x000fe20000300000 */
.L_x_82:
[----:B-1----:R-:W-:-:S04]  /*b7e0*/  IMAD R3, R18, 0x8, R7 ;  /* 0x0000000812037824 */ /* 0x002fc800078e0207 */
[----:B------:R-:W1:Y:S02]  /*b7f0*/  SYNCS.PHASECHK.TRANS64.TRYWAIT P1, [R3+URZ+0x13260], R4 ;  /* 0x01326004030075a7 */ /* 0x000e64000802017f */
[----:B-1----:R-:W-:Y:S05]  /*b800*/  @!P1 BRA `(.L_x_83) ;  /* 0x0000000c00949947 */ /* 0x002fea0003800000 */
.L_x_120:
[----:B------:R-:W-:Y:S05]  /*b810*/  @!P0 BRA `(.L_x_84) ;  /* 0x0000000000048947 */ /* 0x000fea0003800000 */
[----:B------:R-:W-:Y:S01]  /*b820*/  BPT.TRAP 0x1 ;  /* 0x000000040000795c */ /* 0x000fe20000300000 */
.L_x_84:
[----:B0-----:R-:W-:-:S04]  /*b830*/  IMAD R5, R6, 0x8, R7 ;  /* 0x0000000806057824 */ /* 0x001fc800078e0207 */
[----:B------:R-:W0:Y:S02]  /*b840*/  SYNCS.PHASECHK.TRANS64.TRYWAIT P1, [R5+URZ+0x13260], R0 ;  /* 0x01326000050075a7 */ /* 0x000e24000802017f */
[----:B0-----:R-:W-:Y:S05]  /*b850*/  @!P1 BRA `(.L_x_85) ;  /* 0x0000000c00949947 */ /* 0x001fea0003800000 */
.L_x_121:
[----:B------:R-:W-:Y:S05]  /*b860*/  @!P0 BRA `(.L_x_86) ;  /* 0x0000000000048947 */ /* 0x000fea0003800000 */
[----:B------:R-:W-:Y:S01]  /*b870*/  BPT.TRAP 0x1 ;  /* 0x000000040000795c */ /* 0x000fe20000300000 */
.L_x_86:
[----:B------:R-:W2:Y:S02]  /*b880*/  SYNCS.PHASECHK.TRANS64.TRYWAIT P0, [R3+URZ+0x13280], R4 ;  /* 0x01328004030075a7 */ /* 0x000ea4000800017f */
[----:B--2---:R-:W-:Y:S05]  /*b890*/  @!P0 BRA `(.L_x_87) ;  /* 0x0000000c00988947 */ /* 0x004fea0003800000 */
.L_x_88:
[----:B---3--:R3:W4:Y:S02]  /*b8a0*/  SYNCS.PHASECHK.TRANS64.TRYWAIT P0, [R5+URZ+0x13280], R0 ;  /* 0x01328000050075a7 */ /* 0x008724000800017f */
[----:B----4-:R-:W-:Y:S05]  /*b8b0*/  @!P0 NANOSLEEP.SYNCS 0x989680 ;  /* 0x009896800000895d */ /* 0x010fea0003900000 */
[----:B------:R-:W4:Y:S02]  /*b8c0*/  @!P0 SYNCS.PHASECHK.TRANS64 P0, [R5+URZ+0x13280], R0 ;  /* 0x01328000050085a7 */ /* 0x000f24000800007f */
[----:B----4-:R-:W-:Y:S05]  /*b8d0*/  @!P0 BRA `(.L_x_88) ;  /* 0xfffffffc00f08947 */ /* 0x010fea000383ffff */
.L_x_78:
[----:B------:R-:W-:Y:S05]  /*b8e0*/  BSYNC B0 ;  /* 0x0000000000007941 */ /* 0x000fea0003800000 */
.L_x_77:
[----:B------:R-:W-:Y:S05]  /*b8f0*/  EXIT ;  /* 0x000000000000794d */ /* 0x000fea0003800000 */
.L_x_10:
[----:B0-----:R-:W-:-:S04]  /*b900*/  IMAD.U32 R3, RZ, RZ, UR44 ;  /* 0x0000002cff037e24 */ /* 0x001fc8000f8e00ff */
[----:B------:R0:W1:Y:S03]  /*b910*/  SYNCS.PHASECHK.TRANS64.TRYWAIT P1, [R3+URZ+0x13200], R6 ;  /* 0x01320006030075a7 */ /* 0x000066000802017f */
[----:B-1----:R-:W-:Y:S05]  /*b920*/  @!P1 NANOSLEEP.SYNCS 0x989680 ;  /* 0x009896800000995d */ /* 0x002fea0003900000 */
[----:B------:R-:W1:Y:S02]  /*b930*/  @!P1 SYNCS.PHASECHK.TRANS64 P1, [R3+URZ+0x13200], R6 ;  /* 0x01320006030095a7 */ /* 0x000e64000802007f */
[----:B-1----:R-:W-:Y:S05]  /*b940*/  @!P1 BRA `(.L_x_10) ;  /* 0xfffffffc00ec9947 */ /* 0x002fea000383ffff */
[----:B------:R-:W-:Y:S05]  /*b950*/  BRA `(.L_x_89) ;  /* 0xffffff5800c47947 */ /* 0x000fea000383ffff */
.L_x_14:
[----:B-1----:R1:W2:Y:S02]  /*b960*/  SYNCS.PHASECHK.TRANS64.TRYWAIT P1, [R3+URZ+0x13230], R2 ;  /* 0x01323002030075a7 */ /* 0x0022a4000802017f */
[----:B--2---:R-:W-:Y:S05]  /*b970*/  @!P1 NANOSLEEP.SYNCS 0x989680 ;  /* 0x009896800000995d */ /* 0x004fea0003900000 */
[----:B------:R-:W2:Y:S02]  /*b980*/  @!P1 SYNCS.PHASECHK.TRANS64 P1, [R3+URZ+0x13230], R2 ;  /* 0x01323002030095a7 */ /* 0x000ea4000802007f */
[----:B--2---:R-:W-:Y:S05]  /*b990*/  @!P1 BRA `(.L_x_14) ;  /* 0xfffffffc00f09947 */ /* 0x004fea000383ffff */
[----:B------:R-:W-:Y:S05]  /*b9a0*/  BRA `(.L_x_13) ;  /* 0xffffff5800e07947 */ /* 0x000fea000383ffff */
.L_x_19:
[----:B-1----:R-:W-:-:S04]  /*b9b0*/  MOV R8, UR21 ;  /* 0x0000001500087c02 */ /* 0x002fc80008000f00 */
[----:B------:R1:W2:Y:S03]  /*b9c0*/  SYNCS.PHASECHK.TRANS64.TRYWAIT P1, [R8+URZ+0x13230], R7 ;  /* 0x01323007080075a7 */ /* 0x0002a6000802017f */
[----:B--2---:R-:W-:Y:S05]  /*b9d0*/  @!P1 NANOSLEEP.SYNCS 0x989680 ;  /* 0x009896800000995d */ /* 0x004fea0003900000 */
[----:B------:R-:W2:Y:S02]  /*b9e0*/  @!P1 SYNCS.PHASECHK.TRANS64 P1, [R8+URZ+0x13230], R7 ;  /* 0x01323007080095a7 */ /* 0x000ea4000802007f */
[----:B--2---:R-:W-:Y:S05]  /*b9f0*/  @!P1 BRA `(.L_x_19) ;  /* 0xfffffffc00ec9947 */ /* 0x004fea000383ffff */
[----:B------:R-:W-:Y:S05]  /*ba00*/  BRA `(.L_x_18) ;  /* 0xffffff8c00547947 */ /* 0x000fea000383ffff */
.L_x_23:
[----:B-1----:R-:W-:-:S04]  /*ba10*/  IMAD.U32 R8, RZ, RZ, UR11 ;  /* 0x0000000bff087e24 */ /* 0x002fc8000f8e00ff */
[----:B------:R1:W2:Y:S03]  /*ba20*/  SYNCS.PHASECHK.TRANS64.TRYWAIT P1, [R8+URZ+0x13250], R7 ;  /* 0x01325007080075a7 */ /* 0x0002a6000802017f */
[----:B--2---:R-:W-:Y:S05]  /*ba30*/  @!P1 NANOSLEEP.SYNCS 0x989680 ;  /* 0x009896800000995d */ /* 0x004fea0003900000 */
[----:B------:R-:W2:Y:S02]  /*ba40*/  @!P1 SYNCS.PHASECHK.TRANS64 P1, [R8+URZ+0x13250], R7 ;  /* 0x01325007080095a7 */ /* 0x000ea4000802007f */
[----:B--2---:R-:W-:Y:S05]  /*ba50*/  @!P1 BRA `(.L_x_23) ;  /* 0xfffffffc00ec9947 */ /* 0x004fea000383ffff */
[----:B------:R-:W-:Y:S05]  /*ba60*/  BRA `(.L_x_22) ;  /* 0xffffff9000607947 */ /* 0x000fea000383ffff */
.L_x_29:
[----:B-1----:R-:W-:-:S04]  /*ba70*/  IMAD.U32 R3, RZ, RZ, UR4 ;  /* 0x00000004ff037e24 */ /* 0x002fc8000f8e00ff */
[----:B------:R1:W2:Y:S03]  /*ba80*/  SYNCS.PHASECHK.TRANS64.TRYWAIT P1, [R3+URZ+0x13250], R0 ;  /* 0x01325000030075a7 */ /* 0x0002a6000802017f */
[----:B--2---:R-:W-:Y:S05]  /*ba90*/  @!P1 NANOSLEEP.SYNCS 0x989680 ;  /* 0x009896800000995d */ /* 0x004fea0003900000 */
[----:B------:R-:W2:Y:S02]  /*baa0*/  @!P1 SYNCS.PHASECHK.TRANS64 P1, [R3+URZ+0x13250], R0 ;  /* 0x01325000030095a7 */ /* 0x000ea4000802007f */
[----:B--2---:R-:W-:Y:S05]  /*bab0*/  @!P1 BRA `(.L_x_29) ;  /* 0xfffffffc00ec9947 */ /* 0x004fea000383ffff */
[----:B------:R-:W-:Y:S05]  /*bac0*/  BRA `(.L_x_28) ;  /* 0xffffffb800247947 */ /* 0x000fea000383ffff */
.L_x_37:
[----:B------:R-:W-:Y:S01]  /*bad0*/  IMAD.MOV.U32 R13, RZ, RZ, R17 ;  /* 0x000000ffff0d7224 */ /* 0x000fe200078e0011 */
[----:B------:R-:W-:Y:S01]  /*bae0*/  MOV R12, RZ ;  /* 0x000000ff000c7202 */ /* 0x000fe20000000f00 */
[----:B------:R-:W-:Y:S02]  /*baf0*/  IMAD.MOV.U32 R11, RZ, RZ, 0x1f ;  /* 0x0000001fff0b7424 */ /* 0x000fe400078e00ff */
[----:B------:R-:W-:-:S07]  /*bb00*/  IMAD.MOV.U32 R15, RZ, RZ, -0x1 ;  /* 0xffffffffff0f7424 */ /* 0x000fce00078e00ff */
[----:B------:R-:W-:Y:S05]  /*bb10*/  WARPSYNC.COLLECTIVE R15, `(.L_x_90) ;  /* 0x000000000f087348 */ /* 0x000fea0003c00000 */
[----:B------:R0:W1:Y:S02]  /*bb20*/  SHFL.IDX P6, R14, R13, R12, R11 ;  /* 0x0000000c0d0e7389 */ /* 0x00006400000c000b */
[----:B01----:R-:W-:Y:S01]  /*bb30*/  ENDCOLLECTIVE ;  /* 0x000000000000791b */ /* 0x003fe20003800000 */
.L_x_90:
[----:B------:R-:W-:Y:S05]  /*bb40*/  BRA `(.L_x_91) ;  /* 0xffffffd800e47947 */ /* 0x000fea000383ffff */
.L_x_39:
[----:B------:R-:W-:Y:S01]  /*bb50*/  BSSY B0, `(.L_x_92) ;  /* 0x0000006000007945 */ /* 0x000fe20003800000 */
[----:B------:R-:W-:-:S07]  /*bb60*/  IMAD.MOV.U32 R15, RZ, RZ, -0x1 ;  /* 0xffffffffff0f7424 */ /* 0x000fce00078e00ff */
[----:B0-----:R-:W-:Y:S05]  /*bb70*/  WARPSYNC.COLLECTIVE R15, `(.L_x_93) ;  /* 0x000000000f0c7348 */ /* 0x001fea0003c00000 */
[----:B------:R-:W-:Y:S02]  /*bb80*/  ELECT P6, UR62, PT ;  /* 0x00000000003e782f */ /* 0x000fe400038c0000 */
[----:B------:R-:W-:Y:S01]  /*bb90*/  MOV R14, UR62 ;  /* 0x0000003e000e7c02 */ /* 0x000fe20008000f00 */
[----:B0-----:R-:W-:Y:S10]  /*bba0*/  ENDCOLLECTIVE ;  /* 0x000000000000791b */ /* 0x001ff40003800000 */
.L_x_93:
[----:B------:R-:W-:Y:S05]  /*bbb0*/  BSYNC B0 ;  /* 0x0000000000007941 */ /* 0x000fea0003800000 */
.L_x_92:
[----:B------:R-:W-:Y:S05]  /*bbc0*/  BRA `(.L_x_94) ;  /* 0xffffffd800ec7947 */ /* 0x000fea000383ffff */
.L_x_41:
[----:B--2---:R2:W3:Y:S02]  /*bbd0*/  SYNCS.PHASECHK.TRANS64.TRYWAIT P0, [R3+URZ+0x13280], R0 ;  /* 0x01328000030075a7 */ /* 0x0044e4000800017f */
[----:B---3--:R-:W-:Y:S05]  /*bbe0*/  @!P0 NANOSLEEP.SYNCS 0x989680 ;  /* 0x009896800000895d */ /* 0x008fea0003900000 */
[----:B------:R-:W3:Y:S02]  /*bbf0*/  @!P0 SYNCS.PHASECHK.TRANS64 P0, [R3+URZ+0x13280], R0 ;  /* 0x01328000030085a7 */ /* 0x000ee4000800007f */
[----:B---3--:R-:W-:Y:S05]  /*bc00*/  @!P0 BRA `(.L_x_41) ;  /* 0xfffffffc00f08947 */ /* 0x008fea000383ffff */
[----:B------:R-:W-:Y:S05]  /*bc10*/  BRA `(.L_x_95) ;  /* 0xffffffdc00407947 */ /* 0x000fea000383ffff */
.L_x_43:
[----:B-1----:R1:W3:Y:S02]  /*bc20*/  SYNCS.PHASECHK.TRANS64.TRYWAIT P0, [R3+URZ+0x13240], R0 ;  /* 0x01324000030075a7 */ /* 0x0022e4000800017f */
[----:B---3--:R-:W-:Y:S05]  /*bc30*/  @!P0 NANOSLEEP.SYNCS 0x989680 ;  /* 0x009896800000895d */ /* 0x008fea0003900000 */
[----:B------:R-:W3:Y:S02]  /*bc40*/  @!P0 SYNCS.PHASECHK.TRANS64 P0, [R3+URZ+0x13240], R0 ;  /* 0x01324000030085a7 */ /* 0x000ee4000800007f */
[----:B---3--:R-:W-:Y:S05]  /*bc50*/  @!P0 BRA `(.L_x_43) ;  /* 0xfffffffc00f08947 */ /* 0x008fea000383ffff */
[----:B------:R-:W-:Y:S05]  /*bc60*/  BRA `(.L_x_96) ;  /* 0xffffffdc00887947 */ /* 0x000fea000383ffff */
.L_x_46:
[----:B------:R-:W-:Y:S01]  /*bc70*/  MOV R13, R7 ;  /* 0x00000007000d7202 */ /* 0x000fe20000000f00 */
[----:B------:R-:W-:Y:S02]  /*bc80*/  IMAD.MOV.U32 R12, RZ, RZ, RZ ;  /* 0x000000ffff0c7224 */ /* 0x000fe400078e00ff */
[----:B------:R-:W-:Y:S02]  /*bc90*/  IMAD.MOV.U32 R11, RZ, RZ, 0x1c1f ;  /* 0x00001c1fff0b7424 */ /* 0x000fe400078e00ff */
[----:B------:R-:W-:Y:S02]  /*bca0*/  IMAD.MOV.U32 R15, RZ, RZ, -0x1 ;  /* 0xffffffffff0f7424 */ /* 0x000fe400078e00ff */
[----:B------:R-:W-:-:S07]  /*bcb0*/  IMAD R5, R0, 0xc0, R21 ;  /* 0x000000c000057824 */ /* 0x000fce00078e0215 */
[----:B------:R-:W-:Y:S05]  /*bcc0*/  WARPSYNC.COLLECTIVE R15, `(.L_x_97) ;  /* 0x000000000f087348 */ /* 0x000fea0003c00000 */
[----:B------:R0:W1:Y:S02]  /*bcd0*/  SHFL.IDX P6, R14, R13, R12, R11 ;  /* 0x0000000c0d0e7389 */ /* 0x00006400000c000b */
[----:B01----:R-:W-:Y:S01]  /*bce0*/  ENDCOLLECTIVE ;  /* 0x000000000000791b */ /* 0x003fe20003800000 */
.L_x_97:
[----:B------:R-:W-:Y:S01]  /*bcf0*/  IMAD.MOV.U32 R13, RZ, RZ, R6 ;  /* 0x000000ffff0d7224 */ /* 0x000fe200078e0006 */
[----:B------:R-:W-:-:S07]  /*bd00*/  MOV R2, R14 ;  /* 0x0000000e00027202 */ /* 0x000fce0000000f00 */
[----:B------:R-:W-:Y:S05]  /*bd10*/  WARPSYNC.COLLECTIVE R15, `(.L_x_98) ;  /* 0x000000000f087348 */ /* 0x000fea0003c00000 */
[----:B------:R0:W1:Y:S02]  /*bd20*/  SHFL.IDX P6, R14, R13, R12, R11 ;  /* 0x0000000c0d0e7389 */ /* 0x00006400000c000b */
[----:B01----:R-:W-:Y:S01]  /*bd30*/  ENDCOLLECTIVE ;  /* 0x000000000000791b */ /* 0x003fe20003800000 */
.L_x_98:
[----:B------:R-:W-:Y:S02]  /*bd40*/  ULDC UR4, c[0x0][0x288] ;  /* 0x0000a20000047ab9 */ /* 0x000fe40000000800 */
[----:B------:R-:W-:Y:S01]  /*bd50*/  IMAD R0, R9, UR4, RZ ;  /* 0x0000000409007c24 */ /* 0x000fe2000f8e02ff */
[----:B------:R-:W-:-:S04]  /*bd60*/  IADD3 R9, R5, 0x20, RZ ;  /* 0x0000002005097810 */ /* 0x000fc80007ffe0ff */
[----:B------:R-:W-:Y:S01]  /*bd70*/  ISETP.GE.AND P1, PT, R5, R0, PT ;  /* 0x000000000500720c */ /* 0x000fe20003f26270 */
[----:B------:R-:W-:Y:S02]  /*bd80*/  IMAD.MOV.U32 R13, RZ, RZ, R7 ;  /* 0x000000ffff0d7224 */ /* 0x000fe400078e0007 */
[----:B------:R-:W-:-:S10]  /*bd90*/  IMAD.MOV.U32 R12, RZ, RZ, 0x1 ;  /* 0x00000001ff0c7424 */ /* 0x000fd400078e00ff */
[----:B------:R-:W-:-:S05]  /*bda0*/  @!P1 IADD3 R14, P2, R20, R14, RZ ;  /* 0x0000000e140e9210 */ /* 0x000fca0007f5e0ff */
[----:B------:R-:W-:Y:S02]  /*bdb0*/  @!P1 IMAD.X R3, RZ, RZ, R2, P2 ;  /* 0x000000ffff039224 */ /* 0x000fe400010e0602 */
[----:B------:R-:W-:-:S07]  /*bdc0*/  @!P1 IMAD.MOV.U32 R2, RZ, RZ, R14 ;  /* 0x000000ffff029224 */ /* 0x000fce00078e000e */
[----:B------:R-:W-:Y:S05]  /*bdd0*/  WARPSYNC.COLLECTIVE R15, `(.L_x_99) ;  /* 0x000000000f087348 */ /* 0x000fea0003c00000 */
[----:B------:R0:W1:Y:S02]  /*bde0*/  SHFL.IDX P6, R14, R13, R12, R11 ;  /* 0x0000000c0d0e7389 */ /* 0x00006400000c000b */
[----:B01----:R-:W-:Y:S01]  /*bdf0*/  ENDCOLLECTIVE ;  /* 0x000000000000791b */ /* 0x003fe20003800000 */
.L_x_99:
[----:B------:R-:W-:Y:S01]  /*be00*/  @!PT LDS RZ, [RZ] ;  /* 0x00000000fffff984 */ /* 0x000fe20000000800 */
[----:B------:R-:W-:Y:S01]  /*be10*/  @!PT LDS RZ, [RZ] ;  /* 0x00000000fffff984 */ /* 0x000fe20000000800 */
[----:B------:R-:W-:Y:S01]  /*be20*/  @!PT LDS RZ, [RZ] ;  /* 0x00000000fffff984 */ /* 0x000fe20000000800 */
[----:B------:R0:W-:Y:S01]  /*be30*/  @!P1 LDGSTS.E.BYPASS.LTC128B.128 [R27+0xb000], desc[UR46][R2.64], !P0 ;  /* 0x0b000000021b9fae */ /* 0x0001e2000c101d6e */
[----:B------:R-:W-:Y:S01]  /*be40*/  ISETP.GE.AND P1, PT, R9, R0, PT ;  /* 0x000000000900720c */ /* 0x000fe20003f26270 */
[----:B------:R-:W-:-:S05]  /*be50*/  VIADD R9, R5, 0x40 ;  /* 0x0000004005097836 */ /* 0x000fca0000000000 */
[----:B------:R-:W-:Y:S02]  /*be60*/  ISETP.GE.AND P2, PT, R9, R0, PT ;  /* 0x000000000900720c */ /* 0x000fe40003f46270 */
[----:B------:R-:W-:Y:S01]  /*be70*/  MOV R13, R6 ;  /* 0x00000006000d7202 */ /* 0x000fe20000000f00 */
[----:B------:R-:W-:-:S10]  /*be80*/  IMAD.MOV.U32 R10, RZ, RZ, R14 ;  /* 0x000000ffff0a7224 */ /* 0x000fd400078e000e */
[----:B0-----:R-:W-:Y:S05]  /*be90*/  WARPSYNC.COLLECTIVE R15, `(.L_x_100) ;  /* 0x000000000f087348 */ /* 0x001fea0003c00000 */
[----:B------:R1:W2:Y:S02]  /*bea0*/  SHFL.IDX P6, R14, R13, R12, R11 ;  /* 0x0000000c0d0e7389 */ /* 0x0002a400000c000b */
[----:B012---:R-:W-:Y:S01]  /*beb0*/  ENDCOLLECTIVE ;  /* 0x000000000000791b */ /* 0x007fe20003800000 */
.L_x_100:
[----:B------:R-:W-:Y:S01]  /*bec0*/  MOV R13, R7 ;  /* 0x00000007000d7202 */ /* 0x000fe20000000f00 */
[----:B------:R-:W-:Y:S02]  /*bed0*/  IMAD.MOV.U32 R12, RZ, RZ, 0x2 ;  /* 0x00000002ff0c7424 */ /* 0x000fe400078e00ff */
[----:B------:R-:W-:-:S07]  /*bee0*/  IMAD.MOV.U32 R17, RZ, RZ, R14 ;  /* 0x000000ffff117224 */ /* 0x000fce00078e000e */
[----:B------:R-:W-:Y:S05]  /*bef0*/  WARPSYNC.COLLECTIVE R15, `(.L_x_101) ;  /* 0x000000000f087348 */ /* 0x000fea0003c00000 */
[----:B------:R0:W1:Y:S02]  /*bf00*/  SHFL.IDX P6, R14, R13, R12, R11 ;  /* 0x0000000c0d0e7389 */ /* 0x00006400000c000b */
[----:B01----:R-:W-:Y:S01]  /*bf10*/  ENDCOLLECTIVE ;  /* 0x000000000000791b */ /* 0x003fe20003800000 */
.L_x_101:
[----:B------:R-:W-:-:S05]  /*bf20*/  @!P1 IADD3 R2, P3, R20, R17, RZ ;  /* 0x0000001114029210 */ /* 0x000fca0007f7e0ff */
[----:B------:R-:W-:-:S05]  /*bf30*/  @!P1 IMAD.X R3, RZ, RZ, R10, P3 ;  /* 0x000000ffff039224 */ /* 0x000fca00018e060a */
[----:B------:R-:W-:Y:S01]  /*bf40*/  @!PT LDS RZ, [RZ] ;  /* 0x00000000fffff984 */ /* 0x000fe20000000800 */
[----:B------:R-:W-:Y:S01]  /*bf50*/  @!PT LDS RZ, [RZ] ;  /* 0x00000000fffff984 */ /* 0x000fe20000000800 */
[----:B------:R-:W-:Y:S01]  /*bf60*/  @!PT LDS RZ, [RZ] ;  /* 0x00000000fffff984 */ /* 0x000fe20000000800 */
[----:B------:R0:W-:Y:S01]  /*bf70*/  @!P1 LDGSTS.E.BYPASS.LTC128B.128 [R27+0xb800], desc[UR46][R2.64], !P0 ;  /* 0x0b800000021b9fae */ /* 0x0001e2000c101d6e */
[----:B------:R-:W-:Y:S02]  /*bf80*/  IMAD.MOV.U32 R13, RZ, RZ, R6 ;  /* 0x000000ffff0d7224 */ /* 0x000fe400078e0006 */
[----:B------:R-:W-:-:S07]  /*bf90*/  IMAD.MOV.U32 R9, RZ, RZ, R14 ;  /* 0x000000ffff097224 */ /* 0x000fce00078e000e */
[----:B0-----:R-:W-:Y:S05]  /*bfa0*/  WARPSYNC.COLLECTIVE R15, `(.L_x_102) ;  /* 0x000000000f087348 */ /* 0x001fea0003c00000 */
[----:B------:R1:W2:Y:S02]  /*bfb0*/  SHFL.IDX P6, R14, R13, R12, R11 ;  /* 0x0000000c0d0e7389 */ /* 0x0002a400000c000b */
[----:B012---:R-:W-:Y:S01]  /*bfc0*/  ENDCOLLECTIVE ;  /* 0x000000000000791b */ /* 0x007fe20003800000 */
.L_x_102:
[----:B------:R-:W-:Y:S02]  /*bfd0*/  IMAD.MOV.U32 R13, RZ, RZ, R7 ;  /* 0x000000ffff0d7224 */ /* 0x000fe400078e0007 */
[----:B------:R-:W-:Y:S01]  /*bfe0*/  IMAD.MOV.U32 R12, RZ, RZ, 0x3 ;  /* 0x00000003ff0c7424 */ /* 0x000fe200078e00ff */
[----:B------:R-:W-:-:S13]  /*bff0*/  @!P2 IADD3 R2, P1, R20, R14, RZ ;  /* 0x0000000e1402a210 */ /* 0x000fda0007f3e0ff */
[----:B------:R-:W-:Y:S05]  /*c000*/  WARPSYNC.COLLECTIVE R15, `(.L_x_103) ;  /* 0x000000000f087348 */ /* 0x000fea0003c00000 */
[----:B------:R0:W1:Y:S02]  /*c010*/  SHFL.IDX P6, R14, R13, R12, R11 ;  /* 0x0000000c0d0e7389 */ /* 0x00006400000c000b */
[----:B01----:R-:W-:Y:S01]  /*c020*/  ENDCOLLECTIVE ;  /* 0x000000000000791b */ /* 0x003fe20003800000 */
.L_x_103:
[----:B------:R-:W-:-:S05]  /*c030*/  @!P2 IADD3.X R3, RZ, R9, RZ, P1, !PT ;  /* 0x00000009ff03a210 */ /* 0x000fca0000ffe4ff */
[----:B------:R-:W-:Y:S01]  /*c040*/  @!PT LDS RZ, [RZ] ;  /* 0x00000000fffff984 */ /* 0x000fe20000000800 */
[----:B------:R-:W-:Y:S01]  /*c050*/  @!PT LDS RZ, [RZ] ;  /* 0x00000000fffff984 */ /* 0x000fe20000000800 */
[----:B------:R-:W-:Y:S01]  /*c060*/  @!PT LDS RZ, [RZ] ;  /* 0x00000000fffff984 */ /* 0x000fe20000000800 */
[----:B------:R0:W-:Y:S01]  /*c070*/  @!P2 LDGSTS.E.BYPASS.LTC128B.128 [R27+0xc000], desc[UR46][R2.64], !P0 ;  /* 0x0c000000021bafae */ /* 0x0001e2000c101d6e */
[----:B------:R-:W-:Y:S01]  /*c080*/  MOV R13, R6 ;  /* 0x00000006000d7202 */ /* 0x000fe20000000f00 */
[----:B0-----:R-:W-:Y:S02]  /*c090*/  VIADD R3, R5, 0x60 ;  /* 0x0000006005037836 */ /* 0x001fe40000000000 */
[----:B------:R-:W-:-:S03]  /*c0a0*/  IMAD.MOV.U32 R7, RZ, RZ, R14 ;  /* 0x000000ffff077224 */ /* 0x000fc600078e000e */
[----:B------:R-:W-:-:S13]  /*c0b0*/  ISETP.GE.AND P1, PT, R3, R0, PT ;  /* 0x000000000300720c */ /* 0x000fda0003f26270 */
[----:B------:R-:W-:Y:S05]  /*c0c0*/  WARPSYNC.COLLECTIVE R15, `(.L_x_104) ;  /* 0x000000000f087348 */ /* 0x000fea0003c00000 */
[----:B------:R0:W1:Y:S02]  /*c0d0*/  SHFL.IDX P6, R14, R13, R12, R11 ;  /* 0x0000000c0d0e7389 */ /* 0x00006400000c000b */
[----:B01----:R-:W-:Y:S01]  /*c0e0*/  ENDCOLLECTIVE ;  /* 0x000000000000791b */ /* 0x003fe20003800000 */
.L_x_104:
[----:B------:R-:W-:Y:S01]  /*c0f0*/  IMAD.MOV.U32 R13, RZ, RZ, R8 ;  /* 0x000000ffff0d7224 */ /* 0x000fe200078e0008 */
[----:B------:R-:W-:Y:S02]  /*c100*/  MOV R12, RZ ;  /* 0x000000ff000c7202 */ /* 0x000fe40000000f00 */
[----:B------:R-:W-:-:S13]  /*c110*/  @!P1 IADD3 R2, P3, R20, R14, RZ ;  /* 0x0000000e14029210 */ /* 0x000fda0007f7e0ff */
[----:B------:R-:W-:Y:S05]  /*c120*/  WARPSYNC.COLLECTIVE R15, `(.L_x_105) ;  /* 0x000000000f087348 */ /* 0x000fea0003c00000 */
[----:B------:R0:W1:Y:S02]  /*c130*/  SHFL.IDX P6, R14, R13, R12, R11 ;  /* 0x0000000c0d0e7389 */ /* 0x00006400000c000b */
[----:B01----:R-:W-:Y:S01]  /*c140*/  ENDCOLLECTIVE ;  /* 0x000000000000791b */ /* 0x003fe20003800000 */
.L_x_105:
[----:B------:R-:W-:-:S05]  /*c150*/  @!P1 IMAD.X R3, RZ, RZ, R7, P3 ;  /* 0x000000ffff039224 */ /* 0x000fca00018e0607 */
[----:B------:R-:W-:Y:S01]  /*c160*/  @!PT LDS RZ, [RZ] ;  /* 0x00000000fffff984 */ /* 0x000fe20000000800 */
[----:B------:R-:W-:Y:S01]  /*c170*/  @!PT LDS RZ, [RZ] ;  /* 0x00000000fffff984 */ /* 0x000fe20000000800 */
[----:B------:R-:W-:Y:S01]  /*c180*/  @!PT LDS RZ, [RZ] ;  /* 0x00000000fffff984 */ /* 0x000fe20000000800 */
[----:B------:R0:W-:Y:S01]  /*c190*/  @!P1 LDGSTS.E.BYPASS.LTC128B.128 [R27+0xc800], desc[UR46][R2.64], !P0 ;  /* 0x0c800000021b9fae */ /* 0x0001e2000c101d6e */
[----:B------:R-:W-:Y:S01]  /*c1a0*/  IMAD.MOV.U32 R13, RZ, RZ, R4 ;  /* 0x000000ffff0d7224 */ /* 0x000fe200078e0004 */
[----:B0-----:R-:W-:Y:S01]  /*c1b0*/  IADD3 R3, R5, 0x80, RZ ;  /* 0x0000008005037810 */ /* 0x001fe20007ffe0ff */
[----:B------:R-:W-:-:S03]  /*c1c0*/  IMAD.MOV.U32 R9, RZ, RZ, R14 ;  /* 0x000000ffff097224 */ /* 0x000fc600078e000e */
[----:B------:R-:W-:-:S13]  /*c1d0*/  ISETP.GE.AND P2, PT, R3, R0, PT ;  /* 0x000000000300720c */ /* 0x000fda0003f46270 */
[----:B------:R-:W-:Y:S05]  /*c1e0*/  WARPSYNC.COLLECTIVE R15, `(.L_x_106) ;  /* 0x000000000f087348 */ /* 0x000fea0003c00000 */
[----:B------:R0:W1:Y:S02]  /*c1f0*/  SHFL.IDX P6, R14, R13, R12, R11 ;  /* 0x0000000c0d0e7389 */ /* 0x00006400000c000b */
[----:B01----:R-:W-:Y:S01]  /*c200*/  ENDCOLLECTIVE ;  /* 0x000000000000791b */ /* 0x003fe20003800000 */
.L_x_106:
[----:B------:R-:W-:Y:S02]  /*c210*/  IMAD.MOV.U32 R13, RZ, RZ, R8 ;  /* 0x000000ffff0d7224 */ /* 0x000fe400078e0008 */
[----:B------:R-:W-:Y:S02]  /*c220*/  IMAD.MOV.U32 R12, RZ, RZ, 0x1 ;  /* 0x00000001ff0c7424 */ /* 0x000fe400078e00ff */
[----:B------:R-:W-:-:S07]  /*c230*/  IMAD.MOV.U32 R10, RZ, RZ, R14 ;  /* 0x000000ffff0a7224 */ /* 0x000fce00078e000e */
[----:B------:R-:W-:Y:S05]  /*c240*/  WARPSYNC.COLLECTIVE R15, `(.L_x_107) ;  /* 0x000000000f087348 */ /* 0x000fea0003c00000 */
[----:B------:R0:W1:Y:S02]  /*c250*/  SHFL.IDX P6, R14, R13, R12, R11 ;  /* 0x0000000c0d0e7389 */ /* 0x00006400000c000b */
[----:B01----:R-:W-:Y:S01]  /*c260*/  ENDCOLLECTIVE ;  /* 0x000000000000791b */ /* 0x003fe20003800000 */
.L_x_107:
[----:B------:R-:W-:-:S05]  /*c270*/  @!P2 IADD3 R2, P1, R20, R10, RZ ;  /* 0x0000000a1402a210 */ /* 0x000fca0007f3e0ff */
[----:B------:R-:W-:-:S05]  /*c280*/  @!P2 IMAD.X R3, RZ, RZ, R9, P1 ;  /* 0x000000ffff03a224 */ /* 0x000fca00008e0609 */
[----:B------:R-:W-:Y:S01]  /*c290*/  @!PT LDS RZ, [RZ] ;  /* 0x00000000fffff984 */ /* 0x000fe20000000800 */
[----:B------:R-:W-:Y:S01]  /*c2a0*/  @!PT LDS RZ, [RZ] ;  /* 0x00000000fffff984 */ /* 0x000fe20000000800 */
[----:B------:R-:W-:Y:S01]  /*c2b0*/  @!PT LDS RZ, [RZ] ;  /* 0x00000000fffff984 */ /* 0x000fe20000000800 */
[----:B------:R0:W-:Y:S01]  /*c2c0*/  @!P2 LDGSTS.E.BYPASS.LTC128B.128 [R27+0xd000], desc[UR46][R2.64], !P0 ;  /* 0x0d000000021bafae */ /* 0x0001e2000c101d6e */
[----:B------:R-:W-:Y:S01]  /*c2d0*/  IMAD.MOV.U32 R13, RZ, RZ, R4 ;  /* 0x000000ffff0d7224 */ /* 0x000fe200078e0004 */
[----:B------:R-:W-:-:S07]  /*c2e0*/  MOV R8, R14 ;  /* 0x0000000e00087202 */ /* 0x000fce0000000f00 */
[----:B0-----:R-:W-:Y:S05]  /*c2f0*/  WARPSYNC.COLLECTIVE R15, `(.L_x_108) ;  /* 0x000000000f087348 */ /* 0x001fea0003c00000 */
[----:B------:R1:W2:Y:S02]  /*c300*/  SHFL.IDX P6, R14, R13, R12, R11 ;  /* 0x0000000c0d0e7389 */ /* 0x0002a400000c000b */
[----:B012---:R-:W-:Y:S01]  /*c310*/  ENDCOLLECTIVE ;  /* 0x000000000000791b */ /* 0x007fe20003800000 */
.L_x_108:
[----:B------:R-:W-:Y:S05]  /*c320*/  BRA `(.L_x_109) ;  /* 0xffffffe0004c7947 */ /* 0x000fea000383ffff */
.L_x_47:
[----:B0-----:R-:W-:-:S04]  /*c330*/  IMAD.U32 R3, RZ, RZ, UR41 ;  /* 0x00000029ff037e24 */ /* 0x001fc8000f8e00ff */
[----:B------:R0:W1:Y:S03]  /*c340*/  SYNCS.PHASECHK.TRANS64.TRYWAIT P0, [R3+URZ+0x13220], R0 ;  /* 0x01322000030075a7 */ /* 0x000066000800017f */
[----:B-1----:R-:W-:Y:S05]  /*c350*/  @!P0 NANOSLEEP.SYNCS 0x989680 ;  /* 0x009896800000895d */ /* 0x002fea0003900000 */
[----:B------:R-:W1:Y:S02]  /*c360*/  @!P0 SYNCS.PHASECHK.TRANS64 P0, [R3+URZ+0x13220], R0 ;  /* 0x01322000030085a7 */ /* 0x000e64000800007f */
[----:B-1----:R-:W-:Y:S05]  /*c370*/  @!P0 BRA `(.L_x_47) ;  /* 0xfffffffc00ec8947 */ /* 0x002fea000383ffff */
[----:B------:R-:W-:Y:S05]  /*c380*/  BRA `(.L_x_110) ;  /* 0xffffffe0007c7947 */ /* 0x000fea000383ffff */
.L_x_53:
[----:B-1----:R1:W2:Y:S02]  /*c390*/  SYNCS.PHASECHK.TRANS64.TRYWAIT P0, [R6+URZ+0x13280], R7 ;  /* 0x01328007060075a7 */ /* 0x0022a4000800017f */
[----:B--2---:R-:W-:Y:S05]  /*c3a0*/  @!P0 NANOSLEEP.SYNCS 0x989680 ;  /* 0x009896800000895d */ /* 0x004fea0003900000 */
[----:B------:R-:W2:Y:S02]  /*c3b0*/  @!P0 SYNCS.PHASECHK.TRANS64 P0, [R6+URZ+0x13280], R7 ;  /* 0x01328007060085a7 */ /* 0x000ea4000800007f */
[----:B--2---:R-:W-:Y:S05]  /*c3c0*/  @!P0 BRA `(.L_x_53) ;  /* 0xfffffffc00f08947 */ /* 0x004fea000383ffff */
[----:B------:R-:W-:Y:S05]  /*c3d0*/  BRA `(.L_x_111) ;  /* 0xffffffe400147947 */ /* 0x000fea000383ffff */
.L_x_58:
[----:B--2---:R2:W3:Y:S02]  /*c3e0*/  SYNCS.PHASECHK.TRANS64.TRYWAIT P0, [R6+URZ+0x13240], R7 ;  /* 0x01324007060075a7 */ /* 0x0044e4000800017f */
[----:B---3--:R-:W-:Y:S05]  /*c3f0*/  @!P0 NANOSLEEP.SYNCS 0x989680 ;  /* 0x009896800000895d */ /* 0x008fea0003900000 */
[----:B------:R-:W3:Y:S02]  /*c400*/  @!P0 SYNCS.PHASECHK.TRANS64 P0, [R6+URZ+0x13240], R7 ;  /* 0x01324007060085a7 */ /* 0x000ee4000800007f */
[----:B---3--:R-:W-:Y:S05]  /*c410*/  @!P0 BRA `(.L_x_58) ;  /* 0xfffffffc00f08947 */ /* 0x008fea000383ffff */
[----:B------:R-:W-:Y:S05]  /*c420*/  BRA `(.L_x_112) ;  /* 0xffffffe400887947 */ /* 0x000fea000383ffff */
.L_x_64:
[----:B-1----:R1:W2:Y:S02]  /*c430*/  SYNCS.PHASECHK.TRANS64.TRYWAIT P0, [R3+URZ+0x13270], R2 ;  /* 0x01327002030075a7 */ /* 0x0022a4000800017f */
[----:B--2---:R-:W-:Y:S05]  /*c440*/  @!P0 NANOSLEEP.SYNCS 0x989680 ;  /* 0x009896800000895d */ /* 0x004fea0003900000 */
[----:B------:R-:W2:Y:S02]  /*c450*/  @!P0 SYNCS.PHASECHK.TRANS64 P0, [R3+URZ+0x13270], R2 ;  /* 0x01327002030085a7 */ /* 0x000ea4000800007f */
[----:B--2---:R-:W-:Y:S05]  /*c460*/  @!P0 BRA `(.L_x_64) ;  /* 0xfffffffc00f08947 */ /* 0x004fea000383ffff */
[----:B------:R-:W-:Y:S05]  /*c470*/  BRA `(.L_x_113) ;  /* 0xffffffe8001c7947 */ /* 0x000fea000383ffff */
.L_x_66:
[----:B-1----:R1:W2:Y:S02]  /*c480*/  SYNCS.PHASECHK.TRANS64.TRYWAIT P0, [R3+URZ+0x13260], R2 ;  /* 0x01326002030075a7 */ /* 0x0022a4000800017f */
[----:B--2---:R-:W-:Y:S05]  /*c490*/  @!P0 NANOSLEEP.SYNCS 0x989680 ;  /* 0x009896800000895d */ /* 0x004fea0003900000 */
[----:B------:R-:W2:Y:S02]  /*c4a0*/  @!P0 SYNCS.PHASECHK.TRANS64 P0, [R3+URZ+0x13260], R2 ;  /* 0x01326002030085a7 */ /* 0x000ea4000800007f */
[----:B--2---:R-:W-:Y:S05]  /*c4b0*/  @!P0 BRA `(.L_x_66) ;  /* 0xfffffffc00f08947 */ /* 0x004fea000383ffff */
[----:B------:R-:W-:Y:S05]  /*c4c0*/  BRA `(.L_x_114) ;  /* 0xffffffe800247947 */ /* 0x000fea000383ffff */
.L_x_71:
[----:B0-----:R0:W2:Y:S02]  /*c4d0*/  SYNCS.PHASECHK.TRANS64.TRYWAIT P0, [R2+URZ+0x13270], R3 ;  /* 0x01327003020075a7 */ /* 0x0010a4000800017f */
[----:B--2---:R-:W-:Y:S05]  /*c4e0*/  @!P0 NANOSLEEP.SYNCS 0x989680 ;  /* 0x009896800000895d */ /* 0x004fea0003900000 */
[----:B------:R-:W2:Y:S02]  /*c4f0*/  @!P0 SYNCS.PHASECHK.TRANS64 P0, [R2+URZ+0x13270], R3 ;  /* 0x01327003020085a7 */ /* 0x000ea4000800007f */
[----:B--2---:R-:W-:Y:S05]  /*c500*/  @!P0 BRA `(.L_x_71) ;  /* 0xfffffffc00f08947 */ /* 0x004fea000383ffff */
[----:B------:R-:W-:Y:S05]  /*c510*/  BRA `(.L_x_115) ;  /* 0xffffffec00147947 */ /* 0x000fea000383ffff */
.L_x_73:
[----:B0-----:R0:W2:Y:S02]  /*c520*/  SYNCS.PHASECHK.TRANS64.TRYWAIT P0, [R2+URZ+0x13260], R5 ;  /* 0x01326005020075a7 */ /* 0x0010a4000800017f */
[----:B--2---:R-:W-:Y:S05]  /*c530*/  @!P0 NANOSLEEP.SYNCS 0x989680 ;  /* 0x009896800000895d */ /* 0x004fea0003900000 */
[----:B------:R-:W2:Y:S02]  /*c540*/  @!P0 SYNCS.PHASECHK.TRANS64 P0, [R2+URZ+0x13260], R5 ;  /* 0x01326005020085a7 */ /* 0x000ea4000800007f */
[----:B--2---:R-:W-:Y:S05]  /*c550*/  @!P0 BRA `(.L_x_73) ;  /* 0xfffffffc00f08947 */ /* 0x004fea000383ffff */
[----:B------:R-:W-:Y:S05]  /*c560*/  BRA `(.L_x_116) ;  /* 0xffffffec00207947 */ /* 0x000fea000383ffff */
.L_x_76:
[----:B0-----:R0:W1:Y:S02]  /*c570*/  SYNCS.PHASECHK.TRANS64.TRYWAIT P0, [R7+URZ+0x13220], R0 ;  /* 0x01322000070075a7 */ /* 0x001064000800017f */
[----:B-1----:R-:W-:Y:S05]  /*c580*/  @!P0 NANOSLEEP.SYNCS 0x989680 ;  /* 0x009896800000895d */ /* 0x002fea0003900000 */
[----:B------:R-:W1:Y:S02]  /*c590*/  @!P0 SYNCS.PHASECHK.TRANS64 P0, [R7+URZ+0x13220], R0 ;  /* 0x01322000070085a7 */ /* 0x000e64000800007f */
[----:B-1----:R-:W-:Y:S05]  /*c5a0*/  @!P0 BRA `(.L_x_76) ;  /* 0xfffffffc00f08947 */ /* 0x002fea000383ffff */
[----:B------:R-:W-:Y:S05]  /*c5b0*/  BRA `(.L_x_117) ;  /* 0xfffffff000107947 */ /* 0x000fea000383ffff */
.L_x_80:
[----:B0-----:R0:W1:Y:S02]  /*c5c0*/  SYNCS.PHASECHK.TRANS64.TRYWAIT P1, [R5+URZ], R4 ;  /* 0x00000004050075a7 */ /* 0x001064000802017f */
[----:B-1----:R-:W-:Y:S05]  /*c5d0*/  @!P1 NANOSLEEP.SYNCS 0x989680 ;  /* 0x009896800000995d */ /* 0x002fea0003900000 */
[----:B------:R-:W1:Y:S02]  /*c5e0*/  @!P1 SYNCS.PHASECHK.TRANS64 P1, [R5+URZ], R4 ;  /* 0x00000004050095a7 */ /* 0x000e64000802007f */
[----:B-1----:R-:W-:Y:S05]  /*c5f0*/  @!P1 BRA `(.L_x_80) ;  /* 0xfffffffc00f09947 */ /* 0x002fea000383ffff */
[----:B------:R-:W-:Y:S05]  /*c600*/  BRA `(.L_x_118) ;  /* 0xfffffff000647947 */ /* 0x000fea000383ffff */
.L_x_81:
[----:B-1----:R1:W2:Y:S02]  /*c610*/  SYNCS.PHASECHK.TRANS64.TRYWAIT P1, [R3+URZ], R0 ;  /* 0x00000000030075a7 */ /* 0x0022a4000802017f */
[----:B--2---:R-:W-:Y:S05]  /*c620*/  @!P1 NANOSLEEP.SYNCS 0x989680 ;  /* 0x009896800000995d */ /* 0x004fea0003900000 */
[----:B------:R-:W2:Y:S02]  /*c630*/  @!P1 SYNCS.PHASECHK.TRANS64 P1, [R3+URZ], R0 ;  /* 0x00000000030095a7 */ /* 0x000ea4000802007f */
[----:B--2---:R-:W-:Y:S05]  /*c640*/  @!P1 BRA `(.L_x_81) ;  /* 0xfffffffc00f09947 */ /* 0x004fea000383ffff */
[----:B------:R-:W-:Y:S05]  /*c650*/  BRA `(.L_x_119) ;  /* 0xfffffff000587947 */ /* 0x000fea000383ffff */
.L_x_83:
[----:B-1----:R1:W2:Y:S02]  /*c660*/  SYNCS.PHASECHK.TRANS64.TRYWAIT P1, [R3+URZ+0x13260], R4 ;  /* 0x01326004030075a7 */ /* 0x0022a4000802017f */
[----:B--2---:R-:W-:Y:S05]  /*c670*/  @!P1 NANOSLEEP.SYNCS 0x989680 ;  /* 0x009896800000995d */ /* 0x004fea0003900000 */
[----:B------:R-:W2:Y:S02]  /*c680*/  @!P1 SYNCS.PHASECHK.TRANS64 P1, [R3+URZ+0x13260], R4 ;  /* 0x01326004030095a7 */ /* 0x000ea4000802007f */
[----:B--2---:R-:W-:Y:S05]  /*c690*/  @!P1 BRA `(.L_x_83) ;  /* 0xfffffffc00f09947 */ /* 0x004fea000383ffff */
[----:B------:R-:W-:Y:S05]  /*c6a0*/  BRA `(.L_x_120) ;  /* 0xfffffff000587947 */ /* 0x000fea000383ffff */
.L_x_85:
[----:B0-----:R0:W2:Y:S02]  /*c6b0*/  SYNCS.PHASECHK.TRANS64.TRYWAIT P1, [R5+URZ+0x13260], R0 ;  /* 0x01326000050075a7 */ /* 0x0010a4000802017f */
[----:B--2---:R-:W-:Y:S05]  /*c6c0*/  @!P1 NANOSLEEP.SYNCS 0x989680 ;  /* 0x009896800000995d */ /* 0x004fea0003900000 */
[----:B------:R-:W2:Y:S02]  /*c6d0*/  @!P1 SYNCS.PHASECHK.TRANS64 P1, [R5+URZ+0x13260], R0 ;  /* 0x01326000050095a7 */ /* 0x000ea4000802007f */
[----:B--2---:R-:W-:Y:S05]  /*c6e0*/  @!P1 BRA `(.L_x_85) ;  /* 0xfffffffc00f09947 */ /* 0x004fea000383ffff */
[----:B------:R-:W-:Y:S05]  /*c6f0*/  BRA `(.L_x_121) ;  /* 0xfffffff000587947 */ /* 0x000fea000383ffff */
.L_x_87:
[----:B--2---:R2:W3:Y:S02]  /*c700*/  SYNCS.PHASECHK.TRANS64.TRYWAIT P0, [R3+URZ+0x13280], R4 ;  /* 0x01328004030075a7 */ /* 0x0044e4000800017f */
[----:B---3--:R-:W-:Y:S05]  /*c710*/  @!P0 NANOSLEEP.SYNCS 0x989680 ;  /* 0x009896800000895d */ /* 0x008fea0003900000 */
[----:B------:R-:W3:Y:S02]  /*c720*/  @!P0 SYNCS.PHASECHK.TRANS64 P0, [R3+URZ+0x13280], R4 ;  /* 0x01328004030085a7 */ /* 0x000ee4000800007f */
[----:B---3--:R-:W-:Y:S05]  /*c730*/  @!P0 BRA `(.L_x_87) ;  /* 0xfffffffc00f08947 */ /* 0x008fea000383ffff */
[----:B------:R-:W-:Y:S05]  /*c740*/  BRA `(.L_x_88) ;  /* 0xfffffff000547947 */ /* 0x000fea000383ffff */
.L_x_122:
[----:B------:R-:W-:-:S00]  /*c750*/  BRA `(.L_x_122) ;  /* 0xfffffffc00fc7947 */ /* 0x000fc0000383ffff */
[----:B------:R-:W-:-:S00]  /*c760*/  NOP ;  /* 0x0000000000007918 */ /* 0x000fc00000000000 */
        /* <DEDUP_REMOVED lines=9> */
.L_x_2196:


//--------------------- .text._ZN7cutlass13device_kernelIN5flash11enable_sm90INS1_16FlashAttnFwdSm90INS1_25CollectiveMainloopFwdSm90ILi2EN4cute5tupleIJNS5_1CILi1EEES8_S8_EEENS6_IJNS7_ILi192EEENS7_ILi160EEENS7_ILi64EEEEEELi64ENS_12float_e4m3_tEfNS_4arch4Sm90ELb0ELb0ELb1ELb1ELb0ELb0ELb0ELb1ELb1ELb1ELb0ELb0EEENS1_21CollectiveEpilogueFwdINS6_IJSA_SC_SB_EEES9_NS_10bfloat16_tESG_Li384ELb1ELb1ELb0ELb1EEENS1_36VarlenDynamicPersistentTileSchedulerILi192ELi160ELi384ELi128ELb0ELb1ELb1ELb0ELb1ELb1EEEEEEEEEvNT_6ParamsE --------------------------
	.section	.text._ZN7cutlass13device_kernelIN5flash11enable_sm90INS1_16FlashAttnFwdSm90INS1_25CollectiveMainloopFwdSm90ILi2EN4cute5tupleIJNS5_1CILi1EEES8_S8_EEENS6_IJNS7_ILi192EEENS7_ILi160EEENS7_ILi64EEEEEELi64ENS_12float_e4m3_tEfNS_4arch4Sm90ELb0ELb0ELb1ELb1ELb0ELb0ELb0ELb1ELb1ELb1ELb0ELb0EEENS1_21CollectiveEpilogueFwdINS6_IJSA_SC_SB_EEES9_NS_10bfloat16_tESG_Li384ELb1ELb1ELb0ELb1EEENS1_36VarlenDynamicPersistentTileSchedulerILi192ELi160ELi384ELi128ELb0ELb1ELb1ELb0ELb1ELb1EEEEEEEEEvNT_6ParamsE,"ax",@progbits
	.align	128
.text._ZN7cutlass13device_kernelIN5flash11enable_sm90INS1_16FlashAttnFwdSm90INS1_25CollectiveMainloopFwdSm90ILi2EN4cute5tupleIJNS5_1CILi1EEES8_S8_EEENS6_IJNS7_ILi192EEENS7_ILi160EEENS7_ILi64EEEEEELi64ENS_12float_e4m3_tEfNS_4arch4Sm90ELb0ELb0ELb1ELb1ELb0ELb0ELb0ELb1ELb1ELb1ELb0ELb0EEENS1_21CollectiveEpilogueFwdINS6_IJSA_SC_SB_EEES9_NS_10bfloat16_tESG_Li384ELb1ELb1ELb0ELb1EEENS1_36VarlenDynamicPersistentTileSchedulerILi192ELi160ELi384ELi128ELb0ELb1ELb1ELb0ELb1ELb1EEEEEEEEEvNT_6ParamsE:
        .type           _ZN7cutlass13device_kernelIN5flash11enable_sm90INS1_16FlashAttnFwdSm90INS1_25CollectiveMainloopFwdSm90ILi2EN4cute5tupleIJNS5_1CILi1EEES8_S8_EEENS6_IJNS7_ILi192EEENS7_ILi160EEENS7_ILi64EEEEEELi64ENS_12float_e4m3_tEfNS_4arch4Sm90ELb0ELb0ELb1ELb1ELb0ELb0ELb0ELb1ELb1ELb1ELb0ELb0EEENS1_21CollectiveEpilogueFwdINS6_IJSA_SC_SB_EEES9_NS_10bfloat16_tESG_Li384ELb1ELb1ELb0ELb1EEENS1_36VarlenDynamicPersistentTileSchedulerILi192ELi160ELi384ELi128ELb0ELb1ELb1ELb0ELb1ELb1EEEEEEEEEvNT_6ParamsE,@function
        .size           _ZN7cutlass13device_kernelIN5flash11enable_sm90INS1_16FlashAttnFwdSm90INS1_25CollectiveMainloopFwdSm90ILi2EN4cute5tupleIJNS5_1CILi1EEES8_S8_EEENS6_IJNS7_ILi192EEENS7_ILi160EEENS7_ILi64EEEEEELi64ENS_12float_e4m3_tEfNS_4arch4Sm90ELb0ELb0ELb1ELb1ELb0ELb0ELb0ELb1ELb1ELb1ELb0ELb0EEENS1_21CollectiveEpilogueFwdINS6_IJSA_SC_SB_EEES9_NS_10bfloat16_tESG_Li384ELb1ELb1ELb0ELb1EEENS1_36VarlenDynamicPersistentTileSchedulerILi192ELi160ELi384ELi128ELb0ELb1ELb1ELb0ELb1ELb1EEEEEEEEEvNT_6ParamsE,(.L_x_2197 - _ZN7cutlass13device_kernelIN5flash11enable_sm90INS1_16FlashAttnFwdSm90INS1_25CollectiveMainloopFwdSm90ILi2EN4cute5tupleIJNS5_1CILi1EEES8_S8_EEENS6_IJNS7_ILi192EEENS7_ILi160EEENS7_ILi64EEEEEELi64ENS_12float_e4m3_tEfNS_4arch4Sm90ELb0ELb0ELb1ELb1ELb0ELb0ELb0ELb1ELb1ELb1ELb0ELb0EEENS1_21CollectiveEpilogueFwdINS6_IJSA_SC_SB_EEES9_NS_10bfloat16_tESG_Li384ELb1ELb1ELb0ELb1EEENS1_36VarlenDynamicPersistentTileSchedulerILi192ELi160ELi384ELi128ELb0ELb1ELb1ELb0ELb1ELb1EEEEEEEEEvNT_6ParamsE)
        .other          _ZN7cutlass13device_kernelIN5flash11enable_sm90INS1_16FlashAttnFwdSm90INS1_25CollectiveMainloopFwdSm90ILi2EN4cute5tupleIJNS5_1CILi1EEES8_S8_EEENS6_IJNS7_ILi192EEENS7_ILi160EEENS7_ILi64EEEEEELi64ENS_12float_e4m3_tEfNS_4arch4Sm90ELb0ELb0ELb1ELb1ELb0ELb0ELb0ELb1ELb1ELb1ELb0ELb0EEENS1_21CollectiveEpilogueFwdINS6_IJSA_SC_SB_EEES9_NS_10bfloat16_tESG_Li384ELb1ELb1ELb0ELb1EEENS1_36VarlenDynamicPersistentTileSchedulerILi192ELi160ELi384ELi128ELb0ELb1ELb1ELb0ELb1ELb1EEEEEEEEEvNT_6ParamsE,@"STO_CUDA_ENTRY STV_DEFAULT"
_ZN7cutlass13device_kernelIN5flash11enable_sm90INS1_16FlashAttnFwdSm90INS1_25CollectiveMainloopFwdSm90ILi2EN4cute5tupleIJNS5_1CILi1EEES8_S8_EEENS6_IJNS7_ILi192EEENS7_ILi160EEENS7_ILi64EEEEEELi64ENS_12float_e4m3_tEfNS_4arch4Sm90ELb0ELb0ELb1ELb1ELb0ELb0ELb0ELb1ELb1ELb1ELb0ELb0EEENS1_21CollectiveEpilogueFwdINS6_IJSA_SC_SB_EEES9_NS_10bfloat16_tESG_Li384ELb1ELb1ELb0ELb1EEENS1_36VarlenDynamicPersistentTileSchedulerILi192ELi160ELi384ELi128ELb0ELb1ELb1ELb0ELb1ELb1EEEEEEEEEvNT_6ParamsE:
[----:B------:R-:W0:Y:S02]  /*0000*/  LDC R1, c[0x0][0x28] ;  /* 0x00000a00ff017b82 */ /* 0x000e240000000800 */
[----:B0-----:R-:W-:Y:S01]  /*0010*/  VIADD R1, R1, 0xfffffff8 ;  /* 0xfffffff801017836 */ /* 0x001fe20000000000 */
[----:B------:R-:W0:Y:S01]  /*0020*/  S2R R3, SR_TID.X ;  /* 0x0000000000037919 */ /* 0x000e220000002100 */
[----:B------:R-:W-:Y:S01]  /*0030*/  ELECT P0, URZ, PT ;  /* 0x00000000003f782f */ /* 0x000fe20003800000 */
[----:B------:R-:W-:Y:S01]  /*0040*/  BSSY B0, `(.L_x_123) ;  /* 0x000000e000007945 */ /* 0x000fe20003800000 */
[----:B0-----:R-:W-:-:S05]  /*0050*/  SHF.R.U32.HI R0, RZ, 0x5, R3 ;  /* 0x00000005ff007819 */ /* 0x001fca0000011603 */
[----:B------:R-:W0:Y:S02]  /*0060*/  SHFL.IDX PT, R2, R0, RZ, 0x1f ;  /* 0x00001fff00027589 */ /* 0x000e2400000e0000 */
[----:B0-----:R-:W-:Y:S02]  /*0070*/  ISETP.EQ.AND P0, PT, R2, RZ, P0 ;  /* 0x000000ff0200720c */ /* 0x001fe40000702270 */
[----:B------:R-:W-:-:S11]  /*0080*/  SHF.R.U32.HI R2, RZ, 0x7, R3 ;  /* 0x00000007ff027819 */ /* 0x000fd60000011603 */
[----:B------:R-:W-:Y:S05]  /*0090*/  @!P0 BRA `(.L_x_124) ;  /* 0x0000000000208947 */ /* 0x000fea0003800000 */
        /* <DEDUP_REMOVED lines=8> */
.L_x_124:
[----:B------:R-:W-:Y:S05]  /*0120*/  BSYNC B0 ;  /* 0x0000000000007941 */ /* 0x000fea0003800000 */
.L_x_123:
        /* <DEDUP_REMOVED lines=41> */
.L_x_125:
        /* <DEDUP_REMOVED lines=22> */
.L_x_126:
        /* <DEDUP_REMOVED lines=18> */
.L_x_127:
        /* <DEDUP_REMOVED lines=22> */
.L_x_128:
        /* <DEDUP_REMOVED lines=22> */
.L_x_129:
[----:B------:R-:W-:Y:S01]  /*0900*/  PLOP3.LUT P0, PT, PT, PT, UP0, 0x80, 0x0 ;  /* 0x000000000000781c */ /* 0x000fe20003f0f008 */
[----:B------:R-:W-:Y:S01]  /*0910*/  UMOV UR38, 0x1 ;  /* 0x0000000100267882 */ /* 0x000fe20000000000 */
[----:B------:R-:W-:Y:S01]  /*0920*/  NOP ;  /* 0x0000000000007918 */ /* 0x000fe20000000000 */
[----:B------:R-:W-:Y:S01]  /*0930*/  USEL UR38, UR38, 0x2, !UP0 ;  /* 0x0000000226267887 */ /* 0x000fe2000c000000 */
[----:B------:R-:W-:Y:S01]  /*0940*/  ULDC.64 UR46, c[0x0][0x208] ;  /* 0x00008200002e7ab9 */ /* 0x000fe20000000a00 */
[----:B012-4-:R-:W-:Y:S08]  /*0950*/  BAR.SYNC.DEFER_BLOCKING 0x0 ;  /* 0x0000000000007b1d */ /* 0x017ff00000010000 */
[----:B------:R-:W-:Y:S05]  /*0960*/  @!P0 BRA `(.L_x_130) ;  /* 0x0000009400148947 */ /* 0x000fea0003800000 */
.L_x_131:
[----:B------:R-:W-:-:S08]  /*0970*/  NOP ;  /* 0x0000000000007918 */ /* 0x000fd00000000000 */
[----:B------:R-:W0:Y:S02]  /*0980*/  USETMAXREG.TRY_ALLOC.CTAPOOL UP0, 0xa0 ;  /* 0x000000a0000079c8 */ /* 0x000e240008000600 */
[----:B0-----:R-:W-:-:S13]  /*0990*/  PLOP3.LUT P0, PT, PT, PT, UP0, 0x80, 0x0 ;  /* 0x000000000000781c */ /* 0x001fda0003f0f008 */
[----:B------:R-:W-:Y:S05]  /*09a0*/  @!P0 BRA `(.L_x_131) ;  /* 0xfffffffc00f08947 */ /* 0x000fea000383ffff */
[----:B------:R-:W0:Y:S08]  /*09b0*/  S2UR UR5, SR_CgaCtaId ;  /* 0x00000000000579c3 */ /* 0x000e300000008800 */
[----:B------:R-:W-:Y:S06]  /*09c0*/  BAR.ARV 0x8, 0x200 ;  /* 0x0208000000007b1d */ /* 0x000fec0000002000 */
[----:B------:R-:W-:-:S02]  /*09d0*/  UMOV UR4, 0x400 ;  /* 0x0000040000047882 */ /* 0x000fc40000000000 */
[----:B------:R-:W-:Y:S01]  /*09e0*/  BAR.SYNC.DEFER_BLOCKING 0x5, 0x200 ;  /* 0x0148000000007b1d */ /* 0x000fe20000010000 */
[----:B0-----:R-:W-:-:S09]  /*09f0*/  ULEA UR4, UR5, UR4, 0x18 ;  /* 0x0000000405047291 */ /* 0x001fd2000f8ec03f */
[----:B------:R-:W0:Y:S01]  /*0a00*/  LDS.128 R28, [UR4+0x132d0] ;  /* 0x0132d004ff1c7984 */ /* 0x000e220008000c00 */
[----:B------:R-:W-:Y:S01]  /*0a10*/  ULDC UR4, c[0x0][0xc3c] ;  /* 0x00030f0000047ab9 */ /* 0x000fe20000000800 */
[----:B------:R-:W-:Y:S06]  /*0a20*/  BAR.ARV 0x4, 0x200 ;  /* 0x0108000000007b1d */ /* 0x000fec0000002000 */
[----:B0-----:R-:W-:-:S13]  /*0a30*/  ISETP.GE.AND P0, PT, R31, UR4, PT ;  /* 0x000000041f007c0c */ /* 0x001fda000bf06270 */
[----:B------:R-:W-:Y:S05]  /*0a40*/  @P0 EXIT ;  /* 0x000000000000094d */ /* 0x000fea0003800000 */
[----:B------:R-:W0:Y:S01]  /*0a50*/  S2R R0, SR_TID.X ;  /* 0x0000000000007919 */ /* 0x000e220000002100 */
[----:B------:R-:W-:Y:S01]  /*0a60*/  R2UR UR5, R29 ;  /* 0x000000001d0572ca */ /* 0x000fe200000e0000 */
[----:B------:R-:W-:Y:S01]  /*0a70*/  IMAD.MOV.U32 R11, RZ, RZ, -0x2 ;  /* 0xfffffffeff0b7424 */ /* 0x000fe200078e00ff */
[----:B------:R-:W-:Y:S01]  /*0a80*/  R2UR UR40, R30 ;  /* 0x000000001e2872ca */ /* 0x000fe200000e0000 */
        /* <DEDUP_REMOVED lines=9> */
[----:B------:R-:W-:Y:S01]  /*0b20*/  LEA.HI R2, R0, R10, RZ, 0x4 ;  /* 0x0000000a00027211 */ /* 0x000fe200078f20ff */
[----:B------:R-:W-:Y:S01]  /*0b30*/  IMAD.SHL.U32 R4, R3, 0x20, RZ ;  /* 0x0000002003047824 */ /* 0x000fe200078e00ff */
[----:B------:R-:W-:Y:S01]  /*0b40*/  SHF.R.S32.HI R22, RZ, 0x7, R22 ;  /* 0x00000007ff167819 */ /* 0x000fe20000011416 */
[----:B------:R-:W-:Y:S01]  /*0b50*/  IMAD.IADD R19, R10, 0x1, -R19 ;  /* 0x000000010a137824 */ /* 0x000fe200078e0a13 */
[----:B------:R-:W-:-:S02]  /*0b60*/  SHF.R.S32.HI R5, RZ, 0x4, R2 ;  /* 0x00000004ff057819 */ /* 0x000fc40000011402 */
[C---:B------:R-:W-:Y:S02]  /*0b70*/  LOP3.LUT R3, R2.reuse, 0x3fffff0, RZ, 0xc0, !PT ;  /* 0x03fffff002037812 */ /* 0x040fe400078ec0ff */
[----:B------:R-:W-:Y:S02]  /*0b80*/  SHF.R.S32.HI R6, RZ, 0x1f, R19 ;  /* 0x0000001fff067819 */ /* 0x000fe40000011413 */
[----:B------:R-:W-:Y:S01]  /*0b90*/  LEA.HI R2, R2, R5, RZ, 0x1 ;  /* 0x0000000502027211 */ /* 0x000fe200078f08ff */
[----:B------:R-:W-:Y:S01]  /*0ba0*/  IMAD.IADD R3, R10, 0x1, -R3 ;  /* 0x000000010a037824 */ /* 0x000fe200078e0a03 */
[----:B------:R-:W-:Y:S02]  /*0bb0*/  LOP3.LUT R4, R4, 0xfffffc00, RZ, 0xc0, !PT ;  /* 0xfffffc0004047812 */ /* 0x000fe400078ec0ff */
[----:B------:R-:W-:Y:S02]  /*0bc0*/  LEA.HI R7, R6, R19, RZ, 0x2 ;  /* 0x0000001306077211 */ /* 0x000fe400078f10ff */
[----:B------:R-:W-:Y:S01]  /*0bd0*/  LOP3.LUT R2, R2, 0x1ffffffe, RZ, 0xc0, !PT ;  /* 0x1ffffffe02027812 */ /* 0x000fe200078ec0ff */
[----:B------:R-:W-:Y:S01]  /*0be0*/  IMAD R3, R3, 0x40, R4 ;  /* 0x0000004003037824 */ /* 0x000fe200078e0204 */
[----:B------:R-:W-:-:S02]  /*0bf0*/  LEA.HI R4, R0, R10, RZ, 0x2 ;  /* 0x0000000a00047211 */ /* 0x000fc400078f10ff */
[--C-:B------:R-:W-:Y:S01]  /*0c00*/  SHF.R.S32.HI R8, RZ, 0x2, R7.reuse ;  /* 0x00000002ff087819 */ /* 0x100fe20000011407 */
[----:B------:R-:W-:Y:S01]  /*0c10*/  IMAD.IADD R2, R5, 0x1, -R2 ;  /* 0x0000000105027824 */ /* 0x000fe200078e0a02 */
[----:B------:R-:W-:Y:S02]  /*0c20*/  SHF.R.S32.HI R9, RZ, 0x1f, R7 ;  /* 0x0000001fff097819 */ /* 0x000fe40000011407 */
[----:B------:R-:W-:Y:S01]  /*0c30*/  LOP3.LUT R4, R4, 0xfffffffc, RZ, 0xc0, !PT ;  /* 0xfffffffc04047812 */ /* 0x000fe200078ec0ff */
[----:B------:R-:W-:Y:S01]  /*0c40*/  IMAD R3, R2, 0x8, R3 ;  /* 0x0000000802037824 */ /* 0x000fe200078e0203 */
[----:B------:R-:W-:Y:S01]  /*0c50*/  LEA.HI R9, R9, R8, RZ, 0x3 ;  /* 0x0000000809097211 */ /* 0x000fe200078f18ff */
[----:B------:R-:W-:Y:S01]  /*0c60*/  IMAD.HI R2, R22, 0x55555556, RZ ;  /* 0x5555555616027827 */ /* 0x000fe200078e02ff */
[----:B------:R-:W-:Y:S02]  /*0c70*/  LEA.HI R0, R0, R10, RZ, 0x3 ;  /* 0x0000000a00007211 */ /* 0x000fe400078f18ff */
[----:B------:R-:W-:Y:S01]  /*0c80*/  LOP3.LUT R9, R9, 0xfffffff8, RZ, 0xc0, !PT ;  /* 0xfffffff809097812 */ /* 0x000fe200078ec0ff */
[----:B------:R-:W-:Y:S01]  /*0c90*/  IMAD.IADD R4, R10, 0x1, -R4 ;  /* 0x000000010a047824 */ /* 0x000fe200078e0a04 */
[----:B------:R-:W-:Y:S01]  /*0ca0*/  LEA.HI R6, R6, R19, RZ, 0x5 ;  /* 0x0000001306067211 */ /* 0x000fe200078f28ff */
[----:B------:R0:W-:Y:S01]  /*0cb0*/  STL [R1], R3 ;  /* 0x0000000301007387 */ /* 0x0001e20000100800 */
[----:B------:R-:W-:-:S02]  /*0cc0*/  IADD3 R9, R8, -R9, RZ ;  /* 0x8000000908097210 */ /* 0x000fc40007ffe0ff */
[----:B------:R-:W-:Y:S02]  /*0cd0*/  LOP3.LUT R16, R0, 0xfffffff8, RZ, 0xc0, !PT ;  /* 0xfffffff800107812 */ /* 0x000fe400078ec0ff */
[----:B------:R-:W-:Y:S02]  /*0ce0*/  SHF.R.S32.HI R6, RZ, 0x5, R6 ;  /* 0x00000005ff067819 */ /* 0x000fe40000011406 */
[----:B------:R-:W-:Y:S01]  /*0cf0*/  LOP3.LUT R8, R7, 0x7ffffffc, RZ, 0xc0, !PT ;  /* 0x7ffffffc07087812 */ /* 0x000fe200078ec0ff */
[----:B------:R-:W-:Y:S01]  /*0d00*/  IMAD.IADD R16, R10, 0x1, -R16 ;  /* 0x000000010a107824 */ /* 0x000fe200078e0a10 */
[----:B------:R-:W-:Y:S01]  /*0d10*/  SHF.R.S32.HI R18, RZ, 0x3, R0 ;  /* 0x00000003ff127819 */ /* 0x000fe20000011400 */
[----:B------:R-:W-:Y:S01]  /*0d20*/  IMAD R6, R6, 0x10, R9 ;  /* 0x0000001006067824 */ /* 0x000fe200078e0209 */
[----:B0-----:R-:W-:Y:S01]  /*0d30*/  LEA.HI R3, R2, R2, RZ, 0x1 ;  /* 0x0000000202037211 */ /* 0x001fe200078f08ff */
[----:B------:R-:W-:Y:S01]  /*0d40*/  IMAD.SHL.U32 R17, R16, 0x8, RZ ;  /* 0x0000000810117824 */ /* 0x000fe200078e00ff */
[----:B------:R-:W-:Y:S01]  /*0d50*/  LEA.HI R2, R4, R4, RZ, 0x1 ;  /* 0x0000000404027211 */ /* 0x000fe200078f08ff */
[----:B------:R-:W-:-:S02]  /*0d60*/  IMAD.IADD R8, R19, 0x1, -R8 ;  /* 0x0000000113087824 */ /* 0x000fc400078e0a08 */
[----:B------:R-:W-:Y:S01]  /*0d70*/  IMAD R3, R3, -0x3, R22 ;  /* 0xfffffffd03037824 */ /* 0x000fe200078e0216 */
[----:B------:R-:W-:Y:S01]  /*0d80*/  LOP3.LUT R5, R2, 0x1ffffffe, RZ, 0xc0, !PT ;  /* 0x1ffffffe02057812 */ /* 0x000fe200078ec0ff */
[----:B------:R-:W-:Y:S01]  /*0d90*/  IMAD R156, R8, R11, 0xa0 ;  /* 0x000000a0089c7424 */ /* 0x000fe200078e020b */
[----:B------:R-:W-:Y:S01]  /*0da0*/  SHF.R.S32.HI R0, RZ, 0x1f, R17 ;  /* 0x0000001fff007819 */ /* 0x000fe20000011411 */
[----:B------:R-:W-:Y:S02]  /*0db0*/  IMAD R23, R3, 0x40, R6 ;  /* 0x0000004003177824 */ /* 0x000fe400078e0206 */
[----:B------:R-:W-:-:S05]  /*0dc0*/  IMAD.IADD R4, R4, 0x1, -R5 ;  /* 0x0000000104047824 */ /* 0x000fca00078e0a05 */
[----:B------:R-:W-:-:S07]  /*0dd0*/  LEA R157, R4, R23, 0x3 ;  /* 0x00000017049d7211 */ /* 0x000fce00078e18ff */
.L_x_163:
[----:B012---:R-:W0:Y:S01]  /*0de0*/  LDC.64 R2, c[0x0][0xc88] ;  /* 0x00032200ff027b82 */ /* 0x007e220000000a00 */
[----:B------:R-:W-:Y:S01]  /*0df0*/  ULDC.64 UR6, c[0x0][0xa28] ;  /* 0x00028a0000067ab9 */ /* 0x000fe20000000a00 */
[----:B------:R-:W-:Y:S01]  /*0e00*/  ULDC.64 UR8, c[0x0][0xa20] ;  /* 0x0002880000087ab9 */ /* 0x000fe20000000a00 */
[----:B------:R-:W-:Y:S01]  /*0e10*/  ULDC UR4, c[0x0][0x424] ;  /* 0x0001090000047ab9 */ /* 0x000fe20000000800 */
[----:B0-----:R-:W-:-:S06]  /*0e20*/  IMAD.WIDE R2, R31, 0x4, R2 ;  /* 0x000000041f027825 */ /* 0x001fcc00078e0202 */
[----:B------:R-:W2:Y:S01]  /*0e30*/  LDG.E R2, desc[UR46][R2.64] ;  /* 0x0000002e02027981 */ /* 0x000ea2000c1e1900 */
[----:B------:R-:W-:Y:S02]  /*0e40*/  UISETP.NE.U32.AND UP0, UPT, UR6, URZ, UPT ;  /* 0x0000003f0600728c */ /* 0x000fe4000bf05070 */
[----:B------:R-:W-:Y:S02]  /*0e50*/  UISETP.NE.U32.AND UP1, UPT, UR8, URZ, UPT ;  /* 0x0000003f0800728c */ /* 0x000fe4000bf25070 */
[----:B------:R-:W-:Y:S02]  /*0e60*/  UISETP.NE.AND.EX UP0, UPT, UR7, URZ, UPT, UP0 ;  /* 0x0000003f0700728c */ /* 0x000fe4000bf05300 */
[----:B------:R-:W-:-:S04]  /*0e70*/  UISETP.NE.AND.EX UP1, UPT, UR9, URZ, UPT, UP1 ;  /* 0x0000003f0900728c */ /* 0x000fc8000bf25310 */
[----:B------:R-:W-:Y:S02]  /*0e80*/  PLOP3.LUT P0, PT, PT, PT, UP0, 0x80, 0x0 ;  /* 0x000000000000781c */ /* 0x000fe40003f0f008 */
[----:B------:R-:W-:Y:S02]  /*0e90*/  PLOP3.LUT P1, PT, PT, PT, UP1, 0x80, 0x0 ;  /* 0x000000000000781c */ /* 0x000fe40003f2f018 */
[----:B--2---:R-:W-:-:S13]  /*0ea0*/  R2UR UR42, R2 ;  /* 0x00000000022a72ca */ /* 0x004fda00000e0000 */
[----:B------:R-:W-:Y:S02]  /*0eb0*/  USHF.R.S32.HI UR43, URZ, 0x1f, UR42 ;  /* 0x0000001f3f2b7899 */ /* 0x000fe4000801142a */
[----:B------:R-:W-:Y:S02]  /*0ec0*/  @UP0 ULEA UR6, UP2, UR42, UR6, 0x2 ;  /* 0x000000062a060291 */ /* 0x000fe4000f84103f */
[----:B------:R-:W-:Y:S02]  /*0ed0*/  @UP1 ULEA UR8, UP3, UR42, UR8, 0x2 ;  /* 0x000000082a081291 */ /* 0x000fe4000f86103f */
[----:B------:R-:W-:Y:S02]  /*0ee0*/  @UP0 ULEA.HI.X UR7, UR42, UR7, UR43, 0x2, UP2 ;  /* 0x000000072a070291 */ /* 0x000fe400090f142b */
[----:B------:R-:W-:Y:S01]  /*0ef0*/  @UP1 ULEA.HI.X UR9, UR42, UR9, UR43, 0x2, UP3 ;  /* 0x000000092a091291 */ /* 0x000fe200098f142b */
[----:B------:R-:W-:Y:S02]  /*0f00*/  IMAD.U32 R2, RZ, RZ, UR6 ;  /* 0x00000006ff027e24 */ /* 0x000fe4000f8e00ff */
[----:B------:R-:W-:-:S02]  /*0f10*/  IMAD.U32 R4, RZ, RZ, UR8 ;  /* 0x00000008ff047e24 */ /* 0x000fc4000f8e00ff */
[----:B------:R-:W-:Y:S01]  /*0f20*/  IMAD.U32 R3, RZ, RZ, UR7 ;  /* 0x00000007ff037e24 */ /* 0x000fe2000f8e00ff */
[----:B------:R-:W-:Y:S01]  /*0f30*/  ULDC.64 UR6, c[0x0][0x418] ;  /* 0x0001060000067ab9 */ /* 0x000fe20000000a00 */
[----:B------:R-:W-:-:S03]  /*0f40*/  IMAD.U32 R5, RZ, RZ, UR9 ;  /* 0x00000009ff057e24 */ /* 0x000fc6000f8e00ff */
[----:B------:R-:W2:Y:S04]  /*0f50*/  @P0 LDG.E R2, desc[UR46][R2.64] ;  /* 0x0000002e02020981 */ /* 0x000ea8000c1e1900 */
[----:B------:R-:W3:Y:S01]  /*0f60*/  @P1 LDG.E R4, desc[UR46][R4.64] ;  /* 0x0000002e04041981 */ /* 0x000ee2000c1e1900 */
[----:B------:R-:W-:Y:S01]  /*0f70*/  UISETP.NE.U32.AND UP0, UPT, UR6, URZ, UPT ;  /* 0x0000003f0600728c */ /* 0x000fe2000bf05070 */
[----:B------:R-:W-:Y:S01]  /*0f80*/  IMAD.MOV.U32 R0, RZ, RZ, RZ ;  /* 0x000000ffff007224 */ /* 0x000fe200078e00ff */
[----:B------:R-:W-:Y:S01]  /*0f90*/  UMOV UR49, URZ ;  /* 0x0000003f00317c82 */ /* 0x000fe20008000000 */
[----:B------:R-:W-:Y:S01]  /*0fa0*/  ULDC UR6, c[0x0][0x2f0] ;  /* 0x0000bc0000067ab9 */ /* 0x000fe20000000800 */
[----:B------:R-:W-:Y:S01]  /*0fb0*/  UISETP.NE.AND.EX UP0, UPT, UR7, URZ, UPT, UP0 ;  /* 0x0000003f0700728c */ /* 0x000fe2000bf05300 */
[----:B------:R-:W-:Y:S01]  /*0fc0*/  IMAD.MOV.U32 R55, RZ, RZ, RZ ;  /* 0x000000ffff377224 */ /* 0x000fe200078e00ff */
[----:B------:R-:W-:Y:S01]  /*0fd0*/  UMOV UR44, UR5 ;  /* 0x00000005002c7c82 */ /* 0x000fe20008000000 */
[----:B------:R-:W-:Y:S01]  /*0fe0*/  CS2R R6, SRZ ;  /* 0x0000000000067805 */ /* 0x000fe2000001ff00 */
[----:B------:R-:W-:Y:S01]  /*0ff0*/  USEL UR4, UR4, 0x1, UP0 ;  /* 0x0000000104047887 */ /* 0x000fe20008000000 */
[----:B------:R-:W-:-:S02]  /*1000*/  CS2R R8, SRZ ;  /* 0x0000000000087805 */ /* 0x000fc4000001ff00 */
[----:B------:R-:W-:Y:S02]  /*1010*/  CS2R R10, SRZ ;  /* 0x00000000000a7805 */ /* 0x000fe4000001ff00 */
[----:B-----5:R-:W-:Y:S01]  /*1020*/  CS2R R12, SRZ ;  /* 0x00000000000c7805 */ /* 0x020fe2000001ff00 */
[----:B------:R-:W-:Y:S01]  /*1030*/  UIMAD UR4, UR4, UR6, URZ ;  /* 0x00000006040472a4 */ /* 0x000fe2000f8e023f */
[----:B------:R-:W-:Y:S02]  /*1040*/  CS2R R14, SRZ ;  /* 0x00000000000e7805 */ /* 0x000fe4000001ff00 */
[----:B------:R-:W-:Y:S02]  /*1050*/  CS2R R20, SRZ ;  /* 0x0000000000147805 */ /* 0x000fe4000001ff00 */
[----:B------:R-:W-:Y:S02]  /*1060*/  CS2R R24, SRZ ;  /* 0x0000000000187805 */ /* 0x000fe4000001ff00 */
[----:B--2---:R-:W-:Y:S01]  /*1070*/  @P0 R2UR UR49, R2 ;  /* 0x00000000023102ca */ /* 0x004fe200000e0000 */
[----:B------:R-:W-:Y:S01]  /*1080*/  IMAD.MOV.U32 R2, RZ, RZ, RZ ;  /* 0x000000ffff027224 */ /* 0x000fe200078e00ff */
[----:B------:R-:W-:-:S02]  /*1090*/  PLOP3.LUT P0, PT, PT, PT, PT, 0x80, 0x0 ;  /* 0x000000000000781c */ /* 0x000fc40003f0f070 */
[----:B---3--:R-:W-:Y:S01]  /*10a0*/  @P1 R2UR UR4, R4 ;  /* 0x00000000040412ca */ /* 0x008fe200000e0000 */
[----:B------:R-:W-:-:S14]  /*10b0*/  @P1 BRA `(.L_x_132) ;  /* 0x0000000000341947 */ /* 0x000fdc0003800000 */
[----:B------:R-:W-:Y:S02]  /*10c0*/  ULDC.64 UR6, c[0x0][0xa08] ;  /* 0x0002820000067ab9 */ /* 0x000fe40000000a00 */
[----:B------:R-:W-:-:S04]  /*10d0*/  ISETP.NE.U32.AND P1, PT, RZ, UR6, PT ;  /* 0x00000006ff007c0c */ /* 0x000fc8000bf25070 */
[----:B------:R-:W-:-:S13]  /*10e0*/  ISETP.NE.AND.EX P1, PT, RZ, UR7, PT, P1 ;  /* 0x00000007ff007c0c */ /* 0x000fda000bf25310 */
[----:B------:R-:W-:Y:S05]  /*10f0*/  @!P1 BRA `(.L_x_132) ;  /* 0x0000000000249947 */ /* 0x000fea0003800000 */
[----:B------:R-:W-:Y:S02]  /*1100*/  ULDC.64 UR4, c[0x0][0xa08] ;  /* 0x0002820000047ab9 */ /* 0x000fe40000000a00 */
[----:B------:R-:W-:-:S06]  /*1110*/  UIMAD.WIDE UR4, UR42, 0x4, UR4 ;  /* 0x000000042a0478a5 */ /* 0x000fcc000f8e0204 */
[----:B------:R-:W-:Y:S01]  /*1120*/  IMAD.U32 R4, RZ, RZ, UR4 ;  /* 0x00000004ff047e24 */ /* 0x000fe2000f8e00ff */
[----:B------:R-:W-:-:S05]  /*1130*/  MOV R5, UR5 ;  /* 0x0000000500057c02 */ /* 0x000fca0008000f00 */
[----:B------:R-:W2:Y:S04]  /*1140*/  LDG.E R26, desc[UR46][R4.64] ;  /* 0x0000002e041a7981 */ /* 0x000ea8000c1e1900 */
[----:B------:R-:W3:Y:S01]  /*1150*/  LDG.E R3, desc[UR46][R4.64+0x4] ;  /* 0x0000042e04037981 */ /* 0x000ee2000c1e1900 */
[----:B--2---:R-:W-:Y:S02]  /*1160*/  R2UR UR4, R26 ;  /* 0x000000001a0472ca */ /* 0x004fe400000e0000 */
[----:B---3--:R-:W-:-:S13]  /*1170*/  R2UR UR5, R3 ;  /* 0x00000000030572ca */ /* 0x008fda00000e0000 */
[----:B------:R-:W-:-:S12]  /*1180*/  UIADD3 UR4, -UR4, UR5, URZ ;  /* 0x0000000504047290 */ /* 0x000fd8000fffe13f */
.L_x_132:
[----:B------:R-:W-:Y:S01]  /*1190*/  UIADD3 UR49, -UR49, UR4, URZ ;  /* 0x0000000431317290 */ /* 0x000fe2000fffe13f */
[----:B------:R-:W-:Y:S01]  /*11a0*/  CS2R R32, SRZ ;  /* 0x0000000000207805 */ /* 0x000fe2000001ff00 */
[----:B------:R-:W-:Y:S01]  /*11b0*/  UMOV UR45, UR40 ;  /* 0x00000028002d7c82 */ /* 0x000fe20008000000 */
[----:B------:R-:W-:Y:S01]  /*11c0*/  CS2R R26, SRZ ;  /* 0x00000000001a7805 */ /* 0x000fe2000001ff00 */
[----:B------:R-:W-:Y:S01]  /*11d0*/  UISETP.GE.AND UP0, UPT, UR49, 0x1, UPT ;  /* 0x000000013100788c */ /* 0x000fe2000bf06270 */
[----:B------:R-:W-:Y:S01]  /*11e0*/  CS2R R56, SRZ ;  /* 0x0000000000387805 */ /* 0x000fe2000001ff00 */
[----:B------:R-:W-:Y:S01]  /*11f0*/  UIADD3 UR4, UR49, 0x9f, URZ ;  /* 0x0000009f31047890 */ /* 0x000fe2000fffe03f */
[----:B------:R-:W-:Y:S01]  /*1200*/  IMAD.MOV.U32 R34, RZ, RZ, RZ ;  /* 0x000000ffff227224 */ /* 0x000fe200078e00ff */
[----:B------:R-:W-:Y:S02]  /*1210*/  CS2R R36, SRZ ;  /* 0x0000000000247805 */ /* 0x000fe4000001ff00 */
[----:B------:R-:W-:-:S02]  /*1220*/  CS2R R40, SRZ ;  /* 0x0000000000287805 */ /* 0x000fc4000001ff00 */
[----:B------:R-:W-:Y:S01]  /*1230*/  PLOP3.LUT P1, PT, PT, PT, UP0, 0x80, 0x0 ;  /* 0x000000000000781c */ /* 0x000fe20003f2f008 */
[----:B------:R-:W-:Y:S01]  /*1240*/  UIMAD.WIDE UR4, UR4, 0x66666667, URZ ;  /* 0x66666667040478a5 */ /* 0x000fe2000f8e023f */
[----:B------:R-:W-:Y:S02]  /*1250*/  CS2R R58, SRZ ;  /* 0x00000000003a7805 */ /* 0x000fe4000001ff00 */
[----:B------:R-:W-:Y:S02]  /*1260*/  CS2R R44, SRZ ;  /* 0x00000000002c7805 */ /* 0x000fe4000001ff00 */
[----:B------:R-:W-:Y:S01]  /*1270*/  CS2R R60, SRZ ;  /* 0x00000000003c7805 */ /* 0x000fe2000001ff00 */
[----:B------:R-:W-:-:S04]  /*1280*/  USHF.R.U32.HI UR48, URZ, 0x1f, UR5 ;  /* 0x0000001f3f307899 */ /* 0x000fc80008011605 */
[----:B------:R-:W-:Y:S02]  /*1290*/  ULEA.HI.SX32 UR48, UR5, UR48, 0x1a ;  /* 0x0000003005307291 */ /* 0x000fe4000f8fd23f */
[----:B------:R-:W-:Y:S10]  /*12a0*/  @!P1 BRA `(.L_x_133) ;  /* 0x0000006c006c9947 */ /* 0x000ff40003800000 */
[----:B------:R-:W0:Y:S01]  /*12b0*/  SHFL.IDX PT, R0, R22, RZ, 0x1f ;  /* 0x00001fff16007589 */ /* 0x000e2200000e0000 */
[----:B------:R-:W1:Y:S01]  /*12c0*/  S2UR UR8, SR_CgaCtaId ;  /* 0x00000000000879c3 */ /* 0x000e620000008800 */
[----:B------:R-:W-:Y:S01]  /*12d0*/  UMOV UR7, 0x400 ;  /* 0x0000040000077882 */ /* 0x000fe20000000000 */
[----:B0-----:R-:W-:Y:S01]  /*12e0*/  R2UR UR6, R0 ;  /* 0x00000000000672ca */ /* 0x001fe200000e0000 */
[----:B-1----:R-:W-:-:S12]  /*12f0*/  ULEA UR7, UR8, UR7, 0x18 ;  /* 0x0000000708077291 */ /* 0x002fd8000f8ec03f */
[----:B------:R-:W-:Y:S02]  /*1300*/  UIMAD.WIDE UR4, UR6, 0x55555556, URZ ;  /* 0x55555556060478a5 */ /* 0x000fe4000f8e023f */
[----:B------:R-:W-:Y:S02]  /*1310*/  UIADD3 UR4, UR7, 0xb000, URZ ;  /* 0x0000b00007047890 */ /* 0x000fe4000fffe03f */
[----:B------:R-:W-:Y:S02]  /*1320*/  ULEA.HI UR5, UR5, UR5, URZ, 0x1 ;  /* 0x0000000505057291 */ /* 0x000fe4000f8f083f */
[----:B------:R-:W-:Y:S02]  /*1330*/  ULOP3.LUT UP0, URZ, UR4, 0x9f, URZ, 0xc0, !UPT ;  /* 0x0000009f043f7892 */ /* 0x000fe4000f80c03f */
[----:B------:R-:W-:-:S04]  /*1340*/  UIMAD UR5, UR5, -0x3, UR6 ;  /* 0xfffffffd050578a4 */ /* 0x000fc8000f8e0206 */
[----:B------:R-:W-:Y:S01]  /*1350*/  PLOP3.LUT P0, PT, PT, PT, UP0, 0x80, 0x0 ;  /* 0x000000000000781c */ /* 0x000fe20003f0f008 */
[----:B------:R-:W-:-:S04]  /*1360*/  ULEA UR5, UR5, UR4, 0xc ;  /* 0x0000000405057291 */ /* 0x000fc8000f8e603f */
[----:B------:R-:W-:-:S04]  /*1370*/  USHF.R.U32.HI UR5, URZ, 0x4, UR5 ;  /* 0x000000043f057899 */ /* 0x000fc80008011605 */
[----:B------:R-:W-:-:S04]  /*1380*/  ULOP3.LUT UR50, UR5, 0x3fff, URZ, 0xc0, !UPT ;  /* 0x00003fff05327892 */ /* 0x000fc8000f8ec03f */
[----:B------:R-:W-:Y:S08]  /*1390*/  @!P0 BRA `(.L_x_134) ;  /* 0x0000000000408947 */ /* 0x000ff00003800000 */
        /* <DEDUP_REMOVED lines=8> */
[----:B------:R-:W-:Y:S01]  /*1420*/  MOV R12, 0x1 ;  /* 0x00000001000c7802 */ /* 0x000fe20000000f00 */
[----:B------:R-:W-:Y:S02]  /*1430*/  IMAD.U32 R6, RZ, RZ, UR4 ;  /* 0x00000004ff067e24 */ /* 0x000fe4000f8e00ff */
[----:B------:R-:W-:-:S02]  /*1440*/  IMAD.U32 R7, RZ, RZ, UR5 ;  /* 0x00000005ff077e24 */ /* 0x000fc4000f8e00ff */
[----:B------:R-:W-:Y:S02]  /*1450*/  IMAD.U32 R11, RZ, RZ, UR7 ;  /* 0x00000007ff0b7e24 */ /* 0x000fe4000f8e00ff */
[----:B------:R-:W-:Y:S02]  /*1460*/  IMAD.MOV.U32 R8, RZ, RZ, 0x70 ;  /* 0x00000070ff087424 */ /* 0x000fe400078e00ff */
[----:B0-----:R-:W-:-:S07]  /*1470*/  IMAD.MOV.U32 R13, RZ, RZ, RZ ;  /* 0x000000ffff0d7224 */ /* 0x001fce00078e00ff */
[----:B------:R-:W-:-:S07]  /*1480*/  LEPC R20, `(.L_x_134) ;  /* 0x000000001014794e */ /* 0x000fce0000000000 */
[----:B-1----:R-:W-:Y:S05]  /*1490*/  CALL.ABS.NOINC R2 ;  /* 0x0000000002007343 */ /* 0x002fea0003c00000 */
.L_x_134:
        /* <DEDUP_REMOVED lines=10> */
[----:B------:R-:W-:Y:S01]  /*1540*/  @UP0 ULDC.64 UR14, c[0x0][0x9a8] ;  /* 0x00026a00000e0ab9 */ /* 0x000fe20000000a00 */
[----:B------:R-:W-:Y:S01]  /*1550*/  @UP0 ULDC.64 UR18, c[0x0][0x9b0] ;  /* 0x00026c0000120ab9 */ /* 0x000fe20000000a00 */
[----:B------:R-:W-:Y:S01]  /*1560*/  @UP1 ULDC.64 UR16, c[0x0][0x9b8] ;  /* 0x00026e0000101ab9 */ /* 0x000fe20000000a00 */
[----:B------:R-:W-:Y:S02]  /*1570*/  @UP0 UIMAD UR8, UR43, UR14, URZ ;  /* 0x0000000e2b0802a4 */ /* 0x000fe4000f8e023f */
[----:B------:R-:W-:Y:S02]  /*1580*/  @UP1 UIMAD UR10, UR43, UR16, URZ ;  /* 0x000000102b0a12a4 */ /* 0x000fe4000f8e023f */
[----:B------:R-:W-:Y:S02]  /*1590*/  @UP0 UIMAD UR15, UR42, UR15, UR8 ;  /* 0x0000000f2a0f02a4 */ /* 0x000fe4000f8e0208 */
[----:B------:R-:W-:Y:S02]  /*15a0*/  @UP1 UIMAD.WIDE.U32 UR8, UR42, UR16, URZ ;  /* 0x000000102a0812a5 */ /* 0x000fe4000f8e003f */
[----:B------:R-:W-:-:S02]  /*15b0*/  @UP0 UIMAD.WIDE.U32 UR12, UR42, UR14, URZ ;  /* 0x0000000e2a0c02a5 */ /* 0x000fc4000f8e003f */
[----:B------:R-:W-:Y:S02]  /*15c0*/  @UP1 UIMAD UR16, UR42, UR17, UR10 ;  /* 0x000000112a1012a4 */ /* 0x000fe4000f8e020a */
[----:B------:R-:W-:Y:S02]  /*15d0*/  @UP1 USHF.R.S32.HI UR17, URZ, 0x1f, UR40 ;  /* 0x0000001f3f111899 */ /* 0x000fe40008011428 */
[----:B------:R-:W-:Y:S01]  /*15e0*/  @UP0 USHF.R.S32.HI UR14, URZ, 0x1f, UR40 ;  /* 0x0000001f3f0e0899 */ /* 0x000fe20008011428 */
[----:B------:R-:W-:Y:S01]  /*15f0*/  @UP1 ULDC.64 UR10, c[0x0][0x9c0] ;  /* 0x00027000000a1ab9 */ /* 0x000fe20000000a00 */
[----:B------:R-:W-:Y:S02]  /*1600*/  @UP0 UIADD3 UR13, UR13, UR15, URZ ;  /* 0x0000000f0d0d0290 */ /* 0x000fe4000fffe03f */
[----:B------:R-:W-:Y:S02]  /*1610*/  @UP1 UIMAD UR15, UR17, UR10, URZ ;  /* 0x0000000a110f12a4 */ /* 0x000fe4000f8e023f */
[----:B------:R-:W-:-:S02]  /*1620*/  @UP0 UIMAD UR14, UR14, UR18, URZ ;  /* 0x000000120e0e02a4 */ /* 0x000fc4000f8e023f */
[----:B------:R-:W-:Y:S02]  /*1630*/  @UP1 UIADD3 UR9, UR9, UR16, URZ ;  /* 0x0000001009091290 */ /* 0x000fe4000fffe03f */
[----:B------:R-:W-:Y:S02]  /*1640*/  @UP1 UIMAD UR15, UR40, UR11, UR15 ;  /* 0x0000000b280f12a4 */ /* 0x000fe4000f8e020f */
[----:B------:R-:W-:Y:S02]  /*1650*/  @UP0 UIMAD UR14, UR40, UR19, UR14 ;  /* 0x00000013280e02a4 */ /* 0x000fe4000f8e020e */
[----:B------:R-:W-:Y:S02]  /*1660*/  @UP0 UIMAD.WIDE.U32 UR12, UR40, UR18, UR12 ;  /* 0x00000012280c02a5 */ /* 0x000fe4000f8e000c */
[----:B------:R-:W-:Y:S02]  /*1670*/  @UP1 UIMAD.WIDE.U32 UR10, UR40, UR10, UR8 ;  /* 0x0000000a280a12a5 */ /* 0x000fe4000f8e0008 */
[----:B------:R-:W-:-:S02]  /*1680*/  @UP0 UIADD3 UR9, UR13, UR14, URZ ;  /* 0x0000000e0d090290 */ /* 0x000fc4000fffe03f */
[----:B------:R-:W-:Y:S02]  /*1690*/  @UP0 ULEA UR6, UP2, UR12, UR6, 0x2 ;  /* 0x000000060c060291 */ /* 0x000fe4000f84103f */
[----:B------:R-:W-:Y:S02]  /*16a0*/  @UP1 UIADD3 UR8, UR11, UR15, URZ ;  /* 0x0000000f0b081290 */ /* 0x000fe4000fffe03f */
[----:B------:R-:W-:Y:S02]  /*16b0*/  @UP1 ULEA UR4, UP3, UR10, UR4, 0x2 ;  /* 0x000000040a041291 */ /* 0x000fe4000f86103f */
[----:B------:R-:W-:Y:S01]  /*16c0*/  @UP0 ULEA.HI.X UR7, UR12, UR7, UR9, 0x2, UP2 ;  /* 0x000000070c070291 */ /* 0x000fe200090f1409 */
[----:B------:R-:W-:Y:S01]  /*16d0*/  IMAD.U32 R4, RZ, RZ, UR6 ;  /* 0x00000006ff047e24 */ /* 0x000fe2000f8e00ff */
[----:B------:R-:W-:Y:S02]  /*16e0*/  @UP1 ULEA.HI.X UR5, UR10, UR5, UR8, 0x2, UP3 ;  /* 0x000000050a051291 */ /* 0x000fe400098f1408 */
[----:B------:R-:W-:-:S02]  /*16f0*/  IMAD.U32 R6, RZ, RZ, UR4 ;  /* 0x00000004ff067e24 */ /* 0x000fc4000f8e00ff */
[----:B------:R-:W-:Y:S02]  /*1700*/  IMAD.U32 R5, RZ, RZ, UR7 ;  /* 0x00000007ff057e24 */ /* 0x000fe4000f8e00ff */
[----:B------:R-:W-:-:S03]  /*1710*/  IMAD.U32 R7, RZ, RZ, UR5 ;  /* 0x00000005ff077e24 */ /* 0x000fc6000f8e00ff */
[----:B------:R0:W2:Y:S04]  /*1720*/  @P0 LDG.E R9, desc[UR46][R4.64] ;  /* 0x0000002e04090981 */ /* 0x0000a8000c1e1900 */
[----:B------:R-:W2:Y:S01]  /*1730*/  @P1 LDG.E R0, desc[UR46][R6.64] ;  /* 0x0000002e06001981 */ /* 0x000ea2000c1e1900 */
[----:B------:R-:W1:Y:S01]  /*1740*/  S2UR UR5, SR_CgaCtaId ;  /* 0x00000000000579c3 */ /* 0x000e620000008800 */
[----:B------:R-:W-:Y:S01]  /*1750*/  ULEA.HI UR4, UR36, UR36, URZ, 0x1 ;  /* 0x0000002424047291 */ /* 0x000fe2000f8f083f */
[----:B------:R-:W-:-:S03]  /*1760*/  MOV R2, 0x400 ;  /* 0x0000040000027802 */ /* 0x000fc60000000f00 */
[----:B------:R-:W-:Y:S01]  /*1770*/  ULOP3.LUT UR4, UR4, 0xfffffffe, URZ, 0xc0, !UPT ;  /* 0xfffffffe04047892 */ /* 0x000fe2000f8ec03f */
[----:B0-----:R-:W-:-:S03]  /*1780*/  IMAD.U32 R4, RZ, RZ, UR41 ;  /* 0x00000029ff047e24 */ /* 0x001fc6000f8e00ff */
[----:B------:R-:W-:Y:S02]  /*1790*/  UIADD3 UR4, UR36, -UR4, URZ ;  /* 0x8000000424047290 */ /* 0x000fe4000fffe03f */
[----:B------:R-:W-:-:S04]  /*17a0*/  ISETP.NE.AND P0, PT, R4, 0x3, PT ;  /* 0x000000030400780c */ /* 0x000fc80003f05270 */
[----:B------:R-:W-:Y:S01]  /*17b0*/  MOV R11, UR4 ;  /* 0x00000004000b7c02 */ /* 0x000fe20008000f00 */
[----:B------:R-:W-:-:S03]  /*17c0*/  ULDC UR4, c[0x0][0x9d8] ;  /* 0x0002760000047ab9 */ /* 0x000fc60000000800 */
[----:B------:R-:W-:Y:S01]  /*17d0*/  SHF.L.U32 R11, R11, 0x1f, RZ ;  /* 0x0000001f0b0b7819 */ /* 0x000fe200000006ff */
[----:B-1----:R-:W-:-:S05]  /*17e0*/  IMAD.U32 R3, RZ, RZ, UR5 ;  /* 0x00000005ff037e24 */ /* 0x002fca000f8e00ff */
[----:B------:R-:W-:-:S04]  /*17f0*/  LEA R2, R3, R2, 0x18 ;  /* 0x0000000203027211 */ /* 0x000fc800078ec0ff */
[----:B------:R-:W0:Y:S01]  /*1800*/  SYNCS.PHASECHK.TRANS64.TRYWAIT P1, [R2+URZ+0x13200], R11 ;  /* 0x0132000b020075a7 */ /* 0x000e22000802017f */
[----:B--2---:R-:W-:-:S04]  /*1810*/  FMUL.FTZ R0, R9, R0 ;  /* 0x0000000009007220 */ /* 0x004fc80000410000 */
[----:B------:R-:W-:Y:S01]  /*1820*/  FMUL.FTZ R0, R0, UR4 ;  /* 0x0000000400007c20 */ /* 0x000fe20008410000 */
[----:B0-----:R-:W-:Y:S06]  /*1830*/  @!P1 BRA `(.L_x_135) ;  /* 0x000000cc00bc9947 */ /* 0x001fec0003800000 */
.L_x_257:
[----:B------:R-:W-:Y:S05]  /*1840*/  @!P0 BRA `(.L_x_136) ;  /* 0x0000000000048947 */ /* 0x000fea0003800000 */
[----:B------:R-:W-:Y:S01]  /*1850*/  BPT.TRAP 0x1 ;  /* 0x000000040000795c */ /* 0x000fe20000300000 */
.L_x_136:
[----:B------:R-:W-:Y:S02]  /*1860*/  IMAD.U32 R6, RZ, RZ, UR37 ;  /* 0x00000025ff067e24 */ /* 0x000fe4000f8e00ff */
[----:B------:R-:W-:-:S03]  /*1870*/  IMAD.U32 R5, RZ, RZ, UR39 ;  /* 0x00000027ff057e24 */ /* 0x000fc6000f8e00ff */
[----:B------:R-:W-:Y:S01]  /*1880*/  SHF.L.U32 R6, R6, 0x1f, RZ ;  /* 0x0000001f06067819 */ /* 0x000fe200000006ff */
[----:B------:R-:W-:-:S04]  /*1890*/  IMAD R5, R5, 0x8, R2 ;  /* 0x0000000805057824 */ /* 0x000fc800078e0202 */
[----:B------:R1:W2:Y:S01]  /*18a0*/  SYNCS.PHASECHK.TRANS64.TRYWAIT P1, [R5+URZ+0x13230], R6 ;  /* 0x01323006050075a7 */ /* 0x0002a2000802017f */
[----:B------:R-:W-:Y:S05]  /*18b0*/  @!P0 BRA `(.L_x_137) ;  /* 0x0000000000048947 */ /* 0x000fea0003800000 */
[----:B------:R-:W-:Y:S01]  /*18c0*/  BPT.TRAP 0x1 ;  /* 0x000000040000795c */ /* 0x000fe20000300000 */
.L_x_137:
[----:B------:R-:W3:Y:S01]  /*18d0*/  S2R R7, SR_TID.X ;  /* 0x0000000000077919 */ /* 0x000ee20000002100 */
[----:B------:R-:W-:-:S05]  /*18e0*/  VIADD R4, R2, 0xe000 ;  /* 0x0000e00002047836 */ /* 0x000fca0000000000 */
[----:B------:R-:W-:-:S04]  /*18f0*/  SHF.R.U32.HI R4, RZ, 0x4, R4 ;  /* 0x00000004ff047819 */ /* 0x000fc80000011604 */
[----:B------:R-:W-:Y:S02]  /*1900*/  LOP3.LUT R4, R4, 0x3fff, RZ, 0xc0, !PT ;  /* 0x00003fff04047812 */ /* 0x000fe400078ec0ff */
[----:B---3--:R-:W-:Y:S01]  /*1910*/  LOP3.LUT P2, RZ, R7, 0x7f, RZ, 0xc0, !PT ;  /* 0x0000007f07ff7812 */ /* 0x008fe2000784c0ff */
[----:B--2---:R-:W-:-:S12]  /*1920*/  @P1 BRA `(.L_x_138) ;  /* 0x0000000000081947 */ /* 0x004fd80003800000 */
[----:B------:R-:W2:Y:S02]  /*1930*/  SYNCS.PHASECHK.TRANS64.TRYWAIT P1, [R5+URZ+0x13230], R6 ;  /* 0x01323006050075a7 */ /* 0x000ea4000802017f */
[----:B--2---:R-:W-:Y:S05]  /*1940*/  @!P1 BRA `(.L_x_139) ;  /* 0x000000cc008c9947 */ /* 0x004fea0003800000 */
.L_x_138:
[----:B------:R-:W-:Y:S05]  /*1950*/  WARPSYNC.ALL ;  /* 0x0000000000007948 */ /* 0x000fea0003800000 */
[----:B------:R-:W-:Y:S01]  /*1960*/  IMAD.MOV.U32 R55, RZ, RZ, RZ ;  /* 0x000000ffff377224 */ /* 0x000fe200078e00ff */
[----:B------:R-:W-:-:S04]  /*1970*/  LOP3.LUT R4, R4, 0x10000, RZ, 0xfc, !PT ;  /* 0x0001000004047812 */ /* 0x000fc800078efcff */
        /* <DEDUP_REMOVED lines=8> */
[----:B------:R-:W3:Y:S01]  /*1a00*/  S2R R120, SR_TID.X ;  /* 0x0000000000787919 */ /* 0x000ee20000002100 */
[----:B------:R-:W-:-:S04]  /*1a10*/  UISETP.GE.AND UP0, UPT, UR49, 0xa1, UPT ;  /* 0x000000a13100788c */ /* 0x000fc8000bf06270 */
        /* <DEDUP_REMOVED lines=41> */
[C---:B-12---:R-:W-:Y:S01]  /*1cb0*/  FMUL.FTZ R6, R0.reuse, R106 ;  /* 0x0000006a00067220 */ /* 0x046fe20000410000 */
[C---:B------:R-:W-:Y:S01]  /*1cc0*/  FMUL.FTZ R7, R0.reuse, R107 ;  /* 0x0000006b00077220 */ /* 0x040fe20000410000 */
[----:B------:R-:W-:Y:S01]  /*1cd0*/  QGMMA.64x32x32.F32.E4M3.E4M3 R88, gdesc[UR4], R88, gsb0 ;  /* 0x00600000045879f3 */ /* 0x000fe20008000858 */
[----:B------:R-:W-:Y:S01]  /*1ce0*/  UIADD3 UR6, UR12, 0x102, URZ ;  /* 0x000001020c067890 */ /* 0x000fe2000fffe03f */
[----:B------:R-:W1:Y:S01]  /*1cf0*/  MUFU.TANH R51, R51 ;  /* 0x0000003300337308 */ /* 0x000e620000002400 */
[----:B------:R-:W-:Y:S01]  /*1d00*/  UMOV UR7, 0x80000020 ;  /* 0x8000002000077882 */ /* 0x000fe20000000000 */
[C---:B------:R-:W-:Y:S01]  /*1d10*/  FMUL.FTZ R54, R0.reuse, R109 ;  /* 0x0000006d00367220 */ /* 0x040fe20000410000 */
        /* <DEDUP_REMOVED lines=10> */
[----:B------:R-:W-:-:S03]  /*1dc0*/  FMUL.FTZ R10, R0, R114 ;  /* 0x00000072000a7220 */ /* 0x000fc60000410000 */
[----:B------:R-:W2:Y:S08]  /*1dd0*/  MUFU.TANH R53, R53 ;  /* 0x0000003500357308 */ /* 0x000eb00000002400 */
[----:B------:R-:W4:Y:S08]  /*1de0*/  MUFU.TANH R6, R6 ;  /* 0x0000000600067308 */ /* 0x000f300000002400 */
[----:B------:R-:W5:Y:S08]  /*1df0*/  MUFU.TANH R7, R7 ;  /* 0x0000000700077308 */ /* 0x000f700000002400 */
[----:B------:R-:W3:Y:S08]  /*1e00*/  MUFU.TANH R54, R54 ;  /* 0x0000003600367308 */ /* 0x000ef00000002400 */
[----:B------:R-:W3:Y:S08]  /*1e10*/  MUFU.TANH R8, R8 ;  /* 0x0000000800087308 */ /* 0x000ef00000002400 */
[----:B------:R-:W3:Y:S01]  /*1e20*/  MUFU.TANH R11, R11 ;  /* 0x0000000b000b7308 */ /* 0x000ee20000002400 */
[----:B------:R-:W-:-:S02]  /*1e30*/  WARPGROUP.DEPBAR.LE gsb0, 0x0 ;  /* 0x00008000000079c5 */ /* 0x000fc40000010000 */
[----:B------:R-:W-:Y:S01]  /*1e40*/  WARPGROUP.ARRIVE ;  /* 0x00000000000079c5 */ /* 0x000fe20000000000 */
[C---:B------:R-:W-:Y:S01]  /*1e50*/  FMUL.FTZ R21, R0.reuse, R93 ;  /* 0x0000005d00157220 */ /* 0x040fe20000410000 */
[C---:B------:R-:W-:Y:S01]  /*1e60*/  FMUL.FTZ R49, R0.reuse, R96 ;  /* 0x0000006000317220 */ /* 0x040fe20000410000 */
[C---:B------:R-:W-:Y:S02]  /*1e70*/  FMUL.FTZ R96, R0.reuse, R98 ;  /* 0x0000006200607220 */ /* 0x040fe40000410000 */
[----:B------:R-:W3:Y:S01]  /*1e80*/  MUFU.TANH R12, R12 ;  /* 0x0000000c000c7308 */ /* 0x000ee20000002400 */
        /* <DEDUP_REMOVED lines=15> */
[----:B------:R-:W3:Y:S01]  /*1f80*/  MUFU.TANH R106, R106 ;  /* 0x0000006a006a7308 */ /* 0x000ee20000002400 */
[C---:B------:R-:W-:Y:S01]  /*1f90*/  FMUL.FTZ R90, R0.reuse, R103 ;  /* 0x00000067005a7220 */ /* 0x040fe20000410000 */
[----:B------:R-:W-:-:S06]  /*1fa0*/  FMUL.FTZ R45, R0, R101 ;  /* 0x00000065002d7220 */ /* 0x000fcc0000410000 */
[----:B------:R-:W-:Y:S08]  /*1fb0*/  MUFU.TANH R14, R14 ;  /* 0x0000000e000e7308 */ /* 0x000ff00000002400 */
[----:B------:R-:W3:Y:S08]  /*1fc0*/  MUFU.TANH R105, R105 ;  /* 0x0000006900697308 */ /* 0x000ef00000002400 */
[----:B------:R-:W3:Y:S08]  /*1fd0*/  MUFU.TANH R21, R21 ;  /* 0x0000001500157308 */ /* 0x000ef00000002400 */
[----:B------:R-:W3:Y:S08]  /*1fe0*/  MUFU.TANH R96, R96 ;  /* 0x0000006000607308 */ /* 0x000ef00000002400 */
[----:B------:R-:W3:Y:S01]  /*1ff0*/  MUFU.TANH R20, R20 ;  /* 0x0000001400147308 */ /* 0x000ee20000002400 */
[----:B------:R-:W-:-:S02]  /*2000*/  WARPGROUP.DEPBAR.LE gsb0, 0x0 ;  /* 0x00008000000079c5 */ /* 0x000fc40000010000 */
[----:B------:R-:W-:Y:S01]  /*2010*/  WARPGROUP.ARRIVE ;  /* 0x00000000000079c5 */ /* 0x000fe20000000000 */
[C---:B------:R-:W-:Y:S01]  /*2020*/  FMUL.FTZ R42, R0.reuse, R73 ;  /* 0x00000049002a7220 */ /* 0x040fe20000410000 */
[C---:B------:R-:W-:Y:S01]  /*2030*/  FMUL.FTZ R93, R0.reuse, R74 ;  /* 0x0000004a005d7220 */ /* 0x040fe20000410000 */
[C---:B------:R-:W-:Y:S01]  /*2040*/  FMUL.FTZ R74, R0.reuse, R76 ;  /* 0x0000004c004a7220 */ /* 0x040fe20000410000 */
[C---:B------:R-:W-:Y:S01]  /*2050*/  FMUL.FTZ R76, R0.reuse, R83 ;  /* 0x00000053004c7220 */ /* 0x040fe20000410000 */
[----:B------:R-:W3:Y:S01]  /*2060*/  MUFU.TANH R9, R9 ;  /* 0x0000000900097308 */ /* 0x000ee20000002400 */
[----:B------:R-:W-:Y:S01]  /*2070*/  QGMMA.64x32x32.F32.E4M3.E4M3 R56, gdesc[UR4], R56, gsb0 ;  /* 0x00600000043879f3 */ /* 0x000fe20008000838 */
[----:B------:R-:W-:Y:S01]  /*2080*/  UIADD3 UR6, UR12, 0x202, URZ ;  /* 0x000002020c067890 */ /* 0x000fe2000fffe03f */
[C---:B------:R-:W-:Y:S01]  /*2090*/  FMUL.FTZ R47, R0.reuse, R85 ;  /* 0x00000055002f7220 */ /* 0x040fe20000410000 */
[----:B------:R-:W-:Y:S01]  /*20a0*/  UMOV UR7, 0x80000020 ;  /* 0x8000002000077882 */ /* 0x000fe20000000000 */
[C---:B------:R-:W-:Y:S01]  /*20b0*/  FMUL.FTZ R92, R0.reuse, R78 ;  /* 0x0000004e005c7220 */ /* 0x040fe20000410000 */
[C---:B------:R-:W-:Y:S01]  /*20c0*/  FMUL.FTZ R78, R0.reuse, R79 ;  /* 0x0000004f004e7220 */ /* 0x040fe20000410000 */
[C---:B------:R-:W-:Y:S01]  /*20d0*/  FMUL.FTZ R41, R0.reuse, R81 ;  /* 0x0000005100297220 */ /* 0x040fe20000410000 */
[----:B------:R-:W3:Y:S01]  /*20e0*/  MUFU.TANH R10, R10 ;  /* 0x0000000a000a7308 */ /* 0x000ee20000002400 */
        /* <DEDUP_REMOVED lines=8> */
[----:B------:R-:W-:-:S07]  /*2170*/  FMUL.FTZ R80, R0, R86 ;  /* 0x0000005600507220 */ /* 0x000fce0000410000 */
[----:B------:R-:W3:Y:S08]  /*2180*/  MUFU.TANH R95, R95 ;  /* 0x0000005f005f7308 */ /* 0x000ef00000002400 */
[----:B------:R-:W3:Y:S08]  /*2190*/  MUFU.TANH R104, R104 ;  /* 0x0000006800687308 */ /* 0x000ef00000002400 */
[----:B------:R-:W3:Y:S08]  /*21a0*/  MUFU.TANH R108, R108 ;  /* 0x0000006c006c7308 */ /* 0x000ef00000002400 */
[----:B------:R-:W-:Y:S08]  /*21b0*/  MUFU.TANH R44, R44 ;  /* 0x0000002c002c7308 */ /* 0x000ff00000002400 */
[----:B------:R-:W3:Y:S01]  /*21c0*/  MUFU.TANH R107, R107 ;  /* 0x0000006b006b7308 */ /* 0x000ee20000002400 */
[----:B------:R-:W-:-:S02]  /*21d0*/  WARPGROUP.DEPBAR.LE gsb0, 0x0 ;  /* 0x00008000000079c5 */ /* 0x000fc40000010000 */
[----:B------:R-:W-:Y:S01]  /*21e0*/  WARPGROUP.ARRIVE ;  /* 0x00000000000079c5 */ /* 0x000fe20000000000 */
[C---:B------:R-:W-:Y:S01]  /*21f0*/  FMUL.FTZ R73, R0.reuse, R56 ;  /* 0x0000003800497220 */ /* 0x040fe20000410000 */
[----:B------:R-:W-:Y:S01]  /*2200*/  MOV R56, UR48 ;  /* 0x0000003000387c02 */ /* 0x000fe20008000f00 */
[C---:B------:R-:W-:Y:S01]  /*2210*/  FMUL.FTZ R83, R0.reuse, R64 ;  /* 0x0000004000537220 */ /* 0x040fe20000410000 */
[C---:B------:R-:W-:Y:S01]  /*2220*/  FMUL.FTZ R85, R0.reuse, R65 ;  /* 0x0000004100557220 */ /* 0x040fe20000410000 */
[----:B------:R-:W-:Y:S01]  /*2230*/  FMUL.FTZ R48, R0, R57 ;  /* 0x0000003900307220 */ /* 0x000fe20000410000 */
[----:B------:R-:W-:Y:S01]  /*2240*/  QGMMA.64x32x32.F32.E4M3.E4M3 R24, gdesc[UR4], R24, gsb0 ;  /* 0x00600000041879f3 */ /* 0x000fe20008000818 */
[----:B------:R-:W-:Y:S02]  /*2250*/  IMAD R15, R56, -0xa0, R15 ;  /* 0xffffff60380f7824 */ /* 0x000fe400078e020f */
[C---:B------:R-:W-:Y:S01]  /*2260*/  FMUL.FTZ R79, R0.reuse, R58 ;  /* 0x0000003a004f7220 */ /* 0x040fe20000410000 */
[C---:B------:R-:W-:Y:S01]  /*2270*/  FMUL.FTZ R58, R0.reuse, R59 ;  /* 0x0000003b003a7220 */ /* 0x040fe20000410000 */
[C---:B------:R-:W-:Y:S01]  /*2280*/  FMUL.FTZ R82, R0.reuse, R60 ;  /* 0x0000003c00527220 */ /* 0x040fe20000410000 */
[C---:B------:R-:W-:Y:S01]  /*2290*/  FMUL.FTZ R87, R0.reuse, R66 ;  /* 0x0000004200577220 */ /* 0x040fe20000410000 */
[C---:B------:R-:W-:Y:S01]  /*22a0*/  ISETP.GT.AND P1, PT, R15.reuse, RZ, PT ;  /* 0x000000ff0f00720c */ /* 0x040fe20003f24270 */
[----:B------:R-:W3:Y:S01]  /*22b0*/  MUFU.TANH R43, R43 ;  /* 0x0000002b002b7308 */ /* 0x000ee20000002400 */
[C---:B------:R-:W-:Y:S01]  /*22c0*/  ISETP.GT.AND P2, PT, R15.reuse, 0x1, PT ;  /* 0x000000010f00780c */ /* 0x040fe20003f44270 */
[C---:B------:R-:W-:Y:S01]  /*22d0*/  FMUL.FTZ R61, R0.reuse, R61 ;  /* 0x0000003d003d7220 */ /* 0x040fe20000410000 */
[----:B------:R-:W-:Y:S01]  /*22e0*/  ISETP.GT.AND P3, PT, R15, 0x8, PT ;  /* 0x000000080f00780c */ /* 0x000fe20003f64270 */
[C---:B------:R-:W-:Y:S01]  /*22f0*/  FMUL.FTZ R97, R0.reuse, R67 ;  /* 0x0000004300617220 */ /* 0x040fe20000410000 */
[----:B-1----:R-:W-:Y:S01]  /*2300*/  FSEL R51, R51, -INF , P1 ;  /* 0xff80000033337808 */ /* 0x002fe20000800000 */
[----:B------:R-:W-:Y:S01]  /*2310*/  FMUL.FTZ R68, R0, R68 ;  /* 0x0000004400447220 */ /* 0x000fe20000410000 */
[----:B0-----:R-:W-:Y:S01]  /*2320*/  FSEL R52, R52, -INF , P2 ;  /* 0xff80000034347808 */ /* 0x001fe20001000000 */
[----:B------:R-:W0:Y:S01]  /*2330*/  MUFU.TANH R94, R94 ;  /* 0x0000005e005e7308 */ /* 0x000e220000002400 */
[----:B------:R-:W-:Y:S01]  /*2340*/  ISETP.GT.AND P4, PT, R15, 0x9, PT ;  /* 0x000000090f00780c */ /* 0x000fe20003f84270 */
[C---:B------:R-:W-:Y:S01]  /*2350*/  FMUL.FTZ R84, R0.reuse, R63 ;  /* 0x0000003f00547220 */ /* 0x040fe20000410000 */
[----:B--2---:R-:W-:Y:S01]  /*2360*/  FSEL R53, R53, -INF , P3 ;  /* 0xff80000035357808 */ /* 0x004fe20001800000 */
[C---:B------:R-:W-:Y:S01]  /*2370*/  FMUL.FTZ R62, R0.reuse, R62 ;  /* 0x0000003e003e7220 */ /* 0x040fe20000410000 */
[----:B------:R-:W-:Y:S01]  /*2380*/  FMNMX.FTZ R64, R51, R52, !PT ;  /* 0x0000003433407209 */ /* 0x000fe20007810000 */
[----:B------:R-:W-:Y:S01]  /*2390*/  FMUL.FTZ R86, R0, R70 ;  /* 0x0000004600567220 */ /* 0x000fe20000410000 */
[----:B----4-:R-:W-:Y:S01]  /*23a0*/  FSEL R6, R6, -INF , P1 ;  /* 0xff80000006067808 */ /* 0x010fe20000800000 */
[----:B------:R-:W1:Y:S01]  /*23b0*/  MUFU.TANH R109, R109 ;  /* 0x0000006d006d7308 */ /* 0x000e620000002400 */
[C---:B------:R-:W-:Y:S01]  /*23c0*/  ISETP.GT.AND P5, PT, R15.reuse, 0x10, PT ;  /* 0x000000100f00780c */ /* 0x040fe20003fa4270 */
[C---:B------:R-:W-:Y:S01]  /*23d0*/  FMUL.FTZ R98, R0.reuse, R71 ;  /* 0x0000004700627220 */ /* 0x040fe20000410000 */
[----:B------:R-:W-:Y:S01]  /*23e0*/  ISETP.GT.AND P1, PT, R15, 0x11, PT ;  /* 0x000000110f00780c */ /* 0x000fe20003f24270 */
[----:B------:R-:W-:Y:S01]  /*23f0*/  FMUL.FTZ R69, R0, R69 ;  /* 0x0000004500457220 */ /* 0x000fe20000410000 */
[----:B-----5:R-:W-:-:S02]  /*2400*/  FSEL R7, R7, -INF , P2 ;  /* 0xff80000007077808 */ /* 0x020fc40001000000 */
[----:B---3--:R-:W-:Y:S01]  /*2410*/  FSEL R54, R54, -INF , P4 ;  /* 0xff80000036367808 */ /* 0x008fe20002000000 */
[----:B------:R-:W2:Y:S01]  /*2420*/  MUFU.TANH R49, R49 ;  /* 0x0000003100317308 */ /* 0x000ea20000002400 */
[----:B------:R-:W-:Y:S02]  /*2430*/  FMNMX.FTZ R65, R53, R64, !PT ;  /* 0x0000004035417209 */ /* 0x000fe40007810000 */
[C---:B------:R-:W-:Y:S02]  /*2440*/  ISETP.GT.AND P2, PT, R15.reuse, 0x18, PT ;  /* 0x000000180f00780c */ /* 0x040fe40003f44270 */
[----:B------:R-:W-:Y:S02]  /*2450*/  FSEL R8, R8, -INF , P3 ;  /* 0xff80000008087808 */ /* 0x000fe40001800000 */
[----:B------:R-:W-:Y:S01]  /*2460*/  ISETP.GT.AND P3, PT, R15, 0x19, PT ;  /* 0x000000190f00780c */ /* 0x000fe20003f64270 */
[----:B------:R-:W3:Y:S01]  /*2470*/  MUFU.TANH R91, R91 ;  /* 0x0000005b005b7308 */ /* 0x000ee20000002400 */
[----:B------:R-:W-:-:S02]  /*2480*/  FSEL R56, R11, -INF , P5 ;  /* 0xff8000000b387808 */ /* 0x000fc40002800000 */
[----:B------:R-:W-:Y:S02]  /*2490*/  FSEL R57, R12, -INF , P1 ;  /* 0xff8000000c397808 */ /* 0x000fe40000800000 */
[----:B------:R-:W-:Y:S02]  /*24a0*/  FMNMX.FTZ R65, R54, R65, !PT ;  /* 0x0000004136417209 */ /* 0x000fe40007810000 */
[----:B------:R-:W-:Y:S01]  /*24b0*/  FSEL R12, R106, -INF , P2 ;  /* 0xff8000006a0c7808 */ /* 0x000fe20001000000 */
[----:B------:R-:W4:Y:S01]  /*24c0*/  MUFU.TANH R50, R50 ;  /* 0x0000003200327308 */ /* 0x000f220000002400 */
[----:B------:R-:W-:Y:S02]  /*24d0*/  FSEL R59, R13, -INF , P2 ;  /* 0xff8000000d3b7808 */ /* 0x000fe40001000000 */
[----:B------:R-:W-:Y:S02]  /*24e0*/  ISETP.GT.AND P2, PT, R15, 0x29, PT ;  /* 0x000000290f00780c */ /* 0x000fe40003f44270 */
[----:B------:R-:W-:-:S02]  /*24f0*/  FSEL R13, R105, -INF , P3 ;  /* 0xff800000690d7808 */ /* 0x000fc40001800000 */
[----:B------:R-:W-:Y:S01]  /*2500*/  FSEL R60, R14, -INF , P3 ;  /* 0xff8000000e3c7808 */ /* 0x000fe20001800000 */
[----:B------:R-:W5:Y:S01]  /*2510*/  MUFU.TANH R90, R90 ;  /* 0x0000005a005a7308 */ /* 0x000f620000002400 */
[----:B------:R-:W-:Y:S02]  /*2520*/  ISETP.GT.AND P3, PT, R15, 0x30, PT ;  /* 0x000000300f00780c */ /* 0x000fe40003f64270 */
[----:B------:R-:W-:Y:S02]  /*2530*/  FMNMX.FTZ R66, R56, R65, !PT ;  /* 0x0000004138427209 */ /* 0x000fe40007810000 */
[----:B------:R-:W-:Y:S01]  /*2540*/  FSEL R64, R21, -INF , P2 ;  /* 0xff80000015407808 */ /* 0x000fe20001000000 */
[----:B------:R-:W-:Y:S02]  /*2550*/  WARPGROUP.DEPBAR.LE gsb0, 0x0 ;  /* 0x00008000000079c5 */ /* 0x000fe40000010000 */
[----:B------:R-:W-:Y:S01]  /*2560*/  FSEL R21, R96, -INF , P3 ;  /* 0xff80000060157808 */ /* 0x000fe20001800000 */
[----:B------:R0:W-:Y:S01]  /*2570*/  MUFU.TANH R70, R61 ;  /* 0x0000003d00467308 */ /* 0x0001e20000002400 */
[----:B------:R-:W-:Y:S01]  /*2580*/  FSEL R11, R20, -INF , P1 ;  /* 0xff800000140b7808 */ /* 0x000fe20000800000 */
[C---:B------:R-:W-:Y:S01]  /*2590*/  FMUL.FTZ R28, R0.reuse, R28 ;  /* 0x0000001c001c7220 */ /* 0x040fe20000410000 */
[----:B------:R-:W-:Y:S01]  /*25a0*/  FMNMX.FTZ R96, R57, R66, !PT ;  /* 0x0000004239607209 */ /* 0x000fe20007810000 */
[C---:B------:R-:W-:Y:S01]  /*25b0*/  FMUL.FTZ R29, R0.reuse, R29 ;  /* 0x0000001d001d7220 */ /* 0x040fe20000410000 */
[----:B------:R-:W-:Y:S01]  /*25c0*/  ISETP.GT.AND P1, PT, R15, 0x28, PT ;  /* 0x000000280f00780c */ /* 0x000fe20003f24270 */
[C---:B------:R-:W-:Y:S01]  /*25d0*/  FMUL.FTZ R27, R0.reuse, R27 ;  /* 0x0000001b001b7220 */ /* 0x040fe20000410000 */
[----:B------:R-:W-:Y:S01]  /*25e0*/  FSEL R9, R9, -INF , P4 ;  /* 0xff80000009097808 */ /* 0x000fe20002000000 */
[----:B------:R1:W-:Y:S01]  /*25f0*/  MUFU.TANH R71, R62 ;  /* 0x0000003e00477308 */ /* 0x0003e20000002400 */
[----:B------:R-:W-:Y:S01]  /*2600*/  ISETP.GT.AND P4, PT, R15, 0x20, PT ;  /* 0x000000200f00780c */ /* 0x000fe20003f84270 */
[----:B------:R-:W-:Y:S01]  /*2610*/  FMUL.FTZ R101, R0, R38 ;  /* 0x0000002600657220 */ /* 0x000fe20000410000 */
[----:B------:R-:W-:-:S02]  /*2620*/  FMNMX.FTZ R67, R59, R96, !PT ;  /* 0x000000603b437209 */ /* 0x000fc40007810000 */
[----:B------:R-:W-:Y:S02]  /*2630*/  FSEL R10, R10, -INF , P5 ;  /* 0xff8000000a0a7808 */ /* 0x000fe40002800000 */
[----:B------:R-:W-:Y:S01]  /*2640*/  FSEL R63, R46, -INF , P1 ;  /* 0xff8000002e3f7808 */ /* 0x000fe20000800000 */
[----:B------:R-:W-:Y:S01]  /*2650*/  MUFU.TANH R89, R89 ;  /* 0x0000005900597308 */ /* 0x000fe20000002400 */
[----:B------:R-:W-:Y:S02]  /*2660*/  ISETP.GT.AND P5, PT, R15, 0x21, PT ;  /* 0x000000210f00780c */ /* 0x000fe40003fa4270 */
[----:B------:R-:W-:Y:S02]  /*2670*/  FSEL R46, R95, -INF , P2 ;  /* 0xff8000005f2e7808 */ /* 0x000fe40001000000 */
[----:B0-----:R-:W-:Y:S02]  /*2680*/  FSEL R61, R104, -INF , P4 ;  /* 0xff800000683d7808 */ /* 0x001fe40002000000 */
[----:B------:R-:W-:Y:S01]  /*2690*/  FSEL R14, R108, -INF , P4 ;  /* 0xff8000006c0e7808 */ /* 0x000fe20002000000 */
[----:B------:R0:W-:Y:S01]  /*26a0*/  MUFU.TANH R95, R68 ;  /* 0x00000044005f7308 */ /* 0x0001e20000002400 */
[----:B------:R-:W-:-:S02]  /*26b0*/  ISETP.GT.AND P4, PT, R15, 0x31, PT ;  /* 0x000000310f00780c */ /* 0x000fc40003f84270 */
[----:B------:R-:W-:Y:S02]  /*26c0*/  FSEL R20, R107, -INF , P5 ;  /* 0xff8000006b147808 */ /* 0x000fe40002800000 */
[----:B-1----:R-:W-:Y:S02]  /*26d0*/  FSEL R62, R44, -INF , P5 ;  /* 0xff8000002c3e7808 */ /* 0x002fe40002800000 */
[----:B------:R-:W-:Y:S01]  /*26e0*/  ISETP.GT.AND P5, PT, R15, 0x38, PT ;  /* 0x000000380f00780c */ /* 0x000fe20003fa4270 */
[----:B------:R-:W1:Y:S01]  /*26f0*/  MUFU.TANH R45, R45 ;  /* 0x0000002d002d7308 */ /* 0x000e620000002400 */
[----:B0-----:R-:W-:Y:S02]  /*2700*/  FMNMX.FTZ R68, R60, R67, !PT ;  /* 0x000000433c447209 */ /* 0x001fe40007810000 */
[----:B------:R-:W-:Y:S02]  /*2710*/  FSEL R66, R43, -INF , P4 ;  /* 0xff8000002b427808 */ /* 0x000fe40002000000 */
[----:B------:R-:W-:-:S02]  /*2720*/  FMNMX.FTZ R99, R61, R68, !PT ;  /* 0x000000443d637209 */ /* 0x000fc40007810000 */
[----:B------:R-:W-:Y:S01]  /*2730*/  FSEL R43, R94, -INF , P5 ;  /* 0xff8000005e2b7808 */ /* 0x000fe20002800000 */
[----:B------:R-:W0:Y:S01]  /*2740*/  MUFU.TANH R88, R88 ;  /* 0x0000005800587308 */ /* 0x000e220000002400 */
[----:B------:R-:W-:Y:S02]  /*2750*/  FMNMX.FTZ R94, R62, R99, !PT ;  /* 0x000000633e5e7209 */ /* 0x000fe40007810000 */
[----:B------:R-:W-:Y:S02]  /*2760*/  FSEL R44, R109, -INF , P1 ;  /* 0xff8000006d2c7808 */ /* 0x000fe40000800000 */
[----:B--2---:R-:W-:Y:S02]  /*2770*/  FSEL R65, R49, -INF , P3 ;  /* 0xff80000031417808 */ /* 0x004fe40001800000 */
[----:B------:R-:W-:Y:S01]  /*2780*/  ISETP.GT.AND P1, PT, R15, 0x39, PT ;  /* 0x000000390f00780c */ /* 0x000fe20003f24270 */
[----:B------:R-:W2:Y:S01]  /*2790*/  MUFU.TANH R78, R78 ;  /* 0x0000004e004e7308 */ /* 0x000ea20000002400 */
[----:B---3--:R-:W-:-:S02]  /*27a0*/  FSEL R49, R91, -INF , P4 ;  /* 0xff8000005b317808 */ /* 0x008fc40002000000 */
[----:B----4-:R-:W-:Y:S02]  /*27b0*/  FSEL R67, R50, -INF , P5 ;  /* 0xff80000032437808 */ /* 0x010fe40002800000 */
[----:B-----5:R-:W-:Y:S02]  /*27c0*/  FSEL R50, R90, -INF , P1 ;  /* 0xff8000005a327808 */ /* 0x020fe40000800000 */
[C---:B------:R-:W-:Y:S01]  /*27d0*/  ISETP.GT.AND P3, PT, R15.reuse, 0x41, PT ;  /* 0x000000410f00780c */ /* 0x040fe20003f64270 */
[----:B------:R3:W-:Y:S01]  /*27e0*/  MUFU.TANH R91, R69 ;  /* 0x00000045005b7308 */ /* 0x0007e20000002400 */
[----:B------:R-:W-:Y:S02]  /*27f0*/  ISETP.GT.AND P2, PT, R15, 0x40, PT ;  /* 0x000000400f00780c */ /* 0x000fe40003f44270 */
[----:B-1----:R-:W-:Y:S02]  /*2800*/  FSEL R68, R45, -INF , P1 ;  /* 0xff8000002d447808 */ /* 0x002fe40000800000 */
[----:B------:R-:W-:-:S02]  /*2810*/  ISETP.GT.AND P5, PT, R15, 0x49, PT ;  /* 0x000000490f00780c */ /* 0x000fc40003fa4270 */
[----:B0-----:R-:W-:Y:S01]  /*2820*/  FSEL R88, R88, -INF , P2 ;  /* 0xff80000058587808 */ /* 0x001fe20001000000 */
[----:B------:R0:W-:Y:S01]  /*2830*/  MUFU.TANH R90, R86 ;  /* 0x00000056005a7308 */ /* 0x0001e20000002400 */
[----:B---3--:R-:W-:Y:S01]  /*2840*/  FMNMX.FTZ R69, R63, R94, !PT ;  /* 0x0000005e3f457209 */ /* 0x008fe20007810000 */
[----:B------:R-:W-:Y:S01]  /*2850*/  FMUL.FTZ R94, R0, R24 ;  /* 0x00000018005e7220 */ /* 0x000fe20000410000 */
[----:B------:R-:W-:Y:S02]  /*2860*/  FSEL R24, R89, -INF , P3 ;  /* 0xff80000059187808 */ /* 0x000fe40001800000 */
[C---:B------:R-:W-:Y:S02]  /*2870*/  ISETP.GT.AND P1, PT, R15.reuse, 0x50, PT ;  /* 0x000000500f00780c */ /* 0x040fe40003f24270 */
[----:B------:R-:W-:Y:S01]  /*2880*/  ISETP.GT.AND P4, PT, R15, 0x48, PT ;  /* 0x000000480f00780c */ /* 0x000fe20003f84270 */
[----:B------:R-:W1:Y:S01]  /*2890*/  MUFU.TANH R42, R42 ;  /* 0x0000002a002a7308 */ /* 0x000e620000002400 */
[----:B0-----:R-:W-:-:S04]  /*28a0*/  FMNMX.FTZ R86, R64, R69, !PT ;  /* 0x0000004540567209 */ /* 0x001fc80007810000 */
[----:B------:R-:W-:Y:S01]  /*28b0*/  FMNMX.FTZ R89, R65, R86, !PT ;  /* 0x0000005641597209 */ /* 0x000fe20007810000 */
[----:B------:R-:W-:Y:S01]  /*28c0*/  FMUL.FTZ R86, R0, R25 ;  /* 0x0000001900567220 */ /* 0x000fe20000410000 */
[----:B--2---:R-:W-:Y:S01]  /*28d0*/  FSEL R25, R78, -INF , P5 ;  /* 0xff8000004e197808 */ /* 0x004fe20002800000 */
[----:B------:R-:W0:Y:S01]  /*28e0*/  MUFU.TANH R81, R81 ;  /* 0x0000005100517308 */ /* 0x000e220000002400 */
[----:B------:R-:W-:Y:S01]  /*28f0*/  FMNMX.FTZ R96, R66, R89, !PT ;  /* 0x0000005942607209 */ /* 0x000fe20007810000 */
[----:B------:R-:W-:-:S03]  /*2900*/  FMUL.FTZ R89, R0, R26 ;  /* 0x0000001a00597220 */ /* 0x000fc60000410000 */
[----:B------:R-:W-:-:S03]  /*2910*/  FMNMX.FTZ R99, R67, R96, !PT ;  /* 0x0000006043637209 */ /* 0x000fc60007810000 */
[----:B------:R-:W2:Y:S01]  /*2920*/  MUFU.TANH R74, R74 ;  /* 0x0000004a004a7308 */ /* 0x000ea20000002400 */
[----:B------:R-:W-:Y:S02]  /*2930*/  FMNMX.FTZ R99, R68, R99, !PT ;  /* 0x0000006344637209 */ /* 0x000fe40007810000 */
[----:B-1----:R-:W-:Y:S02]  /*2940*/  FSEL R69, R42, -INF , P3 ;  /* 0xff8000002a457808 */ /* 0x002fe40001800000 */
[----:B------:R-:W-:Y:S02]  /*2950*/  FMNMX.FTZ R78, R88, R99, !PT ;  /* 0x00000063584e7209 */ /* 0x000fe40007810000 */
[----:B------:R-:W-:Y:S01]  /*2960*/  ISETP.GT.AND P3, PT, R15, 0x58, PT ;  /* 0x000000580f00780c */ /* 0x000fe20003f64270 */
[----:B------:R-:W1:Y:S01]  /*2970*/  MUFU.TANH R40, R40 ;  /* 0x0000002800287308 */ /* 0x000e620000002400 */
[----:B0-----:R-:W-:Y:S02]  /*2980*/  FSEL R26, R81, -INF , P1 ;  /* 0xff800000511a7808 */ /* 0x001fe40000800000 */
[----:B------:R-:W-:-:S05]  /*2990*/  FMNMX.FTZ R81, R69, R78, !PT ;  /* 0x0000004e45517209 */ /* 0x000fca0007810000 */
[----:B------:R-:W0:Y:S01]  /*29a0*/  MUFU.TANH R93, R93 ;  /* 0x0000005d005d7308 */ /* 0x000e220000002400 */
[----:B--2---:R-:W-:-:S04]  /*29b0*/  FSEL R74, R74, -INF , P4 ;  /* 0xff8000004a4a7808 */ /* 0x004fc80002000000 */
[----:B------:R-:W-:-:S03]  /*29c0*/  FMNMX.FTZ R81, R74, R81, !PT ;  /* 0x000000514a517209 */ /* 0x000fc60007810000 */
[----:B------:R-:W2:Y:S01]  /*29d0*/  MUFU.TANH R75, R75 ;  /* 0x0000004b004b7308 */ /* 0x000ea20000002400 */
[----:B-1----:R-:W-:Y:S02]  /*29e0*/  FSEL R40, R40, -INF , P5 ;  /* 0xff80000028287808 */ /* 0x002fe40002800000 */
[----:B------:R-:W-:-:S05]  /*29f0*/  ISETP.GT.AND P5, PT, R15, 0x60, PT ;  /* 0x000000600f00780c */ /* 0x000fca0003fa4270 */
[----:B------:R-:W1:Y:S01]  /*2a00*/  MUFU.TANH R92, R92 ;  /* 0x0000005c005c7308 */ /* 0x000e620000002400 */
[----:B0-----:R-:W-:Y:S02]  /*2a10*/  FSEL R45, R93, -INF , P2 ;  /* 0xff8000005d2d7808 */ /* 0x001fe40001000000 */
[----:B------:R-:W-:-:S05]  /*2a20*/  ISETP.GT.AND P2, PT, R15, 0x51, PT ;  /* 0x000000510f00780c */ /* 0x000fca0003f44270 */
[----:B------:R-:W0:Y:S01]  /*2a30*/  MUFU.TANH R41, R41 ;  /* 0x0000002900297308 */ /* 0x000e220000002400 */
[----:B--2---:R-:W-:Y:S02]  /*2a40*/  FSEL R75, R75, -INF , P1 ;  /* 0xff8000004b4b7808 */ /* 0x004fe40000800000 */
[----:B------:R-:W-:-:S05]  /*2a50*/  ISETP.GT.AND P1, PT, R15, 0x61, PT ;  /* 0x000000610f00780c */ /* 0x000fca0003f24270 */
[----:B------:R-:W2:Y:S01]  /*2a60*/  MUFU.TANH R72, R72 ;  /* 0x0000004800487308 */ /* 0x000ea20000002400 */
[----:B-1----:R-:W-:Y:S02]  /*2a70*/  FSEL R42, R92, -INF , P4 ;  /* 0xff8000005c2a7808 */ /* 0x002fe40002000000 */
[----:B------:R-:W-:-:S05]  /*2a80*/  ISETP.GT.AND P4, PT, R15, 0x59, PT ;  /* 0x000000590f00780c */ /* 0x000fca0003f84270 */
[----:B------:R-:W1:Y:S01]  /*2a90*/  MUFU.TANH R47, R47 ;  /* 0x0000002f002f7308 */ /* 0x000e620000002400 */
[----:B0-----:R-:W-:-:S07]  /*2aa0*/  FSEL R78, R41, -INF , P2 ;  /* 0xff800000294e7808 */ /* 0x001fce0001000000 */
[----:B------:R-:W-:Y:S01]  /*2ab0*/  MUFU.TANH R73, R73 ;  /* 0x0000004900497308 */ /* 0x000fe20000002400 */
[----:B--2---:R-:W-:-:S07]  /*2ac0*/  FSEL R72, R72, -INF , P3 ;  /* 0xff80000048487808 */ /* 0x004fce0001800000 */
[----:B------:R0:W-:Y:S08]  /*2ad0*/  MUFU.TANH R96, R86 ;  /* 0x0000005600607308 */ /* 0x0001f00000002400 */
[----:B------:R-:W2:Y:S01]  /*2ae0*/  MUFU.TANH R76, R76 ;  /* 0x0000004c004c7308 */ /* 0x000ea20000002400 */
[----:B0-----:R-:W-:Y:S02]  /*2af0*/  FMNMX.FTZ R86, R40, R81, !PT ;  /* 0x0000005128567209 */ /* 0x001fe40007810000 */
[----:B-1----:R-:W-:-:S05]  /*2b00*/  FSEL R81, R47, -INF , P4 ;  /* 0xff8000002f517808 */ /* 0x002fca0002000000 */
[----:B------:R-:W0:Y:S08]  /*2b10*/  MUFU.TANH R48, R48 ;  /* 0x0000003000307308 */ /* 0x000e300000002400 */
[----:B------:R-:W-:Y:S01]  /*2b20*/  MUFU.TANH R92, R94 ;  /* 0x0000005e005c7308 */ /* 0x000fe20000002400 */
[----:B--2---:R-:W-:Y:S02]  /*2b30*/  FSEL R76, R76, -INF , P2 ;  /* 0xff8000004c4c7808 */ /* 0x004fe40001000000 */
[----:B------:R-:W-:-:S05]  /*2b40*/  ISETP.GT.AND P2, PT, R15, 0x68, PT ;  /* 0x000000680f00780c */ /* 0x000fca0003f44270 */
[----:B------:R1:W-:Y:S08]  /*2b50*/  MUFU.TANH R94, R89 ;  /* 0x00000059005e7308 */ /* 0x0003f00000002400 */
[----:B------:R-:W2:Y:S01]  /*2b60*/  MUFU.TANH R80, R80 ;  /* 0x0000005000507308 */ /* 0x000ea20000002400 */
[----:B-1----:R-:W-:Y:S02]  /*2b70*/  FMNMX.FTZ R89, R75, R86, !PT ;  /* 0x000000564b597209 */ /* 0x002fe40007810000 */
[----:B------:R-:W-:-:S02]  /*2b80*/  FSEL R86, R73, -INF , P5 ;  /* 0xff80000049567808 */ /* 0x000fc40002800000 */
[----:B------:R-:W-:Y:S02]  /*2b90*/  FMNMX.FTZ R89, R78, R89, !PT ;  /* 0x000000594e597209 */ /* 0x000fe40007810000 */
[----:B0-----:R-:W-:Y:S01]  /*2ba0*/  FSEL R73, R48, -INF , P1 ;  /* 0xff80000030497808 */ /* 0x001fe20000800000 */
[----:B------:R-:W0:Y:S01]  /*2bb0*/  MUFU.TANH R82, R82 ;  /* 0x0000005200527308 */ /* 0x000e220000002400 */
[----:B------:R-:W-:Y:S01]  /*2bc0*/  FMNMX.FTZ R100, R72, R89, !PT ;  /* 0x0000005948647209 */ /* 0x000fe20007810000 */
[----:B------:R-:W-:-:S03]  /*2bd0*/  FMUL.FTZ R48, R0, R30 ;  /* 0x0000001e00307220 */ /* 0x000fc60000410000 */
[----:B------:R-:W-:-:S03]  /*2be0*/  FMNMX.FTZ R89, R81, R100, !PT ;  /* 0x0000006451597209 */ /* 0x000fc60007810000 */
[----:B------:R-:W1:Y:S01]  /*2bf0*/  MUFU.TANH R77, R77 ;  /* 0x0000004d004d7308 */ /* 0x000e620000002400 */
[----:B------:R-:W-:Y:S02]  /*2c00*/  FMNMX.FTZ R30, R86, R89, !PT ;  /* 0x00000059561e7209 */ /* 0x000fe40007810000 */
[----:B--2---:R-:W-:Y:S02]  /*2c10*/  FSEL R80, R80, -INF , P3 ;  /* 0xff80000050507808 */ /* 0x004fe40001800000 */
[----:B------:R-:W-:-:S03]  /*2c20*/  ISETP.GT.AND P3, PT, R15, 0x69, PT ;  /* 0x000000690f00780c */ /* 0x000fc60003f64270 */
[----:B------:R-:W-:Y:S01]  /*2c30*/  MUFU.TANH R84, R84 ;  /* 0x0000005400547308 */ /* 0x000fe20000002400 */
[----:B0-----:R-:W-:-:S07]  /*2c40*/  FSEL R82, R82, -INF , P2 ;  /* 0xff80000052527808 */ /* 0x001fce0001000000 */
[----:B------:R-:W0:Y:S01]  /*2c50*/  MUFU.TANH R79, R79 ;  /* 0x0000004f004f7308 */ /* 0x000e220000002400 */
[----:B-1----:R-:W-:Y:S02]  /*2c60*/  FSEL R77, R77, -INF , P4 ;  /* 0xff8000004d4d7808 */ /* 0x002fe40002000000 */
[----:B------:R-:W-:-:S05]  /*2c70*/  ISETP.GT.AND P4, PT, R15, 0x70, PT ;  /* 0x000000700f00780c */ /* 0x000fca0003f84270 */
[----:B------:R-:W1:Y:S08]  /*2c80*/  MUFU.TANH R83, R83 ;  /* 0x0000005300537308 */ /* 0x000e700000002400 */
[----:B------:R-:W-:Y:S01]  /*2c90*/  MUFU.TANH R58, R58 ;  /* 0x0000003a003a7308 */ /* 0x000fe20000002400 */
[----:B0-----:R-:W-:Y:S02]  /*2ca0*/  FSEL R79, R79, -INF , P5 ;  /* 0xff8000004f4f7808 */ /* 0x001fe40002800000 */
[----:B------:R-:W-:-:S05]  /*2cb0*/  ISETP.GT.AND P5, PT, R15, 0x71, PT ;  /* 0x000000710f00780c */ /* 0x000fca0003fa4270 */
[----:B------:R-:W0:Y:S01]  /*2cc0*/  MUFU.TANH R85, R85 ;  /* 0x0000005500557308 */ /* 0x000e220000002400 */
[----:B-1----:R-:W-:-:S07]  /*2cd0*/  FSEL R83, R83, -INF , P4 ;  /* 0xff80000053537808 */ /* 0x002fce0002000000 */
[----:B------:R-:W1:Y:S08]  /*2ce0*/  MUFU.TANH R87, R87 ;  /* 0x0000005700577308 */ /* 0x000e700000002400 */
[----:B------:R2:W-:Y:S01]  /*2cf0*/  MUFU.TANH R47, R28 ;  /* 0x0000001c002f7308 */ /* 0x0005e20000002400 */
[----:B0-----:R-:W-:-:S07]  /*2d00*/  FSEL R85, R85, -INF , P5 ;  /* 0xff80000055557808 */ /* 0x001fce0002800000 */
[----:B------:R-:W0:Y:S01]  /*2d10*/  MUFU.TANH R93, R98 ;  /* 0x00000062005d7308 */ /* 0x000e220000002400 */
[----:B--2---:R-:W-:Y:S02]  /*2d20*/  FSEL R28, R71, -INF , P2 ;  /* 0xff800000471c7808 */ /* 0x004fe40001000000 */
[----:B------:R-:W-:Y:S02]  /*2d30*/  FMNMX.FTZ R71, R73, R30, !PT ;  /* 0x0000001e49477209 */ /* 0x000fe40007810000 */
[----:B-1----:R-:W-:Y:S02]  /*2d40*/  FSEL R30, R87, -INF , P4 ;  /* 0xff800000571e7808 */ /* 0x002fe40002000000 */
[----:B------:R-:W-:Y:S01]  /*2d50*/  FMNMX.FTZ R71, R82, R71, !PT ;  /* 0x0000004752477209 */ /* 0x000fe20007810000 */
[----:B------:R1:W-:Y:S01]  /*2d60*/  MUFU.TANH R98, R29 ;  /* 0x0000001d00627308 */ /* 0x0003e20000002400 */
[C---:B------:R-:W-:Y:S02]  /*2d70*/  ISETP.GT.AND P2, PT, R15.reuse, 0x79, PT ;  /* 0x000000790f00780c */ /* 0x040fe40003f44270 */
[----:B------:R-:W-:-:S02]  /*2d80*/  ISETP.GT.AND P4, PT, R15, 0x81, PT ;  /* 0x000000810f00780c */ /* 0x000fc40003f84270 */
[----:B------:R-:W-:Y:S02]  /*2d90*/  FSEL R89, R91, -INF , P2 ;  /* 0xff8000005b597808 */ /* 0x000fe40001000000 */
[----:B------:R-:W-:Y:S01]  /*2da0*/  FSEL R91, R96, -INF , P4 ;  /* 0xff800000605b7808 */ /* 0x000fe20002000000 */
[----:B------:R-:W2:Y:S01]  /*2db0*/  MUFU.TANH R97, R97 ;  /* 0x0000006100617308 */ /* 0x000ea20000002400 */
[----:B-1----:R-:W-:Y:S01]  /*2dc0*/  FSEL R29, R84, -INF , P3 ;  /* 0xff800000541d7808 */ /* 0x002fe20001800000 */
[----:B------:R-:W-:Y:S01]  /*2dd0*/  FMUL.FTZ R96, R0, R37 ;  /* 0x0000002500607220 */ /* 0x000fe20000410000 */
[----:B------:R-:W-:Y:S02]  /*2de0*/  FSEL R84, R70, -INF , P3 ;  /* 0xff80000046547808 */ /* 0x000fe40001800000 */
[----:B------:R-:W-:Y:S02]  /*2df0*/  ISETP.GT.AND P3, PT, R15, 0x80, PT ;  /* 0x000000800f00780c */ /* 0x000fe40003f64270 */
[----:B------:R-:W-:Y:S01]  /*2e00*/  FMNMX.FTZ R70, R84, R71, !PT ;  /* 0x0000004754467209 */ /* 0x000fe20007810000 */
[----:B------:R1:W-:Y:S01]  /*2e10*/  MUFU.TANH R41, R27 ;  /* 0x0000001b00297308 */ /* 0x0003e20000002400 */
[----:B------:R-:W-:Y:S01]  /*2e20*/  FMUL.FTZ R71, R0, R36 ;  /* 0x0000002400477220 */ /* 0x000fe20000410000 */
[----:B0-----:R-:W-:-:S02]  /*2e30*/  FSEL R36, R93, -INF , P2 ;  /* 0xff8000005d247808 */ /* 0x001fc40001000000 */
[----:B------:R-:W-:Y:S01]  /*2e40*/  FMNMX.FTZ R100, R83, R70, !PT ;  /* 0x0000004653647209 */ /* 0x000fe20007810000 */
[----:B------:R-:W-:Y:S01]  /*2e50*/  FMUL.FTZ R70, R0, R33 ;  /* 0x0000002100467220 */ /* 0x000fe20000410000 */
[----:B------:R-:W-:Y:S02]  /*2e60*/  ISETP.GT.AND P2, PT, R15, 0x90, PT ;  /* 0x000000900f00780c */ /* 0x000fe40003f44270 */
[----:B------:R-:W-:Y:S01]  /*2e70*/  FMNMX.FTZ R100, R85, R100, !PT ;  /* 0x0000006455647209 */ /* 0x000fe20007810000 */
[----:B------:R-:W-:Y:S01]  /*2e80*/  MUFU.TANH R48, R48 ;  /* 0x0000003000307308 */ /* 0x000fe20000002400 */
[----:B-1----:R-:W-:Y:S01]  /*2e90*/  FSEL R27, R58, -INF , P1 ;  /* 0xff8000003a1b7808 */ /* 0x002fe20000800000 */
[----:B------:R-:W-:Y:S01]  /*2ea0*/  FMUL.FTZ R58, R0, R32 ;  /* 0x00000020003a7220 */ /* 0x000fe20000410000 */
[----:B------:R-:W-:Y:S02]  /*2eb0*/  ISETP.GT.AND P1, PT, R15, 0x78, PT ;  /* 0x000000780f00780c */ /* 0x000fe40003f24270 */
[----:B--2---:R-:W-:-:S02]  /*2ec0*/  FSEL R32, R97, -INF , P5 ;  /* 0xff80000061207808 */ /* 0x004fc40002800000 */
[----:B------:R-:W-:Y:S01]  /*2ed0*/  FSEL R87, R95, -INF , P1 ;  /* 0xff8000005f577808 */ /* 0x000fe20000800000 */
[----:B------:R-:W0:Y:S01]  /*2ee0*/  MUFU.TANH R58, R58 ;  /* 0x0000003a003a7308 */ /* 0x000e220000002400 */
[----:B------:R-:W-:Y:S02]  /*2ef0*/  FSEL R33, R90, -INF , P1 ;  /* 0xff8000005a217808 */ /* 0x000fe40000800000 */
[----:B------:R-:W-:Y:S02]  /*2f00*/  FMNMX.FTZ R100, R87, R100, !PT ;  /* 0x0000006457647209 */ /* 0x000fe40007810000 */
[----:B------:R-:W-:Y:S02]  /*2f10*/  FSEL R90, R92, -INF , P3 ;  /* 0xff8000005c5a7808 */ /* 0x000fe40001800000 */
[----:B------:R-:W-:Y:S01]  /*2f20*/  FMNMX.FTZ R95, R89, R100, !PT ;  /* 0x00000064595f7209 */ /* 0x000fe20007810000 */
[----:B------:R-:W1:Y:S01]  /*2f30*/  MUFU.TANH R70, R70 ;  /* 0x0000004600467308 */ /* 0x000e620000002400 */
[----:B------:R-:W-:-:S02]  /*2f40*/  ISETP.GT.AND P5, PT, R15, 0x88, PT ;  /* 0x000000880f00780c */ /* 0x000fc40003fa4270 */
[----:B------:R-:W-:Y:S02]  /*2f50*/  FMNMX.FTZ R100, R90, R95, !PT ;  /* 0x0000005f5a647209 */ /* 0x000fe40007810000 */
[----:B------:R-:W-:Y:S02]  /*2f60*/  ISETP.GT.AND P1, PT, R15, 0x89, PT ;  /* 0x000000890f00780c */ /* 0x000fe40003f24270 */
[----:B------:R-:W-:Y:S01]  /*2f70*/  FSEL R92, R47, -INF , P5 ;  /* 0xff8000002f5c7808 */ /* 0x000fe20002800000 */
[----:B------:R-:W2:Y:S01]  /*2f80*/  MUFU.TANH R71, R71 ;  /* 0x0000004700477308 */ /* 0x000ea20000002400 */
[----:B------:R-:W-:Y:S01]  /*2f90*/  FMNMX.FTZ R37, R91, R100, !PT ;  /* 0x000000645b257209 */ /* 0x000fe20007810000 */
[----:B------:R-:W-:Y:S01]  /*2fa0*/  FMUL.FTZ R100, R0, R39 ;  /* 0x0000002700647220 */ /* 0x000fe20000410000 */
[----:B------:R-:W-:Y:S02]  /*2fb0*/  FSEL R93, R98, -INF , P1 ;  /* 0xff800000625d7808 */ /* 0x000fe40000800000 */
[----:B------:R-:W-:-:S02]  /*2fc0*/  FMNMX.FTZ R98, R92, R37, !PT ;  /* 0x000000255c627209 */ /* 0x000fc40007810000 */
[----:B------:R-:W-:Y:S01]  /*2fd0*/  FSEL R37, R94, -INF , P3 ;  /* 0xff8000005e257808 */ /* 0x000fe20001800000 */
[----:B------:R-:W3:Y:S01]  /*2fe0*/  MUFU.TANH R96, R96 ;  /* 0x0000006000607308 */ /* 0x000ee20000002400 */
[----:B------:R-:W-:Y:S02]  /*2ff0*/  ISETP.GT.AND P3, PT, R15, 0x91, PT ;  /* 0x000000910f00780c */ /* 0x000fe40003f64270 */
[----:B0-----:R-:W-:Y:S02]  /*3000*/  FSEL R95, R58, -INF , P2 ;  /* 0xff8000003a5f7808 */ /* 0x001fe40001000000 */
[----:B------:R-:W-:Y:S02]  /*3010*/  FMNMX.FTZ R98, R93, R98, !PT ;  /* 0x000000625d627209 */ /* 0x000fe40007810000 */
[----:B------:R-:W-:Y:S01]  /*3020*/  FSEL R41, R41, -INF , P4 ;  /* 0xff80000029297808 */ /* 0x000fe20002000000 */
[----:B------:R-:W0:Y:S01]  /*3030*/  MUFU.TANH R101, R101 ;  /* 0x0000006500657308 */ /* 0x000e220000002400 */
[----:B------:R-:W-:-:S02]  /*3040*/  ISETP.GT.AND P4, PT, R15, 0x98, PT ;  /* 0x000000980f00780c */ /* 0x000fc40003f84270 */
[----:B-1----:R-:W-:Y:S01]  /*3050*/  FSEL R94, R70, -INF , P3 ;  /* 0xff800000465e7808 */ /* 0x002fe20001800000 */
[C---:B------:R-:W-:Y:S01]  /*3060*/  FMUL.FTZ R70, R0.reuse, R31 ;  /* 0x0000001f00467220 */ /* 0x040fe20000410000 */
[----:B------:R-:W-:Y:S01]  /*3070*/  FMNMX.FTZ R97, R95, R98, !PT ;  /* 0x000000625f617209 */ /* 0x000fe20007810000 */
[----:B------:R-:W-:Y:S01]  /*3080*/  FMUL.FTZ R98, R0, R34 ;  /* 0x0000002200627220 */ /* 0x000fe20000410000 */
[----:B------:R-:W-:Y:S01]  /*3090*/  FSEL R47, R48, -INF , P5 ;  /* 0xff800000302f7808 */ /* 0x000fe20002800000 */
[----:B------:R-:W1:Y:S01]  /*30a0*/  MUFU.TANH R100, R100 ;  /* 0x0000006400647308 */ /* 0x000e620000002400 */
[----:B------:R-:W-:Y:S02]  /*30b0*/  ISETP.GT.AND P5, PT, R15, 0x99, PT ;  /* 0x000000990f00780c */ /* 0x000fe40003fa4270 */
[----:B--2---:R-:W-:Y:S01]  /*30c0*/  FSEL R99, R71, -INF , P4 ;  /* 0xff80000047637808 */ /* 0x004fe20002000000 */
[----:B------:R-:W-:Y:S01]  /*30d0*/  IMAD.U32 R71, RZ, RZ, UR21 ;  /* 0x00000015ff477e24 */ /* 0x000fe2000f8e00ff */
[----:B------:R-:W-:-:S02]  /*30e0*/  FMNMX.FTZ R48, R94, R97, !PT ;  /* 0x000000615e307209 */ /* 0x000fc40007810000 */
[----:B---3--:R-:W-:Y:S01]  /*30f0*/  FSEL R97, R96, -INF , P5 ;  /* 0xff80000060617808 */ /* 0x008fe20002800000 */
[----:B------:R-:W-:Y:S01]  /*3100*/  MUFU.TANH R70, R70 ;  /* 0x0000004600467308 */ /* 0x000fe20000002400 */
[----:B------:R-:W-:Y:S02]  /*3110*/  FMNMX.FTZ R48, R99, R48, !PT ;  /* 0x0000003063307209 */ /* 0x000fe40007810000 */
[----:B0-----:R-:W-:Y:S02]  /*3120*/  FSEL R101, R101, -INF , P4 ;  /* 0xff80000065657808 */ /* 0x001fe40002000000 */
[----:B------:R-:W-:-:S03]  /*3130*/  FMNMX.FTZ R48, R97, R48, !PT ;  /* 0x0000003061307209 */ /* 0x000fc60007810000 */
[----:B------:R-:W0:Y:S01]  /*3140*/  MUFU.TANH R98, R98 ;  /* 0x0000006200627308 */ /* 0x000e220000002400 */
[----:B-1----:R-:W-:Y:S01]  /*3150*/  FSEL R100, R100, -INF , P5 ;  /* 0xff80000064647808 */ /* 0x002fe20002800000 */
[----:B------:R-:W1:Y:S01]  /*3160*/  SHFL.BFLY PT, R15, R48, 0x2, 0x1f ;  /* 0x0c401f00300f7f89 */ /* 0x000e6200000e0000 */
[----:B0-----:R-:W-:Y:S02]  /*3170*/  FSEL R98, R98, -INF , P2 ;  /* 0xff80000062627808 */ /* 0x001fe40001000000 */
[----:B-1----:R-:W-:-:S05]  /*3180*/  FMNMX.FTZ R15, R48, R15, !PT ;  /* 0x0000000f300f7209 */ /* 0x002fca0007810000 */
[----:B------:R-:W0:Y:S02]  /*3190*/  SHFL.BFLY PT, R58, R15, 0x1, 0x1f ;  /* 0x0c201f000f3a7f89 */ /* 0x000e2400000e0000 */
[----:B0-----:R-:W-:-:S04]  /*31a0*/  FMNMX.FTZ R58, R15, R58, !PT ;  /* 0x0000003a0f3a7209 */ /* 0x001fc80007810000 */
[C---:B------:R-:W-:Y:S01]  /*31b0*/  FSETP.NEU.FTZ.AND P6, PT, R58.reuse, -INF , PT ;  /* 0xff8000003a00780b */ /* 0x040fe20003fdd000 */
[----:B------:R-:W-:-:S01]  /*31c0*/  FFMA.FTZ R96, R58, R71, -8 ;  /* 0xc10000003a607423 */ /* 0x000fc20000010047 */
[----:B------:R-:W-:-:S04]  /*31d0*/  FMUL.FTZ R71, R0, R35 ;  /* 0x0000002300477220 */ /* 0x000fc80000410000 */
[----:B------:R-:W-:Y:S02]  /*31e0*/  FSEL R96, R96, RZ, P6 ;  /* 0x000000ff60607208 */ /* 0x000fe40003000000 */
[----:B------:R-:W-:Y:S01]  /*31f0*/  MUFU.TANH R71, R71 ;  /* 0x0000004700477308 */ /* 0x000fe20000002400 */
[----:B------:R-:W-:Y:S02]  /*3200*/  LOP3.LUT P6, RZ, R120, 0x7f, RZ, 0xc0, !PT ;  /* 0x0000007f78ff7812 */ /* 0x000fe400078cc0ff */
        /* <DEDUP_REMOVED lines=15> */
[----:B------:R0:W-:Y:S01]  /*3300*/  MUFU.EX2 R51, R61 ;  /* 0x0000003d00337308 */ /* 0x0001e20000000800 */
[----:B------:R-:W-:-:S01]  /*3310*/  FFMA.FTZ R86, R86, UR21, -R96 ;  /* 0x0000001556567c23 */ /* 0x000fc20008010860 */
[----:B------:R-:W-:Y:S01]  /*3320*/  FMNMX.FTZ R53, R11, R54, !PT ;  /* 0x000000360b357209 */ /* 0x000fe20007810000 */
[----:B------:R-:W-:-:S01]  /*3330*/  FFMA.FTZ R54, R62, UR21, -R96 ;  /* 0x000000153e367c23 */ /* 0x000fc20008010860 */
[----:B------:R-:W-:-:S02]  /*3340*/  FFMA.FTZ R88, R88, UR21, -R96 ;  /* 0x0000001558587c23 */ /* 0x000fc40008010860 */
[----:B------:R-:W-:Y:S02]  /*3350*/  FMNMX.FTZ R56, R12, R53, !PT ;  /* 0x000000350c387209 */ /* 0x000fe40007810000 */
[----:B------:R-:W-:Y:S02]  /*3360*/  MUFU.EX2 R15, R15 ;  /* 0x0000000f000f7308 */ /* 0x000fe40000000800 */
[----:B------:R-:W-:Y:S01]  /*3370*/  FMNMX.FTZ R53, R13, R56, !PT ;  /* 0x000000380d357209 */ /* 0x000fe20007810000 */
[----:B------:R-:W-:-:S03]  /*3380*/  FFMA.FTZ R56, R64, UR21, -R96 ;  /* 0x0000001540387c23 */ /* 0x000fc60008010860 */
[----:B------:R-:W-:Y:S02]  /*3390*/  FMNMX.FTZ R57, R14, R53, !PT ;  /* 0x000000350e397209 */ /* 0x000fe40007810000 */
[----:B------:R-:W-:Y:S02]  /*33a0*/  MUFU.EX2 R53, R63 ;  /* 0x0000003f00357308 */ /* 0x000fe40000000800 */
[----:B------:R-:W-:-:S04]  /*33b0*/  FMNMX.FTZ R57, R20, R57, !PT ;  /* 0x0000003914397209 */ /* 0x000fc80007810000 */
        /* <DEDUP_REMOVED lines=8> */
[----:B------:R1:W-:Y:S02]  /*3440*/  MUFU.EX2 R60, R66 ;  /* 0x00000042003c7308 */ /* 0x0003e40000000800 */
[----:B------:R-:W-:Y:S01]  /*3450*/  FMNMX.FTZ R62, R50, R59, !PT ;  /* 0x0000003b323e7209 */ /* 0x000fe20007810000 */
[----:B------:R-:W-:-:S03]  /*3460*/  FFMA.FTZ R59, R67, UR21, -R96 ;  /* 0x00000015433b7c23 */ /* 0x000fc60008010860 */
[----:B0-----:R-:W-:Y:S01]  /*3470*/  FMNMX.FTZ R61, R45, R62, !PT ;  /* 0x0000003e2d3d7209 */ /* 0x001fe20007810000 */
[----:B------:R-:W-:-:S01]  /*3480*/  FFMA.FTZ R62, R68, UR21, -R96 ;  /* 0x00000015443e7c23 */ /* 0x000fc20008010860 */
[--C-:B------:R-:W-:Y:S01]  /*3490*/  FFMA.FTZ R68, R40, UR21, -R96.reuse ;  /* 0x0000001528447c23 */ /* 0x100fe20008010860 */
[----:B-1----:R-:W-:-:S01]  /*34a0*/  FFMA.FTZ R66, R69, UR21, -R96 ;  /* 0x0000001545427c23 */ /* 0x002fc20008010860 */
[----:B------:R-:W-:Y:S01]  /*34b0*/  FMNMX.FTZ R61, R24, R61, !PT ;  /* 0x0000003d183d7209 */ /* 0x000fe20007810000 */
[----:B------:R-:W0:Y:S03]  /*34c0*/  MUFU.EX2 R38, R38 ;  /* 0x0000002600267308 */ /* 0x000e260000000800 */
[----:B------:R-:W-:-:S04]  /*34d0*/  FMNMX.FTZ R64, R42, R61, !PT ;  /* 0x0000003d2a407209 */ /* 0x000fc80007810000 */
[----:B------:R-:W-:Y:S01]  /*34e0*/  FMNMX.FTZ R61, R25, R64, !PT ;  /* 0x00000040193d7209 */ /* 0x000fe20007810000 */
[----:B------:R-:W-:Y:S03]  /*34f0*/  MUFU.EX2 R35, R35 ;  /* 0x0000002300237308 */ /* 0x000fe60000000800 */
[----:B------:R-:W-:-:S04]  /*3500*/  FMNMX.FTZ R63, R26, R61, !PT ;  /* 0x0000003d1a3f7209 */ /* 0x000fc80007810000 */
[----:B------:R-:W-:Y:S01]  /*3510*/  FMNMX.FTZ R63, R76, R63, !PT ;  /* 0x0000003f4c3f7209 */ /* 0x000fe20007810000 */
[----:B------:R1:W-:Y:S01]  /*3520*/  MUFU.EX2 R61, R88 ;  /* 0x00000058003d7308 */ /* 0x0003e20000000800 */
[----:B0-----:R-:W-:Y:S02]  /*3530*/  F2FP.SATFINITE.E4M3.F32.PACK_AB_MERGE_C R152, R38, R31, RZ ;  /* 0x0000001f2698723e */ /* 0x001fe400048070ff */
[----:B------:R-:W-:Y:S01]  /*3540*/  FMNMX.FTZ R64, R80, R63, !PT ;  /* 0x0000003f50407209 */ /* 0x000fe20007810000 */
[----:B------:R-:W-:-:S01]  /*3550*/  FFMA.FTZ R63, R74, UR21, -R96 ;  /* 0x000000154a3f7c23 */ /* 0x000fc20008010860 */
[--C-:B------:R-:W-:Y:S01]  /*3560*/  FFMA.FTZ R74, R84, UR21, -R96.reuse ;  /* 0x00000015544a7c23 */ /* 0x100fe20008010860 */
[----:B------:R-:W-:-:S01]  /*3570*/  FFMA.FTZ R84, R89, UR21, -R96 ;  /* 0x0000001559547c23 */ /* 0x000fc20008010860 */
[----:B------:R-:W-:Y:S01]  /*3580*/  FMNMX.FTZ R64, R77, R64, !PT ;  /* 0x000000404d407209 */ /* 0x000fe20007810000 */
[----:B------:R-:W-:Y:S01]  /*3590*/  MUFU.EX2 R48, R48 ;  /* 0x0000003000307308 */ /* 0x000fe20000000800 */
[----:B-1----:R-:W-:-:S01]  /*35a0*/  FFMA.FTZ R88, R93, UR21, -R96 ;  /* 0x000000155d587c23 */ /* 0x002fc20008010860 */
[----:B------:R-:W-:Y:S01]  /*35b0*/  FFMA.FTZ R89, R99, UR21, -R96 ;  /* 0x0000001563597c23 */ /* 0x000fe20008010860 */
[----:B------:R-:W-:-:S02]  /*35c0*/  FMNMX.FTZ R64, R79, R64, !PT ;  /* 0x000000404f407209 */ /* 0x000fc40007810000 */
[----:B------:R-:W-:Y:S02]  /*35d0*/  F2FP.SATFINITE.E4M3.F32.PACK_AB_MERGE_C R152, R34, R15, R152 ;  /* 0x0000000f2298723e */ /* 0x000fe40004807098 */
[----:B------:R-:W-:Y:S01]  /*35e0*/  FMNMX.FTZ R65, R27, R64, !PT ;  /* 0x000000401b417209 */ /* 0x000fe20007810000 */
[----:B------:R-:W-:Y:S03]  /*35f0*/  MUFU.EX2 R39, R39 ;  /* 0x0000002700277308 */ /* 0x000fe60000000800 */
[----:B------:R-:W-:-:S04]  /*3600*/  FMNMX.FTZ R40, R28, R65, !PT ;  /* 0x000000411c287209 */ /* 0x000fc80007810000 */
[----:B------:R-:W-:Y:S01]  /*3610*/  FMNMX.FTZ R65, R29, R40, !PT ;  /* 0x000000281d417209 */ /* 0x000fe20007810000 */
[----:B------:R-:W-:-:S01]  /*3620*/  FFMA.FTZ R40, R75, UR21, -R96 ;  /* 0x000000154b287c23 */ /* 0x000fc20008010860 */
[----:B------:R-:W-:Y:S01]  /*3630*/  FSEL R75, R70, -INF , P1 ;  /* 0xff800000464b7808 */ /* 0x000fe20000800000 */
[----:B------:R-:W0:Y:S01]  /*3640*/  MUFU.EX2 R52, R52 ;  /* 0x0000003400347308 */ /* 0x000e220000000800 */
[----:B------:R-:W-:Y:S01]  /*3650*/  FMNMX.FTZ R65, R30, R65, !PT ;  /* 0x000000411e417209 */ /* 0x000fe20007810000 */
[--C-:B------:R-:W-:Y:S01]  /*3660*/  FFMA.FTZ R70, R81, UR21, -R96.reuse ;  /* 0x0000001551467c23 */ /* 0x100fe20008010860 */
[----:B------:R-:W-:-:S01]  /*3670*/  FFMA.FTZ R81, R87, UR21, -R96 ;  /* 0x0000001557517c23 */ /* 0x000fc20008010860 */
[--C-:B------:R-:W-:Y:S01]  /*3680*/  FFMA.FTZ R87, R95, UR21, -R96.reuse ;  /* 0x000000155f577c23 */ /* 0x100fe20008010860 */
[----:B------:R-:W-:Y:S01]  /*3690*/  FMNMX.FTZ R64, R32, R65, !PT ;  /* 0x0000004120407209 */ /* 0x000fe20007810000 */
[----:B------:R-:W-:Y:S01]  /*36a0*/  FFMA.FTZ R65, R78, UR21, -R96 ;  /* 0x000000154e417c23 */ /* 0x000fe20008010860 */
[----:B------:R-:W-:Y:S01]  /*36b0*/  FSEL R78, R71, -INF , P3 ;  /* 0xff800000474e7808 */ /* 0x000fe20001800000 */
[----:B------:R-:W-:Y:S01]  /*36c0*/  MUFU.EX2 R54, R54 ;  /* 0x0000003600367308 */ /* 0x000fe20000000800 */
[----:B------:R-:W-:-:S04]  /*36d0*/  FMNMX.FTZ R67, R33, R64, !PT ;  /* 0x0000004021437209 */ /* 0x000fc80007810000 */
[----:B------:R-:W-:Y:S01]  /*36e0*/  FMNMX.FTZ R64, R36, R67, !PT ;  /* 0x0000004324407209 */ /* 0x000fe20007810000 */
[----:B------:R-:W-:-:S01]  /*36f0*/  FFMA.FTZ R67, R72, UR21, -R96 ;  /* 0x0000001548437c23 */ /* 0x000fc20008010860 */
[--C-:B------:R-:W-:Y:S01]  /*3700*/  FFMA.FTZ R72, R73, UR21, -R96.reuse ;  /* 0x0000001549487c23 */ /* 0x100fe20008010860 */
[----:B------:R-:W-:-:S01]  /*3710*/  FFMA.FTZ R73, R83, UR21, -R96 ;  /* 0x0000001553497c23 */ /* 0x000fc20008010860 */
[----:B------:R-:W-:Y:S01]  /*3720*/  FMNMX.FTZ R64, R37, R64, !PT ;  /* 0x0000004025407209 */ /* 0x000fe20007810000 */
[----:B------:R-:W-:-:S01]  /*3730*/  FFMA.FTZ R83, R90, UR21, -R96 ;  /* 0x000000155a537c23 */ /* 0x000fc20008010860 */
[----:B------:R-:W-:Y:S01]  /*3740*/  FFMA.FTZ R90, R94, UR21, -R96 ;  /* 0x000000155e5a7c23 */ /* 0x000fe20008010860 */
[----:B------:R-:W1:Y:S01]  /*3750*/  MUFU.EX2 R56, R56 ;  /* 0x0000003800387308 */ /* 0x000e620000000800 */
[----:B------:R-:W-:Y:S02]  /*3760*/  FMNMX.FTZ R64, R41, R64, !PT ;  /* 0x0000004029407209 */ /* 0x000fe40007810000 */
[----:B0-----:R-:W-:-:S02]  /*3770*/  F2FP.SATFINITE.E4M3.F32.PACK_AB_MERGE_C R154, R52, R39, RZ ;  /* 0x00000027349a723e */ /* 0x001fc400048070ff */
[----:B------:R-:W-:Y:S02]  /*3780*/  FMNMX.FTZ R64, R47, R64, !PT ;  /* 0x000000402f407209 */ /* 0x000fe40007810000 */
[----:B------:R-:W-:Y:S01]  /*3790*/  F2FP.SATFINITE.E4M3.F32.PACK_AB_MERGE_C R154, R48, R35, R154 ;  /* 0x00000023309a723e */ /* 0x000fe2000480709a */
[----:B------:R-:W-:Y:S01]  /*37a0*/  MUFU.EX2 R57, R57 ;  /* 0x0000003900397308 */ /* 0x000fe20000000800 */
[----:B------:R-:W-:-:S04]  /*37b0*/  FMNMX.FTZ R69, R75, R64, !PT ;  /* 0x000000404b457209 */ /* 0x000fc80007810000 */
[----:B------:R-:W-:-:S03]  /*37c0*/  FMNMX.FTZ R71, R98, R69, !PT ;  /* 0x0000004562477209 */ /* 0x000fc60007810000 */
[----:B------:R0:W-:Y:S01]  /*37d0*/  MUFU.EX2 R69, R86 ;  /* 0x0000005600457308 */ /* 0x0001e20000000800 */
[----:B------:R-:W-:Y:S02]  /*37e0*/  FMNMX.FTZ R64, R78, R71, !PT ;  /* 0x000000474e407209 */ /* 0x000fe40007810000 */
[----:B-1----:R-:W-:Y:S02]  /*37f0*/  F2FP.SATFINITE.E4M3.F32.PACK_AB_MERGE_C R148, R56, R53, RZ ;  /* 0x000000353894723e */ /* 0x002fe400048070ff */
[----:B------:R-:W-:Y:S02]  /*3800*/  FMNMX.FTZ R71, R101, R64, !PT ;  /* 0x0000004065477209 */ /* 0x000fe40007810000 */
[----:B------:R-:W-:Y:S01]  /*3810*/  F2FP.SATFINITE.E4M3.F32.PACK_AB_MERGE_C R148, R54, R51, R148 ;  /* 0x000000333694723e */ /* 0x000fe20004807094 */
[----:B------:R-:W-:Y:S01]  /*3820*/  MUFU.EX2 R59, R59 ;  /* 0x0000003b003b7308 */ /* 0x000fe20000000800 */
[----:B------:R-:W-:Y:S01]  /*3830*/  FMNMX.FTZ R64, R100, R71, !PT ;  /* 0x0000004764407209 */ /* 0x000fe20007810000 */
[----:B0-----:R-:W-:Y:S01]  /*3840*/  FFMA.FTZ R86, R91, UR21, -R96 ;  /* 0x000000155b567c23 */ /* 0x001fe20008010860 */
[----:B------:R-:W-:-:S02]  /*3850*/  IMAD.U32 R91, RZ, RZ, UR21 ;  /* 0x00000015ff5b7e24 */ /* 0x000fc4000f8e00ff */
[--C-:B------:R-:W-:Y:S01]  /*3860*/  FFMA.FTZ R71, R82, UR21, -R96.reuse ;  /* 0x0000001552477c23 */ /* 0x100fe20008010860 */
[----:B------:R-:W-:-:S01]  /*3870*/  FFMA.FTZ R82, R85, UR21, -R96 ;  /* 0x0000001555527c23 */ /* 0x000fc20008010860 */
[----:B------:R-:W0:Y:S01]  /*3880*/  SHFL.BFLY PT, R103, R64, 0x2, 0x1f ;  /* 0x0c401f0040677f89 */ /* 0x000e2200000e0000 */
[----:B------:R-:W-:-:S01]  /*3890*/  FFMA.FTZ R85, R92, UR21, -R96 ;  /* 0x000000155c557c23 */ /* 0x000fc20008010860 */
[----:B------:R-:W-:Y:S01]  /*38a0*/  FFMA.FTZ R92, R97, UR21, -R96 ;  /* 0x00000015615c7c23 */ /* 0x000fe20008010860 */
[----:B------:R-:W1:Y:S08]  /*38b0*/  MUFU.EX2 R62, R62 ;  /* 0x0000003e003e7308 */ /* 0x000e700000000800 */
[----:B------:R-:W-:Y:S08]  /*38c0*/  MUFU.EX2 R66, R66 ;  /* 0x0000004200427308 */ /* 0x000ff00000000800 */
[----:B------:R-:W-:Y:S01]  /*38d0*/  MUFU.EX2 R63, R63 ;  /* 0x0000003f003f7308 */ /* 0x000fe20000000800 */
[----:B-1----:R-:W-:-:S02]  /*38e0*/  F2FP.SATFINITE.E4M3.F32.PACK_AB_MERGE_C R150, R62, R59, RZ ;  /* 0x0000003b3e96723e */ /* 0x002fc400048070ff */
[----:B0-----:R-:W-:Y:S02]  /*38f0*/  FMNMX.FTZ R103, R64, R103, !PT ;  /* 0x0000006740677209 */ /* 0x001fe40007810000 */
[----:B------:R-:W-:-:S03]  /*3900*/  F2FP.SATFINITE.E4M3.F32.PACK_AB_MERGE_C R150, R60, R57, R150 ;  /* 0x000000393c96723e */ /* 0x000fc60004807096 */
[----:B------:R-:W0:Y:S01]  /*3910*/  MUFU.EX2 R68, R68 ;  /* 0x0000004400447308 */ /* 0x000e220000000800 */
[----:B------:R-:W1:Y:S07]  /*3920*/  SHFL.BFLY PT, R64, R103, 0x1, 0x1f ;  /* 0x0c201f0067407f89 */ /* 0x000e6e00000e0000 */
[----:B------:R-:W-:Y:S08]  /*3930*/  MUFU.EX2 R40, R40 ;  /* 0x0000002800287308 */ /* 0x000ff00000000800 */
[----:B------:R-:W-:Y:S01]  /*3940*/  MUFU.EX2 R65, R65 ;  /* 0x0000004100417308 */ /* 0x000fe20000000800 */
[----:B0-----:R-:W-:-:S04]  /*3950*/  F2FP.SATFINITE.E4M3.F32.PACK_AB_MERGE_C R136, R68, R63, RZ ;  /* 0x0000003f4488723e */ /* 0x001fc800048070ff */
[----:B------:R-:W-:-:S03]  /*3960*/  F2FP.SATFINITE.E4M3.F32.PACK_AB_MERGE_C R136, R66, R61, R136 ;  /* 0x0000003d4288723e */ /* 0x000fc60004807088 */
[----:B------:R-:W-:Y:S01]  /*3970*/  MUFU.EX2 R67, R67 ;  /* 0x0000004300437308 */ /* 0x000fe20000000800 */
[----:B-1----:R-:W-:-:S04]  /*3980*/  FMNMX.FTZ R64, R103, R64, !PT ;  /* 0x0000004067407209 */ /* 0x002fc80007810000 */
[C---:B------:R-:W-:Y:S01]  /*3990*/  FSETP.NEU.FTZ.AND P1, PT, R64.reuse, -INF , PT ;  /* 0xff8000004000780b */ /* 0x040fe20003f3d000 */
[----:B------:R-:W-:-:S02]  /*39a0*/  FFMA.FTZ R91, R64, R91, -8 ;  /* 0xc1000000405b7423 */ /* 0x000fc4000001005b */
[----:B------:R-:W-:Y:S03]  /*39b0*/  MUFU.EX2 R70, R70 ;  /* 0x0000004600467308 */ /* 0x000fe60000000800 */
[----:B------:R-:W-:Y:S02]  /*39c0*/  FSEL R91, R91, RZ, P1 ;  /* 0x000000ff5b5b7208 */ /* 0x000fe40000800000 */
[----:B------:R-:W-:-:S03]  /*39d0*/  PLOP3.LUT P1, PT, PT, PT, UP0, 0x80, 0x0 ;  /* 0x000000000000781c */ /* 0x000fc60003f2f008 */
        /* <DEDUP_REMOVED lines=18> */
[--C-:B------:R-:W-:Y:S01]  /*3b00*/  FFMA.FTZ R49, R50, UR21, -R91.reuse ;  /* 0x0000001532317c23 */ /* 0x100fe2000801085b */
[----:B------:R-:W-:-:S01]  /*3b10*/  FFMA.FTZ R25, R26, UR21, -R91 ;  /* 0x000000151a197c23 */ /* 0x000fc2000801085b */
[----:B------:R-:W-:Y:S01]  /*3b20*/  FFMA.FTZ R26, R76, UR21, -R91 ;  /* 0x000000154c1a7c23 */ /* 0x000fe2000801085b */
[----:B------:R-:W-:-:S01]  /*3b30*/  FADD.FTZ R50, R15, R34 ;  /* 0x000000220f327221 */ /* 0x000fc20000010000 */
[--C-:B------:R-:W-:Y:S01]  /*3b40*/  FFMA.FTZ R13, R13, UR21, -R91.reuse ;  /* 0x000000150d0d7c23 */ /* 0x100fe2000801085b */
[----:B------:R-:W-:-:S01]  /*3b50*/  FFMA.FTZ R95, R46, UR21, -R91 ;  /* 0x000000152e5f7c23 */ /* 0x000fc2000801085b */
[----:B------:R-:W1:Y:S01]  /*3b60*/  MUFU.EX2 R93, R93 ;  /* 0x0000005d005d7308 */ /* 0x000e620000000800 */
[----:B------:R-:W-:-:S01]  /*3b70*/  FADD.FTZ R97, R31, R50 ;  /* 0x000000321f617221 */ /* 0x000fc20000010000 */
[--C-:B------:R-:W-:Y:S01]  /*3b80*/  FFMA.FTZ R46, R80, UR21, -R91.reuse ;  /* 0x00000015502e7c23 */ /* 0x100fe2000801085b */
[----:B------:R-:W-:-:S01]  /*3b90*/  FFMA.FTZ R79, R79, UR21, -R91 ;  /* 0x000000154f4f7c23 */ /* 0x000fc2000801085b */
[----:B------:R-:W-:-:S02]  /*3ba0*/  @!P6 VIADD R50, R5, 0x13240 ;  /* 0x000132400532e836 */ /* 0x000fc40000000000 */
[----:B------:R-:W-:-:S01]  /*3bb0*/  FFMA.FTZ R24, R24, UR21, -R91 ;  /* 0x0000001518187c23 */ /* 0x000fc2000801085b */
        /* <DEDUP_REMOVED lines=23> */
[----:B------:R-:W-:-:S01]  /*3d30*/  FFMA.FTZ R29, R30, UR21, -R91 ;  /* 0x000000151e1d7c23 */ /* 0x000fc2000801085b */
[----:B------:R-:W-:Y:S01]  /*3d40*/  FFMA.FTZ R30, R32, UR21, -R91 ;  /* 0x00000015201e7c23 */ /* 0x000fe2000801085b */
[----:B------:R-:W-:Y:S01]  /*3d50*/  F2FP.SATFINITE.E4M3.F32.PACK_AB_MERGE_C R93, R94, R93, RZ ;  /* 0x0000005d5e5d723e */ /* 0x000fe200048070ff */
[----:B------:R-:W2:Y:S01]  /*3d60*/  MUFU.EX2 R12, R12 ;  /* 0x0000000c000c7308 */ /* 0x000ea20000000800 */
[----:B---3--:R-:W-:-:S01]  /*3d70*/  FADD.FTZ R80, R8, R99 ;  /* 0x0000006308507221 */ /* 0x008fc20000010000 */
[----:B------:R-:W-:Y:S01]  /*3d80*/  FADD.FTZ R99, R39, R96 ;  /* 0x0000006027637221 */ /* 0x000fe20000010000 */
[----:B------:R-:W-:-:S01]  /*3d90*/  FFMA.FTZ R78, R78, UR21, -R91 ;  /* 0x000000154e4e7c23 */ /* 0x000fc2000801085b */
[----:B------:R-:W-:Y:S01]  /*3da0*/  F2FP.SATFINITE.E4M3.F32.PACK_AB_MERGE_C R153, R7, R6, R93 ;  /* 0x000000060799723e */ /* 0x000fe2000480705d */
[----:B------:R-:W-:-:S01]  /*3db0*/  FFMA.FTZ R101, R101, UR21, -R91 ;  /* 0x0000001565657c23 */ /* 0x000fc2000801085b */
[----:B------:R-:W-:Y:S01]  /*3dc0*/  FADD.FTZ R96, R52, R99 ;  /* 0x0000006334607221 */ /* 0x000fe20000010000 */
[----:B------:R-:W-:-:S01]  /*3dd0*/  FFMA.FTZ R91, R100, UR21, -R91 ;  /* 0x00000015645b7c23 */ /* 0x000fc2000801085b */
[----:B------:R-:W3:Y:S01]  /*3de0*/  MUFU.EX2 R13, R13 ;  /* 0x0000000d000d7308 */ /* 0x000ee20000000800 */
[----:B-1----:R-:W-:-:S01]  /*3df0*/  FADD.FTZ R97, R9, R80 ;  /* 0x0000005009617221 */ /* 0x002fc20000010000 */
[----:B------:R-:W-:-:S02]  /*3e00*/  IMAD.MOV.U32 R48, RZ, RZ, R55 ;  /* 0x000000ffff307224 */ /* 0x000fc400078e0037 */
[----:B------:R-:W-:-:S04]  /*3e10*/  IMAD.MOV.U32 R35, RZ, RZ, R55 ;  /* 0x000000ffff237224 */ /* 0x000fc800078e0037 */
[----:B------:R-:W1:Y:S01]  /*3e20*/  MUFU.EX2 R10, R10 ;  /* 0x0000000a000a7308 */ /* 0x000e620000000800 */
[----:B--2---:R-:W-:-:S01]  /*3e30*/  FADD.FTZ R80, R12, R97 ;  /* 0x000000610c507221 */ /* 0x004fc20000010000 */
[----:B------:R-:W-:Y:S01]  /*3e40*/  FADD.FTZ R97, R51, R96 ;  /* 0x0000006033617221 */ /* 0x000fe20000010000 */
[----:B------:R-:W-:-:S05]  /*3e50*/  IMAD.MOV.U32 R51, RZ, RZ, R55 ;  /* 0x000000ffff337224 */ /* 0x000fca00078e0037 */
[----:B------:R-:W2:Y:S01]  /*3e60*/  MUFU.EX2 R11, R11 ;  /* 0x0000000b000b7308 */ /* 0x000ea20000000800 */
[----:B---3--:R-:W-:-:S04]  /*3e70*/  F2FP.SATFINITE.E4M3.F32.PACK_AB_MERGE_C R52, R13, R12, RZ ;  /* 0x0000000c0d34723e */ /* 0x008fc800048070ff */
[----:B------:R-:W-:Y:S01]  /*3e80*/  F2FP.SATFINITE.E4M3.F32.PACK_AB_MERGE_C R155, R9, R8, R52 ;  /* 0x00000008099b723e */ /* 0x000fe20004807034 */
[----:B------:R-:W-:Y:S02]  /*3e90*/  IMAD.MOV.U32 R52, RZ, RZ, R55 ;  /* 0x000000ffff347224 */ /* 0x000fe400078e0037 */
[----:B------:R-:W3:Y:S08]  /*3ea0*/  MUFU.EX2 R20, R20 ;  /* 0x0000001400147308 */ /* 0x000ef00000000800 */
[----:B------:R-:W4:Y:S08]  /*3eb0*/  MUFU.EX2 R95, R95 ;  /* 0x0000005f005f7308 */ /* 0x000f300000000800 */
[----:B------:R5:W-:Y:S08]  /*3ec0*/  MUFU.EX2 R5, R79 ;  /* 0x0000004f00057308 */ /* 0x000bf00000000800 */
[----:B------:R-:W4:Y:S01]  /*3ed0*/  MUFU.EX2 R14, R14 ;  /* 0x0000000e000e7308 */ /* 0x000f220000000800 */
[----:B-----5:R-:W-:-:S04]  /*3ee0*/  FADD.FTZ R79, R13, R80 ;  /* 0x000000500d4f7221 */ /* 0x020fc80000010000 */
[----:B-1----:R-:W-:-:S03]  /*3ef0*/  FADD.FTZ R32, R10, R79 ;  /* 0x0000004f0a207221 */ /* 0x002fc60000010000 */
[----:B0-----:R0:W-:Y:S01]  /*3f00*/  MUFU.EX2 R50, R76 ;  /* 0x0000004c00327308 */ /* 0x0011e20000000800 */
[----:B--2---:R-:W-:-:S04]  /*3f10*/  FADD.FTZ R79, R11, R32 ;  /* 0x000000200b4f7221 */ /* 0x004fc80000010000 */
[----:B---3--:R-:W-:-:S03]  /*3f20*/  FADD.FTZ R32, R20, R79 ;  /* 0x0000004f14207221 */ /* 0x008fc60000010000 */
[----:B------:R-:W1:Y:S01]  /*3f30*/  MUFU.EX2 R21, R21 ;  /* 0x0000001500157308 */ /* 0x000e620000000800 */
[----:B0-----:R-:W-:-:S01]  /*3f40*/  FADD.FTZ R76, R54, R97 ;  /* 0x00000061364c7221 */ /* 0x001fc20000010000 */
[C---:B----4-:R-:W-:Y:S01]  /*3f50*/  FADD.FTZ R79, R95.reuse, R32 ;  /* 0x000000205f4f7221 */ /* 0x050fe20000010000 */
[----:B------:R-:W-:Y:S01]  /*3f60*/  F2FP.SATFINITE.E4M3.F32.PACK_AB_MERGE_C R95, R95, R20, RZ ;  /* 0x000000145f5f723e */ /* 0x000fe200048070ff */
[----:B------:R-:W-:Y:S02]  /*3f70*/  IMAD.MOV.U32 R54, RZ, RZ, R55 ;  /* 0x000000ffff367224 */ /* 0x000fe400078e0037 */
[----:B------:R-:W-:-:S01]  /*3f80*/  FADD.FTZ R97, R53, R76 ;  /* 0x0000004c35617221 */ /* 0x000fc20000010000 */
[----:B------:R-:W-:Y:S01]  /*3f90*/  FADD.FTZ R32, R14, R79 ;  /* 0x0000004f0e207221 */ /* 0x000fe20000010000 */
[----:B------:R-:W-:Y:S01]  /*3fa0*/  F2FP.SATFINITE.E4M3.F32.PACK_AB_MERGE_C R149, R11, R10, R95 ;  /* 0x0000000a0b95723e */ /* 0x000fe2000480705f */
[----:B------:R-:W0:Y:S01]  /*3fb0*/  MUFU.EX2 R44, R44 ;  /* 0x0000002c002c7308 */ /* 0x000e220000000800 */
[----:B------:R-:W-:-:S04]  /*3fc0*/  FADD.FTZ R76, R56, R97 ;  /* 0x00000061384c7221 */ /* 0x000fc80000010000 */
[----:B------:R-:W-:-:S03]  /*3fd0*/  FADD.FTZ R97, R57, R76 ;  /* 0x0000004c39617221 */ /* 0x000fc60000010000 */
[----:B------:R-:W2:Y:S01]  /*3fe0*/  MUFU.EX2 R49, R49 ;  /* 0x0000003100317308 */ /* 0x000ea20000000800 */
[----:B------:R-:W-:-:S01]  /*3ff0*/  FADD.FTZ R76, R60, R97 ;  /* 0x000000613c4c7221 */ /* 0x000fc20000010000 */
[----:B-1----:R-:W-:-:S03]  /*4000*/  FADD.FTZ R79, R21, R32 ;  /* 0x00000020154f7221 */ /* 0x002fc60000010000 */
[----:B------:R-:W-:-:S03]  /*4010*/  FADD.FTZ R97, R59, R76 ;  /* 0x0000004c3b617221 */ /* 0x000fc60000010000 */
[----:B------:R-:W1:Y:S01]  /*4020*/  MUFU.EX2 R43, R43 ;  /* 0x0000002b002b7308 */ /* 0x000e620000000800 */
[----:B0-----:R-:W-:-:S01]  /*4030*/  FADD.FTZ R32, R44, R79 ;  /* 0x0000004f2c207221 */ /* 0x001fc20000010000 */
[----:B------:R-:W-:-:S04]  /*4040*/  FADD.FTZ R76, R62, R97 ;  /* 0x000000613e4c7221 */ /* 0x000fc80000010000 */
[----:B------:R-:W-:Y:S02]  /*4050*/  FADD.FTZ R79, R61, R76 ;  /* 0x0000004c3d4f7221 */ /* 0x000fe40000010000 */
[----:B------:R-:W0:Y:S01]  /*4060*/  MUFU.EX2 R24, R24 ;  /* 0x0000001800187308 */ /* 0x000e220000000800 */
[----:B--2---:R-:W-:-:S01]  /*4070*/  FADD.FTZ R32, R49, R32 ;  /* 0x0000002031207221 */ /* 0x004fc20000010000 */
[----:B------:R-:W-:Y:S01]  /*4080*/  F2FP.SATFINITE.E4M3.F32.PACK_AB_MERGE_C R44, R49, R44, RZ ;  /* 0x0000002c312c723e */ /* 0x000fe200048070ff */
[----:B------:R-:W-:-:S03]  /*4090*/  IMAD.MOV.U32 R49, RZ, RZ, R55 ;  /* 0x000000ffff317224 */ /* 0x000fc600078e0037 */
[----:B------:R-:W-:Y:S01]  /*40a0*/  F2FP.SATFINITE.E4M3.F32.PACK_AB_MERGE_C R151, R21, R14, R44 ;  /* 0x0000000e1597723e */ /* 0x000fe2000480702c */
[----:B------:R-:W-:Y:S01]  /*40b0*/  IMAD.MOV.U32 R44, RZ, RZ, R55 ;  /* 0x000000ffff2c7224 */ /* 0x000fe200078e0037 */
[----:B------:R-:W2:Y:S01]  /*40c0*/  MUFU.EX2 R42, R42 ;  /* 0x0000002a002a7308 */ /* 0x000ea20000000800 */
[----:B-1----:R-:W-:-:S01]  /*40d0*/  FADD.FTZ R39, R43, R32 ;  /* 0x000000202b277221 */ /* 0x002fc20000010000 */
[----:B------:R-:W-:-:S04]  /*40e0*/  FADD.FTZ R32, R66, R79 ;  /* 0x0000004f42207221 */ /* 0x000fc80000010000 */
[----:B------:R-:W-:Y:S02]  /*40f0*/  FADD.FTZ R53, R63, R32 ;  /* 0x000000203f357221 */ /* 0x000fe40000010000 */
[----:B------:R-:W1:Y:S01]  /*4100*/  MUFU.EX2 R45, R45 ;  /* 0x0000002d002d7308 */ /* 0x000e620000000800 */
[----:B0-----:R-:W-:-:S01]  /*4110*/  FADD.FTZ R39, R24, R39 ;  /* 0x0000002718277221 */ /* 0x001fc20000010000 */
[----:B------:R-:W-:-:S04]  /*4120*/  FADD.FTZ R53, R68, R53 ;  /* 0x0000003544357221 */ /* 0x000fc80000010000 */
[----:B------:R-:W-:Y:S01]  /*4130*/  FADD.FTZ R38, R40, R53 ;  /* 0x0000003528267221 */ /* 0x000fe20000010000 */
[----:B------:R-:W-:Y:S01]  /*4140*/  IMAD.MOV.U32 R53, RZ, RZ, R55 ;  /* 0x000000ffff357224 */ /* 0x000fe200078e0037 */
[----:B------:R-:W0:Y:S01]  /*4150*/  MUFU.EX2 R25, R25 ;  /* 0x0000001900197308 */ /* 0x000e220000000800 */
[----:B--2---:R-:W-:-:S01]  /*4160*/  FADD.FTZ R32, R42, R39 ;  /* 0x000000272a207221 */ /* 0x004fc20000010000 */
[----:B------:R-:W-:-:S04]  /*4170*/  FADD.FTZ R38, R65, R38 ;  /* 0x0000002641267221 */ /* 0x000fc80000010000 */
[----:B------:R-:W-:Y:S01]  /*4180*/  FADD.FTZ R39, R67, R38 ;  /* 0x0000002643277221 */ /* 0x000fe20000010000 */
[----:B------:R-:W-:Y:S01]  /*4190*/  F2FP.SATFINITE.E4M3.F32.PACK_AB_MERGE_C R67, R70, R67, RZ ;  /* 0x000000434643723e */ /* 0x000fe200048070ff */
[----:B------:R-:W2:Y:S01]  /*41a0*/  MUFU.EX2 R26, R26 ;  /* 0x0000001a001a7308 */ /* 0x000ea20000000800 */
[----:B-1----:R-:W-:-:S01]  /*41b0*/  FADD.FTZ R32, R45, R32 ;  /* 0x000000202d207221 */ /* 0x002fc20000010000 */
[----:B------:R-:W-:Y:S01]  /*41c0*/  FADD.FTZ R70, R70, R39 ;  /* 0x0000002746467221 */ /* 0x000fe20000010000 */
[----:B------:R-:W-:Y:S01]  /*41d0*/  F2FP.SATFINITE.E4M3.F32.PACK_AB_MERGE_C R42, R45, R42, RZ ;  /* 0x0000002a2d2a723e */ /* 0x000fe200048070ff */
[----:B------:R-:W-:Y:S01]  /*41e0*/  IMAD.MOV.U32 R45, RZ, RZ, R55 ;  /* 0x000000ffff2d7224 */ /* 0x000fe200078e0037 */
[----:B------:R-:W-:Y:S01]  /*41f0*/  F2FP.SATFINITE.E4M3.F32.PACK_AB_MERGE_C R138, R65, R40, R67 ;  /* 0x00000028418a723e */ /* 0x000fe20004807043 */
[----:B------:R-:W-:Y:S01]  /*4200*/  FADD.FTZ R15, R69, R70 ;  /* 0x00000046450f7221 */ /* 0x000fe20000010000 */
[----:B------:R-:W-:Y:S01]  /*4210*/  F2FP.SATFINITE.E4M3.F32.PACK_AB_MERGE_C R137, R24, R43, R42 ;  /* 0x0000002b1889723e */ /* 0x000fe2000480702a */
[----:B------:R-:W1:Y:S01]  /*4220*/  MUFU.EX2 R46, R46 ;  /* 0x0000002e002e7308 */ /* 0x000e620000000800 */
[----:B0-----:R-:W-:-:S01]  /*4230*/  FADD.FTZ R13, R25, R32 ;  /* 0x00000020190d7221 */ /* 0x001fc20000010000 */
[----:B------:R-:W-:Y:S01]  /*4240*/  FADD.FTZ R32, R72, R15 ;  /* 0x0000000f48207221 */ /* 0x000fe20000010000 */
[--C-:B------:R-:W-:Y:S01]  /*4250*/  IMAD.MOV.U32 R43, RZ, RZ, R55.reuse ;  /* 0x000000ffff2b7224 */ /* 0x100fe200078e0037 */
[----:B------:R-:W-:Y:S01]  /*4260*/  MOV R42, R55 ;  /* 0x00000037002a7202 */ /* 0x000fe20000000f00 */
[----:B------:R-:W-:-:S02]  /*4270*/  IMAD.MOV.U32 R40, RZ, RZ, R55 ;  /* 0x000000ffff287224 */ /* 0x000fc400078e0037 */
[--C-:B------:R-:W-:Y:S01]  /*4280*/  IMAD.MOV.U32 R39, RZ, RZ, R55.reuse ;  /* 0x000000ffff277224 */ /* 0x100fe200078e0037 */
[----:B------:R-:W0:Y:S01]  /*4290*/  MUFU.EX2 R77, R77 ;  /* 0x0000004d004d7308 */ /* 0x000e220000000800 */
[--C-:B------:R-:W-:Y:S02]  /*42a0*/  IMAD.MOV.U32 R38, RZ, RZ, R55.reuse ;  /* 0x000000ffff267224 */ /* 0x100fe400078e0037 */
[----:B------:R-:W-:-:S05]  /*42b0*/  IMAD.MOV.U32 R24, RZ, RZ, R55 ;  /* 0x000000ffff187224 */ /* 0x000fca00078e0037 */
[----:B------:R2:W-:Y:S08]  /*42c0*/  MUFU.EX2 R31, R33 ;  /* 0x00000021001f7308 */ /* 0x0005f00000000800 */
[----:B------:R-:W3:Y:S01]  /*42d0*/  MUFU.EX2 R71, R71 ;  /* 0x0000004700477308 */ /* 0x000ee20000000800 */
[----:B--2---:R-:W-:-:S04]  /*42e0*/  FADD.FTZ R33, R26, R13 ;  /* 0x0000000d1a217221 */ /* 0x004fc80000010000 */
[----:B-1----:R-:W-:Y:S01]  /*42f0*/  FADD.FTZ R20, R46, R33 ;  /* 0x000000212e147221 */ /* 0x002fe20000010000 */
[C---:B0-----:R-:W-:Y:S02]  /*4300*/  F2FP.SATFINITE.E4M3.F32.PACK_AB_MERGE_C R46, R77.reuse, R46, RZ ;  /* 0x0000002e4d2e723e */ /* 0x041fe400048070ff */
[----:B------:R-:W0:Y:S01]  /*4310*/  MUFU.EX2 R27, R27 ;  /* 0x0000001b001b7308 */ /* 0x000e220000000800 */
[----:B------:R-:W-:-:S01]  /*4320*/  FADD.FTZ R20, R77, R20 ;  /* 0x000000144d147221 */ /* 0x000fc20000010000 */
[----:B------:R-:W-:Y:S01]  /*4330*/  F2FP.SATFINITE.E4M3.F32.PACK_AB_MERGE_C R139, R26, R25, R46 ;  /* 0x000000191a8b723e */ /* 0x000fe2000480702e */
[----:B------:R-:W-:Y:S01]  /*4340*/  IMAD.MOV.U32 R46, RZ, RZ, R55 ;  /* 0x000000ffff2e7224 */ /* 0x000fe200078e0037 */
[----:B------:R-:W-:Y:S01]  /*4350*/  MOV R26, R55 ;  /* 0x00000037001a7202 */ /* 0x000fe20000000f00 */
[----:B------:R-:W-:-:S01]  /*4360*/  FADD.FTZ R33, R5, R20 ;  /* 0x0000001405217221 */ /* 0x000fc20000010000 */
[----:B------:R-:W-:Y:S02]  /*4370*/  IMAD.MOV.U32 R25, RZ, RZ, R55 ;  /* 0x000000ffff197224 */ /* 0x000fe400078e0037 */
[----:B------:R-:W1:Y:S01]  /*4380*/  MUFU.EX2 R74, R74 ;  /* 0x0000004a004a7308 */ /* 0x000e620000000800 */
[----:B------:R-:W-:-:S01]  /*4390*/  FADD.FTZ R34, R50, R33 ;  /* 0x0000002132227221 */ /* 0x000fc20000010000 */
[----:B---3--:R-:W-:-:S06]  /*43a0*/  FADD.FTZ R15, R71, R32 ;  /* 0x00000020470f7221 */ /* 0x008fcc0000010000 */
[----:B------:R-:W2:Y:S01]  /*43b0*/  MUFU.EX2 R28, R28 ;  /* 0x0000001c001c7308 */ /* 0x000ea20000000800 */
[----:B0-----:R-:W-:-:S07]  /*43c0*/  FADD.FTZ R33, R27, R34 ;  /* 0x000000221b217221 */ /* 0x001fce0000010000 */
[----:B------:R-:W0:Y:S01]  /*43d0*/  MUFU.EX2 R73, R73 ;  /* 0x0000004900497308 */ /* 0x000e220000000800 */
[C---:B-1----:R-:W-:Y:S01]  /*43e0*/  F2FP.SATFINITE.E4M3.F32.PACK_AB_MERGE_C R71, R74.reuse, R71, RZ ;  /* 0x000000474a47723e */ /* 0x042fe200048070ff */
[----:B------:R-:W-:-:S03]  /*43f0*/  FADD.FTZ R74, R74, R15 ;  /* 0x0000000f4a4a7221 */ /* 0x000fc60000010000 */
[----:B------:R-:W-:-:S03]  /*4400*/  F2FP.SATFINITE.E4M3.F32.PACK_AB_MERGE_C R140, R72, R69, R71 ;  /* 0x00000045488c723e */ /* 0x000fc60004807047 */
[----:B------:R-:W1:Y:S01]  /*4410*/  MUFU.EX2 R29, R29 ;  /* 0x0000001d001d7308 */ /* 0x000e620000000800 */
[C---:B--2---:R-:W-:Y:S01]  /*4420*/  F2FP.SATFINITE.E4M3.F32.PACK_AB_MERGE_C R34, R28.reuse, R27, RZ ;  /* 0x0000001b1c22723e */ /* 0x044fe200048070ff */
[----:B------:R-:W-:-:S03]  /*4430*/  FADD.FTZ R28, R28, R33 ;  /* 0x000000211c1c7221 */ /* 0x000fc60000010000 */
[----:B------:R-:W-:Y:S02]  /*4440*/  F2FP.SATFINITE.E4M3.F32.PACK_AB_MERGE_C R141, R50, R5, R34 ;  /* 0x00000005328d723e */ /* 0x000fe40004807022 */
[----:B------:R-:W-:Y:S01]  /*4450*/  MOV R50, R55 ;  /* 0x0000003700327202 */ /* 0x000fe20000000f00 */
[----:B------:R-:W2:Y:S01]  /*4460*/  MUFU.EX2 R82, R82 ;  /* 0x0000005200527308 */ /* 0x000ea20000000800 */
[----:B0-----:R-:W-:-:S01]  /*4470*/  FADD.FTZ R15, R73, R74 ;  /* 0x0000004a490f7221 */ /* 0x001fc20000010000 */
[----:B------:R-:W-:-:S06]  /*4480*/  MOV R34, R55 ;  /* 0x0000003700227202 */ /* 0x000fcc0000000f00 */
[----:B------:R-:W0:Y:S01]  /*4490*/  MUFU.EX2 R30, R30 ;  /* 0x0000001e001e7308 */ /* 0x000e220000000800 */
[----:B-1----:R-:W-:-:S07]  /*44a0*/  FADD.FTZ R27, R29, R28 ;  /* 0x0000001c1d1b7221 */ /* 0x002fce0000010000 */
[----:B------:R-:W-:Y:S01]  /*44b0*/  MUFU.EX2 R81, R81 ;  /* 0x0000005100517308 */ /* 0x000fe20000000800 */
[----:B--2---:R-:W-:-:S07]  /*44c0*/  FADD.FTZ R28, R82, R15 ;  /* 0x0000000f521c7221 */ /* 0x004fce0000010000 */
[----:B------:R-:W1:Y:S01]  /*44d0*/  MUFU.EX2 R84, R84 ;  /* 0x0000005400547308 */ /* 0x000e620000000800 */
[----:B0-----:R-:W-:-:S04]  /*44e0*/  FADD.FTZ R32, R30, R27 ;  /* 0x0000001b1e207221 */ /* 0x001fc80000010000 */
[----:B------:R-:W-:Y:S01]  /*44f0*/  FADD.FTZ R27, R31, R32 ;  /* 0x000000201f1b7221 */ /* 0x000fe20000010000 */
[----:B------:R-:W-:Y:S02]  /*4500*/  IMAD.MOV.U32 R32, RZ, RZ, R55 ;  /* 0x000000ffff207224 */ /* 0x000fe400078e0037 */
[----:B------:R-:W0:Y:S08]  /*4510*/  MUFU.EX2 R36, R36 ;  /* 0x0000002400247308 */ /* 0x000e300000000800 */
[----:B------:R-:W-:Y:S01]  /*4520*/  MUFU.EX2 R85, R85 ;  /* 0x0000005500557308 */ /* 0x000fe20000000800 */
[----:B-1----:R-:W-:Y:S01]  /*4530*/  F2FP.SATFINITE.E4M3.F32.PACK_AB_MERGE_C R33, R84, R81, RZ ;  /* 0x000000515421723e */ /* 0x002fe200048070ff */
[----:B------:R-:W-:-:S03]  /*4540*/  FADD.FTZ R81, R81, R28 ;  /* 0x0000001c51517221 */ /* 0x000fc60000010000 */
[----:B------:R-:W-:Y:S01]  /*4550*/  F2FP.SATFINITE.E4M3.F32.PACK_AB_MERGE_C R142, R82, R73, R33 ;  /* 0x00000049528e723e */ /* 0x000fe20004807021 */
[----:B------:R-:W-:-:S01]  /*4560*/  FADD.FTZ R84, R84, R81 ;  /* 0x0000005154547221 */ /* 0x000fc20000010000 */
[----:B------:R-:W-:Y:S01]  /*4570*/  IMAD.MOV.U32 R33, RZ, RZ, R55 ;  /* 0x000000ffff217224 */ /* 0x000fe200078e0037 */
[----:B------:R-:W1:Y:S01]  /*4580*/  MUFU.EX2 R88, R88 ;  /* 0x0000005800587308 */ /* 0x000e620000000800 */
[----:B0-----:R-:W-:-:S01]  /*4590*/  FADD.FTZ R27, R36, R27 ;  /* 0x0000001b241b7221 */ /* 0x001fc20000010000 */
[----:B------:R-:W-:Y:S01]  /*45a0*/  F2FP.SATFINITE.E4M3.F32.PACK_AB_MERGE_C R31, R36, R31, RZ ;  /* 0x0000001f241f723e */ /* 0x000fe200048070ff */
[----:B------:R-:W-:-:S03]  /*45b0*/  IMAD.MOV.U32 R36, RZ, RZ, R55 ;  /* 0x000000ffff247224 */ /* 0x000fc600078e0037 */
[----:B------:R-:W-:Y:S01]  /*45c0*/  F2FP.SATFINITE.E4M3.F32.PACK_AB_MERGE_C R143, R30, R29, R31 ;  /* 0x0000001d1e8f723e */ /* 0x000fe2000480701f */
[--C-:B------:R-:W-:Y:S01]  /*45d0*/  IMAD.MOV.U32 R31, RZ, RZ, R55.reuse ;  /* 0x000000ffff1f7224 */ /* 0x100fe200078e0037 */
[----:B------:R-:W0:Y:S01]  /*45e0*/  MUFU.EX2 R83, R83 ;  /* 0x0000005300537308 */ /* 0x000e220000000800 */
[--C-:B------:R-:W-:Y:S02]  /*45f0*/  IMAD.MOV.U32 R30, RZ, RZ, R55.reuse ;  /* 0x000000ffff1e7224 */ /* 0x100fe400078e0037 */
[----:B------:R-:W-:-:S05]  /*4600*/  IMAD.MOV.U32 R29, RZ, RZ, R55 ;  /* 0x000000ffff1d7224 */ /* 0x000fca00078e0037 */
[----:B------:R2:W3:Y:S01]  /*4610*/  MUFU.EX2 R12, R37 ;  /* 0x00000025000c7308 */ /* 0x0004e20000000800 */
[----:B-1----:R-:W-:-:S07]  /*4620*/  F2FP.SATFINITE.E4M3.F32.PACK_AB_MERGE_C R28, R88, R85, RZ ;  /* 0x00000055581c723e */ /* 0x002fce00048070ff */
[----:B------:R-:W1:Y:S01]  /*4630*/  MUFU.EX2 R86, R86 ;  /* 0x0000005600567308 */ /* 0x000e620000000800 */
[----:B0-----:R-:W-:-:S01]  /*4640*/  FADD.FTZ R7, R83, R84 ;  /* 0x0000005453077221 */ /* 0x001fc20000010000 */
[----:B--2---:R-:W-:-:S06]  /*4650*/  IMAD.MOV.U32 R37, RZ, RZ, R55 ;  /* 0x000000ffff257224 */ /* 0x004fcc00078e0037 */
[----:B------:R0:W2:Y:S01]  /*4660*/  MUFU.EX2 R13, R41 ;  /* 0x00000029000d7308 */ /* 0x0000a20000000800 */
[----:B---3--:R-:W-:-:S01]  /*4670*/  FADD.FTZ R6, R12, R27 ;  /* 0x0000001b0c067221 */ /* 0x008fc20000010000 */
[----:B------:R-:W-:-:S06]  /*4680*/  IMAD.MOV.U32 R27, RZ, RZ, R55 ;  /* 0x000000ffff1b7224 */ /* 0x000fcc00078e0037 */
[----:B------:R-:W3:Y:S01]  /*4690*/  MUFU.EX2 R47, R47 ;  /* 0x0000002f002f7308 */ /* 0x000ee20000000800 */
[C---:B-1----:R-:W-:Y:S01]  /*46a0*/  F2FP.SATFINITE.E4M3.F32.PACK_AB_MERGE_C R144, R86.reuse, R83, R28 ;  /* 0x000000535690723e */ /* 0x042fe2000480701c */
[----:B------:R-:W-:Y:S01]  /*46b0*/  FADD.FTZ R86, R86, R7 ;  /* 0x0000000756567221 */ /* 0x000fe20000010000 */
[--C-:B0-----:R-:W-:Y:S02]  /*46c0*/  IMAD.MOV.U32 R41, RZ, RZ, R55.reuse ;  /* 0x000000ffff297224 */ /* 0x101fe400078e0037 */
[----:B------:R-:W-:Y:S02]  /*46d0*/  IMAD.MOV.U32 R28, RZ, RZ, R55 ;  /* 0x000000ffff1c7224 */ /* 0x000fe400078e0037 */
[----:B------:R-:W-:-:S01]  /*46e0*/  FADD.FTZ R85, R85, R86 ;  /* 0x0000005655557221 */ /* 0x000fc20000010000 */
[----:B------:R-:W0:Y:S01]  /*46f0*/  MUFU.EX2 R20, R75 ;  /* 0x0000004b00147308 */ /* 0x000e220000000800 */
[----:B--2---:R-:W-:-:S02]  /*4700*/  FADD.FTZ R8, R13, R6 ;  /* 0x000000060d087221 */ /* 0x004fc40000010000 */
[----:B------:R-:W-:-:S05]  /*4710*/  FADD.FTZ R88, R88, R85 ;  /* 0x0000005558587221 */ /* 0x000fca0000010000 */
[----:B------:R-:W-:Y:S01]  /*4720*/  MUFU.EX2 R89, R89 ;  /* 0x0000005900597308 */ /* 0x000fe20000000800 */
[----:B---3--:R-:W-:-:S07]  /*4730*/  FADD.FTZ R7, R47, R8 ;  /* 0x000000082f077221 */ /* 0x008fce0000010000 */
        /* <DEDUP_REMOVED lines=12> */
[----:B------:R-:W-:Y:S01]  /*4800*/  MUFU.EX2 R101, R101 ;  /* 0x0000006500657308 */ /* 0x000fe20000000800 */
[C---:B-1----:R-:W-:Y:S01]  /*4810*/  F2FP.SATFINITE.E4M3.F32.PACK_AB_MERGE_C R146, R90.reuse, R87, R10 ;  /* 0x000000575a92723e */ /* 0x042fe2000480700a */
[----:B------:R-:W-:-:S04]  /*4820*/  FADD.FTZ R90, R90, R9 ;  /* 0x000000095a5a7221 */ /* 0x000fc80000010000 */
[----:B------:R-:W-:Y:S02]  /*4830*/  FADD.FTZ R89, R89, R90 ;  /* 0x0000005a59597221 */ /* 0x000fe40000010000 */
[----:B------:R-:W1:Y:S01]  /*4840*/  MUFU.EX2 R6, R91 ;  /* 0x0000005b00067308 */ /* 0x000e620000000800 */
[----:B0-----:R-:W-:-:S01]  /*4850*/  FADD.FTZ R8, R15, R8 ;  /* 0x000000080f087221 */ /* 0x001fc20000010000 */
[----:B-1----:R-:W-:-:S03]  /*4860*/  F2FP.SATFINITE.E4M3.F32.PACK_AB_MERGE_C R5, R6, R101, RZ ;  /* 0x000000650605723e */ /* 0x002fc600048070ff */
[----:B------:R-:W-:Y:S01]  /*4870*/  FADD.FTZ R101, R101, R8 ;  /* 0x0000000865657221 */ /* 0x000fe20000010000 */
[----:B------:R-:W-:-:S01]  /*4880*/  FADD.FTZ R8, R92, R89 ;  /* 0x000000595c087221 */ /* 0x000fc20000010000 */
[----:B------:R-:W-:Y:S02]  /*4890*/  F2FP.SATFINITE.E4M3.F32.PACK_AB_MERGE_C R147, R15, R98, R5 ;  /* 0x000000620f93723e */ /* 0x000fe40004807005 */
[----:B------:R-:W-:-:S01]  /*48a0*/  FADD.FTZ R6, R6, R101 ;  /* 0x0000006506067221 */ /* 0x000fc20000010000 */
[----:B------:R-:W-:Y:S06]  /*48b0*/  @!P1 BRA `(.L_x_140) ;  /* 0x0000002c00889947 */ /* 0x000fec0003800000 */
[----:B------:R-:W-:Y:S01]  /*48c0*/  IMAD.MOV.U32 R9, RZ, RZ, R64 ;  /* 0x000000ffff097224 */ /* 0x000fe200078e0040 */
[----:B------:R-:W-:Y:S01]  /*48d0*/  CS2R R54, SRZ ;  /* 0x0000000000367805 */ /* 0x000fe2000001ff00 */
[----:B------:R-:W-:Y:S01]  /*48e0*/  IMAD.MOV.U32 R5, RZ, RZ, R58 ;  /* 0x000000ffff057224 */ /* 0x000fe200078e003a */
        /* <DEDUP_REMOVED lines=19> */
.L_x_150:
[----:B------:R-:W-:-:S04]  /*4a20*/  UISETP.NE.AND UP0, UPT, UR20, 0x1, UPT ;  /* 0x000000011400788c */ /* 0x000fc8000bf05270 */
[----:B------:R-:W-:-:S04]  /*4a30*/  USEL UR37, URZ, 0x1, UP0 ;  /* 0x000000013f257887 */ /* 0x000fc80008000000 */
[----:B------:R-:W-:Y:S01]  /*4a40*/  ULOP3.LUT UR37, UR22, UR37, URZ, 0x3c, !UPT ;  /* 0x0000002516257292 */ /* 0x000fe2000f8e3c3f */
[----:B------:R-:W-:Y:S11]  /*4a50*/  @!P0 BRA `(.L_x_141) ;  /* 0x0000000000048947 */ /* 0x000ff60003800000 */
[----:B------:R-:W-:Y:S01]  /*4a60*/  BPT.TRAP 0x1 ;  /* 0x000000040000795c */ /* 0x000fe20000300000 */
.L_x_141:
[----:B------:R-:W0:Y:S01]  /*4a70*/  S2UR UR6, SR_CgaCtaId ;  /* 0x00000000000679c3 */ /* 0x000e220000008800 */
[----:B------:R-:W-:Y:S01]  /*4a80*/  UIADD3 UR39, UR20, 0x1, URZ ;  /* 0x0000000114277890 */ /* 0x000fe2000fffe03f */
[----:B------:R-:W-:Y:S01]  /*4a90*/  MOV R2, 0x400 ;  /* 0x0000040000027802 */ /* 0x000fe20000000f00 */
[----:B------:R-:W-:Y:S02]  /*4aa0*/  IMAD.U32 R10, RZ, RZ, UR37 ;  /* 0x00000025ff0a7e24 */ /* 0x000fe4000f8e00ff */
[----:B------:R-:W-:-:S03]  /*4ab0*/  UISETP.NE.AND UP0, UPT, UR39, 0x2, UPT ;  /* 0x000000022700788c */ /* 0x000fc6000bf05270 */
[----:B------:R-:W-:Y:S01]  /*4ac0*/  SHF.L.U32 R10, R10, 0x1f, RZ ;  /* 0x0000001f0a0a7819 */ /* 0x000fe200000006ff */
[----:B------:R-:W-:-:S06]  /*4ad0*/  USEL UR39, UR39, URZ, UP0 ;  /* 0x0000003f27277287 */ /* 0x000fcc0008000000 */
[----:B------:R-:W-:Y:S02]  /*4ae0*/  IMAD.U32 R7, RZ, RZ, UR39 ;  /* 0x00000027ff077e24 */ /* 0x000fe4000f8e00ff */
[----:B0-----:R-:W-:-:S05]  /*4af0*/  IMAD.U32 R3, RZ, RZ, UR6 ;  /* 0x00000006ff037e24 */ /* 0x001fca000f8e00ff */
[----:B------:R-:W-:-:S04]  /*4b00*/  LEA R2, R3, R2, 0x18 ;  /* 0x0000000203027211 */ /* 0x000fc800078ec0ff */
[----:B------:R-:W-:-:S04]  /*4b10*/  LEA R7, R7, R2, 0x3 ;  /* 0x0000000207077211 */ /* 0x000fc800078e18ff */
[----:B------:R0:W1:Y:S01]  /*4b20*/  SYNCS.PHASECHK.TRANS64.TRYWAIT P1, [R7+URZ+0x13230], R10 ;  /* 0x0132300a070075a7 */ /* 0x000062000802017f */
[----:B------:R-:W-:Y:S05]  /*4b30*/  @!P0 BRA `(.L_x_142) ;  /* 0x0000000000048947 */ /* 0x000fea0003800000 */
[----:B------:R-:W-:Y:S01]  /*4b40*/  BPT.TRAP 0x1 ;  /* 0x000000040000795c */ /* 0x000fe20000300000 */
.L_x_142:
[----:B-1----:R-:W-:Y:S05]  /*4b50*/  @P1 BRA `(.L_x_143) ;  /* 0x0000000000081947 */ /* 0x002fea0003800000 */
[----:B------:R-:W1:Y:S02]  /*4b60*/  SYNCS.PHASECHK.TRANS64.TRYWAIT P1, [R7+URZ+0x13230], R10 ;  /* 0x0132300a070075a7 */ /* 0x000e64000802017f */
[----:B-1----:R-:W-:Y:S05]  /*4b70*/  @!P1 BRA `(.L_x_144) ;  /* 0x0000009c00149947 */ /* 0x002fea0003800000 */
.L_x_143:
        /* <DEDUP_REMOVED lines=64> */
.L_x_145:
[----:B------:R-:W-:Y:S01]  /*4f80*/  R2UR UR11, R2 ;  /* 0x00000000020b72ca */ /* 0x000fe200000e0000 */
[----:B01----:R-:W-:-:S05]  /*4f90*/  IMAD.U32 R10, RZ, RZ, UR22 ;  /* 0x00000016ff0a7e24 */ /* 0x003fca000f8e00ff */
[----:B------:R-:W-:-:S07]  /*4fa0*/  SHF.L.U32 R10, R10, 0x1f, RZ ;  /* 0x0000001f0a0a7819 */ /* 0x000fce00000006ff */
[----:B------:R-:W-:-:S09]  /*4fb0*/  ULEA UR11, UR20, UR11, 0x3 ;  /* 0x0000000b140b7291 */ /* 0x000fd2000f8e183f */
[----:B------:R0:W1:Y:S01]  /*4fc0*/  SYNCS.PHASECHK.TRANS64.TRYWAIT P1, [UR11+0x13250], R10 ;  /* 0x0132500aff0075a7 */ /* 0x000062000802014b */
[----:B------:R-:W-:Y:S05]  /*4fd0*/  @!P0 BRA `(.L_x_146) ;  /* 0x0000000000048947 */ /* 0x000fea0003800000 */
[----:B------:R-:W-:Y:S01]  /*4fe0*/  BPT.TRAP 0x1 ;  /* 0x000000040000795c */ /* 0x000fe20000300000 */
.L_x_146:
[----:B-1----:R-:W-:Y:S05]  /*4ff0*/  @P1 BRA `(.L_x_147) ;  /* 0x0000000000081947 */ /* 0x002fea0003800000 */
[----:B------:R-:W1:Y:S02]  /*5000*/  SYNCS.PHASECHK.TRANS64.TRYWAIT P1, [UR11+0x13250], R10 ;  /* 0x0132500aff0075a7 */ /* 0x000e64000802014b */
[----:B-1----:R-:W-:Y:S05]  /*5010*/  @!P1 BRA `(.L_x_148) ;  /* 0x0000009800009947 */ /* 0x002fea0003800000 */
.L_x_147:
[C---:B01----:R-:W-:Y:S01]  /*5020*/  FMUL.FTZ R10, R0.reuse, R120 ;  /* 0x00000078000a7220 */ /* 0x043fe20000410000 */
[C---:B------:R-:W-:Y:S01]  /*5030*/  FMUL.FTZ R11, R0.reuse, R121 ;  /* 0x00000079000b7220 */ /* 0x040fe20000410000 */
[C---:B------:R-:W-:Y:S01]  /*5040*/  FMUL.FTZ R12, R0.reuse, R122 ;  /* 0x0000007a000c7220 */ /* 0x040fe20000410000 */
        /* <DEDUP_REMOVED lines=12> */
[----:B------:R-:W-:Y:S01]  /*5110*/  FMUL.FTZ R126, R0, R134 ;  /* 0x00000086007e7220 */ /* 0x000fe20000410000 */
[----:B------:R-:W-:Y:S01]  /*5120*/  R2UR UR6, R2 ;  /* 0x00000000020672ca */ /* 0x000fe200000e0000 */
        /* <DEDUP_REMOVED lines=12> */
[----:B------:R-:W-:Y:S01]  /*51f0*/  UIADD3 UR6, UR6, 0x1000, URZ ;  /* 0x0000100006067890 */ /* 0x000fe2000fffe03f */
[----:B------:R-:W0:Y:S01]  /*5200*/  MUFU.TANH R13, R13 ;  /* 0x0000000d000d7308 */ /* 0x000e220000002400 */
[----:B-1----:R-:W-:Y:S01]  /*5210*/  FMNMX.FTZ R129, R11, R128, !PT ;  /* 0x000000800b817209 */ /* 0x002fe20007810000 */
[C---:B------:R-:W-:Y:S01]  /*5220*/  FMUL.FTZ R112, R0.reuse, R112 ;  /* 0x0000007000707220 */ /* 0x040fe20000410000 */
[----:B------:R-:W-:Y:S01]  /*5230*/  USHF.R.U32.HI UR6, URZ, 0x4, UR6 ;  /* 0x000000043f067899 */ /* 0x000fe20008011606 */
[C---:B------:R-:W-:Y:S01]  /*5240*/  FMUL.FTZ R114, R0.reuse, R114 ;  /* 0x0000007200727220 */ /* 0x040fe20000410000 */
[C---:B------:R-:W-:Y:S01]  /*5250*/  FMUL.FTZ R113, R0.reuse, R113 ;  /* 0x0000007100717220 */ /* 0x040fe20000410000 */
[----:B------:R-:W-:Y:S01]  /*5260*/  FMUL.FTZ R115, R0, R115 ;  /* 0x0000007300737220 */ /* 0x000fe20000410000 */
[----:B------:R-:W-:Y:S01]  /*5270*/  ULOP3.LUT UR6, UR6, 0x3fff, URZ, 0xc0, !UPT ;  /* 0x00003fff06067892 */ /* 0x000fe2000f8ec03f */
[----:B------:R-:W1:Y:S01]  /*5280*/  MUFU.TANH R14, R14 ;  /* 0x0000000e000e7308 */ /* 0x000e620000002400 */
[----:B--2---:R-:W-:Y:S01]  /*5290*/  FMNMX.FTZ R128, R12, R9, !PT ;  /* 0x000000090c807209 */ /* 0x004fe20007810000 */
[C---:B------:R-:W-:Y:S01]  /*52a0*/  FMUL.FTZ R116, R0.reuse, R116 ;  /* 0x0000007400747220 */ /* 0x040fe20000410000 */
[----:B------:R-:W-:Y:S01]  /*52b0*/  ULOP3.LUT UR6, UR6, 0x10000, URZ, 0xfc, !UPT ;  /* 0x0001000006067892 */ /* 0x000fe2000f8efc3f */
[C---:B------:R-:W-:Y:S01]  /*52c0*/  FMUL.FTZ R118, R0.reuse, R118 ;  /* 0x0000007600767220 */ /* 0x040fe20000410000 */
[----:B------:R-:W-:Y:S01]  /*52d0*/  WARPGROUP.ARRIVE ;  /* 0x00000000000079c5 */ /* 0x000fe20000000000 */
[C---:B------:R-:W-:Y:S01]  /*52e0*/  FMUL.FTZ R117, R0.reuse, R117 ;  /* 0x0000007500757220 */ /* 0x040fe20000410000 */
[----:B------:R-:W-:Y:S01]  /*52f0*/  UIMAD UR10, UR20, 0x280, UR6 ;  /* 0x00000280140a78a4 */ /* 0x000fe2000f8e0206 */
[----:B------:R-:W2:Y:S01]  /*5300*/  MUFU.TANH R20, R20 ;  /* 0x0000001400147308 */ /* 0x000ea20000002400 */
[----:B0-----:R-:W-:Y:S01]  /*5310*/  FMNMX.FTZ R131, R13, R128, !PT ;  /* 0x000000800d837209 */ /* 0x001fe20007810000 */
[C---:B------:R-:W-:Y:S01]  /*5320*/  FMUL.FTZ R119, R0.reuse, R119 ;  /* 0x0000007700777220 */ /* 0x040fe20000410000 */
[----:B------:R-:W-:Y:S01]  /*5330*/  UMOV UR7, 0xc0000010 ;  /* 0xc000001000077882 */ /* 0x000fe20000000000 */
[C---:B------:R-:W-:Y:S01]  /*5340*/  FMUL.FTZ R88, R0.reuse, R88 ;  /* 0x0000005800587220 */ /* 0x040fe20000410000 */
[C---:B------:R-:W-:Y:S01]  /*5350*/  FMUL.FTZ R90, R0.reuse, R90 ;  /* 0x0000005a005a7220 */ /* 0x040fe20000410000 */
[----:B------:R-:W-:Y:S01]  /*5360*/  UMOV UR6, UR10 ;  /* 0x0000000a00067c82 */ /* 0x000fe20008000000 */
[----:B------:R-:W-:Y:S01]  /*5370*/  FMUL.FTZ R89, R0, R89 ;  /* 0x0000005900597220 */ /* 0x000fe20000410000 */
[----:B------:R-:W0:Y:S01]  /*5380*/  MUFU.TANH R15, R15 ;  /* 0x0000000f000f7308 */ /* 0x000e220000002400 */
[----:B-1----:R-:W-:Y:S01]  /*5390*/  FMNMX.FTZ R128, R14, R129, !PT ;  /* 0x000000810e807209 */ /* 0x002fe20007810000 */
[----:B------:R-:W-:Y:S01]  /*53a0*/  QGMMA.64x64x32.F32.E4M3.E4M3 R24, R152, gdesc[UR4], R24, gsb0 ;  /* 0x00e0000498187df3 */ /* 0x000fe20008000818 */
        /* <DEDUP_REMOVED lines=15> */
[C---:B------:R-:W-:Y:S01]  /*54a0*/  FMUL.FTZ R101, R0.reuse, R101 ;  /* 0x0000006500657220 */ /* 0x040fe20000410000 */
[C---:B------:R-:W-:Y:S01]  /*54b0*/  FMUL.FTZ R103, R0.reuse, R103 ;  /* 0x0000006700677220 */ /* 0x040fe20000410000 */
[C---:B------:R-:W-:Y:S01]  /*54c0*/  FMUL.FTZ R72, R0.reuse, R72 ;  /* 0x0000004800487220 */ /* 0x040fe20000410000 */
[C---:B------:R-:W-:Y:S01]  /*54d0*/  FMUL.FTZ R74, R0.reuse, R74 ;  /* 0x0000004a004a7220 */ /* 0x040fe20000410000 */
        /* <DEDUP_REMOVED lines=21> */
[----:B------:R-:W-:Y:S01]  /*5630*/  UIADD3 UR6, UR10, 0x80, URZ ;  /* 0x000000800a067890 */ /* 0x000fe2000fffe03f */
[C---:B------:R-:W-:Y:S01]  /*5640*/  FMUL.FTZ R57, R0.reuse, R57 ;  /* 0x0000003900397220 */ /* 0x040fe20000410000 */
[C---:B------:R-:W-:Y:S01]  /*5650*/  FMUL.FTZ R59, R0.reuse, R59 ;  /* 0x0000003b003b7220 */ /* 0x040fe20000410000 */
[C---:B------:R-:W-:Y:S01]  /*5660*/  FMUL.FTZ R60, R0.reuse, R60 ;  /* 0x0000003c003c7220 */ /* 0x040fe20000410000 */
        /* <DEDUP_REMOVED lines=14> */
[----:B------:R-:W-:-:S03]  /*5750*/  FMUL.FTZ R71, R0, R71 ;  /* 0x0000004700477220 */ /* 0x000fc60000410000 */
[----:B------:R-:W2:Y:S01]  /*5760*/  MUFU.TANH R125, R125 ;  /* 0x0000007d007d7308 */ /* 0x000ea20000002400 */
[----:B0-----:R-:W-:-:S07]  /*5770*/  FMNMX.FTZ R128, R124, R129, !PT ;  /* 0x000000817c807209 */ /* 0x001fce0007810000 */
[----:B------:R-:W0:Y:S01]  /*5780*/  MUFU.TANH R127, R127 ;  /* 0x0000007f007f7308 */ /* 0x000e220000002400 */
[----:B-1----:R-:W-:-:S07]  /*5790*/  FMNMX.FTZ R130, R126, R131, !PT ;  /* 0x000000837e827209 */ /* 0x002fce0007810000 */
[----:B------:R-:W1:Y:S01]  /*57a0*/  MUFU.TANH R104, R104 ;  /* 0x0000006800687308 */ /* 0x000e620000002400 */
[----:B--2---:R-:W-:Y:S01]  /*57b0*/  FMNMX.FTZ R129, R125, R128, !PT ;  /* 0x000000807d817209 */ /* 0x004fe20007810000 */
[----:B------:R-:W-:Y:S01]  /*57c0*/  FMUL.FTZ R128, R0, R58 ;  /* 0x0000003a00807220 */ /* 0x000fe20000410000 */
[----:B------:R-:W-:Y:S02]  /*57d0*/  WARPGROUP.DEPBAR.LE gsb0, 0x0 ;  /* 0x00008000000079c5 */ /* 0x000fe40000010000 */
[----:B------:R-:W-:-:S06]  /*57e0*/  WARPGROUP.ARRIVE ;  /* 0x00000000000079c5 */ /* 0x000fcc0000000000 */
[----:B------:R-:W2:Y:S01]  /*57f0*/  S2R R155, SR_TID.X ;  /* 0x00000000009b7919 */ /* 0x000ea20000002100 */
[----:B------:R-:W3:Y:S01]  /*5800*/  MUFU.TANH R106, R106 ;  /* 0x0000006a006a7308 */ /* 0x000ee20000002400 */
[----:B0-----:R-:W-:Y:S01]  /*5810*/  FMNMX.FTZ R131, R127, R130, !PT ;  /* 0x000000827f837209 */ /* 0x001fe20007810000 */
[----:B------:R-:W-:Y:S01]  /*5820*/  QGMMA.64x64x32.F32.E4M3.E4M3 R24, R148, gdesc[UR4], R24, gsb0 ;  /* 0x00e0000494187df3 */ /* 0x000fe20008000818 */
[----:B------:R-:W-:Y:S01]  /*5830*/  UIADD3 UR6, UR10, 0x100, URZ ;  /* 0x000001000a067890 */ /* 0x000fe2000fffe03f */
[----:B------:R-:W-:-:S04]  /*5840*/  UMOV UR7, 0xc0000010 ;  /* 0xc000001000077882 */ /* 0x000fc80000000000 */
[----:B------:R-:W0:Y:S01]  /*5850*/  MUFU.TANH R105, R105 ;  /* 0x0000006900697308 */ /* 0x000e220000002400 */
[----:B-1----:R-:W-:-:S07]  /*5860*/  FMNMX.FTZ R130, R104, R129, !PT ;  /* 0x0000008168827209 */ /* 0x002fce0007810000 */
[----:B------:R-:W1:Y:S01]  /*5870*/  MUFU.TANH R107, R107 ;  /* 0x0000006b006b7308 */ /* 0x000e620000002400 */
[----:B---3--:R-:W-:-:S07]  /*5880*/  FMNMX.FTZ R58, R106, R131, !PT ;  /* 0x000000836a3a7209 */ /* 0x008fce0007810000 */
[----:B------:R-:W3:Y:S01]  /*5890*/  MUFU.TANH R108, R108 ;  /* 0x0000006c006c7308 */ /* 0x000ee20000002400 */
[----:B0-----:R-:W-:Y:S02]  /*58a0*/  FMNMX.FTZ R129, R105, R130, !PT ;  /* 0x0000008269817209 */ /* 0x001fe40007810000 */
[----:B--2---:R-:W-:-:S05]  /*58b0*/  LOP3.LUT P1, RZ, R155, 0x7f, RZ, 0xc0, !PT ;  /* 0x0000007f9bff7812 */ /* 0x004fca000782c0ff */
[----:B------:R-:W0:Y:S01]  /*58c0*/  MUFU.TANH R110, R110 ;  /* 0x0000006e006e7308 */ /* 0x000e220000002400 */
[----:B-1----:R-:W-:-:S07]  /*58d0*/  FMNMX.FTZ R131, R107, R58, !PT ;  /* 0x0000003a6b837209 */ /* 0x002fce0007810000 */
[----:B------:R-:W1:Y:S01]  /*58e0*/  MUFU.TANH R109, R109 ;  /* 0x0000006d006d7308 */ /* 0x000e620000002400 */
[----:B---3--:R-:W-:-:S07]  /*58f0*/  FMNMX.FTZ R58, R108, R129, !PT ;  /* 0x000000816c3a7209 */ /* 0x008fce0007810000 */
[----:B------:R-:W2:Y:S01]  /*5900*/  MUFU.TANH R111, R111 ;  /* 0x0000006f006f7308 */ /* 0x000ea20000002400 */
[----:B0-----:R-:W-:-:S07]  /*5910*/  FMNMX.FTZ R130, R110, R131, !PT ;  /* 0x000000836e827209 */ /* 0x001fce0007810000 */
[----:B------:R-:W0:Y:S01]  /*5920*/  MUFU.TANH R112, R112 ;  /* 0x0000007000707308 */ /* 0x000e220000002400 */
[----:B-1----:R-:W-:-:S07]  /*5930*/  FMNMX.FTZ R129, R109, R58, !PT ;  /* 0x0000003a6d817209 */ /* 0x002fce0007810000 */
[----:B------:R-:W1:Y:S01]  /*5940*/  MUFU.TANH R114, R114 ;  /* 0x0000007200727308 */ /* 0x000e620000002400 */
[----:B--2---:R-:W-:-:S07]  /*5950*/  FMNMX.FTZ R131, R111, R130, !PT ;  /* 0x000000826f837209 */ /* 0x004fce0007810000 */
[----:B------:R-:W2:Y:S01]  /*5960*/  MUFU.TANH R113, R113 ;  /* 0x0000007100717308 */ /* 0x000ea20000002400 */
[----:B0-----:R-:W-:-:S07]  /*5970*/  FMNMX.FTZ R58, R112, R129, !PT ;  /* 0x00000081703a7209 */ /* 0x001fce0007810000 */
[----:B------:R-:W0:Y:S01]  /*5980*/  MUFU.TANH R115, R115 ;  /* 0x0000007300737308 */ /* 0x000e220000002400 */
[----:B-1----:R-:W-:Y:S01]  /*5990*/  FMNMX.FTZ R130, R114, R131, !PT ;  /* 0x0000008372827209 */ /* 0x002fe20007810000 */
[----:B------:R-:W-:Y:S02]  /*59a0*/  WARPGROUP.DEPBAR.LE gsb0, 0x0 ;  /* 0x00008000000079c5 */ /* 0x000fe40000010000 */
[----:B------:R-:W-:-:S04]  /*59b0*/  WARPGROUP.ARRIVE ;  /* 0x00000000000079c5 */ /* 0x000fc80000000000 */
[----:B------:R-:W1:Y:S01]  /*59c0*/  MUFU.TANH R116, R116 ;  /* 0x0000007400747308 */ /* 0x000e620000002400 */
[----:B--2---:R-:W-:Y:S01]  /*59d0*/  FMNMX.FTZ R129, R113, R58, !PT ;  /* 0x0000003a71817209 */ /* 0x004fe20007810000 */
[----:B------:R-:W-:Y:S01]  /*59e0*/  QGMMA.64x64x32.F32.E4M3.E4M3 R24, R136, gdesc[UR4], R24, gsb0 ;  /* 0x00e0000488187df3 */ /* 0x000fe20008000818 */
[----:B------:R-:W-:Y:S01]  /*59f0*/  UIADD3 UR6, UR10, 0x180, URZ ;  /* 0x000001800a067890 */ /* 0x000fe2000fffe03f */
[----:B------:R-:W-:-:S04]  /*5a00*/  UMOV UR7, 0xc0000010 ;  /* 0xc000001000077882 */ /* 0x000fc80000000000 */
        /* <DEDUP_REMOVED lines=19> */
[----:B0-----:R-:W-:Y:S01]  /*5b40*/  FMNMX.FTZ R58, R92, R129, !PT ;  /* 0x000000815c3a7209 */ /* 0x001fe20007810000 */
[----:B------:R-:W-:Y:S02]  /*5b50*/  WARPGROUP.DEPBAR.LE gsb0, 0x0 ;  /* 0x00008000000079c5 */ /* 0x000fe40000010000 */
[----:B------:R-:W-:-:S04]  /*5b60*/  WARPGROUP.ARRIVE ;  /* 0x00000000000079c5 */ /* 0x000fc80000000000 */
[----:B------:R-:W0:Y:S01]  /*5b70*/  MUFU.TANH R95, R95 ;  /* 0x0000005f005f7308 */ /* 0x000e220000002400 */
[----:B-1----:R-:W-:Y:S01]  /*5b80*/  FMNMX.FTZ R130, R94, R131, !PT ;  /* 0x000000835e827209 */ /* 0x002fe20007810000 */
[----:B------:R-:W-:Y:S01]  /*5b90*/  QGMMA.64x64x32.F32.E4M3.E4M3 R24, R140, gdesc[UR4], R24, gsb0 ;  /* 0x00e000048c187df3 */ /* 0x000fe20008000818 */
[----:B------:R-:W-:Y:S01]  /*5ba0*/  UIADD3 UR6, UR10, 0x200, URZ ;  /* 0x000002000a067890 */ /* 0x000fe2000fffe03f */
[----:B------:R-:W-:-:S04]  /*5bb0*/  UMOV UR7, 0xc0000010 ;  /* 0xc000001000077882 */ /* 0x000fc80000000000 */
[----:B------:R-:W1:Y:S01]  /*5bc0*/  MUFU.TANH R96, R96 ;  /* 0x0000006000607308 */ /* 0x000e620000002400 */
[----:B--2---:R-:W-:-:S07]  /*5bd0*/  FMNMX.FTZ R129, R93, R58, !PT ;  /* 0x0000003a5d817209 */ /* 0x004fce0007810000 */
[----:B------:R-:W2:Y:S01]  /*5be0*/  MUFU.TANH R98, R98 ;  /* 0x0000006200627308 */ /* 0x000ea20000002400 */
[----:B0-----:R-:W-:-:S07]  /*5bf0*/  FMNMX.FTZ R131, R95, R130, !PT ;  /* 0x000000825f837209 */ /* 0x001fce0007810000 */
[----:B------:R-:W0:Y:S01]  /*5c00*/  MUFU.TANH R97, R97 ;  /* 0x0000006100617308 */ /* 0x000e220000002400 */
[----:B-1----:R-:W-:Y:S01]  /*5c10*/  FMNMX.FTZ R58, R96, R129, !PT ;  /* 0x00000081603a7209 */ /* 0x002fe20007810000 */
[----:B------:R-:W-:-:S06]  /*5c20*/  FMUL.FTZ R129, R0, R64 ;  /* 0x0000004000817220 */ /* 0x000fcc0000410000 */
        /* <DEDUP_REMOVED lines=13> */
[----:B--2---:R-:W-:Y:S01]  /*5d00*/  FMNMX.FTZ R133, R103, R64, !PT ;  /* 0x0000004067857209 */ /* 0x004fe20007810000 */
[----:B------:R-:W-:Y:S02]  /*5d10*/  WARPGROUP.DEPBAR.LE gsb0, 0x0 ;  /* 0x00008000000079c5 */ /* 0x000fe40000010000 */
[----:B------:R-:W-:-:S04]  /*5d20*/  WARPGROUP.ARRIVE ;  /* 0x00000000000079c5 */ /* 0x000fc80000000000 */
[----:B------:R-:W2:Y:S01]  /*5d30*/  MUFU.TANH R73, R73 ;  /* 0x0000004900497308 */ /* 0x000ea20000002400 */
[----:B0-----:R-:W-:Y:S01]  /*5d40*/  FMNMX.FTZ R58, R72, R131, !PT ;  /* 0x00000083483a7209 */ /* 0x001fe20007810000 */
[----:B------:R-:W-:Y:S06]  /*5d50*/  QGMMA.64x64x32.F32.E4M3.E4M3 R24, R144, gdesc[UR4], R24, gsb0 ;  /* 0x00e0000490187df3 */ /* 0x000fec0008000818 */
        /* <DEDUP_REMOVED lines=20> */
[----:B------:R-:W-:-:S06]  /*5ea0*/  WARPGROUP.DEPBAR.LE gsb0, 0x0 ;  /* 0x00008000000079c5 */ /* 0x000fcc0000010000 */
        /* <DEDUP_REMOVED lines=37> */
[----:B--2---:R-:W-:Y:S02]  /*6100*/  FMNMX.FTZ R130, R69, R58, !PT ;  /* 0x0000003a45827209 */ /* 0x004fe40007810000 */
[----:B0-----:R-:W-:-:S03]  /*6110*/  FMNMX.FTZ R64, R70, R133, !PT ;  /* 0x0000008546407209 */ /* 0x001fc60007810000 */
[----:B------:R-:W0:Y:S01]  /*6120*/  SHFL.BFLY PT, R133, R130, 0x2, 0x1f ;  /* 0x0c401f0082857f89 */ /* 0x000e2200000e0000 */
[----:B-1----:R-:W-:-:S05]  /*6130*/  FMNMX.FTZ R131, R71, R64, !PT ;  /* 0x0000004047837209 */ /* 0x002fca0007810000 */
[----:B------:R-:W1:Y:S01]  /*6140*/  SHFL.BFLY PT, R58, R131, 0x2, 0x1f ;  /* 0x0c401f00833a7f89 */ /* 0x000e6200000e0000 */
[----:B0-----:R-:W-:Y:S02]  /*6150*/  FMNMX.FTZ R133, R130, R133, !PT ;  /* 0x0000008582857209 */ /* 0x001fe40007810000 */
[----:B-1----:R-:W-:-:S03]  /*6160*/  FMNMX.FTZ R132, R131, R58, !PT ;  /* 0x0000003a83847209 */ /* 0x002fc60007810000 */
[----:B------:R-:W0:Y:S04]  /*6170*/  SHFL.BFLY PT, R58, R133, 0x1, 0x1f ;  /* 0x0c201f00853a7f89 */ /* 0x000e2800000e0000 */
[----:B------:R-:W1:Y:S01]  /*6180*/  SHFL.BFLY PT, R135, R132, 0x1, 0x1f ;  /* 0x0c201f0084877f89 */ /* 0x000e6200000e0000 */
[----:B0-----:R-:W-:Y:S02]  /*6190*/  FMNMX.FTZ R58, R133, R58, !PT ;  /* 0x0000003a853a7209 */ /* 0x001fe40007810000 */
[----:B-1----:R-:W-:-:S03]  /*61a0*/  FMNMX.FTZ R64, R132, R135, !PT ;  /* 0x0000008784407209 */ /* 0x002fc60007810000 */
[----:B------:R-:W-:Y:S01]  /*61b0*/  FADD.FTZ R5, -R58, R5 ;  /* 0x000000053a057221 */ /* 0x000fe20000010100 */
[----:B------:R-:W-:-:S03]  /*61c0*/  IMAD.U32 R135, RZ, RZ, UR21 ;  /* 0x00000015ff877e24 */ /* 0x000fc6000f8e00ff */
[----:B------:R-:W-:Y:S01]  /*61d0*/  FMUL.FTZ R131, R5, UR21 ;  /* 0x0000001505837c20 */ /* 0x000fe20008410000 */
[----:B------:R-:W-:-:S01]  /*61e0*/  FFMA.FTZ R130, R58, R135, -8 ;  /* 0xc10000003a827423 */ /* 0x000fc20000010087 */
[----:B------:R-:W-:Y:S02]  /*61f0*/  FADD.FTZ R5, -R64, R9 ;  /* 0x0000000940057221 */ /* 0x000fe40000010100 */
[----:B------:R0:W-:Y:S01]  /*6200*/  MUFU.EX2 R9, R131 ;  /* 0x0000008300097308 */ /* 0x0001e20000000800 */
[----:B------:R-:W-:-:S01]  /*6210*/  FFMA.FTZ R132, R65, UR21, -R130 ;  /* 0x0000001541847c23 */ /* 0x000fc20008010882 */
[--C-:B------:R-:W-:Y:S01]  /*6220*/  FFMA.FTZ R65, R68, UR21, -R130.reuse ;  /* 0x0000001544417c23 */ /* 0x100fe20008010882 */
[----:B------:R-:W-:-:S01]  /*6230*/  FFMA.FTZ R68, R69, UR21, -R130 ;  /* 0x0000001545447c23 */ /* 0x000fc20008010882 */
[----:B------:R-:W-:Y:S01]  /*6240*/  FMUL.FTZ R5, R5, UR21 ;  /* 0x0000001505057c20 */ /* 0x000fe20008410000 */
[----:B------:R-:W-:-:S01]  /*6250*/  FFMA.FTZ R10, R10, UR21, -R130 ;  /* 0x000000150a0a7c23 */ /* 0x000fc20008010882 */
[--C-:B------:R-:W-:Y:S01]  /*6260*/  FFMA.FTZ R11, R11, UR21, -R130.reuse ;  /* 0x000000150b0b7c23 */ /* 0x100fe20008010882 */
[----:B------:R-:W-:-:S01]  /*6270*/  FFMA.FTZ R14, R14, UR21, -R130 ;  /* 0x000000150e0e7c23 */ /* 0x000fc20008010882 */
[--C-:B------:R-:W-:Y:S01]  /*6280*/  FFMA.FTZ R15, R15, UR21, -R130.reuse ;  /* 0x000000150f0f7c23 */ /* 0x100fe20008010882 */
[----:B0-----:R-:W-:Y:S01]  /*6290*/  IMAD.U32 R131, RZ, RZ, UR21 ;  /* 0x00000015ff837e24 */ /* 0x001fe2000f8e00ff */
[----:B------:R-:W-:Y:S01]  /*62a0*/  MUFU.EX2 R5, R5 ;  /* 0x0000000500057308 */ /* 0x000fe20000000800 */
[----:B------:R-:W-:-:S01]  /*62b0*/  FFMA.FTZ R120, R120, UR21, -R130 ;  /* 0x0000001578787c23 */ /* 0x000fc20008010882 */
[----:B------:R-:W-:Y:S01]  /*62c0*/  FFMA.FTZ R121, R121, UR21, -R130 ;  /* 0x0000001579797c23 */ /* 0x000fe20008010882 */
[----:B------:R-:W-:-:S01]  /*62d0*/  FFMA.FTZ R69, R64, R131, -8 ;  /* 0xc100000040457423 */ /* 0x000fc20000010083 */
[--C-:B------:R-:W-:Y:S01]  /*62e0*/  FFMA.FTZ R124, R124, UR21, -R130.reuse ;  /* 0x000000157c7c7c23 */ /* 0x100fe20008010882 */
[----:B------:R-:W-:-:S01]  /*62f0*/  FFMA.FTZ R125, R125, UR21, -R130 ;  /* 0x000000157d7d7c23 */ /* 0x000fc20008010882 */
[----:B------:R-:W-:Y:S01]  /*6300*/  FFMA.FTZ R104, R104, UR21, -R130 ;  /* 0x0000001568687c23 */ /* 0x000fe20008010882 */
[----:B------:R-:W-:-:S01]  /*6310*/  FFMA.FTZ R12, R12, UR21, -R69 ;  /* 0x000000150c0c7c23 */ /* 0x000fc20008010845 */
[--C-:B------:R-:W-:Y:S01]  /*6320*/  FFMA.FTZ R13, R13, UR21, -R69.reuse ;  /* 0x000000150d0d7c23 */ /* 0x100fe20008010845 */
[----:B------:R-:W0:Y:S01]  /*6330*/  MUFU.EX2 R10, R10 ;  /* 0x0000000a000a7308 */ /* 0x000e220000000800 */
[----:B------:R-:W-:-:S01]  /*6340*/  FFMA.FTZ R20, R20, UR21, -R69 ;  /* 0x0000001514147c23 */ /* 0x000fc20008010845 */
[--C-:B------:R-:W-:Y:S01]  /*6350*/  FFMA.FTZ R21, R21, UR21, -R69.reuse ;  /* 0x0000001515157c23 */ /* 0x100fe20008010845 */
[----:B------:R-:W-:-:S01]  /*6360*/  FFMA.FTZ R122, R122, UR21, -R69 ;  /* 0x000000157a7a7c23 */ /* 0x000fc20008010845 */
[--C-:B------:R-:W-:Y:S01]  /*6370*/  FFMA.FTZ R123, R123, UR21, -R69.reuse ;  /* 0x000000157b7b7c23 */ /* 0x100fe20008010845 */
[----:B------:R-:W-:-:S01]  /*6380*/  FFMA.FTZ R126, R126, UR21, -R69 ;  /* 0x000000157e7e7c23 */ /* 0x000fc20008010845 */
[--C-:B------:R-:W-:Y:S01]  /*6390*/  FFMA.FTZ R127, R127, UR21, -R69.reuse ;  /* 0x000000157f7f7c23 */ /* 0x100fe20008010845 */
[----:B------:R-:W-:-:S01]  /*63a0*/  FFMA.FTZ R106, R106, UR21, -R69 ;  /* 0x000000156a6a7c23 */ /* 0x000fc20008010845 */
[----:B------:R-:W1:Y:S01]  /*63b0*/  MUFU.EX2 R12, R12 ;  /* 0x0000000c000c7308 */ /* 0x000e620000000800 */
[----:B------:R-:W-:-:S01]  /*63c0*/  FFMA.FTZ R105, R105, UR21, -R130 ;  /* 0x0000001569697c23 */ /* 0x000fc20008010882 */
[----:B------:R-:W-:Y:S01]  /*63d0*/  FFMA.FTZ R107, R107, UR21, -R69 ;  /* 0x000000156b6b7c23 */ /* 0x000fe20008010845 */
[----:B------:R-:W-:-:S01]  /*63e0*/  FFMA.FTZ R108, R108, UR21, -R130 ;  /* 0x000000156c6c7c23 */ /* 0x000fc20008010882 */
[----:B------:R-:W-:Y:S01]  /*63f0*/  FFMA.FTZ R110, R110, UR21, -R69 ;  /* 0x000000156e6e7c23 */ /* 0x000fe20008010845 */
[----:B------:R-:W-:-:S01]  /*6400*/  FFMA.FTZ R109, R109, UR21, -R130 ;  /* 0x000000156d6d7c23 */ /* 0x000fc20008010882 */
[----:B------:R-:W-:Y:S01]  /*6410*/  FFMA.FTZ R111, R111, UR21, -R69 ;  /* 0x000000156f6f7c23 */ /* 0x000fe20008010845 */
[----:B------:R-:W-:-:S01]  /*6420*/  FFMA.FTZ R112, R112, UR21, -R130 ;  /* 0x0000001570707c23 */ /* 0x000fc20008010882 */
[----:B------:R-:W2:Y:S01]  /*6430*/  MUFU.EX2 R11, R11 ;  /* 0x0000000b000b7308 */ /* 0x000ea20000000800 */
[----:B0-----:R-:W-:-:S01]  /*6440*/  FFMA.FTZ R8, R9, R8, R10 ;  /* 0x0000000809087223 */ /* 0x001fc2000001000a */
[----:B------:R-:W-:Y:S01]  /*6450*/  FFMA.FTZ R114, R114, UR21, -R69 ;  /* 0x0000001572727c23 */ /* 0x000fe20008010845 */
[----:B------:R-:W-:-:S01]  /*6460*/  FFMA.FTZ R113, R113, UR21, -R130 ;  /* 0x0000001571717c23 */ /* 0x000fc20008010882 */
[----:B------:R-:W-:Y:S01]  /*6470*/  FFMA.FTZ R115, R115, UR21, -R69 ;  /* 0x0000001573737c23 */ /* 0x000fe20008010845 */
[----:B------:R-:W-:-:S01]  /*6480*/  FFMA.FTZ R116, R116, UR21, -R130 ;  /* 0x0000001574747c23 */ /* 0x000fc20008010882 */
[----:B------:R-:W-:Y:S01]  /*6490*/  FFMA.FTZ R118, R118, UR21, -R69 ;  /* 0x0000001576767c23 */ /* 0x000fe20008010845 */
[----:B------:R-:W-:-:S01]  /*64a0*/  FFMA.FTZ R117, R117, UR21, -R130 ;  /* 0x0000001575757c23 */ /* 0x000fc20008010882 */
[----:B------:R-:W0:Y:S01]  /*64b0*/  MUFU.EX2 R13, R13 ;  /* 0x0000000d000d7308 */ /* 0x000e220000000800 */
[----:B-1----:R-:W-:-:S01]  /*64c0*/  FFMA.FTZ R6, R5, R6, R12 ;  /* 0x0000000605067223 */ /* 0x002fc2000001000c */
[----:B------:R-:W-:Y:S01]  /*64d0*/  FFMA.FTZ R119, R119, UR21, -R69 ;  /* 0x0000001577777c23 */ /* 0x000fe20008010845 */
[----:B------:R-:W-:-:S01]  /*64e0*/  FFMA.FTZ R88, R88, UR21, -R130 ;  /* 0x0000001558587c23 */ /* 0x000fc20008010882 */
[----:B------:R-:W-:Y:S01]  /*64f0*/  FFMA.FTZ R90, R90, UR21, -R69 ;  /* 0x000000155a5a7c23 */ /* 0x000fe20008010845 */
[----:B------:R-:W-:-:S01]  /*6500*/  FFMA.FTZ R89, R89, UR21, -R130 ;  /* 0x0000001559597c23 */ /* 0x000fc20008010882 */
[----:B------:R-:W-:Y:S01]  /*6510*/  FFMA.FTZ R91, R91, UR21, -R69 ;  /* 0x000000155b5b7c23 */ /* 0x000fe20008010845 */
[----:B------:R-:W-:-:S01]  /*6520*/  FFMA.FTZ R92, R92, UR21, -R130 ;  /* 0x000000155c5c7c23 */ /* 0x000fc20008010882 */
[----:B------:R-:W1:Y:S01]  /*6530*/  MUFU.EX2 R14, R14 ;  /* 0x0000000e000e7308 */ /* 0x000e620000000800 */
[----:B--2---:R-:W-:-:S01]  /*6540*/  FADD.FTZ R131, R11, R8 ;  /* 0x000000080b837221 */ /* 0x004fc20000010000 */
[----:B------:R-:W-:Y:S01]  /*6550*/  FFMA.FTZ R94, R94, UR21, -R69 ;  /* 0x000000155e5e7c23 */ /* 0x000fe20008010845 */
[----:B------:R-:W-:-:S01]  /*6560*/  FFMA.FTZ R93, R93, UR21, -R130 ;  /* 0x000000155d5d7c23 */ /* 0x000fc20008010882 */
[----:B------:R-:W-:Y:S01]  /*6570*/  FFMA.FTZ R95, R95, UR21, -R69 ;  /* 0x000000155f5f7c23 */ /* 0x000fe20008010845 */
[----:B------:R-:W-:-:S01]  /*6580*/  FFMA.FTZ R96, R96, UR21, -R130 ;  /* 0x0000001560607c23 */ /* 0x000fc20008010882 */
[----:B------:R-:W-:Y:S01]  /*6590*/  FFMA.FTZ R98, R98, UR21, -R69 ;  /* 0x0000001562627c23 */ /* 0x000fe20008010845 */
[----:B------:R-:W-:-:S01]  /*65a0*/  FFMA.FTZ R97, R97, UR21, -R130 ;  /* 0x0000001561617c23 */ /* 0x000fc20008010882 */
[----:B------:R-:W2:Y:S01]  /*65b0*/  MUFU.EX2 R20, R20 ;  /* 0x0000001400147308 */ /* 0x000ea20000000800 */
[----:B0-----:R-:W-:-:S01]  /*65c0*/  FADD.FTZ R133, R13, R6 ;  /* 0x000000060d857221 */ /* 0x001fc20000010000 */
[----:B------:R-:W-:Y:S01]  /*65d0*/  FFMA.FTZ R99, R99, UR21, -R69 ;  /* 0x0000001563637c23 */ /* 0x000fe20008010845 */
[----:B------:R-:W-:-:S01]  /*65e0*/  FFMA.FTZ R100, R100, UR21, -R130 ;  /* 0x0000001564647c23 */ /* 0x000fc20008010882 */
[----:B------:R-:W-:Y:S01]  /*65f0*/  FFMA.FTZ R102, R102, UR21, -R69 ;  /* 0x0000001566667c23 */ /* 0x000fe20008010845 */
[----:B------:R-:W-:-:S01]  /*6600*/  FFMA.FTZ R101, R101, UR21, -R130 ;  /* 0x0000001565657c23 */ /* 0x000fc20008010882 */
[----:B------:R-:W-:Y:S01]  /*6610*/  FFMA.FTZ R103, R103, UR21, -R69 ;  /* 0x0000001567677c23 */ /* 0x000fe20008010845 */
[----:B------:R-:W-:-:S01]  /*6620*/  FFMA.FTZ R72, R72, UR21, -R130 ;  /* 0x0000001548487c23 */ /* 0x000fc20008010882 */
[----:B------:R-:W0:Y:S01]  /*6630*/  MUFU.EX2 R15, R15 ;  /* 0x0000000f000f7308 */ /* 0x000e220000000800 */
[----:B-1----:R-:W-:-:S01]  /*6640*/  FADD.FTZ R6, R14, R131 ;  /* 0x000000830e067221 */ /* 0x002fc20000010000 */
        /* <DEDUP_REMOVED lines=32> */
[--C-:B------:R-:W-:Y:S01]  /*6850*/  FFMA.FTZ R66, R66, UR21, -R69.reuse ;  /* 0x0000001542427c23 */ /* 0x100fe20008010845 */
[----:B------:R-:W-:-:S05]  /*6860*/  FFMA.FTZ R67, R67, UR21, -R69 ;  /* 0x0000001543437c23 */ /* 0x000fca0008010845 */
        /* <DEDUP_REMOVED lines=108> */
[----:B------:R-:W-:-:S05]  /*6f30*/  @!P1 VIADD R6, R7, 0x13240 ;  /* 0x0001324007069836 */ /* 0x000fca0000000000 */
[----:B------:R-:W-:Y:S01]  /*6f40*/  @!P1 PRMT R6, RZ, 0x654, R6 ;  /* 0x00000654ff069816 */ /* 0x000fe20000000006 */
[----:B------:R-:W2:Y:S01]  /*6f50*/  MUFU.EX2 R128, R128 ;  /* 0x0000008000807308 */ /* 0x000ea20000000800 */
[----:B0-----:R-:W-:-:S01]  /*6f60*/  FADD.FTZ R133, R87, R8 ;  /* 0x0000000857857221 */ /* 0x001fc20000010000 */
[----:B------:R-:W-:Y:S01]  /*6f70*/  FFMA.FTZ R8, R70, UR21, -R69 ;  /* 0x0000001546087c23 */ /* 0x000fe20008010845 */
[----:B------:R0:W-:Y:S05]  /*6f80*/  @!P1 SYNCS.ARRIVE.TRANS64.RED.A1T0 RZ, [R6+URZ], RZ ;  /* 0x000000ff06ff99a7 */ /* 0x0001ea000810043f */
[----:B------:R-:W3:Y:S01]  /*6f90*/  MUFU.EX2 R57, R57 ;  /* 0x0000003900397308 */ /* 0x000ee20000000800 */
[----:B-1----:R-:W-:-:S07]  /*6fa0*/  FADD.FTZ R70, R56, R131 ;  /* 0x0000008338467221 */ /* 0x002fce0000010000 */
[----:B------:R-:W1:Y:S01]  /*6fb0*/  MUFU.EX2 R59, R59 ;  /* 0x0000003b003b7308 */ /* 0x000e620000000800 */
[----:B--2---:R-:W-:-:S07]  /*6fc0*/  FADD.FTZ R130, R128, R133 ;  /* 0x0000008580827221 */ /* 0x004fce0000010000 */
[----:B------:R-:W2:Y:S01]  /*6fd0*/  MUFU.EX2 R60, R60 ;  /* 0x0000003c003c7308 */ /* 0x000ea20000000800 */
[----:B---3--:R-:W-:-:S01]  /*6fe0*/  FADD.FTZ R131, R57, R70 ;  /* 0x0000004639837221 */ /* 0x008fc20000010000 */
[----:B------:R-:W-:-:S06]  /*6ff0*/  FFMA.FTZ R70, R71, UR21, -R69 ;  /* 0x0000001547467c23 */ /* 0x000fcc0008010845 */
        /* <DEDUP_REMOVED lines=8> */
[----:B------:R-:W0:Y:S01]  /*7080*/  MUFU.EX2 R66, R66 ;  /* 0x0000004200427308 */ /* 0x000e220000000800 */
[----:B--2---:R-:W-:-:S07]  /*7090*/  FADD.FTZ R69, R63, R134 ;  /* 0x000000863f457221 */ /* 0x004fce0000010000 */
[----:B------:R-:W-:Y:S01]  /*70a0*/  MUFU.EX2 R132, R132 ;  /* 0x0000008400847308 */ /* 0x000fe20000000800 */
[----:B---3--:R-:W-:-:S07]  /*70b0*/  FADD.FTZ R71, R129, R130 ;  /* 0x0000008281477221 */ /* 0x008fce0000010000 */
[----:B------:R-:W1:Y:S01]  /*70c0*/  MUFU.EX2 R67, R67 ;  /* 0x0000004300437308 */ /* 0x000e620000000800 */
[----:B0-----:R-:W-:-:S07]  /*70d0*/  FADD.FTZ R6, R66, R69 ;  /* 0x0000004542067221 */ /* 0x001fce0000010000 */
[----:B------:R-:W0:Y:S08]  /*70e0*/  MUFU.EX2 R65, R65 ;  /* 0x0000004100417308 */ /* 0x000e300000000800 */
[----:B------:R2:W3:Y:S01]  /*70f0*/  MUFU.EX2 R7, R8 ;  /* 0x0000000800077308 */ /* 0x0004e20000000800 */
[----:B-1----:R-:W-:-:S07]  /*7100*/  FADD.FTZ R6, R67, R6 ;  /* 0x0000000643067221 */ /* 0x002fce0000010000 */
[----:B------:R-:W1:Y:S01]  /*7110*/  MUFU.EX2 R68, R68 ;  /* 0x0000004400447308 */ /* 0x000e620000000800 */
[----:B--2---:R-:W-:-:S04]  /*7120*/  FADD.FTZ R8, R132, R71 ;  /* 0x0000004784087221 */ /* 0x004fc80000010000 */
[----:B0-----:R-:W-:-:S03]  /*7130*/  FADD.FTZ R69, R65, R8 ;  /* 0x0000000841457221 */ /* 0x001fc60000010000 */
[----:B------:R-:W0:Y:S01]  /*7140*/  MUFU.EX2 R70, R70 ;  /* 0x0000004600467308 */ /* 0x000e220000000800 */
[----:B---3--:R-:W-:-:S01]  /*7150*/  FADD.FTZ R71, R7, R6 ;  /* 0x0000000607477221 */ /* 0x008fc20000010000 */
[----:B-1----:R-:W-:-:S03]  /*7160*/  FADD.FTZ R8, R68, R69 ;  /* 0x0000004544087221 */ /* 0x002fc60000010000 */
[----:B0-----:R-:W-:Y:S01]  /*7170*/  FADD.FTZ R6, R70, R71 ;  /* 0x0000004746067221 */ /* 0x001fe20000010000 */
[----:B------:R-:W-:Y:S06]  /*7180*/  @!P0 BRA `(.L_x_149) ;  /* 0x0000000000048947 */ /* 0x000fec0003800000 */
[----:B------:R-:W-:Y:S01]  /*7190*/  BPT.TRAP 0x1 ;  /* 0x000000040000795c */ /* 0x000fe20000300000 */
.L_x_149:
[----:B------:R-:W-:Y:S01]  /*71a0*/  R2UR UR7, R3 ;  /* 0x00000000030772ca */ /* 0x000fe200000e0000 */
[----:B------:R-:W-:Y:S01]  /*71b0*/  UIADD3 UR6, UR11, 0x13260, URZ ;  /* 0x000132600b067890 */ /* 0x000fe2000fffe03f */
[----:B------:R-:W-:Y:S01]  /*71c0*/  ISETP.LT.AND P1, PT, RZ, UR48, PT ;  /* 0x00000030ff007c0c */ /* 0x000fe2000bf21270 */
[----:B------:R-:W-:Y:S01]  /*71d0*/  UMOV UR22, UR37 ;  /* 0x0000002500167c82 */ /* 0x000fe20008000000 */
[----:B------:R-:W-:Y:S01]  /*71e0*/  F2FP.SATFINITE.E4M3.F32.PACK_AB_MERGE_C R14, R15, R14, RZ ;  /* 0x0000000e0f0e723e */ /* 0x000fe200048070ff */
[----:B------:R-:W-:Y:S01]  /*71f0*/  UMOV UR20, UR39 ;  /* 0x0000002700147c82 */ /* 0x000fe20008000000 */
[----:B------:R-:W-:Y:S01]  /*7200*/  F2FP.SATFINITE.E4M3.F32.PACK_AB_MERGE_C R20, R21, R20, RZ ;  /* 0x000000141514723e */ /* 0x000fe200048070ff */
[-C--:B------:R-:W-:Y:S01]  /*7210*/  FMUL.FTZ R24, R24, R9.reuse ;  /* 0x0000000918187220 */ /* 0x080fe20000410000 */
[----:B------:R-:W-:Y:S01]  /*7220*/  F2FP.SATFINITE.E4M3.F32.PACK_AB_MERGE_C R124, R125, R124, RZ ;  /* 0x0000007c7d7c723e */ /* 0x000fe200048070ff */
[-C--:B------:R-:W-:Y:S01]  /*7230*/  FMUL.FTZ R25, R25, R9.reuse ;  /* 0x0000000919197220 */ /* 0x080fe20000410000 */
[----:B------:R-:W-:Y:S01]  /*7240*/  F2FP.SATFINITE.E4M3.F32.PACK_AB_MERGE_C R126, R127, R126, RZ ;  /* 0x0000007e7f7e723e */ /* 0x000fe200048070ff */
[-C--:B------:R-:W-:Y:S01]  /*7250*/  FMUL.FTZ R28, R28, R9.reuse ;  /* 0x000000091c1c7220 */ /* 0x080fe20000410000 */
[----:B------:R-:W-:Y:S01]  /*7260*/  F2FP.SATFINITE.E4M3.F32.PACK_AB_MERGE_C R108, R109, R108, RZ ;  /* 0x0000006c6d6c723e */ /* 0x000fe200048070ff */
[----:B------:R-:W-:Y:S01]  /*7270*/  UPRMT UR6, UR7, 0x654, UR6 ;  /* 0x0000065407067896 */ /* 0x000fe20008000006 */
[----:B------:R-:W-:Y:S01]  /*7280*/  F2FP.SATFINITE.E4M3.F32.PACK_AB_MERGE_C R110, R111, R110, RZ ;  /* 0x0000006e6f6e723e */ /* 0x000fe200048070ff */
[----:B------:R-:W-:Y:S01]  /*7290*/  UIADD3 UR7, UR48, -0x1, URZ ;  /* 0xffffffff30077890 */ /* 0x000fe2000fffe03f */
[----:B------:R-:W-:Y:S01]  /*72a0*/  F2FP.SATFINITE.E4M3.F32.PACK_AB_MERGE_C R116, R117, R116, RZ ;  /* 0x000000747574723e */ /* 0x000fe200048070ff */
[-C--:B------:R-:W-:Y:S01]  /*72b0*/  FMUL.FTZ R29, R29, R9.reuse ;  /* 0x000000091d1d7220 */ /* 0x080fe20000410000 */
[----:B------:R-:W-:Y:S01]  /*72c0*/  F2FP.SATFINITE.E4M3.F32.PACK_AB_MERGE_C R118, R119, R118, RZ ;  /* 0x000000767776723e */ /* 0x000fe200048070ff */
[-C--:B------:R-:W-:Y:S01]  /*72d0*/  FMUL.FTZ R32, R32, R9.reuse ;  /* 0x0000000920207220 */ /* 0x080fe20000410000 */
[----:B------:R-:W-:Y:S01]  /*72e0*/  F2FP.SATFINITE.E4M3.F32.PACK_AB_MERGE_C R92, R93, R92, RZ ;  /* 0x0000005c5d5c723e */ /* 0x000fe200048070ff */
[-C--:B------:R-:W-:Y:S01]  /*72f0*/  FMUL.FTZ R33, R33, R9.reuse ;  /* 0x0000000921217220 */ /* 0x080fe20000410000 */
[----:B------:R-:W-:Y:S01]  /*7300*/  F2FP.SATFINITE.E4M3.F32.PACK_AB_MERGE_C R94, R95, R94, RZ ;  /* 0x0000005e5f5e723e */ /* 0x000fe200048070ff */
[----:B------:R-:W-:Y:S01]  /*7310*/  SYNCS.ARRIVE.TRANS64.RED.A1T0 RZ, [UR6], RZ ;  /* 0x000000ffffff79a7 */ /* 0x000fe20008100406 */
        /* <DEDUP_REMOVED lines=60> */
.L_x_140:
[----:B------:R-:W-:Y:S06]  /*76e0*/  BAR.ARV 0x8, 0x200 ;  /* 0x0208000000007b1d */ /* 0x000fec0000002000 */
[----:B------:R-:W-:Y:S05]  /*76f0*/  @!P0 BRA `(.L_x_151) ;  /* 0x0000000000048947 */ /* 0x000fea0003800000 */
[----:B------:R-:W-:Y:S01]  /*7700*/  BPT.TRAP 0x1 ;  /* 0x000000040000795c */ /* 0x000fe20000300000 */
.L_x_151:
[----:B------:R-:W-:Y:S01]  /*7710*/  IMAD.U32 R15, RZ, RZ, UR39 ;  /* 0x00000027ff0f7e24 */ /* 0x000fe2000f8e00ff */
[----:B------:R-:W-:-:S03]  /*7720*/  MOV R0, UR37 ;  /* 0x0000002500007c02 */ /* 0x000fc60008000f00 */
[----:B------:R-:W-:Y:S01]  /*7730*/  IMAD R15, R15, 0x8, R2 ;  /* 0x000000080f0f7824 */ /* 0x000fe200078e0202 */
[----:B------:R-:W-:-:S04]  /*7740*/  SHF.L.U32 R0, R0, 0x1f, RZ ;  /* 0x0000001f00007819 */ /* 0x000fc800000006ff */
[----:B------:R0:W1:Y:S01]  /*7750*/  SYNCS.PHASECHK.TRANS64.TRYWAIT P1, [R15+URZ+0x13250], R0 ;  /* 0x013250000f0075a7 */ /* 0x000062000802017f */
[----:B------:R-:W-:Y:S05]  /*7760*/  @!P0 BRA `(.L_x_152) ;  /* 0x0000000000048947 */ /* 0x000fea0003800000 */
[----:B------:R-:W-:Y:S01]  /*7770*/  BPT.TRAP 0x1 ;  /* 0x000000040000795c */ /* 0x000fe20000300000 */
.L_x_152:
[----:B------:R-:W-:Y:S01]  /*7780*/  VIADD R2, R2, 0x1000 ;  /* 0x0000100002027836 */ /* 0x000fe20000000000 */
[----:B-1----:R-:W-:Y:S06]  /*7790*/  @P1 BRA `(.L_x_153) ;  /* 0x0000000000081947 */ /* 0x002fec0003800000 */
[----:B------:R-:W1:Y:S02]  /*77a0*/  SYNCS.PHASECHK.TRANS64.TRYWAIT P1, [R15+URZ+0x13250], R0 ;  /* 0x013250000f0075a7 */ /* 0x000e64000802017f */
[----:B-1----:R-:W-:Y:S05]  /*77b0*/  @!P1 BRA `(.L_x_154) ;  /* 0x0000007000309947 */ /* 0x002fea0003800000 */
.L_x_153:
[----:B------:R-:W-:Y:S01]  /*77c0*/  SHF.R.U32.HI R2, RZ, 0x4, R2 ;  /* 0x00000004ff027819 */ /* 0x000fe20000011602 */
[----:B------:R-:W-:Y:S01]  /*77d0*/  IMAD.U32 R5, RZ, RZ, UR39 ;  /* 0x00000027ff057e24 */ /* 0x000fe2000f8e00ff */
[----:B------:R-:W-:Y:S05]  /*77e0*/  WARPSYNC.ALL ;  /* 0x0000000000007948 */ /* 0x000fea0003800000 */
[----:B------:R-:W-:Y:S01]  /*77f0*/  LOP3.LUT R2, R2, 0x3fff, RZ, 0xc0, !PT ;  /* 0x00003fff02027812 */ /* 0x000fe200078ec0ff */
[----:B------:R-:W-:Y:S01]  /*7800*/  WARPGROUP.ARRIVE ;  /* 0x00000000000079c5 */ /* 0x000fe20000000000 */
[----:B------:R-:W-:Y:S01]  /*7810*/  ULDC.64 UR10, c[0x0][0x9a0] ;  /* 0x00026800000a7ab9 */ /* 0x000fe20000000a00 */
[----:B------:R-:W-:Y:S01]  /*7820*/  IMAD.MOV.U32 R7, RZ, RZ, 0x3f800000 ;  /* 0x3f800000ff077424 */ /* 0x000fe200078e00ff */
[----:B------:R-:W-:Y:S01]  /*7830*/  LOP3.LUT R2, R2, 0x10000, RZ, 0xfc, !PT ;  /* 0x0001000002027812 */ /* 0x000fe200078efcff */
[----:B------:R-:W-:-:S04]  /*7840*/  UISETP.NE.U32.AND UP0, UPT, UR10, URZ, UPT ;  /* 0x0000003f0a00728c */ /* 0x000fc8000bf05070 */
[----:B------:R-:W-:Y:S01]  /*7850*/  IMAD R4, R5, 0x280, R2 ;  /* 0x0000028005047824 */ /* 0x000fe200078e0202 */
[----:B------:R-:W-:Y:S01]  /*7860*/  UISETP.NE.AND.EX UP0, UPT, UR11, URZ, UPT, UP0 ;  /* 0x0000003f0b00728c */ /* 0x000fe2000bf05300 */
[----:B------:R-:W-:-:S03]  /*7870*/  IMAD.MOV.U32 R5, RZ, RZ, -0x3ffffff0 ;  /* 0xc0000010ff057424 */ /* 0x000fc600078e00ff */
[----:B------:R-:W-:Y:S02]  /*7880*/  R2UR UR6, R4 ;  /* 0x00000000040672ca */ /* 0x000fe400000e0000 */
[----:B------:R-:W-:Y:S02]  /*7890*/  R2UR UR7, R5 ;  /* 0x00000000050772ca */ /* 0x000fe400000e0000 */
[----:B------:R-:W-:-:S03]  /*78a0*/  PLOP3.LUT P1, PT, PT, PT, UP0, 0x80, 0x0 ;  /* 0x000000000000781c */ /* 0x000fc60003f2f008 */
[----:B------:R-:W-:Y:S01]  /*78b0*/  @UP0 ULDC.64 UR12, c[0x0][0x9c8] ;  /* 0x00027200000c0ab9 */ /* 0x000fe20000000a00 */
[----:B------:R-:W-:Y:S02]  /*78c0*/  @UP0 USHF.R.S32.HI UR9, URZ, 0x1f, UR40 ;  /* 0x0000001f3f090899 */ /* 0x000fe40008011428 */
[----:B------:R-:W-:Y:S02]  /*78d0*/  @UP0 UIMAD UR8, UR43, UR12, URZ ;  /* 0x0000000c2b0802a4 */ /* 0x000fe4000f8e023f */
[----:B------:R-:W-:Y:S02]  /*78e0*/  @UP0 UIMAD.WIDE.U32 UR4, UR42, UR12, URZ ;  /* 0x0000000c2a0402a5 */ /* 0x000fe4000f8e003f */
[----:B------:R-:W-:-:S07]  /*78f0*/  @UP0 UIMAD UR8, UR42, UR13, UR8 ;  /* 0x0000000d2a0802a4 */ /* 0x000fce000f8e0208 */
[----:B------:R-:W-:Y:S01]  /*7900*/  QGMMA.64x64x32.F32.E4M3.E4M3 R24, R152, gdesc[UR4], R24, gsb0 ;  /* 0x00e0000498187df3 */ /* 0x000fe20008000818 */
[----:B------:R-:W-:Y:S01]  /*7910*/  @UP0 ULDC.64 UR12, c[0x0][0x9d0] ;  /* 0x00027400000c0ab9 */ /* 0x000fe20000000a00 */
[----:B------:R-:W-:Y:S02]  /*7920*/  @UP0 UIADD3 UR5, UR5, UR8, URZ ;  /* 0x0000000805050290 */ /* 0x000fe4000fffe03f */
[----:B------:R-:W-:Y:S02]  /*7930*/  @UP0 UIMAD UR8, UR9, UR12, URZ ;  /* 0x0000000c090802a4 */ /* 0x000fe4000f8e023f */
[----:B------:R-:W-:Y:S02]  /*7940*/  @UP0 UIMAD.WIDE.U32 UR4, UR40, UR12, UR4 ;  /* 0x0000000c280402a5 */ /* 0x000fe4000f8e0004 */
[----:B------:R-:W-:Y:S02]  /*7950*/  @UP0 UIMAD UR8, UR40, UR13, UR8 ;  /* 0x0000000d280802a4 */ /* 0x000fe4000f8e0208 */
[----:B------:R-:W-:-:S02]  /*7960*/  @UP0 ULEA UR6, UP1, UR4, UR10, 0x2 ;  /* 0x0000000a04060291 */ /* 0x000fc4000f82103f */
[----:B------:R-:W-:-:S04]  /*7970*/  @UP0 UIADD3 UR5, UR5, UR8, URZ ;  /* 0x0000000805050290 */ /* 0x000fc8000fffe03f */
[----:B------:R-:W-:Y:S01]  /*7980*/  @UP0 ULEA.HI.X UR5, UR4, UR11, UR5, 0x2, UP1 ;  /* 0x0000000b04050291 */ /* 0x000fe200088f1405 */
[----:B------:R-:W-:Y:S02]  /*7990*/  IMAD.MOV.U32 R11, RZ, RZ, -0x3ffffff0 ;  /* 0xc0000010ff0b7424 */ /* 0x000fe400078e00ff */
[----:B------:R-:W-:Y:S01]  /*79a0*/  @UP0 UMOV UR4, UR6 ;  /* 0x0000000600040c82 */ /* 0x000fe20008000000 */
[----:B------:R-:W-:Y:S01]  /*79b0*/  IADD3 R10, R4, 0x80, RZ ;  /* 0x00000080040a7810 */ /* 0x000fe20007ffe0ff */
[----:B------:R-:W-:Y:S02]  /*79c0*/  IMAD.U32 R12, RZ, RZ, UR4 ;  /* 0x00000004ff0c7e24 */ /* 0x000fe4000f8e00ff */
[----:B------:R-:W-:Y:S01]  /*79d0*/  IMAD.U32 R13, RZ, RZ, UR5 ;  /* 0x00000005ff0d7e24 */ /* 0x000fe2000f8e00ff */
[----:B------:R-:W-:Y:S02]  /*79e0*/  R2UR UR6, R10 ;  /* 0x000000000a0672ca */ /* 0x000fe400000e0000 */
[----:B------:R-:W-:-:S02]  /*79f0*/  R2UR UR7, R11 ;  /* 0x000000000b0772ca */ /* 0x000fc400000e0000 */
[----:B------:R2:W3:Y:S01]  /*7a00*/  @P1 LDG.E R7, desc[UR46][R12.64] ;  /* 0x0000002e0c071981 */ /* 0x0004e2000c1e1900 */
[----:B------:R-:W-:Y:S02]  /*7a10*/  WARPGROUP.DEPBAR.LE gsb0, 0x0 ;  /* 0x00008000000079c5 */ /* 0x000fe40000010000 */
[----:B------:R-:W-:-:S08]  /*7a20*/  WARPGROUP.ARRIVE ;  /* 0x00000000000079c5 */ /* 0x000fd00000000000 */
[----:B------:R-:W-:Y:S01]  /*7a30*/  QGMMA.64x64x32.F32.E4M3.E4M3 R24, R148, gdesc[UR4], R24, gsb0 ;  /* 0x00e0000494187df3 */ /* 0x000fe20008000818 */
[----:B------:R-:W-:Y:S02]  /*7a40*/  VIADD R10, R4, 0x100 ;  /* 0x00000100040a7836 */ /* 0x000fe40000000000 */
[----:B------:R-:W-:-:S03]  /*7a50*/  IMAD.MOV.U32 R11, RZ, RZ, -0x3ffffff0 ;  /* 0xc0000010ff0b7424 */ /* 0x000fc600078e00ff */
[----:B------:R-:W-:Y:S02]  /*7a60*/  R2UR UR6, R10 ;  /* 0x000000000a0672ca */ /* 0x000fe400000e0000 */
[----:B------:R-:W-:Y:S01]  /*7a70*/  R2UR UR7, R11 ;  /* 0x000000000b0772ca */ /* 0x000fe200000e0000 */
[----:B------:R-:W-:Y:S02]  /*7a80*/  VIADD R10, R4, 0x180 ;  /* 0x00000180040a7836 */ /* 0x000fe40000000000 */
[----:B------:R-:W-:Y:S01]  /*7a90*/  IMAD.MOV.U32 R11, RZ, RZ, -0x3ffffff0 ;  /* 0xc0000010ff0b7424 */ /* 0x000fe200078e00ff */
[----:B------:R-:W-:Y:S02]  /*7aa0*/  WARPGROUP.DEPBAR.LE gsb0, 0x0 ;  /* 0x00008000000079c5 */ /* 0x000fe40000010000 */
[----:B------:R-:W-:-:S07]  /*7ab0*/  WARPGROUP.ARRIVE ;  /* 0x00000000000079c5 */ /* 0x000fce0000000000 */
[----:B------:R-:W-:Y:S01]  /*7ac0*/  QGMMA.64x64x32.F32.E4M3.E4M3 R24, R136, gdesc[UR4], R24, gsb0 ;  /* 0x00e0000488187df3 */ /* 0x000fe20008000818 */
[----:B------:R-:W-:Y:S02]  /*7ad0*/  R2UR UR6, R10 ;  /* 0x000000000a0672ca */ /* 0x000fe400000e0000 */
[----:B------:R-:W-:Y:S01]  /*7ae0*/  R2UR UR7, R11 ;  /* 0x000000000b0772ca */ /* 0x000fe200000e0000 */
[----:B------:R-:W0:Y:S04]  /*7af0*/  SHFL.BFLY PT, R5, R8, 0x2, 0x1f ;  /* 0x0c401f0008057f89 */ /* 0x000e2800000e0000 */
[----:B------:R-:W4:Y:S01]  /*7b00*/  SHFL.BFLY PT, R11, R6, 0x2, 0x1f ;  /* 0x0c401f00060b7f89 */ /* 0x000f2200000e0000 */
[----:B------:R-:W-:Y:S01]  /*7b10*/  VIADD R4, R4, 0x200 ;  /* 0x0000020004047836 */ /* 0x000fe20000000000 */
[----:B------:R-:W-:-:S02]  /*7b20*/  WARPGROUP.DEPBAR.LE gsb0, 0x0 ;  /* 0x00008000000079c5 */ /* 0x000fc40000010000 */
[----:B------:R-:W-:-:S06]  /*7b30*/  WARPGROUP.ARRIVE ;  /* 0x00000000000079c5 */ /* 0x000fcc0000000000 */
[----:B------:R-:W-:Y:S01]  /*7b40*/  QGMMA.64x64x32.F32.E4M3.E4M3 R24, R140, gdesc[UR4], R24, gsb0 ;  /* 0x00e000048c187df3 */ /* 0x000fe20008000818 */
[----:B01----:R-:W-:-:S01]  /*7b50*/  FADD.FTZ R0, R5, R8 ;  /* 0x0000000805007221 */ /* 0x003fc20000010000 */
[----:B------:R-:W-:Y:S01]  /*7b60*/  IMAD.MOV.U32 R5, RZ, RZ, -0x3ffffff0 ;  /* 0xc0000010ff057424 */ /* 0x000fe200078e00ff */
[----:B------:R-:W-:-:S04]  /*7b70*/  R2UR UR6, R4 ;  /* 0x00000000040672ca */ /* 0x000fc800000e0000 */
[----:B------:R-:W-:Y:S01]  /*7b80*/  R2UR UR7, R5 ;  /* 0x00000000050772ca */ /* 0x000fe200000e0000 */
[----:B------:R-:W0:Y:S01]  /*7b90*/  SHFL.BFLY PT, R9, R0, 0x1, 0x1f ;  /* 0x0c201f0000097f89 */ /* 0x000e2200000e0000 */
[----:B----4-:R-:W-:-:S05]  /*7ba0*/  FADD.FTZ R11, R11, R6 ;  /* 0x000000060b0b7221 */ /* 0x010fca0000010000 */
[----:B------:R-:W1:Y:S01]  /*7bb0*/  SHFL.BFLY PT, R2, R11, 0x1, 0x1f ;  /* 0x0c201f000b027f89 */ /* 0x000e6200000e0000 */
[----:B------:R-:W-:Y:S01]  /*7bc0*/  MOV R4, RZ ;  /* 0x000000ff00047202 */ /* 0x000fe20000000f00 */
[----:B0-----:R-:W-:-:S05]  /*7bd0*/  FADD.FTZ R5, R0, R9 ;  /* 0x0000000900057221 */ /* 0x001fca0000010000 */
[----:B------:R-:W-:Y:S01]  /*7be0*/  FSETP.NE.FTZ.AND P1, PT, R5, RZ, PT ;  /* 0x000000ff0500720b */ /* 0x000fe20003f35000 */
[----:B-1----:R-:W-:-:S01]  /*7bf0*/  FADD.FTZ R10, R11, R2 ;  /* 0x000000020b0a7221 */ /* 0x002fc20000010000 */
[----:B------:R-:W-:Y:S01]  /*7c00*/  FMUL.FTZ R6, R5, 0.00390625 ;  /* 0x3b80000005067820 */ /* 0x000fe20000410000 */
[----:B------:R-:W-:Y:S02]  /*7c10*/  WARPGROUP.DEPBAR.LE gsb0, 0x0 ;  /* 0x00008000000079c5 */ /* 0x000fe40000010000 */
[----:B------:R-:W-:-:S06]  /*7c20*/  WARPGROUP.ARRIVE ;  /* 0x00000000000079c5 */ /* 0x000fcc0000000000 */
[----:B------:R-:W-:Y:S01]  /*7c30*/  QGMMA.64x64x32.F32.E4M3.E4M3 R24, R144, gdesc[UR4], R24, gsb0 ;  /* 0x00e0000490187df3 */ /* 0x000fe20008000818 */
[----:B--2---:R-:W-:Y:S01]  /*7c40*/  FMUL.FTZ R12, R10, 0.00390625 ;  /* 0x3b8000000a0c7820 */ /* 0x004fe20000410000 */
[----:B------:R-:W-:Y:S01]  /*7c50*/  FSETP.NE.FTZ.AND P2, PT, R6, RZ, PT ;  /* 0x000000ff0600720b */ /* 0x000fe20003f55000 */
[----:B------:R-:W-:Y:S03]  /*7c60*/  @P1 MUFU.RCP R4, R5 ;  /* 0x0000000500041308 */ /* 0x000fe60000001000 */
[----:B------:R-:W-:Y:S02]  /*7c70*/  FSETP.NE.FTZ.AND P3, PT, R12, RZ, PT ;  /* 0x000000ff0c00720b */ /* 0x000fe40003f75000 */
[----:B------:R-:W-:Y:S01]  /*7c80*/  FSETP.NE.FTZ.AND P1, PT, R10, RZ, PT ;  /* 0x000000ff0a00720b */ /* 0x000fe20003f35000 */
[----:B------:R-:W-:-:S06]  /*7c90*/  IMAD.MOV.U32 R8, RZ, RZ, RZ ;  /* 0x000000ffff087224 */ /* 0x000fcc00078e00ff */
[----:B------:R-:W0:Y:S08]  /*7ca0*/  @P2 MUFU.LG2 R6, R6 ;  /* 0x0000000600062308 */ /* 0x000e300000000c00 */
[----:B------:R-:W1:Y:S08]  /*7cb0*/  @P3 MUFU.LG2 R9, R12 ;  /* 0x0000000c00093308 */ /* 0x000e700000000c00 */
[----:B------:R-:W2:Y:S01]  /*7cc0*/  @P1 MUFU.RCP R8, R10 ;  /* 0x0000000a00081308 */ /* 0x000ea20000001000 */
[----:B------:R-:W-:-:S02]  /*7cd0*/  IMAD.U32 R11, RZ, RZ, UR21 ;  /* 0x00000015ff0b7e24 */ /* 0x000fc4000f8e00ff */
[----:B------:R-:W-:Y:S02]  /*7ce0*/  IMAD.U32 R14, RZ, RZ, UR21 ;  /* 0x00000015ff0e7e24 */ /* 0x000fe4000f8e00ff */
[----:B0-----:R-:W-:Y:S01]  /*7cf0*/  @P2 FMUL.FTZ R6, R6, 0.69314718246459960938 ;  /* 0x3f31721806062820 */ /* 0x001fe20000410000 */
[----:B------:R-:W-:Y:S01]  /*7d00*/  @P2 FMUL.FTZ R5, R11, 0.69314718246459960938 ;  /* 0x3f3172180b052820 */ /* 0x000fe20000410000 */
[----:B------:R-:W-:Y:S01]  /*7d10*/  @P3 FMUL.FTZ R14, R14, 0.69314718246459960938 ;  /* 0x3f3172180e0e3820 */ /* 0x000fe20000410000 */
[----:B-1----:R-:W-:Y:S01]  /*7d20*/  @P3 FMUL.FTZ R9, R9, 0.69314718246459960938 ;  /* 0x3f31721809093820 */ /* 0x002fe20000410000 */
[----:B------:R-:W-:Y:S02]  /*7d30*/  IMAD.MOV.U32 R2, RZ, RZ, -0x800000 ;  /* 0xff800000ff027424 */ /* 0x000fe400078e00ff */
[----:B------:R-:W-:Y:S01]  /*7d40*/  @P2 FFMA.FTZ R2, R5, R58, R6 ;  /* 0x0000003a05022223 */ /* 0x000fe20000010006 */
[----:B------:R-:W-:Y:S02]  /*7d50*/  IMAD.MOV.U32 R0, RZ, RZ, -0x800000 ;  /* 0xff800000ff007424 */ /* 0x000fe400078e00ff */
[----:B------:R-:W-:Y:S01]  /*7d60*/  @P3 FFMA.FTZ R0, R14, R64, R9 ;  /* 0x000000400e003223 */ /* 0x000fe20000010009 */
[-C--:B---3--:R-:W-:Y:S01]  /*7d70*/  FMUL.FTZ R5, R4, R7.reuse ;  /* 0x0000000704057220 */ /* 0x088fe20000410000 */
[----:B--2---:R-:W-:Y:S01]  /*7d80*/  FMUL.FTZ R62, R8, R7 ;  /* 0x00000007083e7220 */ /* 0x004fe20000410000 */
[----:B------:R-:W-:-:S02]  /*7d90*/  WARPGROUP.DEPBAR.LE gsb0, 0x0 ;  /* 0x00008000000079c5 */ /* 0x000fc40000010000 */
[----:B------:R-:W-:Y:S05]  /*7da0*/  @!P0 BRA `(.L_x_155) ;  /* 0x0000000000048947 */ /* 0x000fea0003800000 */
[----:B------:R-:W-:Y:S01]  /*7db0*/  BPT.TRAP 0x1 ;  /* 0x000000040000795c */ /* 0x000fe20000300000 */
.L_x_155:
[----:B------:R-:W-:Y:S01]  /*7dc0*/  VIADD R4, R15, 0x13260 ;  /* 0x000132600f047836 */ /* 0x000fe20000000000 */
[----:B------:R-:W-:Y:S01]  /*7dd0*/  UIADD3 UR39, UR39, 0x1, URZ ;  /* 0x0000000127277890 */ /* 0x000fe2000fffe03f */
[-C--:B------:R-:W-:Y:S01]  /*7de0*/  FMUL.FTZ R56, R33, R5.reuse ;  /* 0x0000000521387220 */ /* 0x080fe20000410000 */
[-C--:B------:R-:W-:Y:S01]  /*7df0*/  FMUL.FTZ R59, R25, R5.reuse ;  /* 0x00000005193b7220 */ /* 0x080fe20000410000 */
[-C--:B------:R-:W-:Y:S01]  /*7e00*/  FMUL.FTZ R57, R32, R5.reuse ;  /* 0x0000000520397220 */ /* 0x080fe20000410000 */
[----:B------:R-:W-:Y:S01]  /*7e10*/  PRMT R4, R3, 0x654, R4 ;  /* 0x0000065403047816 */ /* 0x000fe20000000004 */
[----:B------:R-:W-:Y:S01]  /*7e20*/  UISETP.NE.AND UP0, UPT, UR39, 0x2, UPT ;  /* 0x000000022700788c */ /* 0x000fe2000bf05270 */
[-C--:B------:R-:W-:Y:S01]  /*7e30*/  FMUL.FTZ R33, R37, R5.reuse ;  /* 0x0000000525217220 */ /* 0x080fe20000410000 */
[-C--:B------:R-:W-:Y:S01]  /*7e40*/  FMUL.FTZ R20, R41, R5.reuse ;  /* 0x0000000529147220 */ /* 0x080fe20000410000 */
[----:B------:R0:W-:Y:S01]  /*7e50*/  SYNCS.ARRIVE.TRANS64.RED.A1T0 RZ, [R4+URZ], RZ ;  /* 0x000000ff04ff79a7 */ /* 0x0001e2000810043f */
[-C--:B------:R-:W-:Y:S01]  /*7e60*/  FMUL.FTZ R15, R45, R5.reuse ;  /* 0x000000052d0f7220 */ /* 0x080fe20000410000 */
[-C--:B------:R-:W-:Y:S01]  /*7e70*/  FMUL.FTZ R61, R24, R5.reuse ;  /* 0x00000005183d7220 */ /* 0x080fe20000410000 */
[-C--:B------:R-:W-:Y:S01]  /*7e80*/  FMUL.FTZ R32, R40, R5.reuse ;  /* 0x0000000528207220 */ /* 0x080fe20000410000 */
[-C--:B------:R-:W-:Y:S01]  /*7e90*/  FMUL.FTZ R25, R44, R5.reuse ;  /* 0x000000052c197220 */ /* 0x080fe20000410000 */
[-C--:B------:R-:W-:Y:S01]  /*7ea0*/  FMUL.FTZ R45, R26, R62.reuse ;  /* 0x0000003e1a2d7220 */ /* 0x080fe20000410000 */
[-C--:B------:R-:W-:Y:S01]  /*7eb0*/  FMUL.FTZ R41, R27, R62.reuse ;  /* 0x0000003e1b297220 */ /* 0x080fe20000410000 */
[-C--:B------:R-:W-:Y:S01]  /*7ec0*/  FMUL.FTZ R37, R34, R62.reuse ;  /* 0x0000003e22257220 */ /* 0x080fe20000410000 */
[----:B------:R-:W-:Y:S01]  /*7ed0*/  USEL UR4, URZ, 0x1, UP0 ;  /* 0x000000013f047887 */ /* 0x000fe20008000000 */
        /* <DEDUP_REMOVED lines=15> */
[----:B------:R-:W-:Y:S01]  /*7fd0*/  PLOP3.LUT P0, PT, PT, PT, PT, 0x8, 0x0 ;  /* 0x000000000000781c */ /* 0x000fe20003f0e170 */
[-C--:B------:R-:W-:Y:S01]  /*7fe0*/  FMUL.FTZ R13, R47, R62.reuse ;  /* 0x0000003e2f0d7220 */ /* 0x080fe20000410000 */
[-C--:B------:R-:W-:Y:S01]  /*7ff0*/  FMUL.FTZ R10, R50, R62.reuse ;  /* 0x0000003e320a7220 */ /* 0x080fe20000410000 */
[-C--:B------:R-:W-:Y:S01]  /*8000*/  FMUL.FTZ R6, R51, R62.reuse ;  /* 0x0000003e33067220 */ /* 0x080fe20000410000 */
[-C--:B------:R-:W-:Y:S01]  /*8010*/  FMUL.FTZ R9, R54, R62.reuse ;  /* 0x0000003e36097220 */ /* 0x080fe20000410000 */
[----:B------:R-:W-:Y:S01]  /*8020*/  FMUL.FTZ R55, R55, R62 ;  /* 0x0000003e37377220 */ /* 0x000fe20000410000 */
[----:B------:R-:W-:-:S02]  /*8030*/  UIADD3 UR36, UR36, 0x1, URZ ;  /* 0x0000000124247890 */ /* 0x000fc4000fffe03f */
[----:B------:R-:W-:Y:S02]  /*8040*/  USEL UR39, UR39, URZ, UP0 ;  /* 0x0000003f27277287 */ /* 0x000fe40008000000 */
[----:B0-----:R-:W-:-:S12]  /*8050*/  ULOP3.LUT UR37, UR37, UR4, URZ, 0x3c, !UPT ;  /* 0x0000000425257292 */ /* 0x001fd8000f8e3c3f */
.L_x_133:
[----:B------:R-:W0:Y:S01]  /*8060*/  S2R R4, SR_CgaCtaId ;  /* 0x0000000000047919 */ /* 0x000e220000008800 */
[----:B------:R-:W-:Y:S01]  /*8070*/  MOV R3, 0x400 ;  /* 0x0000040000037802 */ /* 0x000fe20000000f00 */
[----:B------:R-:W-:Y:S01]  /*8080*/  BSSY B0, `(.L_x_156) ;  /* 0x00001cf000007945 */ /* 0x000fe20003800000 */
[----:B------:R-:W-:Y:S02]  /*8090*/  BAR.SYNC.DEFER_BLOCKING 0x5, 0x200 ;  /* 0x0148000000007b1d */ /* 0x000fe40000010000 */
[----:B0-----:R-:W-:-:S05]  /*80a0*/  LEA R3, R4, R3, 0x18 ;  /* 0x0000000304037211 */ /* 0x001fca00078ec0ff */
[----:B------:R-:W0:Y:S02]  /*80b0*/  LDS.128 R28, [R3+0x132d0] ;  /* 0x0132d000031c7984 */ /* 0x000e240000000c00 */
[----:B0-----:R-:W-:Y:S02]  /*80c0*/  R2UR UR5, R29 ;  /* 0x000000001d0572ca */ /* 0x001fe400000e0000 */
[----:B------:R-:W-:Y:S01]  /*80d0*/  R2UR UR40, R30 ;  /* 0x000000001e2872ca */ /* 0x000fe200000e0000 */
[----:B------:R-:W-:Y:S06]  /*80e0*/  BAR.ARV 0x4, 0x200 ;  /* 0x0108000000007b1d */ /* 0x000fec0000002000 */
[----:B------:R-:W-:Y:S08]  /*80f0*/  @P0 BRA `(.L_x_157) ;  /* 0x0000001000a80947 */ /* 0x000ff00003800000 */
[----:B------:R-:W0:Y:S01]  /*8100*/  S2R R35, SR_TID.X ;  /* 0x0000000000237919 */ /* 0x000e220000002100 */
[----:B------:R-:W-:Y:S01]  /*8110*/  ULDC.64 UR6, c[0x4][0x38] ;  /* 0x01000e0000067ab9 */ /* 0x000fe20000000a00 */
[----:B------:R-:W2:Y:S01]  /*8120*/  LDL R38, [R1] ;  /* 0x0000000001267983 */ /* 0x000ea20000100800 */
[----:B------:R-:W1:Y:S01]  /*8130*/  S2R R30, SR_SWINHI ;  /* 0x00000000001e7919 */ /* 0x000e620000002f00 */
[----:B------:R-:W-:Y:S02]  /*8140*/  F2FP.BF16.F32.PACK_AB R9, R9, R10 ;  /* 0x0000000a0909723e */ /* 0x000fe400000010ff */
[----:B------:R-:W-:Y:S02]  /*8150*/  F2FP.BF16.F32.PACK_AB R8, R7, R8 ;  /* 0x000000080708723e */ /* 0x000fe400000010ff */
[----:B------:R-:W-:Y:S02]  /*8160*/  F2FP.BF16.F32.PACK_AB R14, R13, R14 ;  /* 0x0000000e0d0e723e */ /* 0x000fe400000010ff */
[----:B------:R-:W-:-:S02]  /*8170*/  F2FP.BF16.F32.PACK_AB R21, R21, R24 ;  /* 0x000000181515723e */ /* 0x000fc400000010ff */
[----:B------:R-:W-:Y:S02]  /*8180*/  F2FP.BF16.F32.PACK_AB R36, R36, R57 ;  /* 0x000000392424723e */ /* 0x000fe400000010ff */
[----:B------:R-:W-:Y:S02]  /*8190*/  F2FP.BF16.F32.PACK_AB R11, R11, R12 ;  /* 0x0000000c0b0b723e */ /* 0x000fe400000010ff */
[----:B------:R-:W-:Y:S02]  /*81a0*/  F2FP.BF16.F32.PACK_AB R44, R44, R45 ;  /* 0x0000002d2c2c723e */ /* 0x000fe400000010ff */
[----:B------:R-:W-:Y:S02]  /*81b0*/  F2FP.BF16.F32.PACK_AB R41, R40, R41 ;  /* 0x000000292829723e */ /* 0x000fe400000010ff */
[----:B------:R-:W-:Y:S02]  /*81c0*/  F2FP.BF16.F32.PACK_AB R34, R34, R37 ;  /* 0x000000252222723e */ /* 0x000fe400000010ff */
[----:B------:R-:W-:-:S02]  /*81d0*/  F2FP.BF16.F32.PACK_AB R60, R60, R61 ;  /* 0x0000003d3c3c723e */ /* 0x000fc400000010ff */
[----:B------:R-:W-:Y:S02]  /*81e0*/  F2FP.BF16.F32.PACK_AB R59, R58, R59 ;  /* 0x0000003b3a3b723e */ /* 0x000fe400000010ff */
[----:B------:R-:W-:Y:S01]  /*81f0*/  F2FP.BF16.F32.PACK_AB R33, R33, R56 ;  /* 0x000000382121723e */ /* 0x000fe200000010ff */
[----:B0-----:R-:W-:Y:S01]  /*8200*/  IMAD.SHL.U32 R4, R35, 0x4, RZ ;  /* 0x0000000423047824 */ /* 0x001fe200078e00ff */
[----:B------:R-:W-:Y:S02]  /*8210*/  F2FP.BF16.F32.PACK_AB R27, R26, R27 ;  /* 0x0000001b1a1b723e */ /* 0x000fe400000010ff */
[----:B------:R-:W-:Y:S02]  /*8220*/  F2FP.BF16.F32.PACK_AB R25, R25, R32 ;  /* 0x000000201919723e */ /* 0x000fe400000010ff */
[----:B------:R-:W-:Y:S01]  /*8230*/  F2FP.BF16.F32.PACK_AB R20, R15, R20 ;  /* 0x000000140f14723e */ /* 0x000fe200000010ff */
[----:B------:R-:W-:Y:S01]  /*8240*/  USHF.L.U32 UR11, UR42, 0x2, URZ ;  /* 0x000000022a0b7899 */ /* 0x000fe2000800063f */
[----:B------:R-:W-:Y:S01]  /*8250*/  LOP3.LUT R4, R4, 0xc, RZ, 0xc0, !PT ;  /* 0x0000000c04047812 */ /* 0x000fe200078ec0ff */
[----:B------:R-:W-:Y:S01]  /*8260*/  USHF.L.U64.HI UR17, UR42, 0x2, UR43 ;  /* 0x000000022a117899 */ /* 0x000fe2000801022b */
[----:B------:R-:W-:Y:S02]  /*8270*/  BAR.SYNC.DEFER_BLOCKING 0x1, 0x180 ;  /* 0x0046000000007b1d */ /* 0x000fe40000010000 */
[----:B------:R-:W-:-:S04]  /*8280*/  IADD3 R4, P0, R4, UR6, RZ ;  /* 0x0000000604047c10 */ /* 0x000fc8000ff1e0ff */
[----:B------:R-:W-:Y:S01]  /*8290*/  IADD3.X R5, RZ, UR7, RZ, P0, !PT ;  /* 0x00000007ff057c10 */ /* 0x000fe200087fe4ff */
[----:B------:R-:W-:Y:S01]  /*82a0*/  ULDC.64 UR6, c[0x0][0xc00] ;  /* 0x0003000000067ab9 */ /* 0x000fe20000000a00 */
[----:B------:R-:W-:Y:S01]  /*82b0*/  USHF.R.S32.HI UR16, URZ, 0x1f, UR45 ;  /* 0x0000001f3f107899 */ /* 0x000fe2000801142d */
[----:B------:R-:W-:Y:S02]  /*82c0*/  ULDC.64 UR8, c[0x0][0xb90] ;  /* 0x0002e40000087ab9 */ /* 0x000fe40000000a00 */
[----:B------:R0:W3:Y:S01]  /*82d0*/  LDG.E.CONSTANT R28, desc[UR46][R4.64] ;  /* 0x0000002e041c7981 */ /* 0x0000e2000c1e9900 */
[----:B------:R-:W-:Y:S01]  /*82e0*/  F2FP.BF16.F32.PACK_AB R10, R55, R6 ;  /* 0x00000006370a723e */ /* 0x000fe200000010ff */
[----:B------:R-:W-:Y:S02]  /*82f0*/  UISETP.NE.U32.AND UP0, UPT, UR6, URZ, UPT ;  /* 0x0000003f0600728c */ /* 0x000fe4000bf05070 */
[----:B------:R-:W-:Y:S02]  /*8300*/  UIADD3 UR4, UP1, UR11, UR6, URZ ;  /* 0x000000060b047290 */ /* 0x000fe4000ff3e03f */
[----:B------:R-:W-:-:S02]  /*8310*/  UISETP.NE.AND.EX UP0, UPT, UR7, URZ, UPT, UP0 ;  /* 0x0000003f0700728c */ /* 0x000fc4000bf05300 */
[----:B------:R-:W-:Y:S01]  /*8320*/  UIADD3.X UR6, UR17, UR7, URZ, UP1, !UPT ;  /* 0x0000000711067290 */ /* 0x000fe20008ffe43f */
[----:B0-----:R-:W-:Y:S01]  /*8330*/  LOP3.LUT P0, R4, R35, 0x3, RZ, 0xc0, !PT ;  /* 0x0000000323047812 */ /* 0x001fe2000780c0ff */
[----:B------:R-:W-:Y:S01]  /*8340*/  ULDC.64 UR12, c[0x0][0xc08] ;  /* 0x00030200000c7ab9 */ /* 0x000fe20000000a00 */
[----:B------:R-:W-:Y:S02]  /*8350*/  ULDC.64 UR14, c[0x0][0xb98] ;  /* 0x0002e600000e7ab9 */ /* 0x000fe40000000a00 */
[----:B------:R-:W-:Y:S02]  /*8360*/  ISETP.EQ.OR P0, PT, R4, 0x3, !P0 ;  /* 0x000000030400780c */ /* 0x000fe40004702670 */
[----:B------:R-:W-:Y:S02]  /*8370*/  MOV R4, R3 ;  /* 0x0000000300047202 */ /* 0x000fe40000000f00 */
[----:B-1----:R-:W-:Y:S02]  /*8380*/  MOV R5, R30 ;  /* 0x0000001e00057202 */ /* 0x002fe40000000f00 */
[----:B------:R-:W-:-:S02]  /*8390*/  SEL R47, R21, R14, P0 ;  /* 0x0000000e152f7207 */ /* 0x000fc40000000000 */
[----:B------:R-:W-:Y:S02]  /*83a0*/  SEL R37, R11, R8, P0 ;  /* 0x000000080b257207 */ /* 0x000fe40000000000 */
[----:B------:R-:W-:Y:S02]  /*83b0*/  SEL R39, R8, R11, P0 ;  /* 0x0000000b08277207 */ /* 0x000fe40000000000 */
[----:B------:R-:W-:Y:S02]  /*83c0*/  SEL R21, R14, R21, P0 ;  /* 0x000000150e157207 */ /* 0x000fe40000000000 */
[----:B------:R-:W-:Y:S02]  /*83d0*/  SEL R43, R44, R41, P0 ;  /* 0x000000292c2b7207 */ /* 0x000fe40000000000 */
[----:B------:R-:W-:Y:S02]  /*83e0*/  SEL R41, R41, R44, P0 ;  /* 0x0000002c29297207 */ /* 0x000fe40000000000 */
        /* <DEDUP_REMOVED lines=9> */
[----:B------:R-:W-:Y:S01]  /*8480*/  SEL R51, R10, R9, P0 ;  /* 0x000000090a337207 */ /* 0x000fe20000000000 */
[----:B--2---:R-:W-:-:S03]  /*8490*/  IMAD.WIDE R6, R38, 0x2, R4 ;  /* 0x0000000226067825 */ /* 0x004fc600078e0204 */
[C---:B------:R-:W-:Y:S02]  /*84a0*/  LOP3.LUT R13, R6.reuse, 0x380, RZ, 0xc0, !PT ;  /* 0x00000380060d7812 */ /* 0x040fe400078ec0ff */
[C---:B------:R-:W-:Y:S02]  /*84b0*/  IADD3 R57, P1, R6.reuse, 0x60, RZ ;  /* 0x0000006006397810 */ /* 0x040fe40007f3e0ff */
[C---:B------:R-:W-:Y:S02]  /*84c0*/  IADD3 R53, P3, R6.reuse, 0x20, RZ ;  /* 0x0000002006357810 */ /* 0x040fe40007f7e0ff */
[----:B------:R-:W-:Y:S01]  /*84d0*/  SHF.R.U64 R13, R13, 0x3, RZ ;  /* 0x000000030d0d7819 */ /* 0x000fe200000012ff */
[----:B------:R-:W-:Y:S01]  /*84e0*/  IMAD.X R9, RZ, RZ, R7, P1 ;  /* 0x000000ffff097224 */ /* 0x000fe200008e0607 */
[----:B------:R-:W-:Y:S02]  /*84f0*/  IADD3 R55, P2, R6, 0x40, RZ ;  /* 0x0000004006377810 */ /* 0x000fe40007f5e0ff */
[----:B------:R-:W-:-:S02]  /*8500*/  LOP3.LUT R8, R53, 0x380, RZ, 0xc0, !PT ;  /* 0x0000038035087812 */ /* 0x000fc400078ec0ff */
[----:B------:R-:W-:Y:S01]  /*8510*/  LOP3.LUT R14, R57, 0x380, RZ, 0xc0, !PT ;  /* 0x00000380390e7812 */ /* 0x000fe200078ec0ff */
[--C-:B------:R-:W-:Y:S01]  /*8520*/  IMAD.X R11, RZ, RZ, R7.reuse, P2 ;  /* 0x000000ffff0b7224 */ /* 0x100fe200010e0607 */
[----:B------:R-:W-:Y:S01]  /*8530*/  LOP3.LUT R6, R13, R6, RZ, 0x3c, !PT ;  /* 0x000000060d067212 */ /* 0x000fe200078e3cff */
[----:B------:R-:W-:Y:S01]  /*8540*/  IMAD.X R13, RZ, RZ, R7, P3 ;  /* 0x000000ffff0d7224 */ /* 0x000fe200018e0607 */
[----:B------:R-:W-:Y:S02]  /*8550*/  SHF.R.U64 R8, R8, 0x3, RZ ;  /* 0x0000000308087819 */ /* 0x000fe400000012ff */
[----:B------:R-:W-:Y:S02]  /*8560*/  SHF.R.U64 R14, R14, 0x3, RZ ;  /* 0x000000030e0e7819 */ /* 0x000fe400000012ff */
[----:B------:R-:W-:Y:S02]  /*8570*/  MOV R44, R6 ;  /* 0x00000006002c7202 */ /* 0x000fe40000000f00 */
[----:B------:R-:W-:-:S02]  /*8580*/  LOP3.LUT R12, R8, R53, RZ, 0x3c, !PT ;  /* 0x00000035080c7212 */ /* 0x000fc400078e3cff */
[----:B------:R-:W-:Y:S02]  /*8590*/  LOP3.LUT R8, R14, R57, RZ, 0x3c, !PT ;  /* 0x000000390e087212 */ /* 0x000fe400078e3cff */
[----:B------:R-:W-:Y:S02]  /*85a0*/  LOP3.LUT R10, R55, 0x380, RZ, 0xc0, !PT ;  /* 0x00000380370a7812 */ /* 0x000fe400078ec0ff */
[----:B------:R-:W-:Y:S02]  /*85b0*/  MOV R7, R8 ;  /* 0x0000000800077202 */ /* 0x000fe40000000f00 */
[----:B------:R-:W-:Y:S02]  /*85c0*/  SHF.R.U64 R10, R10, 0x3, RZ ;  /* 0x000000030a0a7819 */ /* 0x000fe400000012ff */
[----:B------:R-:W-:Y:S02]  /*85d0*/  MOV R42, R12 ;  /* 0x0000000c002a7202 */ /* 0x000fe40000000f00 */
[----:B------:R-:W-:-:S02]  /*85e0*/  LOP3.LUT R10, R10, R55, RZ, 0x3c, !PT ;  /* 0x000000370a0a7212 */ /* 0x000fc400078e3cff */
[----:B------:R-:W-:Y:S02]  /*85f0*/  PLOP3.LUT P2, PT, PT, PT, UP0, 0x80, 0x0 ;  /* 0x000000000000781c */ /* 0x000fe40003f4f008 */
[----:B---3--:R-:W-:Y:S01]  /*8600*/  LOP3.LUT R6, R28, 0x2, RZ, 0x3c, !PT ;  /* 0x000000021c067812 */ /* 0x008fe200078e3cff */
[----:B------:R-:W-:Y:S04]  /*8610*/  SHFL.IDX PT, R15, R15, R28, 0x1c1f ;  /* 0x001c1f1c0f0f7589 */ /* 0x000fe800000e0000 */
[----:B------:R-:W-:Y:S04]  /*8620*/  SHFL.IDX PT, R43, R43, R28, 0x1c1f ;  /* 0x001c1f1c2b2b7589 */ /* 0x000fe800000e0000 */
[----:B------:R-:W0:Y:S04]  /*8630*/  SHFL.IDX PT, R14, R59, R6, 0x1c1f ;  /* 0x001c1f063b0e7589 */ /* 0x000e2800000e0000 */
[----:B------:R-:W1:Y:S04]  /*8640*/  SHFL.IDX PT, R30, R41, R6, 0x1c1f ;  /* 0x001c1f06291e7589 */ /* 0x000e6800000e0000 */
[----:B------:R-:W-:Y:S04]  /*8650*/  SHFL.IDX PT, R29, R29, R28, 0x1c1f ;  /* 0x001c1f1c1d1d7589 */ /* 0x000fe800000e0000 */
[----:B------:R-:W-:Y:S04]  /*8660*/  SHFL.IDX PT, R35, R35, R28, 0x1c1f ;  /* 0x001c1f1c23237589 */ /* 0x000fe800000e0000 */
[----:B------:R-:W-:Y:S04]  /*8670*/  SHFL.IDX PT, R45, R45, R28, 0x1c1f ;  /* 0x001c1f1c2d2d7589 */ /* 0x000fe800000e0000 */
[----:B------:R-:W2:Y:S04]  /*8680*/  SHFL.IDX PT, R20, R33, R6, 0x1c1f ;  /* 0x001c1f0621147589 */ /* 0x000ea800000e0000 */
[----:B------:R-:W3:Y:S01]  /*8690*/  SHFL.IDX PT, R24, R25, R6, 0x1c1f ;  /* 0x001c1f0619187589 */ /* 0x000ee200000e0000 */
[----:B0-----:R-:W-:-:S03]  /*86a0*/  SEL R8, R15, R14, P0 ;  /* 0x0000000e0f087207 */ /* 0x001fc60000000000 */
[----:B------:R-:W0:Y:S01]  /*86b0*/  SHFL.IDX PT, R36, R27, R6, 0x1c1f ;  /* 0x001c1f061b247589 */ /* 0x000e2200000e0000 */
[----:B-1----:R-:W-:-:S03]  /*86c0*/  SEL R9, R43, R30, P0 ;  /* 0x0000001e2b097207 */ /* 0x002fc60000000000 */
[----:B------:R-:W-:Y:S04]  /*86d0*/  SHFL.IDX PT, R37, R37, R28, 0x1c1f ;  /* 0x001c1f1c25257589 */ /* 0x000fe800000e0000 */
[----:B------:R-:W-:Y:S04]  /*86e0*/  SHFL.IDX PT, R47, R47, R28, 0x1c1f ;  /* 0x001c1f1c2f2f7589 */ /* 0x000fe800000e0000 */
[----:B------:R-:W1:Y:S04]  /*86f0*/  SHFL.IDX PT, R26, R39, R6, 0x1c1f ;  /* 0x001c1f06271a7589 */ /* 0x000e6800000e0000 */
[----:B------:R4:W1:Y:S01]  /*8700*/  SHFL.IDX PT, R38, R21, R6, 0x1c1f ;  /* 0x001c1f0615267589 */ /* 0x00086200000e0000 */
[----:B--2---:R-:W-:-:S03]  /*8710*/  SEL R12, R29, R20, P0 ;  /* 0x000000141d0c7207 */ /* 0x004fc60000000000 */
[----:B------:R2:W-:Y:S01]  /*8720*/  SHFL.IDX PT, R49, R49, R28, 0x1c1f ;  /* 0x001c1f1c31317589 */ /* 0x0005e200000e0000 */
[----:B---3--:R-:W-:Y:S02]  /*8730*/  SEL R32, R35, R24, P0 ;  /* 0x0000001823207207 */ /* 0x008fe40000000000 */
[----:B------:R-:W-:Y:S01]  /*8740*/  SEL R34, R24, R35, P0 ;  /* 0x0000002318227207 */ /* 0x000fe20000000000 */
[----:B------:R-:W3:Y:S01]  /*8750*/  SHFL.IDX PT, R40, R51, R6, 0x1c1f ;  /* 0x001c1f0633287589 */ /* 0x000ee200000e0000 */
[----:B0-----:R-:W-:Y:S01]  /*8760*/  SEL R13, R45, R36, P0 ;  /* 0x000000242d0d7207 */ /* 0x001fe20000000000 */
[----:B----4-:R-:W-:Y:S01]  /*8770*/  IMAD.U32 R21, RZ, RZ, UR6 ;  /* 0x00000006ff157e24 */ /* 0x010fe2000f8e00ff */
[----:B--2---:R-:W-:Y:S02]  /*8780*/  MOV R28, R10 ;  /* 0x0000000a001c7202 */ /* 0x004fe40000000f00 */
[----:B------:R-:W-:Y:S02]  /*8790*/  SEL R10, R14, R15, P0 ;  /* 0x0000000f0e0a7207 */ /* 0x000fe40000000000 */
[----:B------:R-:W-:-:S02]  /*87a0*/  SEL R11, R30, R43, P0 ;  /* 0x0000002b1e0b7207 */ /* 0x000fc40000000000 */
[----:B------:R-:W-:Y:S01]  /*87b0*/  SEL R14, R20, R29, P0 ;  /* 0x0000001d140e7207 */ /* 0x000fe20000000000 */
[----:B------:R-:W-:Y:S01]  /*87c0*/  IMAD.U32 R20, RZ, RZ, UR4 ;  /* 0x00000004ff147e24 */ /* 0x000fe2000f8e00ff */
[----:B------:R-:W-:Y:S01]  /*87d0*/  SEL R15, R36, R45, P0 ;  /* 0x0000002d240f7207 */ /* 0x000fe20000000000 */
[----:B------:R0:W-:Y:S01]  /*87e0*/  STSM.16.M88.4 [R44], R8 ;  /* 0x000000082c007844 */ /* 0x0001e20000000200 */
[----:B-1----:R-:W-:Y:S02]  /*87f0*/  SEL R24, R37, R26, P0 ;  /* 0x0000001a25187207 */ /* 0x002fe40000000000 */
[----:B------:R-:W-:Y:S01]  /*8800*/  SEL R33, R47, R38, P0 ;  /* 0x000000262f217207 */ /* 0x000fe20000000000 */
[----:B------:R-:W-:Y:S01]  /*8810*/  STSM.16.M88.4 [R42], R12 ;  /* 0x0000000c2a007844 */ /* 0x000fe20000000200 */
[----:B------:R-:W-:Y:S02]  /*8820*/  SEL R35, R38, R47, P0 ;  /* 0x0000002f26237207 */ /* 0x000fe40000000000 */
[----:B------:R-:W-:-:S02]  /*8830*/  SEL R26, R26, R37, P0 ;  /* 0x000000251a1a7207 */ /* 0x000fc40000000000 */
[----:B---3--:R-:W-:Y:S01]  /*8840*/  SEL R25, R49, R40, P0 ;  /* 0x0000002831197207 */ /* 0x008fe20000000000 */
[----:B------:R-:W-:Y:S01]  /*8850*/  STSM.16.M88.4 [R28], R32 ;  /* 0x000000201c007844 */ /* 0x000fe20000000200 */
[----:B------:R-:W-:Y:S01]  /*8860*/  SEL R27, R40, R49, P0 ;  /* 0x00000031281b7207 */ /* 0x000fe20000000000 */
[----:B------:R-:W1:Y:S04]  /*8870*/  LDC R37, c[0x0][0xbe8] ;  /* 0x0002fa00ff257b82 */ /* 0x000e680000000800 */
[----:B------:R2:W-:Y:S04]  /*8880*/  STSM.16.M88.4 [R7], R24 ;  /* 0x0000001807007844 */ /* 0x0005e80000000200 */
[----:B------:R-:W-:Y:S06]  /*8890*/  BAR.SYNC.DEFER_BLOCKING 0x1, 0x180 ;  /* 0x0046000000007b1d */ /* 0x000fec0000010000 */
[----:B------:R-:W3:Y:S01]  /*88a0*/  @P2 LDG.E R6, desc[UR46][R20.64] ;  /* 0x0000002e14062981 */ /* 0x000ee2000c1e1900 */
[----:B-1----:R-:W-:Y:S01]  /*88b0*/  ISETP.NE.AND P1, PT, R37, 0x1, PT ;  /* 0x000000012500780c */ /* 0x002fe20003f25270 */
[----:B------:R-:W-:Y:S01]  /*88c0*/  UMOV UR4, URZ ;  /* 0x0000003f00047c82 */ /* 0x000fe20008000000 */
[----:B0-----:R-:W-:Y:S01]  /*88d0*/  IMAD.U32 R10, RZ, RZ, UR44 ;  /* 0x0000002cff0a7e24 */ /* 0x001fe2000f8e00ff */
[----:B------:R-:W-:-:S02]  /*88e0*/  UIMAD UR6, UR16, UR8, URZ ;  /* 0x00000008100672a4 */ /* 0x000fc4000f8e023f */
[----:B------:R-:W-:Y:S01]  /*88f0*/  USEL UR43, UR43, URZ, !UP0 ;  /* 0x0000003f2b2b7287 */ /* 0x000fe2000c000000 */
[----:B------:R-:W-:Y:S01]  /*8900*/  IMAD R10, R10, 0xc0, R157 ;  /* 0x000000c00a0a7824 */ /* 0x000fe200078e029d */
[----:B------:R-:W-:Y:S02]  /*8910*/  UIMAD UR10, UR45, UR9, UR6 ;  /* 0x000000092d0a72a4 */ /* 0x000fe4000f8e0206 */
[----:B------:R-:W-:Y:S02]  /*8920*/  UISETP.NE.U32.AND UP1, UPT, UR12, URZ, UPT ;  /* 0x0000003f0c00728c */ /* 0x000fe4000bf25070 */
[----:B------:R-:W-:Y:S02]  /*8930*/  USEL UR42, UR42, URZ, !UP0 ;  /* 0x0000003f2a2a7287 */ /* 0x000fe4000c000000 */
[----:B------:R-:W2:Y:S01]  /*8940*/  @P1 LDC R29, c[0x0][0xbec] ;  /* 0x0002fb00ff1d1b82 */ /* 0x000ea20000000800 */
[----:B------:R-:W-:-:S06]  /*8950*/  UISETP.NE.AND.EX UP0, UPT, UR13, URZ, UPT, UP1 ;  /* 0x0000003f0d00728c */ /* 0x000fcc000bf05310 */
[----:B------:R-:W-:Y:S01]  /*8960*/  PLOP3.LUT P3, PT, PT, PT, UP0, 0x80, 0x0 ;  /* 0x000000000000781c */ /* 0x000fe20003f6f008 */
[----:B------:R-:W0:Y:S01]  /*8970*/  @P1 LDC R30, c[0x0][0xbf0] ;  /* 0x0002fc00ff1e1b82 */ /* 0x000e220000000800 */
[----:B--2---:R-:W-:Y:S01]  /*8980*/  @P1 IMAD.HI.U32 R7, R10, R29, RZ ;  /* 0x0000001d0a071227 */ /* 0x004fe200078e00ff */
[----:B---3--:R-:W-:-:S03]  /*8990*/  @P2 R2UR UR4, R6 ;  /* 0x00000000060422ca */ /* 0x008fc600000e0000 */
[----:B------:R-:W-:Y:S01]  /*89a0*/  IMAD.MOV.U32 R6, RZ, RZ, R10 ;  /* 0x000000ffff067224 */ /* 0x000fe200078e000a */
[----:B0-----:R-:W-:-:S04]  /*89b0*/  @P1 SHF.R.U32.HI R6, RZ, R30, R7 ;  /* 0x0000001eff061219 */ /* 0x001fc80000011607 */
[----:B------:R-:W-:-:S05]  /*89c0*/  IADD3 R8, -R6, RZ, RZ ;  /* 0x000000ff06087210 */ /* 0x000fca0007ffe1ff */
[----:B------:R-:W-:Y:S01]  /*89d0*/  IMAD R9, R37, R8, R10 ;  /* 0x0000000825097224 */ /* 0x000fe200078e020a */
[----:B------:R-:W-:Y:S01]  /*89e0*/  SHF.R.S32.HI R8, RZ, 0x1f, R6 ;  /* 0x0000001fff087819 */ /* 0x000fe20000011406 */
[----:B------:R-:W-:Y:S02]  /*89f0*/  USHF.R.S32.HI UR7, URZ, 0x1f, UR4 ;  /* 0x0000001f3f077899 */ /* 0x000fe40008011404 */
[----:B------:R-:W-:Y:S01]  /*8a00*/  UMOV UR6, UR4 ;  /* 0x0000000400067c82 */ /* 0x000fe20008000000 */
[----:B------:R-:W-:Y:S01]  /*8a10*/  SHF.R.S32.HI R7, RZ, 0x1f, R9 ;  /* 0x0000001fff077819 */ /* 0x000fe20000011409 */
[----:B------:R-:W-:-:S04]  /*8a20*/  UIMAD.WIDE.U32 UR8, UR45, UR8, UR6 ;  /* 0x000000082d0872a5 */ /* 0x000fc8000f8e0006 */
[----:B------:R-:W-:Y:S02]  /*8a30*/  UIADD3 UR9, UR9, UR10, URZ ;  /* 0x0000000a09097290 */ /* 0x000fe4000fffe03f */
[----:B------:R-:W-:Y:S02]  /*8a40*/  UIMAD UR10, UR43, UR14, URZ ;  /* 0x0000000e2b0a72a4 */ /* 0x000fe4000f8e023f */
[----:B------:R-:W-:Y:S02]  /*8a50*/  UIMAD.WIDE.U32 UR8, UR42, UR14, UR8 ;  /* 0x0000000e2a0872a5 */ /* 0x000fe4000f8e0008 */
[----:B------:R-:W-:-:S03]  /*8a60*/  UIMAD UR10, UR42, UR15, UR10 ;  /* 0x0000000f2a0a72a4 */ /* 0x000fc6000f8e020a */
[----:B------:R-:W-:Y:S01]  /*8a70*/  ULDC.64 UR14, c[0x0][0xb88] ;  /* 0x0002e200000e7ab9 */ /* 0x000fe20000000a00 */
[----:B------:R-:W-:Y:S01]  /*8a80*/  IADD3 R6, P0, R6, UR8, RZ ;  /* 0x0000000806067c10 */ /* 0x000fe2000ff1e0ff */
[----:B------:R-:W-:Y:S01]  /*8a90*/  @UP0 UIADD3 UR8, UP1, UR11, UR12, URZ ;  /* 0x0000000c0b080290 */ /* 0x000fe2000ff3e03f */
[----:B------:R-:W-:Y:S02]  /*8aa0*/  IMAD.U32 R11, RZ, RZ, UR10 ;  /* 0x0000000aff0b7e24 */ /* 0x000fe4000f8e00ff */
[----:B------:R-:W-:Y:S01]  /*8ab0*/  IMAD R10, R7, UR14, RZ ;  /* 0x0000000e070a7c24 */ /* 0x000fe2000f8e02ff */
[----:B------:R-:W-:Y:S01]  /*8ac0*/  ULDC UR12, c[0x0][0xa88] ;  /* 0x0002a200000c7ab9 */ /* 0x000fe20000000800 */
[----:B------:R-:W-:Y:S01]  /*8ad0*/  ULDC.64 UR10, c[0x0][0xb50] ;  /* 0x0002d400000a7ab9 */ /* 0x000fe20000000a00 */
[----:B------:R-:W-:Y:S01]  /*8ae0*/  IADD3.X R7, R8, UR9, R11, P0, !PT ;  /* 0x0000000908077c10 */ /* 0x000fe200087fe40b */
[----:B------:R-:W-:Y:S01]  /*8af0*/  @UP0 UIADD3.X UR9, UR17, UR13, URZ, UP1, !UPT ;  /* 0x0000000d11090290 */ /* 0x000fe20008ffe43f */
[----:B------:R-:W-:-:S02]  /*8b00*/  IMAD.U32 R8, RZ, RZ, UR12 ;  /* 0x0000000cff087e24 */ /* 0x000fc4000f8e00ff */
[----:B------:R-:W-:Y:S02]  /*8b10*/  IMAD.U32 R12, RZ, RZ, UR8 ;  /* 0x00000008ff0c7e24 */ /* 0x000fe4000f8e00ff */
[C---:B------:R-:W-:Y:S02]  /*8b20*/  IMAD R11, R9.reuse, UR15, R10 ;  /* 0x0000000f090b7c24 */ /* 0x040fe4000f8e020a */
[----:B------:R-:W-:Y:S02]  /*8b30*/  IMAD.U32 R13, RZ, RZ, UR9 ;  /* 0x00000009ff0d7e24 */ /* 0x000fe4000f8e00ff */
[----:B------:R-:W-:-:S03]  /*8b40*/  IMAD.WIDE.U32 R6, R9, UR14, R6 ;  /* 0x0000000e09067c25 */ /* 0x000fc6000f8e0006 */
[----:B------:R0:W5:Y:S01]  /*8b50*/  @P3 LDG.E R8, desc[UR46][R12.64] ;  /* 0x0000002e0c083981 */ /* 0x000162000c1e1900 */
[----:B------:R-:W-:Y:S01]  /*8b60*/  IMAD.IADD R7, R7, 0x1, R11 ;  /* 0x0000000107077824 */ /* 0x000fe200078e020b */
[----:B------:R-:W-:-:S04]  /*8b70*/  LEA R10, P0, R6, UR10, 0x2 ;  /* 0x0000000a060a7c11 */ /* 0x000fc8000f8010ff */
[----:B------:R-:W-:Y:S01]  /*8b80*/  LEA.HI.X R7, R6, UR11, R7, 0x2, P0 ;  /* 0x0000000b06077c11 */ /* 0x000fe200080f1407 */
[----:B------:R-:W-:Y:S01]  /*8b90*/  IMAD.U32 R6, RZ, RZ, UR44 ;  /* 0x0000002cff067e24 */ /* 0x000fe2000f8e00ff */
[----:B------:R-:W-:Y:S07]  /*8ba0*/  @P3 BRA `(.L_x_158) ;  /* 0x0000000000103947 */ /* 0x000fee0003800000 */
[----:B------:R-:W-:Y:S05]  /*8bb0*/  @!P2 BRA `(.L_x_158) ;  /* 0x00000000000ca947 */ /* 0x000fea0003800000 */
[----:B------:R-:W2:Y:S04]  /*8bc0*/  LDG.E R9, desc[UR46][R20.64] ;  /* 0x0000002e14097981 */ /* 0x000ea8000c1e1900 */
[----:B-----5:R-:W2:Y:S02]  /*8bd0*/  LDG.E R8, desc[UR46][R20.64+0x4] ;  /* 0x0000042e14087981 */ /* 0x020ea4000c1e1900 */
[----:B--2---:R-:W-:-:S07]  /*8be0*/  IMAD.IADD R8, R8, 0x1, -R9 ;  /* 0x0000000108087824 */ /* 0x004fce00078e0a09 */
.L_x_158:
[----:B0-----:R-:W-:Y:S01]  /*8bf0*/  LEA R13, R18, R17, 0x6 ;  /* 0x00000011120d7211 */ /* 0x001fe200078e30ff */
[----:B------:R-:W-:Y:S01]  /*8c00*/  SHFL.IDX PT, R14, R10, RZ, 0x1c1f ;  /* 0x001c1fff0a0e7589 */ /* 0x000fe200000e0000 */
[----:B------:R-:W-:Y:S01]  /*8c10*/  IMAD R6, R6, 0xc0, R23 ;  /* 0x000000c006067824 */ /* 0x000fe200078e0217 */
[----:B------:R-:W-:Y:S01]  /*8c20*/  LOP3.LUT P0, RZ, R19, 0x3, RZ, 0xc0, !PT ;  /* 0x0000000313ff7812 */ /* 0x000fe2000780c0ff */
[----:B-----5:R-:W-:Y:S01]  /*8c30*/  IMAD R39, R8, R37, RZ ;  /* 0x0000002508277224 */ /* 0x020fe200078e02ff */
[----:B------:R-:W0:Y:S01]  /*8c40*/  SHFL.IDX PT, R15, R7, RZ, 0x1c1f ;  /* 0x001c1fff070f7589 */ /* 0x000e2200000e0000 */
[----:B------:R-:W-:Y:S01]  /*8c50*/  IMAD.WIDE R12, R13, 0x2, R4 ;  /* 0x000000020d0c7825 */ /* 0x000fe200078e0204 */
[----:B------:R-:W1:Y:S01]  /*8c60*/  @P1 LDC R33, c[0x0][0xbf0] ;  /* 0x0002fc00ff211b82 */ /* 0x000e620000000800 */
[----:B------:R-:W-:Y:S01]  /*8c70*/  ULDC.64 UR10, c[0x0][0xaa0] ;  /* 0x0002a800000a7ab9 */ /* 0x000fe20000000a00 */
[----:B------:R-:W-:Y:S01]  /*8c80*/  SHFL.IDX PT, R20, R10, 0x1, 0x1c1f ;  /* 0x003c1f000a147f89 */ /* 0x000fe200000e0000 */
[----:B------:R-:W-:Y:S01]  /*8c90*/  VIADD R4, R6, 0x8 ;  /* 0x0000000806047836 */ /* 0x000fe20000000000 */
[----:B------:R-:W-:-:S02]  /*8ca0*/  IADD3 R9, P3, R12, 0x1800, RZ ;  /* 0x000018000c097810 */ /* 0x000fc40007f7e0ff */
[----:B------:R-:W2:Y:S01]  /*8cb0*/  SHFL.IDX PT, R21, R7, 0x1, 0x1c1f ;  /* 0x003c1f0007157f89 */ /* 0x000ea200000e0000 */
[----:B------:R-:W-:Y:S02]  /*8cc0*/  IADD3 R25, P4, R12, 0x3000, RZ ;  /* 0x000030000c197810 */ /* 0x000fe40007f9e0ff */
[-C--:B------:R-:W-:Y:S02]  /*8cd0*/  ISETP.GE.OR P2, PT, R6, R39.reuse, P0 ;  /* 0x000000270600720c */ /* 0x080fe40000746670 */
[----:B------:R-:W-:Y:S02]  /*8ce0*/  LOP3.LUT R5, R12, 0x380, RZ, 0xc0, !PT ;  /* 0x000003800c057812 */ /* 0x000fe400078ec0ff */
[----:B------:R-:W-:Y:S02]  /*8cf0*/  LOP3.LUT R8, R9, 0x380, RZ, 0xc0, !PT ;  /* 0x0000038009087812 */ /* 0x000fe400078ec0ff */
[----:B------:R-:W-:Y:S02]  /*8d00*/  ISETP.GE.OR P0, PT, R4, R39, P0 ;  /* 0x000000270400720c */ /* 0x000fe40000706670 */
[----:B------:R-:W-:-:S02]  /*8d10*/  LOP3.LUT R24, R25, 0x380, RZ, 0xc0, !PT ;  /* 0x0000038019187812 */ /* 0x000fc400078ec0ff */
[----:B------:R-:W-:Y:S02]  /*8d20*/  SHF.R.U64 R5, R5, 0x3, RZ ;  /* 0x0000000305057819 */ /* 0x000fe400000012ff */
[----:B------:R-:W-:Y:S01]  /*8d30*/  SHF.R.U64 R8, R8, 0x3, RZ ;  /* 0x0000000308087819 */ /* 0x000fe200000012ff */
[----:B0-----:R-:W-:Y:S01]  /*8d40*/  @!P2 ST.E desc[UR46][R14.64], R2 ;  /* 0x000000020e00a985 */ /* 0x001fe2000c10192e */
[----:B------:R-:W-:Y:S02]  /*8d50*/  SHF.R.U64 R24, R24, 0x3, RZ ;  /* 0x0000000318187819 */ /* 0x000fe400000012ff */
[----:B------:R-:W-:Y:S01]  /*8d60*/  LOP3.LUT R4, R5, R12, RZ, 0x3c, !PT ;  /* 0x0000000c05047212 */ /* 0x000fe200078e3cff */
[--C-:B------:R-:W-:Y:S01]  /*8d70*/  IMAD.MOV.U32 R5, RZ, RZ, R13.reuse ;  /* 0x000000ffff057224 */ /* 0x100fe200078e000d */
[----:B------:R-:W-:Y:S01]  /*8d80*/  LOP3.LUT R8, R8, R9, RZ, 0x3c, !PT ;  /* 0x0000000908087212 */ /* 0x000fe200078e3cff */
[--C-:B------:R-:W-:Y:S01]  /*8d90*/  IMAD.X R9, RZ, RZ, R13.reuse, P3 ;  /* 0x000000ffff097224 */ /* 0x100fe200018e060d */
[----:B------:R-:W-:Y:S01]  /*8da0*/  LOP3.LUT R24, R24, R25, RZ, 0x3c, !PT ;  /* 0x0000001918187212 */ /* 0x000fe200078e3cff */
[----:B------:R-:W-:Y:S01]  /*8db0*/  IMAD.X R25, RZ, RZ, R13, P4 ;  /* 0x000000ffff197224 */ /* 0x000fe200020e060d */
[----:B--2---:R0:W-:Y:S04]  /*8dc0*/  @!P0 ST.E desc[UR46][R20.64], R0 ;  /* 0x0000000014008985 */ /* 0x0041e8000c10192e */
[----:B------:R-:W2:Y:S04]  /*8dd0*/  LD.E.128 R4, desc[UR46][R4.64] ;  /* 0x0000002e04047980 */ /* 0x000ea8000c101d00 */
[----:B------:R-:W3:Y:S04]  /*8de0*/  LD.E.128 R8, desc[UR46][R8.64] ;  /* 0x0000002e08087980 */ /* 0x000ee8000c101d00 */
[----:B------:R-:W4:Y:S01]  /*8df0*/  LD.E.128 R24, desc[UR46][R24.64] ;  /* 0x0000002e18187980 */ /* 0x000f22000c101d00 */
[----:B0-----:R-:W0:Y:S01]  /*8e00*/  @P1 LDC R21, c[0x0][0xbec] ;  /* 0x0002fb00ff151b82 */ /* 0x001e220000000800 */
[----:B------:R-:W-:Y:S01]  /*8e10*/  IADD3 R29, P0, R12, 0x4800, RZ ;  /* 0x000048000c1d7810 */ /* 0x000fe20007f1e0ff */
[----:B------:R-:W-:-:S03]  /*8e20*/  UIMAD UR8, UR7, UR10, URZ ;  /* 0x0000000a070872a4 */ /* 0x000fc6000f8e023f */
[----:B------:R-:W-:Y:S01]  /*8e30*/  LOP3.LUT R12, R29, 0x380, RZ, 0xc0, !PT ;  /* 0x000003801d0c7812 */ /* 0x000fe200078ec0ff */
[----:B------:R-:W-:Y:S01]  /*8e40*/  UIMAD.WIDE.U32 UR6, UR4, UR10, URZ ;  /* 0x0000000a040672a5 */ /* 0x000fe2000f8e003f */
[----:B------:R-:W-:Y:S01]  /*8e50*/  IMAD R0, R16, 0x30, R18 ;  /* 0x0000003010007824 */ /* 0x000fe200078e0212 */
[----:B------:R-:W-:Y:S01]  /*8e60*/  UIMAD UR8, UR4, UR11, UR8 ;  /* 0x0000000b040872a4 */ /* 0x000fe2000f8e0208 */
[----:B------:R-:W-:Y:S01]  /*8e70*/  SHF.R.U64 R2, R12, 0x3, RZ ;  /* 0x000000030c027819 */ /* 0x000fe200000012ff */
[----:B------:R-:W-:Y:S01]  /*8e80*/  IMAD.X R13, RZ, RZ, R13, P0 ;  /* 0x000000ffff0d7224 */ /* 0x000fe200000e060d */
[----:B------:R-:W-:Y:S01]  /*8e90*/  ULDC.64 UR10, c[0x0][0xae8] ;  /* 0x0002ba00000a7ab9 */ /* 0x000fe20000000a00 */
[----:B------:R-:W-:Y:S01]  /*8ea0*/  UIADD3 UR7, UR7, UR8, URZ ;  /* 0x0000000807077290 */ /* 0x000fe2000fffe03f */
[----:B------:R-:W-:Y:S01]  /*8eb0*/  LOP3.LUT R12, R2, R29, RZ, 0x3c, !PT ;  /* 0x0000001d020c7212 */ /* 0x000fe200078e3cff */
[----:B------:R-:W-:Y:S01]  /*8ec0*/  UIMAD UR4, UR16, UR10, URZ ;  /* 0x0000000a100472a4 */ /* 0x000fe2000f8e023f */
[----:B------:R-:W-:Y:S01]  /*8ed0*/  IMAD.U32 R29, RZ, RZ, UR44 ;  /* 0x0000002cff1d7e24 */ /* 0x000fe2000f8e00ff */
[----:B------:R-:W-:-:S02]  /*8ee0*/  UIMAD.WIDE.U32 UR6, UR45, UR10, UR6 ;  /* 0x0000000a2d0672a5 */ /* 0x000fc4000f8e0006 */
[----:B------:R-:W-:Y:S01]  /*8ef0*/  UIMAD UR4, UR45, UR11, UR4 ;  /* 0x0000000b2d0472a4 */ /* 0x000fe2000f8e0204 */
[----:B------:R-:W-:Y:S01]  /*8f00*/  IMAD R28, R29, 0xc0, R0 ;  /* 0x000000c01d1c7824 */ /* 0x000fe200078e0200 */
[----:B------:R-:W-:Y:S01]  /*8f10*/  ULDC.64 UR8, c[0x0][0xaf0] ;  /* 0x0002bc0000087ab9 */ /* 0x000fe20000000a00 */
[----:B------:R-:W5:Y:S01]  /*8f20*/  LD.E.128 R12, desc[UR46][R12.64] ;  /* 0x0000002e0c0c7980 */ /* 0x000f62000c101d00 */
[----:B------:R-:W-:Y:S01]  /*8f30*/  UIADD3 UR7, UR7, UR4, URZ ;  /* 0x0000000407077290 */ /* 0x000fe2000fffe03f */
[----:B------:R-:W-:Y:S01]  /*8f40*/  IMAD.MOV.U32 R29, RZ, RZ, R28 ;  /* 0x000000ffff1d7224 */ /* 0x000fe200078e001c */
[----:B------:R-:W-:Y:S01]  /*8f50*/  UIMAD UR4, UR43, UR8, URZ ;  /* 0x000000082b0472a4 */ /* 0x000fe2000f8e023f */
[----:B0-----:R-:W-:Y:S01]  /*8f60*/  @P1 IMAD.HI.U32 R0, R28, R21, RZ ;  /* 0x000000151c001227 */ /* 0x001fe200078e00ff */
[----:B------:R-:W-:Y:S01]  /*8f70*/  @!PT LDS RZ, [RZ] ;  /* 0x00000000fffff984 */ /* 0x000fe20000000800 */
[----:B------:R-:W-:Y:S01]  /*8f80*/  @!PT LDS RZ, [RZ] ;  /* 0x00000000fffff984 */ /* 0x000fe20000000800 */
[----:B------:R-:W-:Y:S01]  /*8f90*/  @!PT LDS RZ, [RZ] ;  /* 0x00000000fffff984 */ /* 0x000fe20000000800 */
[----:B------:R-:W-:Y:S01]  /*8fa0*/  @!PT LDS RZ, [RZ] ;  /* 0x00000000fffff984 */ /* 0x000fe20000000800 */
[----:B------:R0:W-:Y:S06]  /*8fb0*/  MEMBAR.ALL.CTA ;  /* 0x0000000000007992 */ /* 0x0001ec0000008000 */
[----:B0-----:R-:W0:Y:S01]  /*8fc0*/  FENCE.VIEW.ASYNC.S ;  /* 0x00000000000073c6 */ /* 0x001e220000000000 */
[----:B------:R-:W-:Y:S01]  /*8fd0*/  SHF.R.S32.HI R41, RZ, 0x1f, R17 ;  /* 0x0000001fff297819 */ /* 0x000fe20000011411 */
[----:B------:R-:W-:Y:S01]  /*8fe0*/  UIMAD UR4, UR42, UR9, UR4 ;  /* 0x000000092a0472a4 */ /* 0x000fe2000f8e0204 */
[----:B------:R-:W-:Y:S01]  /*8ff0*/  VIADD R3, R3, 0x13220 ;  /* 0x0001322003037836 */ /* 0x000fe20000000000 */
[----:B-1----:R-:W-:Y:S01]  /*9000*/  @P1 SHF.R.U32.HI R29, RZ, R33, R0 ;  /* 0x00000021ff1d1219 */ /* 0x002fe20000011600 */
[----:B------:R-:W-:-:S03]  /*9010*/  UIMAD.WIDE.U32 UR42, UR42, UR8, UR6 ;  /* 0x000000082a2a72a5 */ /* 0x000fc6000f8e0006 */
[----:B------:R-:W-:Y:S01]  /*9020*/  SHF.R.S32.HI R0, RZ, 0x1f, R29 ;  /* 0x0000001fff007819 */ /* 0x000fe2000001141d */
[----:B------:R-:W-:Y:S01]  /*9030*/  UIADD3 UR4, UR43, UR4, URZ ;  /* 0x000000042b047290 */ /* 0x000fe2000fffe03f */
[----:B------:R-:W-:Y:S01]  /*9040*/  IADD3 R2, -R29, RZ, RZ ;  /* 0x000000ff1d027210 */ /* 0x000fe20007ffe1ff */
[----:B------:R-:W-:Y:S01]  /*9050*/  ULDC.64 UR6, c[0x0][0xae0] ;  /* 0x0002b80000067ab9 */ /* 0x000fe20000000a00 */
[----:B------:R-:W-:Y:S02]  /*9060*/  IMAD.U32 R21, RZ, RZ, UR43 ;  /* 0x0000002bff157e24 */ /* 0x000fe4000f8e00ff */
[----:B------:R-:W-:Y:S02]  /*9070*/  IMAD R0, R0, UR6, RZ ;  /* 0x0000000600007c24 */ /* 0x000fe4000f8e02ff */
[----:B------:R-:W-:Y:S02]  /*9080*/  IMAD R33, R37, R2, R28 ;  /* 0x0000000225217224 */ /* 0x000fe400078e021c */
[----:B------:R-:W-:-:S02]  /*9090*/  IMAD.U32 R20, RZ, RZ, UR42 ;  /* 0x0000002aff147e24 */ /* 0x000fc4000f8e00ff */
[----:B------:R-:W-:Y:S01]  /*90a0*/  IMAD.U32 R21, RZ, RZ, UR4 ;  /* 0x00000004ff157e24 */ /* 0x000fe2000f8e00ff */
[----:B------:R-:W-:Y:S01]  /*90b0*/  ULDC UR4, c[0x0][0xac8] ;  /* 0x0002b20000047ab9 */ /* 0x000fe20000000800 */
[C---:B------:R-:W-:Y:S01]  /*90c0*/  IMAD R35, R29.reuse, UR7, R0 ;  /* 0x000000071d237c24 */ /* 0x040fe2000f8e0200 */
[----:B------:R-:W-:Y:S01]  /*90d0*/  SHF.R.S32.HI R0, RZ, 0x1f, R33 ;  /* 0x0000001fff007819 */ /* 0x000fe20000011421 */
[----:B------:R-:W-:Y:S01]  /*90e0*/  IMAD.WIDE.U32 R20, R29, UR6, R20 ;  /* 0x000000061d147c25 */ /* 0x000fe2000f8e0014 */
[----:B------:R-:W-:-:S03]  /*90f0*/  ULDC.64 UR6, c[0x0][0xad8] ;  /* 0x0002b60000067ab9 */ /* 0x000fc60000000a00 */
[----:B------:R-:W-:Y:S02]  /*9100*/  IMAD.IADD R21, R21, 0x1, R35 ;  /* 0x0000000115157824 */ /* 0x000fe400078e0223 */
[----:B------:R-:W-:Y:S02]  /*9110*/  IMAD R0, R0, UR6, RZ ;  /* 0x0000000600007c24 */ /* 0x000fe4000f8e02ff */
[----:B------:R-:W-:-:S04]  /*9120*/  IMAD.WIDE.U32 R20, R33, UR6, R20 ;  /* 0x0000000621147c25 */ /* 0x000fc8000f8e0014 */
[----:B------:R-:W-:Y:S01]  /*9130*/  IMAD R29, R33, UR7, R0 ;  /* 0x00000007211d7c24 */ /* 0x000fe2000f8e0200 */
[----:B------:R-:W-:Y:S02]  /*9140*/  ULDC.64 UR6, c[0x0][0xa80] ;  /* 0x0002a00000067ab9 */ /* 0x000fe40000000a00 */
[C---:B------:R-:W-:Y:S01]  /*9150*/  LEA R30, P0, R20.reuse, UR6, 0x1 ;  /* 0x00000006141e7c11 */ /* 0x040fe2000f8008ff */
[----:B------:R-:W-:Y:S02]  /*9160*/  IMAD.IADD R21, R21, 0x1, R29 ;  /* 0x0000000115157824 */ /* 0x000fe400078e021d */
[----:B------:R-:W-:Y:S02]  /*9170*/  IMAD.U32 R29, RZ, RZ, UR44 ;  /* 0x0000002cff1d7e24 */ /* 0x000fe4000f8e00ff */
[----:B0-----:R-:W-:Y:S01]  /*9180*/  SHFL.IDX PT, R28, R30, 0x1, 0x181f ;  /* 0x00381f001e1c7f89 */ /* 0x001fe200000e0000 */
[----:B------:R-:W-:Y:S01]  /*9190*/  LEA.HI.X R32, R20, UR7, R21, 0x1, P0 ;  /* 0x0000000714207c11 */ /* 0x000fe200080f0c15 */
[----:B------:R-:W-:Y:S01]  /*91a0*/  IMAD R36, R29, 0xc0, R18 ;  /* 0x000000c01d247824 */ /* 0x000fe200078e0212 */
[----:B------:R-:W-:Y:S01]  /*91b0*/  ISETP.GE.AND P0, PT, R17, UR4, PT ;  /* 0x0000000411007c0c */ /* 0x000fe2000bf06270 */
[----:B------:R-:W0:Y:S02]  /*91c0*/  SHFL.IDX PT, R20, R30, RZ, 0x181f ;  /* 0x00181fff1e147589 */ /* 0x000e2400000e0000 */
[C---:B------:R-:W-:Y:S01]  /*91d0*/  VIADD R0, R36.reuse, 0x30 ;  /* 0x0000003024007836 */ /* 0x040fe20000000000 */
[C---:B------:R-:W-:Y:S01]  /*91e0*/  IADD3 R2, R36.reuse, 0x60, RZ ;  /* 0x0000006024027810 */ /* 0x040fe20007ffe0ff */
[----:B------:R-:W1:Y:S01]  /*91f0*/  SHFL.IDX PT, R42, R30, 0x2, 0x181f ;  /* 0x00581f001e2a7f89 */ /* 0x000e6200000e0000 */
[----:B------:R-:W-:-:S02]  /*9200*/  ISETP.GE.OR P1, PT, R36, R39, P0 ;  /* 0x000000272400720c */ /* 0x000fc40000726670 */
[-C--:B------:R-:W-:Y:S01]  /*9210*/  ISETP.GE.OR P2, PT, R0, R39.reuse, P0 ;  /* 0x000000270000720c */ /* 0x080fe20000746670 */
[----:B------:R-:W1:Y:S01]  /*9220*/  SHFL.IDX PT, R34, R32, RZ, 0x181f ;  /* 0x00181fff20227589 */ /* 0x000e6200000e0000 */
[----:B------:R-:W-:Y:S02]  /*9230*/  ISETP.GE.OR P3, PT, R2, R39, P0 ;  /* 0x000000270200720c */ /* 0x000fe40000766670 */
[----:B------:R-:W-:Y:S01]  /*9240*/  PRMT R0, RZ, 0x654, R3 ;  /* 0x00000654ff007816 */ /* 0x000fe20000000003 */
[----:B------:R-:W1:Y:S03]  /*9250*/  SHFL.IDX PT, R38, R32, 0x1, 0x181f ;  /* 0x00381f0020267f89 */ /* 0x000e6600000e0000 */
[----:B------:R0:W-:Y:S01]  /*9260*/  SYNCS.ARRIVE.TRANS64.RED.A1T0 RZ, [R0+URZ], RZ ;  /* 0x000000ff00ff79a7 */ /* 0x0001e2000810043f */
[----:B------:R-:W1:Y:S04]  /*9270*/  SHFL.IDX PT, R40, R32, 0x2, 0x181f ;  /* 0x00581f0020287f89 */ /* 0x000e6800000e0000 */
[----:B------:R-:W2:Y:S01]  /*9280*/  SHFL.IDX PT, R30, R30, 0x3, 0x181f ;  /* 0x00781f001e1e7f89 */ /* 0x000ea200000e0000 */
[----:B0-----:R-:W-:Y:S01]  /*9290*/  VIADD R0, R36, 0x90 ;  /* 0x0000009024007836 */ /* 0x001fe20000000000 */
[----:B------:R-:W-:-:S02]  /*92a0*/  @!P1 LEA R2, P4, R17, R20, 0x1 ;  /* 0x0000001411029211 */ /* 0x000fc400078808ff */
[----:B------:R-:W0:Y:S01]  /*92b0*/  SHFL.IDX PT, R32, R32, 0x3, 0x181f ;  /* 0x00781f0020207f89 */ /* 0x000e2200000e0000 */
[C---:B------:R-:W-:Y:S02]  /*92c0*/  @!P2 LEA R20, P5, R17.reuse, R28, 0x1 ;  /* 0x0000001c1114a211 */ /* 0x040fe400078a08ff */
[C---:B-1----:R-:W-:Y:S02]  /*92d0*/  @!P3 LEA R28, P6, R17.reuse, R42, 0x1 ;  /* 0x0000002a111cb211 */ /* 0x042fe400078c08ff */
[----:B------:R-:W-:Y:S02]  /*92e0*/  ISETP.GE.OR P0, PT, R0, R39, P0 ;  /* 0x000000270000720c */ /* 0x000fe40000706670 */
[C-C-:B------:R-:W-:Y:S02]  /*92f0*/  @!P1 LEA.HI.X R3, R17.reuse, R34, R41.reuse, 0x1, P4 ;  /* 0x0000002211039211 */ /* 0x140fe400020f0c29 */
[C-C-:B------:R-:W-:Y:S02]  /*9300*/  @!P2 LEA.HI.X R21, R17.reuse, R38, R41.reuse, 0x1, P5 ;  /* 0x000000261115a211 */ /* 0x140fe400028f0c29 */
[----:B------:R-:W-:Y:S01]  /*9310*/  @!P3 LEA.HI.X R29, R17, R40, R41, 0x1, P6 ;  /* 0x00000028111db211 */ /* 0x000fe200030f0c29 */
[----:B--2---:R1:W-:Y:S04]  /*9320*/  @!P1 ST.E.128 desc[UR46][R2.64], R4 ;  /* 0x0000000402009985 */ /* 0x0043e8000c101d2e */
[----:B---3--:R1:W-:Y:S04]  /*9330*/  @!P2 ST.E.128 desc[UR46][R20.64], R8 ;  /* 0x000000081400a985 */ /* 0x0083e8000c101d2e */
[----:B----4-:R1:W-:Y:S01]  /*9340*/  @!P3 ST.E.128 desc[UR46][R28.64], R24 ;  /* 0x000000181c00b985 */ /* 0x0103e2000c101d2e */
[----:B0-----:R-:W-:Y:S05]  /*9350*/  @P0 BRA `(.L_x_159) ;  /* 0x0000000800840947 */ /* 0x001fea0003800000 */
[----:B-1----:R-:W-:-:S04]  /*9360*/  LEA R2, P0, R17, R30, 0x1 ;  /* 0x0000001e11027211 */ /* 0x002fc800078008ff */
[----:B------:R-:W-:-:S05]  /*9370*/  LEA.HI.X R3, R17, R32, R41, 0x1, P0 ;  /* 0x0000002011037211 */ /* 0x000fca00000f0c29 */
[----:B-----5:R0:W-:Y:S01]  /*9380*/  ST.E.128 desc[UR46][R2.64], R12 ;  /* 0x0000000c02007985 */ /* 0x0201e2000c101d2e */
[----:B------:R-:W-:Y:S05]  /*9390*/  BRA `(.L_x_159) ;  /* 0x0000000800747947 */ /* 0x000fea0003800000 */
.L_x_157:
[----:B------:R-:W-:Y:S01]  /*93a0*/  ULDC.64 UR6, c[0x0][0xc00] ;  /* 0x0003000000067ab9 */ /* 0x000fe20000000a00 */
[----:B------:R-:W-:Y:S01]  /*93b0*/  ULDC UR4, c[0x0][0xa88] ;  /* 0x0002a20000047ab9 */ /* 0x000fe20000000800 */
[----:B------:R-:W-:Y:S01]  /*93c0*/  UISETP.NE.U32.AND UP0, UPT, UR6, URZ, UPT ;  /* 0x0000003f0600728c */ /* 0x000fe2000bf05070 */
[----:B------:R-:W0:Y:S03]  /*93d0*/  LDC R11, c[0x0][0xbe8] ;  /* 0x0002fa00ff0b7b82 */ /* 0x000e260000000800 */
[----:B------:R-:W-:-:S03]  /*93e0*/  UISETP.NE.AND.EX UP0, UPT, UR7, URZ, UPT, UP0 ;  /* 0x0000003f0700728c */ /* 0x000fc6000bf05300 */
[----:B------:R-:W-:Y:S02]  /*93f0*/  ULDC.64 UR6, c[0x0][0xc00] ;  /* 0x0003000000067ab9 */ /* 0x000fe40000000a00 */
[----:B------:R-:W-:Y:S01]  /*9400*/  UIMAD.WIDE UR6, UR42, 0x4, UR6 ;  /* 0x000000042a0678a5 */ /* 0x000fe2000f8e0206 */
[----:B------:R-:W-:-:S05]  /*9410*/  PLOP3.LUT P2, PT, PT, PT, UP0, 0x80, 0x0 ;  /* 0x000000000000781c */ /* 0x000fca0003f4f008 */
[----:B------:R-:W-:Y:S02]  /*9420*/  IMAD.U32 R2, RZ, RZ, UR6 ;  /* 0x00000006ff027e24 */ /* 0x000fe4000f8e00ff */
[----:B------:R-:W-:Y:S01]  /*9430*/  IMAD.U32 R3, RZ, RZ, UR7 ;  /* 0x00000007ff037e24 */ /* 0x000fe2000f8e00ff */
[----:B------:R-:W-:Y:S02]  /*9440*/  ULDC.64 UR6, c[0x0][0xc08] ;  /* 0x0003020000067ab9 */ /* 0x000fe40000000a00 */
[----:B------:R-:W-:-:S03]  /*9450*/  UISETP.NE.U32.AND UP1, UPT, UR6, URZ, UPT ;  /* 0x0000003f0600728c */ /* 0x000fc6000bf25070 */
[----:B------:R-:W2:Y:S01]  /*9460*/  @P2 LDG.E R6, desc[UR46][R2.64] ;  /* 0x0000002e02062981 */ /* 0x000ea2000c1e1900 */
[----:B------:R-:W-:Y:S01]  /*9470*/  UISETP.NE.AND.EX UP1, UPT, UR7, URZ, UPT, UP1 ;  /* 0x0000003f0700728c */ /* 0x000fe2000bf25310 */
[----:B------:R-:W-:-:S05]  /*9480*/  IMAD.U32 R0, RZ, RZ, UR4 ;  /* 0x00000004ff007e24 */ /* 0x000fca000f8e00ff */
[----:B------:R-:W-:-:S05]  /*9490*/  PLOP3.LUT P3, PT, PT, PT, UP1, 0x80, 0x0 ;  /* 0x000000000000781c */ /* 0x000fca0003f6f018 */
[----:B------:R-:W-:Y:S02]  /*94a0*/  @UP1 ULDC.64 UR6, c[0x0][0xc08] ;  /* 0x0003020000061ab9 */ /* 0x000fe40000000a00 */
[----:B------:R-:W-:-:S06]  /*94b0*/  @UP1 UIMAD.WIDE UR6, UR42, 0x4, UR6 ;  /* 0x000000042a0618a5 */ /* 0x000fcc000f8e0206 */
[----:B------:R-:W-:Y:S02]  /*94c0*/  IMAD.U32 R4, RZ, RZ, UR6 ;  /* 0x00000006ff047e24 */ /* 0x000fe4000f8e00ff */
[----:B------:R-:W-:-:S05]  /*94d0*/  IMAD.U32 R5, RZ, RZ, UR7 ;  /* 0x00000007ff057e24 */ /* 0x000fca000f8e00ff */
[----:B------:R1:W5:Y:S01]  /*94e0*/  @P3 LDG.E R0, desc[UR46][R4.64] ;  /* 0x0000002e04003981 */ /* 0x000362000c1e1900 */
[----:B0-----:R-:W-:Y:S01]  /*94f0*/  ISETP.NE.AND P0, PT, R11, 0x1, PT ;  /* 0x000000010b00780c */ /* 0x001fe20003f05270 */
[----:B------:R-:W-:Y:S01]  /*9500*/  UMOV UR4, URZ ;  /* 0x0000003f00047c82 */ /* 0x000fe20008000000 */
[----:B------:R-:W-:Y:S01]  /*9510*/  USHF.R.S32.HI UR10, URZ, 0x1f, UR45 ;  /* 0x0000001f3f0a7899 */ /* 0x000fe2000801142d */
[----:B------:R-:W0:Y:S10]  /*9520*/  S2R R7, SR_TID.X ;  /* 0x0000000000077919 */ /* 0x000e340000002100 */
[----:B------:R-:W3:Y:S01]  /*9530*/  @P0 LDC R9, c[0x0][0xbec] ;  /* 0x0002fb00ff090b82 */ /* 0x000ee20000000800 */
[----:B0-----:R-:W-:-:S04]  /*9540*/  IADD3 R7, R7, -0x80, RZ ;  /* 0xffffff8007077810 */ /* 0x001fc80007ffe0ff */
[----:B------:R-:W-:Y:S02]  /*9550*/  ISETP.GE.AND P1, PT, R7, 0xc0, PT ;  /* 0x000000c00700780c */ /* 0x000fe40003f26270 */
[----:B--2---:R-:W-:-:S13]  /*9560*/  @P2 R2UR UR4, R6 ;  /* 0x00000000060422ca */ /* 0x004fda00000e0000 */
[----:B------:R-:W-:Y:S01]  /*9570*/  USHF.R.S32.HI UR9, URZ, 0x1f, UR4 ;  /* 0x0000001f3f097899 */ /* 0x000fe20008011404 */
[----:B-1-3--:R-:W-:Y:S11]  /*9580*/  @P3 BRA `(.L_x_160) ;  /* 0x0000000000103947 */ /* 0x00aff60003800000 */
[----:B------:R-:W-:Y:S05]  /*9590*/  @!P2 BRA `(.L_x_160) ;  /* 0x00000000000ca947 */ /* 0x000fea0003800000 */
[----:B------:R-:W2:Y:S04]  /*95a0*/  LDG.E R5, desc[UR46][R2.64] ;  /* 0x0000002e02057981 */ /* 0x000ea8000c1e1900 */
[----:B-----5:R-:W2:Y:S02]  /*95b0*/  LDG.E R0, desc[UR46][R2.64+0x4] ;  /* 0x0000042e02007981 */ /* 0x020ea4000c1e1900 */
[----:B--2---:R-:W-:-:S07]  /*95c0*/  IMAD.IADD R0, R0, 0x1, -R5 ;  /* 0x0000000100007824 */ /* 0x004fce00078e0a05 */
.L_x_160:
[----:B------:R-:W-:Y:S01]  /*95d0*/  USEL UR42, UR42, URZ, !UP0 ;  /* 0x0000003f2a2a7287 */ /* 0x000fe2000c000000 */
[----:B------:R-:W-:Y:S01]  /*95e0*/  BSSY B1, `(.L_x_161) ;  /* 0x000002d000017945 */ /* 0x000fe20003800000 */
[----:B------:R-:W-:-:S03]  /*95f0*/  USEL UR43, UR43, URZ, !UP0 ;  /* 0x0000003f2b2b7287 */ /* 0x000fc6000c000000 */
[----:B------:R-:W-:Y:S09]  /*9600*/  @P1 BRA `(.L_x_162) ;  /* 0x0000000000a81947 */ /* 0x000ff20003800000 */
[----:B------:R-:W0:Y:S01]  /*9610*/  S2R R3, SR_TID.X ;  /* 0x0000000000037919 */ /* 0x000e220000002100 */
[----:B------:R-:W1:Y:S01]  /*9620*/  LDC R7, c[0x0][0xbe8] ;  /* 0x0002fa00ff077b82 */ /* 0x000e620000000800 */
[----:B------:R-:W-:-:S04]  /*9630*/  IMAD.U32 R2, RZ, RZ, UR44 ;  /* 0x0000002cff027e24 */ /* 0x000fc8000f8e00ff */
[----:B0-----:R-:W-:Y:S02]  /*9640*/  IMAD R2, R2, 0xc0, R3 ;  /* 0x000000c002027824 */ /* 0x001fe400078e0203 */
[----:B-1---5:R-:W-:Y:S02]  /*9650*/  IMAD R3, R0, R7, RZ ;  /* 0x0000000700037224 */ /* 0x022fe400078e02ff */
[----:B------:R-:W-:-:S05]  /*9660*/  VIADD R4, R2, 0xffffff80 ;  /* 0xffffff8002047836 */ /* 0x000fca0000000000 */
[----:B------:R-:W-:-:S13]  /*9670*/  ISETP.GE.AND P1, PT, R4, R3, PT ;  /* 0x000000030400720c */ /* 0x000fda0003f26270 */
[----:B------:R-:W-:Y:S05]  /*9680*/  @P1 BRA `(.L_x_162) ;  /* 0x0000000000881947 */ /* 0x000fea0003800000 */
[----:B------:R-:W-:Y:S01]  /*9690*/  ISETP.NE.AND P1, PT, R7, 0x1, PT ;  /* 0x000000010700780c */ /* 0x000fe20003f25270 */
[----:B------:R-:W-:Y:S01]  /*96a0*/  ULDC.64 UR12, c[0x0][0xb90] ;  /* 0x0002e400000c7ab9 */ /* 0x000fe20000000a00 */
[----:B------:R-:W-:Y:S01]  /*96b0*/  UMOV UR6, UR4 ;  /* 0x0000000400067c82 */ /* 0x000fe20008000000 */
[----:B------:R-:W-:Y:S01]  /*96c0*/  UIMAD UR8, UR10, UR12, URZ ;  /* 0x0000000c0a0872a4 */ /* 0x000fe2000f8e023f */
[----:B------:R-:W-:Y:S01]  /*96d0*/  IMAD.MOV.U32 R2, RZ, RZ, R4 ;  /* 0x000000ffff027224 */ /* 0x000fe200078e0004 */
[----:B------:R-:W-:Y:S02]  /*96e0*/  UMOV UR7, UR9 ;  /* 0x0000000900077c82 */ /* 0x000fe40008000000 */
[----:B------:R-:W-:Y:S02]  /*96f0*/  UIMAD.WIDE.U32 UR6, UR45, UR12, UR6 ;  /* 0x0000000c2d0672a5 */ /* 0x000fe4000f8e0006 */
[----:B------:R-:W-:-:S03]  /*9700*/  UIMAD UR8, UR45, UR13, UR8 ;  /* 0x0000000d2d0872a4 */ /* 0x000fc6000f8e0208 */
[----:B------:R-:W-:Y:S01]  /*9710*/  ULDC.64 UR12, c[0x0][0xb98] ;  /* 0x0002e600000c7ab9 */ /* 0x000fe20000000a00 */
[----:B------:R-:W0:Y:S01]  /*9720*/  @P1 LDC R3, c[0x0][0xbec] ;  /* 0x0002fb00ff031b82 */ /* 0x000e220000000800 */
[----:B------:R-:W-:Y:S02]  /*9730*/  UIADD3 UR7, UR7, UR8, URZ ;  /* 0x0000000807077290 */ /* 0x000fe4000fffe03f */
[----:B------:R-:W-:Y:S02]  /*9740*/  UIMAD UR8, UR43, UR12, URZ ;  /* 0x0000000c2b0872a4 */ /* 0x000fe4000f8e023f */
[----:B------:R-:W-:Y:S02]  /*9750*/  UIMAD.WIDE.U32 UR6, UR42, UR12, UR6 ;  /* 0x0000000c2a0672a5 */ /* 0x000fe4000f8e0006 */
[----:B------:R-:W-:Y:S01]  /*9760*/  UIMAD UR8, UR42, UR13, UR8 ;  /* 0x0000000d2a0872a4 */ /* 0x000fe2000f8e0208 */
[----:B------:R-:W1:Y:S02]  /*9770*/  @P1 LDC R6, c[0x0][0xbf0] ;  /* 0x0002fc00ff061b82 */ /* 0x000e640000000800 */
[----:B------:R-:W-:Y:S01]  /*9780*/  ULDC.64 UR12, c[0x0][0xb88] ;  /* 0x0002e200000c7ab9 */ /* 0x000fe20000000a00 */
[----:B0-----:R-:W-:-:S05]  /*9790*/  @P1 IMAD.HI.U32 R3, R4, R3, RZ ;  /* 0x0000000304031227 */ /* 0x001fca00078e00ff */
[----:B-1----:R-:W-:Y:S01]  /*97a0*/  @P1 SHF.R.U32.HI R2, RZ, R6, R3 ;  /* 0x00000006ff021219 */ /* 0x002fe20000011603 */
[----:B------:R-:W-:-:S03]  /*97b0*/  IMAD.U32 R6, RZ, RZ, UR8 ;  /* 0x00000008ff067e24 */ /* 0x000fc6000f8e00ff */
[--C-:B------:R-:W-:Y:S01]  /*97c0*/  SHF.R.S32.HI R3, RZ, 0x1f, R2.reuse ;  /* 0x0000001fff037819 */ /* 0x100fe20000011402 */
[----:B------:R-:W-:Y:S01]  /*97d0*/  IMAD.MOV R5, RZ, RZ, -R2 ;  /* 0x000000ffff057224 */ /* 0x000fe200078e0a02 */
[----:B------:R-:W-:-:S03]  /*97e0*/  IADD3 R2, P1, R2, UR6, RZ ;  /* 0x0000000602027c10 */ /* 0x000fc6000ff3e0ff */
[----:B------:R-:W-:Y:S01]  /*97f0*/  IMAD R5, R7, R5, R4 ;  /* 0x0000000507057224 */ /* 0x000fe200078e0204 */
[----:B------:R-:W-:Y:S01]  /*9800*/  IADD3.X R3, R3, UR7, R6, P1, !PT ;  /* 0x0000000703037c10 */ /* 0x000fe20008ffe406 */
[----:B------:R-:W-:-:S03]  /*9810*/  ULDC.64 UR6, c[0x0][0xb50] ;  /* 0x0002d40000067ab9 */ /* 0x000fc60000000a00 */
[----:B------:R-:W-:Y:S01]  /*9820*/  SHF.R.S32.HI R4, RZ, 0x1f, R5 ;  /* 0x0000001fff047819 */ /* 0x000fe20000011405 */
[----:B------:R-:W-:-:S04]  /*9830*/  IMAD.WIDE.U32 R2, R5, UR12, R2 ;  /* 0x0000000c05027c25 */ /* 0x000fc8000f8e0002 */
[----:B------:R-:W-:-:S04]  /*9840*/  IMAD R4, R4, UR12, RZ ;  /* 0x0000000c04047c24 */ /* 0x000fc8000f8e02ff */
[----:B------:R-:W-:Y:S01]  /*9850*/  IMAD R7, R5, UR13, R4 ;  /* 0x0000000d05077c24 */ /* 0x000fe2000f8e0204 */
[----:B------:R-:W-:-:S03]  /*9860*/  LEA R4, P1, R2, UR6, 0x2 ;  /* 0x0000000602047c11 */ /* 0x000fc6000f8210ff */
[----:B------:R-:W-:-:S05]  /*9870*/  IMAD.IADD R3, R3, 0x1, R7 ;  /* 0x0000000103037824 */ /* 0x000fca00078e0207 */
[----:B------:R-:W-:Y:S02]  /*9880*/  LEA.HI.X R5, R2, UR7, R3, 0x2, P1 ;  /* 0x0000000702057c11 */ /* 0x000fe400088f1403 */
[----:B------:R-:W-:-:S05]  /*9890*/  MOV R3, 0xff800000 ;  /* 0xff80000000037802 */ /* 0x000fca0000000f00 */
[----:B------:R0:W-:Y:S02]  /*98a0*/  STG.E desc[UR46][R4.64], R3 ;  /* 0x0000000304007986 */ /* 0x0001e4000c10192e */
.L_x_162:
[----:B------:R-:W-:Y:S05]  /*98b0*/  BSYNC B1 ;  /* 0x0000000000017941 */ /* 0x000fea0003800000 */
.L_x_161:
[----:B0-----:R-:W0:Y:S01]  /*98c0*/  @P0 LDC R3, c[0x0][0xbf0] ;  /* 0x0002fc00ff030b82 */ /* 0x001e220000000800 */
[----:B------:R-:W-:Y:S01]  /*98d0*/  ULDC.64 UR12, c[0x0][0xaa0] ;  /* 0x0002a800000c7ab9 */ /* 0x000fe20000000a00 */
[----:B------:R-:W-:Y:S01]  /*98e0*/  IMAD.U32 R5, RZ, RZ, UR44 ;  /* 0x0000002cff057e24 */ /* 0x000fe2000f8e00ff */
[----:B------:R-:W-:Y:S01]  /*98f0*/  UIMAD UR8, UR9, UR12, URZ ;  /* 0x0000000c090872a4 */ /* 0x000fe2000f8e023f */
[----:B------:R-:W-:Y:S01]  /*9900*/  IMAD R2, R16, 0x30, R18 ;  /* 0x0000003010027824 */ /* 0x000fe200078e0212 */
[----:B------:R-:W-:Y:S01]  /*9910*/  UIMAD.WIDE.U32 UR6, UR4, UR12, URZ ;  /* 0x0000000c040672a5 */ /* 0x000fe2000f8e003f */
[----:B------:R-:W-:Y:S01]  /*9920*/  SHF.R.S32.HI R13, RZ, 0x1f, R17 ;  /* 0x0000001fff0d7819 */ /* 0x000fe20000011411 */
[----:B------:R-:W-:Y:S01]  /*9930*/  UIMAD UR8, UR4, UR13, UR8 ;  /* 0x0000000d040872a4 */ /* 0x000fe2000f8e0208 */
[----:B------:R-:W-:Y:S02]  /*9940*/  IMAD R4, R5, 0xc0, R2 ;  /* 0x000000c005047824 */ /* 0x000fe400078e0202 */
[----:B------:R-:W-:Y:S01]  /*9950*/  ULDC.64 UR12, c[0x0][0xae8] ;  /* 0x0002ba00000c7ab9 */ /* 0x000fe20000000a00 */
[----:B------:R-:W-:Y:S01]  /*9960*/  UIADD3 UR7, UR7, UR8, URZ ;  /* 0x0000000807077290 */ /* 0x000fe2000fffe03f */
[----:B------:R-:W-:Y:S01]  /*9970*/  @P0 IMAD.HI.U32 R2, R4, R9, RZ ;  /* 0x0000000904020227 */ /* 0x000fe200078e00ff */
[----:B------:R-:W-:-:S02]  /*9980*/  UIMAD UR4, UR10, UR12, URZ ;  /* 0x0000000c0a0472a4 */ /* 0x000fc4000f8e023f */
[----:B------:R-:W-:Y:S01]  /*9990*/  UIMAD.WIDE.U32 UR6, UR45, UR12, UR6 ;  /* 0x0000000c2d0672a5 */ /* 0x000fe2000f8e0006 */
[----:B------:R-:W-:Y:S01]  /*99a0*/  IMAD.MOV.U32 R5, RZ, RZ, R4 ;  /* 0x000000ffff057224 */ /* 0x000fe200078e0004 */
[----:B------:R-:W-:Y:S01]  /*99b0*/  UIMAD UR4, UR45, UR13, UR4 ;  /* 0x0000000d2d0472a4 */ /* 0x000fe2000f8e0204 */
[----:B------:R-:W-:-:S03]  /*99c0*/  ULDC.64 UR8, c[0x0][0xaf0] ;  /* 0x0002bc0000087ab9 */ /* 0x000fc60000000a00 */
[----:B------:R-:W-:Y:S02]  /*99d0*/  UIADD3 UR7, UR7, UR4, URZ ;  /* 0x0000000407077290 */ /* 0x000fe4000fffe03f */
[----:B------:R-:W-:Y:S01]  /*99e0*/  UIMAD UR4, UR43, UR8, URZ ;  /* 0x000000082b0472a4 */ /* 0x000fe2000f8e023f */
[----:B0-----:R-:W-:Y:S01]  /*99f0*/  @P0 SHF.R.U32.HI R5, RZ, R3, R2 ;  /* 0x00000003ff050219 */ /* 0x001fe20000011602 */
[----:B------:R-:W-:Y:S02]  /*9a00*/  UIMAD.WIDE.U32 UR6, UR42, UR8, UR6 ;  /* 0x000000082a0672a5 */ /* 0x000fe4000f8e0006 */
[----:B------:R-:W-:Y:S01]  /*9a10*/  UIMAD UR4, UR42, UR9, UR4 ;  /* 0x000000092a0472a4 */ /* 0x000fe2000f8e0204 */
[--C-:B------:R-:W-:Y:S01]  /*9a20*/  SHF.R.S32.HI R2, RZ, 0x1f, R5.reuse ;  /* 0x0000001fff027819 */ /* 0x100fe20000011405 */
[----:B------:R-:W-:Y:S01]  /*9a30*/  IMAD.MOV R7, RZ, RZ, -R5 ;  /* 0x000000ffff077224 */ /* 0x000fe200078e0a05 */
[----:B------:R-:W-:Y:S01]  /*9a40*/  ULDC.64 UR8, c[0x0][0xae0] ;  /* 0x0002b80000087ab9 */ /* 0x000fe20000000a00 */
[----:B------:R-:W-:-:S02]  /*9a50*/  UIADD3 UR4, UR7, UR4, URZ ;  /* 0x0000000407047290 */ /* 0x000fc4000fffe03f */
[----:B------:R-:W-:Y:S02]  /*9a60*/  IMAD.U32 R3, RZ, RZ, UR7 ;  /* 0x00000007ff037e24 */ /* 0x000fe4000f8e00ff */
[----:B------:R-:W-:Y:S02]  /*9a70*/  IMAD R7, R11, R7, R4 ;  /* 0x000000070b077224 */ /* 0x000fe400078e0204 */
[----:B------:R-:W-:Y:S02]  /*9a80*/  IMAD R6, R2, UR8, RZ ;  /* 0x0000000802067c24 */ /* 0x000fe4000f8e02ff */
[----:B------:R-:W-:Y:S01]  /*9a90*/  IMAD.U32 R2, RZ, RZ, UR6 ;  /* 0x00000006ff027e24 */ /* 0x000fe2000f8e00ff */
[----:B------:R-:W-:Y:S01]  /*9aa0*/  SHF.R.S32.HI R4, RZ, 0x1f, R7 ;  /* 0x0000001fff047819 */ /* 0x000fe20000011407 */
[----:B------:R-:W-:Y:S01]  /*9ab0*/  IMAD.U32 R3, RZ, RZ, UR4 ;  /* 0x00000004ff037e24 */ /* 0x000fe2000f8e00ff */
[----:B------:R-:W-:Y:S01]  /*9ac0*/  ULDC.64 UR6, c[0x0][0xad8] ;  /* 0x0002b60000067ab9 */ /* 0x000fe20000000a00 */
[C---:B------:R-:W-:Y:S01]  /*9ad0*/  IMAD R9, R5.reuse, UR9, R6 ;  /* 0x0000000905097c24 */ /* 0x040fe2000f8e0206 */
[----:B------:R-:W-:Y:S01]  /*9ae0*/  ULDC UR4, c[0x0][0xac8] ;  /* 0x0002b20000047ab9 */ /* 0x000fe20000000800 */
[----:B------:R-:W-:-:S04]  /*9af0*/  IMAD.WIDE.U32 R2, R5, UR8, R2 ;  /* 0x0000000805027c25 */ /* 0x000fc8000f8e0002 */
[----:B------:R-:W-:Y:S02]  /*9b00*/  IMAD R4, R4, UR6, RZ ;  /* 0x0000000604047c24 */ /* 0x000fe4000f8e02ff */
[----:B------:R-:W-:Y:S01]  /*9b10*/  IMAD.IADD R3, R3, 0x1, R9 ;  /* 0x0000000103037824 */ /* 0x000fe200078e0209 */
[----:B------:R-:W-:Y:S01]  /*9b20*/  MOV R9, UR44 ;  /* 0x0000002c00097c02 */ /* 0x000fe20008000f00 */
[C---:B------:R-:W-:Y:S02]  /*9b30*/  IMAD R5, R7.reuse, UR7, R4 ;  /* 0x0000000707057c24 */ /* 0x040fe4000f8e0204 */
[----:B------:R-:W-:Y:S01]  /*9b40*/  IMAD.WIDE.U32 R2, R7, UR6, R2 ;  /* 0x0000000607027c25 */ /* 0x000fe2000f8e0002 */
[----:B------:R-:W-:-:S03]  /*9b50*/  ULDC.64 UR6, c[0x0][0xa80] ;  /* 0x0002a00000067ab9 */ /* 0x000fc60000000a00 */
[----:B------:R-:W-:Y:S01]  /*9b60*/  IMAD.IADD R3, R3, 0x1, R5 ;  /* 0x0000000103037824 */ /* 0x000fe200078e0205 */
[----:B------:R-:W-:Y:S01]  /*9b70*/  LEA R4, P0, R2, UR6, 0x1 ;  /* 0x0000000602047c11 */ /* 0x000fe2000f8008ff */
[----:B------:R-:W-:Y:S02]  /*9b80*/  IMAD R30, R9, 0xc0, R18 ;  /* 0x000000c0091e7824 */ /* 0x000fe400078e0212 */
[----:B-----5:R-:W-:Y:S01]  /*9b90*/  IMAD R11, R0, R11, RZ ;  /* 0x0000000b000b7224 */ /* 0x020fe200078e02ff */
[----:B------:R-:W-:Y:S01]  /*9ba0*/  LEA.HI.X R8, R2, UR7, R3, 0x1, P0 ;  /* 0x0000000702087c11 */ /* 0x000fe200080f0c03 */
[----:B------:R-:W0:Y:S01]  /*9bb0*/  SHFL.IDX PT, R6, R4, RZ, 0x181f ;  /* 0x00181fff04067589 */ /* 0x000e2200000e0000 */
[----:B------:R-:W-:Y:S01]  /*9bc0*/  ISETP.GE.AND P0, PT, R17, UR4, PT ;  /* 0x0000000411007c0c */ /* 0x000fe2000bf06270 */
[C---:B------:R-:W-:Y:S02]  /*9bd0*/  VIADD R0, R30.reuse, 0x30 ;  /* 0x000000301e007836 */ /* 0x040fe40000000000 */
[----:B------:R-:W1:Y:S01]  /*9be0*/  SHFL.IDX PT, R14, R4, 0x1, 0x181f ;  /* 0x00381f00040e7f89 */ /* 0x000e6200000e0000 */
[C---:B------:R-:W-:Y:S01]  /*9bf0*/  VIADD R2, R30.reuse, 0x60 ;  /* 0x000000601e027836 */ /* 0x040fe20000000000 */
[CC--:B------:R-:W-:Y:S01]  /*9c00*/  ISETP.GE.OR P3, PT, R30.reuse, R11.reuse, P0 ;  /* 0x0000000b1e00720c */ /* 0x0c0fe20000766670 */
[----:B------:R-:W-:Y:S01]  /*9c10*/  VIADD R3, R30, 0x90 ;  /* 0x000000901e037836 */ /* 0x000fe20000000000 */
[----:B------:R-:W2:Y:S01]  /*9c20*/  SHFL.IDX PT, R24, R4, 0x2, 0x181f ;  /* 0x00581f0004187f89 */ /* 0x000ea200000e0000 */
[----:B------:R-:W-:-:S02]  /*9c30*/  ISETP.GE.OR P2, PT, R0, R11, P0 ;  /* 0x0000000b0000720c */ /* 0x000fc40000746670 */
[-C--:B------:R-:W-:Y:S01]  /*9c40*/  ISETP.GE.OR P1, PT, R2, R11.reuse, P0 ;  /* 0x0000000b0200720c */ /* 0x080fe20000726670 */
[----:B------:R-:W3:Y:S01]  /*9c50*/  SHFL.IDX PT, R10, R8, RZ, 0x181f ;  /* 0x00181fff080a7589 */ /* 0x000ee200000e0000 */
[----:B------:R-:W-:-:S03]  /*9c60*/  ISETP.GE.OR P0, PT, R3, R11, P0 ;  /* 0x0000000b0300720c */ /* 0x000fc60000706670 */
[----:B------:R1:W4:Y:S04]  /*9c70*/  SHFL.IDX PT, R28, R4, 0x3, 0x181f ;  /* 0x00781f00041c7f89 */ /* 0x00032800000e0000 */
[----:B------:R-:W4:Y:S04]  /*9c80*/  SHFL.IDX PT, R12, R8, 0x1, 0x181f ;  /* 0x00381f00080c7f89 */ /* 0x000f2800000e0000 */
[----:B------:R-:W4:Y:S01]  /*9c90*/  SHFL.IDX PT, R20, R8, 0x2, 0x181f ;  /* 0x00581f0008147f89 */ /* 0x000f2200000e0000 */
[----:B0-----:R-:W-:-:S03]  /*9ca0*/  @!P3 LEA R2, P6, R17, R6, 0x1 ;  /* 0x000000061102b211 */ /* 0x001fc600078c08ff */
[----:B------:R4:W0:Y:S01]  /*9cb0*/  SHFL.IDX PT, R26, R8, 0x3, 0x181f ;  /* 0x00781f00081a7f89 */ /* 0x00082200000e0000 */
[C---:B-1----:R-:W-:Y:S02]  /*9cc0*/  @!P2 LEA R4, P5, R17.reuse, R14, 0x1 ;  /* 0x0000000e1104a211 */ /* 0x042fe400078a08ff */
[C---:B--2---:R-:W-:Y:S02]  /*9cd0*/  @!P1 LEA R6, P4, R17.reuse, R24, 0x1 ;  /* 0x0000001811069211 */ /* 0x044fe400078808ff */
[C---:B---3--:R-:W-:Y:S02]  /*9ce0*/  @!P3 LEA.HI.X R3, R17.reuse, R10, R13, 0x1, P6 ;  /* 0x0000000a1103b211 */ /* 0x048fe400030f0c0d */
[----:B----4-:R-:W-:-:S03]  /*9cf0*/  @!P0 LEA R8, P6, R17, R28, 0x1 ;  /* 0x0000001c11088211 */ /* 0x010fc600078c08ff */
[----:B------:R2:W-:Y:S01]  /*9d00*/  @!P3 ST.E.128 desc[UR46][R2.64], RZ ;  /* 0x000000ff0200b985 */ /* 0x0005e2000c101d2e */
[C-C-:B------:R-:W-:Y:S02]  /*9d10*/  @!P2 LEA.HI.X R5, R17.reuse, R12, R13.reuse, 0x1, P5 ;  /* 0x0000000c1105a211 */ /* 0x140fe400028f0c0d */
[----:B------:R-:W-:-:S03]  /*9d20*/  @!P1 LEA.HI.X R7, R17, R20, R13, 0x1, P4 ;  /* 0x0000001411079211 */ /* 0x000fc600020f0c0d */
[----:B------:R2:W-:Y:S01]  /*9d30*/  @!P2 ST.E.128 desc[UR46][R4.64], RZ ;  /* 0x000000ff0400a985 */ /* 0x0005e2000c101d2e */
[----:B0-----:R-:W-:-:S03]  /*9d40*/  @!P0 LEA.HI.X R9, R17, R26, R13, 0x1, P6 ;  /* 0x0000001a11098211 */ /* 0x001fc600030f0c0d */
[----:B------:R2:W-:Y:S04]  /*9d50*/  @!P1 ST.E.128 desc[UR46][R6.64], RZ ;  /* 0x000000ff06009985 */ /* 0x0005e8000c101d2e */
[----:B------:R2:W-:Y:S02]  /*9d60*/  @!P0 ST.E.128 desc[UR46][R8.64], RZ ;  /* 0x000000ff08008985 */ /* 0x0005e4000c101d2e */
.L_x_159:
[----:B------:R-:W-:Y:S05]  /*9d70*/  BSYNC B0 ;  /* 0x0000000000007941 */ /* 0x000fea0003800000 */
.L_x_156:
[----:B------:R-:W-:Y:S02]  /*9d80*/  ULDC UR4, c[0x0][0xc3c] ;  /* 0x00030f0000047ab9 */ /* 0x000fe40000000800 */
[----:B------:R-:W-:-:S13]  /*9d90*/  ISETP.GE.AND P0, PT, R31, UR4, PT ;  /* 0x000000041f007c0c */ /* 0x000fda000bf06270 */
[----:B------:R-:W-:Y:S05]  /*9da0*/  @!P0 BRA `(.L_x_163) ;  /* 0xffffff70000c8947 */ /* 0x000fea000383ffff */
[----:B------:R-:W-:Y:S05]  /*9db0*/  EXIT ;  /* 0x000000000000794d */ /* 0x000fea0003800000 */
.L_x_130:
[----:B------:R-:W-:-:S08]  /*9dc0*/  NOP ;  /* 0x0000000000007918 */ /* 0x000fd00000000000 */
[----:B------:R-:W0:-:S00]  /*9dd0*/  USETMAXREG.DEALLOC.CTAPOOL 0x20 ;  /* 0x00000020000079c8 */ /* 0x000e0000080e0500 */
[----:B0-----:R-:W-:Y:S02]  /*9de0*/  LOP3.LUT R0, R0, 0x3, RZ, 0xc0, !PT ;  /* 0x0000000300007812 */ /* 0x001fe400078ec0ff */
[----:B------:R-:W-:-:S04]  /*9df0*/  LOP3.LUT R23, R23, 0xfffffffd, RZ, 0xc0, !PT ;  /* 0xfffffffd17177812 */ /* 0x000fc800078ec0ff */
[----:B------:R-:W0:Y:S02]  /*9e00*/  SHFL.IDX PT, R0, R0, RZ, 0x1f ;  /* 0x00001fff00007589 */ /* 0x000e2400000e0000 */
[----:B0-----:R-:W-:Y:S01]  /*9e10*/  ISETP.NE.AND P0, PT, R0, RZ, PT ;  /* 0x000000ff0000720c */ /* 0x001fe20003f05270 */
[----:B------:R-:W-:-:S12]  /*9e20*/  IMAD.MOV.U32 R0, RZ, RZ, RZ ;  /* 0x000000ffff007224 */ /* 0x000fd800078e00ff */
[----:B------:R-:W-:Y:S01]  /*9e30*/  @P0 LOP3.LUT R23, R23, 0x2, RZ, 0xfc, !PT ;  /* 0x0000000217170812 */ /* 0x000fe200078efcff */
[----:B------:R-:W-:Y:S06]  /*9e40*/  @!P0 BRA `(.L_x_164) ;  /* 0x0000000000248947 */ /* 0x000fec0003800000 */
[----:B------:R-:W0:Y:S08]  /*9e50*/  S2UR UR5, SR_CgaCtaId ;  /* 0x00000000000579c3 */ /* 0x000e300000008800 */
[----:B------:R-:W-:Y:S06]  /*9e60*/  BAR.SYNC.DEFER_BLOCKING 0x5, 0x200 ;  /* 0x0148000000007b1d */ /* 0x000fec0000010000 */
[----:B------:R-:W-:-:S02]  /*9e70*/  UMOV UR4, 0x400 ;  /* 0x0000040000047882 */ /* 0x000fc40000000000 */
[----:B0-----:R-:W-:-:S09]  /*9e80*/  ULEA UR4, UR5, UR4, 0x18 ;  /* 0x0000000405047291 */ /* 0x001fd2000f8ec03f */
[----:B------:R-:W0:Y:S02]  /*9e90*/  LDS.128 R24, [UR4+0x132d0] ;  /* 0x0132d004ff187984 */ /* 0x000e240008000c00 */
[----:B0-----:R-:W-:Y:S02]  /*9ea0*/  R2UR UR45, R27 ;  /* 0x000000001b2d72ca */ /* 0x001fe400000e0000 */
[----:B------:R-:W-:Y:S01]  /*9eb0*/  R2UR UR36, R26 ;  /* 0x000000001a2472ca */ /* 0x000fe200000e0000 */
[----:B------:R-:W-:Y:S06]  /*9ec0*/  BAR.ARV 0x4, 0x200 ;  /* 0x0108000000007b1d */ /* 0x000fec0000002000 */
[----:B------:R-:W-:Y:S08]  /*9ed0*/  BRA `(.L_x_165) ;  /* 0x0000000800187947 */ /* 0x000ff00003800000 */
.L_x_164:
[----:B------:R-:W0:Y:S01]  /*9ee0*/  S2R R2, SR_TID.X ;  /* 0x0000000000027919 */ /* 0x000e220000002100 */
[----:B------:R-:W-:Y:S01]  /*9ef0*/  ULDC UR4, c[0x0][0xc3c] ;  /* 0x00030f0000047ab9 */ /* 0x000fe20000000800 */
[----:B------:R-:W1:Y:S01]  /*9f00*/  LDC R11, c[0x0][0xc38] ;  /* 0x00030e00ff0b7b82 */ /* 0x000e620000000800 */
[----:B0-----:R-:W-:-:S04]  /*9f10*/  LOP3.LUT R5, R2, 0x1f, RZ, 0xc0, !PT ;  /* 0x0000001f02057812 */ /* 0x001fc800078ec0ff */
[----:B------:R-:W-:-:S04]  /*9f20*/  ISETP.NE.AND P0, PT, R5, 0x1f, PT ;  /* 0x0000001f0500780c */ /* 0x000fc80003f05270 */
[----:B------:R-:W-:-:S13]  /*9f30*/  ISETP.GE.OR P1, PT, R5, UR4, !P0 ;  /* 0x0000000405007c0c */ /* 0x000fda000c726670 */
[----:B------:R-:W0:Y:S02]  /*9f40*/  @!P1 LDC.64 R2, c[0x0][0xc80] ;  /* 0x00032000ff029b82 */ /* 0x000e240000000a00 */
[----:B0-----:R-:W-:-:S05]  /*9f50*/  @!P1 IMAD.WIDE.U32 R2, R5, 0x4, R2 ;  /* 0x0000000405029825 */ /* 0x001fca00078e0002 */
[----:B------:R-:W2:Y:S01]  /*9f60*/  @!P1 LDG.E R0, desc[UR46][R2.64] ;  /* 0x0000002e02009981 */ /* 0x000ea2000c1e1900 */
[C---:B------:R-:W-:Y:S01]  /*9f70*/  ISETP.NE.AND P1, PT, R5.reuse, RZ, PT ;  /* 0x000000ff0500720c */ /* 0x040fe20003f25270 */
[----:B------:R-:W-:Y:S01]  /*9f80*/  UMOV UR45, URZ ;  /* 0x0000003f002d7c82 */ /* 0x000fe20008000000 */
[C---:B------:R-:W-:Y:S01]  /*9f90*/  ISETP.GE.U32.AND P2, PT, R5.reuse, 0x2, PT ;  /* 0x000000020500780c */ /* 0x040fe20003f46070 */
[----:B------:R-:W-:Y:S01]  /*9fa0*/  IMAD.MOV.U32 R24, RZ, RZ, RZ ;  /* 0x000000ffff187224 */ /* 0x000fe200078e00ff */
[C---:B------:R-:W-:Y:S02]  /*9fb0*/  ISETP.GE.U32.AND P3, PT, R5.reuse, 0x4, PT ;  /* 0x000000040500780c */ /* 0x040fe40003f66070 */
[C---:B------:R-:W-:Y:S02]  /*9fc0*/  ISETP.GE.U32.AND P4, PT, R5.reuse, 0x8, PT ;  /* 0x000000080500780c */ /* 0x040fe40003f86070 */
[----:B------:R-:W-:Y:S01]  /*9fd0*/  ISETP.GE.U32.AND P5, PT, R5, 0x10, PT ;  /* 0x000000100500780c */ /* 0x000fe20003fa6070 */
[----:B--2---:R-:W0:Y:S02]  /*9fe0*/  SHFL.UP PT, R4, R0, 0x1, RZ ;  /* 0x0420000000047989 */ /* 0x004e2400000e00ff */
[----:B0-----:R-:W-:-:S05]  /*9ff0*/  SEL R7, R4, RZ, P1 ;  /* 0x000000ff04077207 */ /* 0x001fca0000800000 */
[----:B------:R-:W-:-:S05]  /*a000*/  IMAD.IADD R7, R0, 0x1, R7 ;  /* 0x0000000100077824 */ /* 0x000fca00078e0207 */
[----:B------:R-:W0:Y:S02]  /*a010*/  SHFL.UP PT, R4, R7, 0x2, RZ ;  /* 0x0440000007047989 */ /* 0x000e2400000e00ff */
[----:B0-----:R-:W-:-:S05]  /*a020*/  SEL R4, R4, RZ, P2 ;  /* 0x000000ff04047207 */ /* 0x001fca0001000000 */
[----:B------:R-:W-:-:S05]  /*a030*/  IMAD.IADD R4, R7, 0x1, R4 ;  /* 0x0000000107047824 */ /* 0x000fca00078e0204 */
[----:B------:R-:W0:Y:S02]  /*a040*/  SHFL.UP PT, R6, R4, 0x4, RZ ;  /* 0x0480000004067989 */ /* 0x000e2400000e00ff */
[----:B0-----:R-:W-:-:S04]  /*a050*/  SEL R3, R6, RZ, P3 ;  /* 0x000000ff06037207 */ /* 0x001fc80001800000 */
[----:B------:R-:W-:-:S05]  /*a060*/  IADD3 R3, R4, R3, RZ ;  /* 0x0000000304037210 */ /* 0x000fca0007ffe0ff */
[----:B------:R-:W0:Y:S02]  /*a070*/  SHFL.UP PT, R2, R3, 0x8, RZ ;  /* 0x0500000003027989 */ /* 0x000e2400000e00ff */
[----:B0-----:R-:W-:-:S05]  /*a080*/  SEL R2, R2, RZ, P4 ;  /* 0x000000ff02027207 */ /* 0x001fca0002000000 */
[----:B------:R-:W-:-:S05]  /*a090*/  IMAD.IADD R2, R3, 0x1, R2 ;  /* 0x0000000103027824 */ /* 0x000fca00078e0202 */
[----:B------:R-:W0:Y:S02]  /*a0a0*/  SHFL.UP PT, R6, R2, 0x10, RZ ;  /* 0x0600000002067989 */ /* 0x000e2400000e00ff */
[----:B0-----:R-:W-:-:S05]  /*a0b0*/  SEL R7, R6, RZ, P5 ;  /* 0x000000ff06077207 */ /* 0x001fca0002800000 */
[----:B------:R-:W-:Y:S02]  /*a0c0*/  IMAD.IADD R6, R2, 0x1, R7 ;  /* 0x0000000102067824 */ /* 0x000fe400078e0207 */
[----:B------:R-:W0:Y:S03]  /*a0d0*/  S2R R7, SR_CTAID.X ;  /* 0x0000000000077919 */ /* 0x000e260000002500 */
[----:B------:R-:W1:Y:S02]  /*a0e0*/  SHFL.IDX PT, R4, R6, 0x1f, 0x1f ;  /* 0x03e01f0006047f89 */ /* 0x000e6400000e0000 */
[----:B-1----:R-:W-:-:S04]  /*a0f0*/  IMAD R4, R4, R11, RZ ;  /* 0x0000000b04047224 */ /* 0x002fc800078e02ff */
[----:B------:R-:W-:Y:S01]  /*a100*/  IMAD.MOV.U32 R3, RZ, RZ, R4 ;  /* 0x000000ffff037224 */ /* 0x000fe200078e0004 */
[----:B0-----:R-:W-:-:S13]  /*a110*/  ISETP.GT.AND P6, PT, R4, R7, PT ;  /* 0x000000070400720c */ /* 0x001fda0003fc4270 */
[----:B------:R-:W-:Y:S05]  /*a120*/  @P6 BRA `(.L_x_166) ;  /* 0x0000000000a06947 */ /* 0x000fea0003800000 */
[----:B------:R-:W-:Y:S01]  /*a130*/  IMAD.MOV.U32 R4, RZ, RZ, R3 ;  /* 0x000000ffff047224 */ /* 0x000fe200078e0003 */
[----:B------:R-:W-:Y:S01]  /*a140*/  UMOV UR45, URZ ;  /* 0x0000003f002d7c82 */ /* 0x000fe20008000000 */
[----:B------:R-:W-:Y:S01]  /*a150*/  ULDC UR6, c[0x0][0xc3c] ;  /* 0x00030f0000067ab9 */ /* 0x000fe20000000800 */
[----:B------:R-:W-:-:S05]  /*a160*/  ULDC UR5, c[0x0][0xc3c] ;  /* 0x00030f0000057ab9 */ /* 0x000fca0000000800 */
.L_x_170:
[----:B------:R-:W-:-:S03]  /*a170*/  UIADD3 UR4, UR45, 0x1f, URZ ;  /* 0x0000001f2d047890 */ /* 0x000fc6000fffe03f */
[----:B------:R-:W-:Y:S01]  /*a180*/  UMOV UR45, UR5 ;  /* 0x00000005002d7c82 */ /* 0x000fe20008000000 */
[----:B------:R-:W-:-:S06]  /*a190*/  UISETP.GE.AND UP0, UPT, UR4, UR6, UPT ;  /* 0x000000060400728c */ /* 0x000fcc000bf06270 */
[----:B------:R-:W-:-:S13]  /*a1a0*/  PLOP3.LUT P6, PT, PT, PT, UP0, 0x40, 0x0 ;  /* 0x000000000000781c */ /* 0x000fda0003fce808 */
[----:B------:R-:W-:Y:S05]  /*a1b0*/  @!P6 BRA `(.L_x_167) ;  /* 0x000000040034e947 */ /* 0x000fea0003800000 */
[----:B------:R-:W-:Y:S01]  /*a1c0*/  UMOV UR45, UR4 ;  /* 0x00000004002d7c82 */ /* 0x000fe20008000000 */
[----:B------:R-:W-:Y:S01]  /*a1d0*/  BSSY B0, `(.L_x_168) ;  /* 0x0000008000007945 */ /* 0x000fe20003800000 */
[----:B------:R-:W-:Y:S02]  /*a1e0*/  VIADD R9, R5, UR45 ;  /* 0x0000002d05097c36 */ /* 0x000fe40008000000 */
[----:B------:R-:W-:-:S03]  /*a1f0*/  IMAD.MOV.U32 R0, RZ, RZ, RZ ;  /* 0x000000ffff007224 */ /* 0x000fc600078e00ff */
[----:B------:R-:W-:-:S13]  /*a200*/  ISETP.GE.OR P6, PT, R9, UR6, !P0 ;  /* 0x0000000609007c0c */ /* 0x000fda000c7c6670 */
[----:B------:R-:W-:Y:S05]  /*a210*/  @P6 BRA `(.L_x_169) ;  /* 0x00000000000c6947 */ /* 0x000fea0003800000 */
[----:B------:R-:W0:Y:S02]  /*a220*/  LDC.64 R2, c[0x0][0xc80] ;  /* 0x00032000ff027b82 */ /* 0x000e240000000a00 */
[----:B0-----:R-:W-:-:S05]  /*a230*/  IMAD.WIDE R2, R9, 0x4, R2 ;  /* 0x0000000409027825 */ /* 0x001fca00078e0202 */
[----:B------:R0:W5:Y:S02]  /*a240*/  LDG.E R0, desc[UR46][R2.64] ;  /* 0x0000002e02007981 */ /* 0x000164000c1e1900 */
.L_x_169:
[----:B------:R-:W-:Y:S05]  /*a250*/  BSYNC B0 ;  /* 0x0000000000007941 */ /* 0x000fea0003800000 */
.L_x_168:
[----:B0----5:R-:W0:Y:S02]  /*a260*/  SHFL.UP PT, R2, R0, 0x1, RZ ;  /* 0x0420000000027989 */ /* 0x021e2400000e00ff */
[----:B0-----:R-:W-:-:S04]  /*a270*/  SEL R3, R2, RZ, P1 ;  /* 0x000000ff02037207 */ /* 0x001fc80000800000 */
[----:B------:R-:W-:-:S05]  /*a280*/  IADD3 R3, R0, R3, RZ ;  /* 0x0000000300037210 */ /* 0x000fca0007ffe0ff */
[----:B------:R-:W0:Y:S02]  /*a290*/  SHFL.UP PT, R2, R3, 0x2, RZ ;  /* 0x0440000003027989 */ /* 0x000e2400000e00ff */
[----:B0-----:R-:W-:-:S05]  /*a2a0*/  SEL R2, R2, RZ, P2 ;  /* 0x000000ff02027207 */ /* 0x001fca0001000000 */
[----:B------:R-:W-:-:S05]  /*a2b0*/  IMAD.IADD R2, R3, 0x1, R2 ;  /* 0x0000000103027824 */ /* 0x000fca00078e0202 */
        /* <DEDUP_REMOVED lines=8> */
[----:B------:R-:W-:Y:S02]  /*a340*/  IMAD.IADD R6, R6, 0x1, R11 ;  /* 0x0000000106067824 */ /* 0x000fe400078e020b */
[----:B------:R-:W0:Y:S03]  /*a350*/  LDC R11, c[0x0][0xc38] ;  /* 0x00030e00ff0b7b82 */ /* 0x000e260000000800 */
[----:B------:R-:W0:Y:S02]  /*a360*/  SHFL.IDX PT, R3, R6, 0x1f, 0x1f ;  /* 0x03e01f0006037f89 */ /* 0x000e2400000e0000 */
[----:B0-----:R-:W-:-:S04]  /*a370*/  IMAD R3, R3, R11, RZ ;  /* 0x0000000b03037224 */ /* 0x001fc800078e02ff */
[----:B------:R-:W-:-:S05]  /*a380*/  IMAD.IADD R4, R3, 0x1, R4 ;  /* 0x0000000103047824 */ /* 0x000fca00078e0204 */
[----:B------:R-:W-:-:S13]  /*a390*/  ISETP.GT.AND P6, PT, R4, R7, PT ;  /* 0x000000070400720c */ /* 0x000fda0003fc4270 */
[----:B------:R-:W-:Y:S05]  /*a3a0*/  @!P6 BRA `(.L_x_170) ;  /* 0xfffffffc0070e947 */ /* 0x000fea000383ffff */
.L_x_166:
[----:B------:R-:W-:-:S04]  /*a3b0*/  IMAD.IADD R9, R4, 0x1, -R3 ;  /* 0x0000000104097824 */ /* 0x000fc800078e0a03 */
[----:B------:R-:W-:-:S05]  /*a3c0*/  IMAD R2, R6, R11, R9 ;  /* 0x0000000b06027224 */ /* 0x000fca00078e0209 */
[----:B------:R-:W-:-:S13]  /*a3d0*/  ISETP.GT.AND P0, PT, R2, R7, PT ;  /* 0x000000070200720c */ /* 0x000fda0003f04270 */
[----:B------:R-:W-:Y:S02]  /*a3e0*/  VOTEU.ANY UR5, UPT, !P0 ;  /* 0x0000000000057886 */ /* 0x000fe400040e0100 */
[----:B------:R-:W-:Y:S02]  /*a3f0*/  UPOPC UR4, UR5 ;  /* 0x00000005000472bf */ /* 0x000fe40008000000 */
[----:B------:R-:W-:-:S04]  /*a400*/  ISETP.NE.AND P0, PT, RZ, UR5, PT ;  /* 0x00000005ff007c0c */ /* 0x000fc8000bf05270 */
[----:B------:R-:W-:-:S05]  /*a410*/  IMAD.U32 R13, RZ, RZ, UR4 ;  /* 0x00000004ff0d7e24 */ /* 0x000fca000f8e00ff */
[----:B------:R-:W0:Y:S02]  /*a420*/  SHFL.IDX PT, R0, R0, R13, 0x1f ;  /* 0x00001f0d00007589 */ /* 0x000e2400000e0000 */
[----:B0-----:R-:W-:-:S04]  /*a430*/  IABS R4, R0 ;  /* 0x0000000000047213 */ /* 0x001fc80000000000 */
[----:B------:R-:W0:Y:S08]  /*a440*/  I2F.RP R8, R4 ;  /* 0x0000000400087306 */ /* 0x000e300000209400 */
[----:B0-----:R-:W0:Y:S02]  /*a450*/  MUFU.RCP R8, R8 ;  /* 0x0000000800087308 */ /* 0x001e240000001000 */
[----:B0-----:R-:W-:-:S06]  /*a460*/  IADD3 R2, R8, 0xffffffe, RZ ;  /* 0x0ffffffe08027810 */ /* 0x001fcc0007ffe0ff */
[----:B------:R0:W1:Y:S01]  /*a470*/  F2I.FTZ.U32.TRUNC.NTZ R3, R2 ;  /* 0x0000000200037305 */ /* 0x000062000021f000 */
[----:B------:R-:W-:Y:S05]  /*a480*/  @!P0 BRA `(.L_x_171) ;  /* 0x00000000000c8947 */ /* 0x000fea0003800000 */
[----:B------:R-:W-:-:S06]  /*a490*/  UIADD3 UR5, UR4, -0x1, URZ ;  /* 0xffffffff04057890 */ /* 0x000fcc000fffe03f */
[----:B------:R-:W-:-:S05]  /*a4a0*/  IMAD.U32 R13, RZ, RZ, UR5 ;  /* 0x00000005ff0d7e24 */ /* 0x000fca000f8e00ff */
[----:B------:R2:W3:Y:S02]  /*a4b0*/  SHFL.IDX PT, R24, R6, R13, 0x1f ;  /* 0x00001f0d06187589 */ /* 0x0004e400000e0000 */
.L_x_171:
[----:B01----:R-:W-:Y:S01]  /*a4c0*/  IMAD.MOV R2, RZ, RZ, -R3 ;  /* 0x000000ffff027224 */ /* 0x003fe200078e0a03 */
[----:B------:R-:W-:Y:S01]  /*a4d0*/  UIADD3 UR45, UR4, UR45, URZ ;  /* 0x0000002d042d7290 */ /* 0x000fe2000fffe03f */
[----:B---3--:R-:W-:Y:S02]  /*a4e0*/  IMAD R24, R24, R11, R9 ;  /* 0x0000000b18187224 */ /* 0x008fe400078e0209 */
[----:B------:R-:W-:Y:S01]  /*a4f0*/  IMAD.MOV.U32 R11, RZ, RZ, R2 ;  /* 0x000000ffff0b7224 */ /* 0x000fe200078e0002 */
[----:B------:R-:W-:Y:S01]  /*a500*/  IABS R2, R0 ;  /* 0x0000000000027213 */ /* 0x000fe20000000000 */
[----:B------:R-:W-:Y:S02]  /*a510*/  IMAD.IADD R9, R7, 0x1, -R24 ;  /* 0x0000000107097824 */ /* 0x000fe400078e0a18 */
[----:B------:R-:W-:Y:S02]  /*a520*/  IMAD R7, R11, R4, RZ ;  /* 0x000000040b077224 */ /* 0x000fe400078e02ff */
[----:B------:R-:W-:Y:S01]  /*a530*/  IMAD.MOV R8, RZ, RZ, -R2 ;  /* 0x000000ffff087224 */ /* 0x000fe200078e0a02 */
[----:B--2---:R-:W-:Y:S01]  /*a540*/  IABS R6, R9 ;  /* 0x0000000900067213 */ /* 0x004fe20000000000 */
[----:B------:R-:W-:-:S04]  /*a550*/  IMAD.MOV.U32 R2, RZ, RZ, RZ ;  /* 0x000000ffff027224 */ /* 0x000fc800078e00ff */
[----:B------:R-:W-:-:S04]  /*a560*/  IMAD.HI.U32 R2, R3, R7, R2 ;  /* 0x0000000703027227 */ /* 0x000fc800078e0002 */
[----:B------:R-:W-:Y:S01]  /*a570*/  IMAD.MOV.U32 R3, RZ, RZ, R6 ;  /* 0x000000ffff037224 */ /* 0x000fe200078e0006 */
[----:B------:R-:W-:-:S03]  /*a580*/  MOV R6, R8 ;  /* 0x0000000800067202 */ /* 0x000fc60000000f00 */
[----:B------:R-:W-:-:S04]  /*a590*/  IMAD.HI.U32 R2, R2, R3, RZ ;  /* 0x0000000302027227 */ /* 0x000fc800078e00ff */
[----:B------:R-:W-:-:S05]  /*a5a0*/  IMAD R3, R2, R6, R3 ;  /* 0x0000000602037224 */ /* 0x000fca00078e0203 */
[----:B------:R-:W-:-:S13]  /*a5b0*/  ISETP.GT.U32.AND P1, PT, R4, R3, PT ;  /* 0x000000030400720c */ /* 0x000fda0003f24070 */
[----:B------:R-:W-:Y:S02]  /*a5c0*/  @!P1 IMAD.IADD R3, R3, 0x1, -R4 ;  /* 0x0000000103039824 */ /* 0x000fe400078e0a04 */
[----:B------:R-:W-:Y:S01]  /*a5d0*/  @!P1 VIADD R2, R2, 0x1 ;  /* 0x0000000102029836 */ /* 0x000fe20000000000 */
[----:B------:R-:W-:Y:S02]  /*a5e0*/  ISETP.NE.AND P1, PT, R0, RZ, PT ;  /* 0x000000ff0000720c */ /* 0x000fe40003f25270 */
[----:B------:R-:W-:Y:S02]  /*a5f0*/  ISETP.GE.U32.AND P0, PT, R3, R4, PT ;  /* 0x000000040300720c */ /* 0x000fe40003f06070 */
[----:B------:R-:W-:-:S04]  /*a600*/  LOP3.LUT R3, R9, R0, RZ, 0x3c, !PT ;  /* 0x0000000009037212 */ /* 0x000fc800078e3cff */
[----:B------:R-:W-:-:S07]  /*a610*/  ISETP.GE.AND P2, PT, R3, RZ, PT ;  /* 0x000000ff0300720c */ /* 0x000fce0003f46270 */
[----:B------:R-:W-:-:S06]  /*a620*/  @P0 VIADD R2, R2, 0x1 ;  /* 0x0000000102020836 */ /* 0x000fcc0000000000 */
[----:B------:R-:W-:Y:S01]  /*a630*/  @!P2 IMAD.MOV R2, RZ, RZ, -R2 ;  /* 0x000000ffff02a224 */ /* 0x000fe200078e0a02 */
[----:B------:R-:W-:-:S04]  /*a640*/  @!P1 LOP3.LUT R2, RZ, R0, RZ, 0x33, !PT ;  /* 0x00000000ff029212 */ /* 0x000fc800078e33ff */
[----:B------:R-:W-:Y:S01]  /*a650*/  R2UR UR36, R2 ;  /* 0x00000000022472ca */ /* 0x000fe200000e0000 */
[----:B------:R-:W-:-:S04]  /*a660*/  IMAD.MOV R25, RZ, RZ, -R2 ;  /* 0x000000ffff197224 */ /* 0x000fc800078e0a02 */
[----:B------:R-:W-:Y:S01]  /*a670*/  IMAD R25, R0, R25, R9 ;  /* 0x0000001900197224 */ /* 0x000fe200078e0209 */
[----:B------:R-:W-:Y:S09]  /*a680*/  BRA `(.L_x_172) ;  /* 0x00000000000c7947 */ /* 0x000ff20003800000 */
.L_x_167:
[----:B------:R-:W-:Y:S01]  /*a690*/  IMAD.MOV.U32 R24, RZ, RZ, R7 ;  /* 0x000000ffff187224 */ /* 0x000fe200078e0007 */
[----:B------:R-:W-:Y:S01]  /*a6a0*/  UMOV UR36, URZ ;  /* 0x0000003f00247c82 */ /* 0x000fe20008000000 */
[----:B------:R-:W-:-:S07]  /*a6b0*/  IMAD.MOV.U32 R25, RZ, RZ, RZ ;  /* 0x000000ffff197224 */ /* 0x000fce00078e00ff */
.L_x_172:
[----:B------:R-:W-:Y:S01]  /*a6c0*/  ISETP.NE.AND P0, PT, R5, RZ, PT ;  /* 0x000000ff0500720c */ /* 0x000fe20003f05270 */
[----:B------:R-:W-:Y:S01]  /*a6d0*/  IMAD.U32 R27, RZ, RZ, UR45 ;  /* 0x0000002dff1b7e24 */ /* 0x000fe2000f8e00ff */
[----:B------:R-:W-:-:S11]  /*a6e0*/  MOV R26, UR36 ;  /* 0x00000024001a7c02 */ /* 0x000fd60008000f00 */
[----:B------:R-:W0:Y:S01]  /*a6f0*/  @!P0 S2R R3, SR_CgaCtaId ;  /* 0x0000000000038919 */ /* 0x000e220000008800 */
[----:B------:R-:W-:-:S04]  /*a700*/  @!P0 MOV R0, 0x400 ;  /* 0x0000040000008802 */ /* 0x000fc80000000f00 */
[----:B0-----:R-:W-:-:S05]  /*a710*/  @!P0 LEA R0, R3, R0, 0x18 ;  /* 0x0000000003008211 */ /* 0x001fca00078ec0ff */
[----:B------:R0:W-:Y:S01]  /*a720*/  @!P0 STS.128 [R0+0x132d0], R24 ;  /* 0x0132d01800008388 */ /* 0x0001e20000000c00 */
[----:B------:R-:W-:Y:S06]  /*a730*/  BAR.ARV 0x5, 0x200 ;  /* 0x0148000000007b1d */ /* 0x000fec0000002000 */
.L_x_165:
[----:B------:R-:W-:Y:S01]  /*a740*/  ULDC UR4, c[0x0][0xc3c] ;  /* 0x00030f0000047ab9 */ /* 0x000fe20000000800 */
[----:B------:R1:W-:Y:S01]  /*a750*/  STL [R1+0x4], RZ ;  /* 0x000004ff01007387 */ /* 0x0003e20000100800 */
[----:B------:R-:W-:Y:S01]  /*a760*/  UISETP.GE.AND UP0, UPT, UR45, UR4, UPT ;  /* 0x000000042d00728c */ /* 0x000fe2000bf06270 */
[----:B------:R-:W-:Y:S02]  /*a770*/  IMAD.MOV.U32 R19, RZ, RZ, 0x1 ;  /* 0x00000001ff137424 */ /* 0x000fe400078e00ff */
[----:B------:R-:W-:-:S03]  /*a780*/  IMAD.MOV.U32 R18, RZ, RZ, RZ ;  /* 0x000000ffff127224 */ /* 0x000fc600078e00ff */
[----:B------:R-:W-:-:S13]  /*a790*/  PLOP3.LUT P0, PT, PT, PT, UP0, 0x80, 0x0 ;  /* 0x000000000000781c */ /* 0x000fda0003f0f008 */
[----:B-1----:R-:W-:Y:S05]  /*a7a0*/  @P0 BRA `(.L_x_173) ;  /* 0x0000003800dc0947 */ /* 0x002fea0003800000 */
[----:B------:R-:W1:Y:S01]  /*a7b0*/  S2R R11, SR_TID.X ;  /* 0x00000000000b7919 */ /* 0x000e620000002100 */
[----:B------:R-:W2:Y:S01]  /*a7c0*/  S2UR UR5, SR_CgaCtaId ;  /* 0x00000000000579c3 */ /* 0x000ea20000008800 */
[----:B------:R-:W-:Y:S01]  /*a7d0*/  UMOV UR4, 0x400 ;  /* 0x0000040000047882 */ /* 0x000fe20000000000 */
[----:B------:R-:W-:Y:S01]  /*a7e0*/  IMAD.MOV.U32 R19, RZ, RZ, 0x1 ;  /* 0x00000001ff137424 */ /* 0x000fe200078e00ff */
[----:B------:R3:W-:Y:S01]  /*a7f0*/  STL [R1+0x4], RZ ;  /* 0x000004ff01007387 */ /* 0x0007e20000100800 */
[----:B------:R-:W-:Y:S01]  /*a800*/  IMAD.MOV.U32 R18, RZ, RZ, RZ ;  /* 0x000000ffff127224 */ /* 0x000fe200078e00ff */
[----:B------:R-:W-:Y:S02]  /*a810*/  ULOP3.LUT UR39, UR38, 0x1, URZ, 0xfc, !UPT ;  /* 0x0000000126277892 */ /* 0x000fe4000f8efc3f */
[----:B------:R-:W-:Y:S01]  /*a820*/  ULOP3.LUT UR44, UR38, 0x2, URZ, 0xfc, !UPT ;  /* 0x00000002262c7892 */ /* 0x000fe2000f8efc3f */
[----:B------:R-:W-:Y:S01]  /*a830*/  ULDC UR43, c[0x0][0xc] ;  /* 0x00000300002b7ab9 */ /* 0x000fe20000000800 */
[----:B------:R-:W-:Y:S01]  /*a840*/  ULDC.64 UR52, c[0x0][0x198] ;  /* 0x0000660000347ab9 */ /* 0x000fe20000000a00 */
[----:B--2---:R-:W-:-:S06]  /*a850*/  ULEA UR4, UR5, UR4, 0x18 ;  /* 0x0000000405047291 */ /* 0x004fcc000f8ec03f */
[----:B------:R-:W-:Y:S01]  /*a860*/  IMAD.U32 R16, RZ, RZ, UR4 ;  /* 0x00000004ff107e24 */ /* 0x000fe2000f8e00ff */
[C---:B-1----:R-:W-:Y:S01]  /*a870*/  LOP3.LUT R10, R11.reuse, 0x7f, RZ, 0xc0, !PT ;  /* 0x0000007f0b0a7812 */ /* 0x042fe200078ec0ff */
[C---:B------:R-:W-:Y:S01]  /*a880*/  IMAD.SHL.U32 R29, R11.reuse, 0x40, RZ ;  /* 0x000000400b1d7824 */ /* 0x040fe200078e00ff */
[----:B------:R-:W-:Y:S01]  /*a890*/  SHF.R.U32.HI R4, RZ, 0x1, R11 ;  /* 0x00000001ff047819 */ /* 0x000fe2000001160b */
[C---:B------:R-:W-:Y:S01]  /*a8a0*/  IMAD.SHL.U32 R2, R11.reuse, 0x10, RZ ;  /* 0x000000100b027824 */ /* 0x040fe200078e00ff */
[----:B------:R-:W-:Y:S01]  /*a8b0*/  SHF.L.U32 R6, R10, 0x4, RZ ;  /* 0x000000040a067819 */ /* 0x000fe200000006ff */
[----:B------:R-:W-:Y:S01]  /*a8c0*/  IMAD.SHL.U32 R8, R11, 0x2, RZ ;  /* 0x000000020b087824 */ /* 0x000fe200078e00ff */
[----:B------:R-:W-:Y:S01]  /*a8d0*/  LOP3.LUT R3, R29, 0x180, RZ, 0xc0, !PT ;  /* 0x000001801d037812 */ /* 0x000fe200078ec0ff */
[----:B0-----:R-:W-:Y:S01]  /*a8e0*/  IMAD.SHL.U32 R0, R11, 0x20, RZ ;  /* 0x000000200b007824 */ /* 0x001fe200078e00ff */
[----:B------:R-:W-:Y:S02]  /*a8f0*/  LOP3.LUT R5, R2, 0x1b0, RZ, 0xc0, !PT ;  /* 0x000001b002057812 */ /* 0x000fe400078ec0ff */
[----:B------:R-:W-:-:S02]  /*a900*/  LOP3.LUT R7, R6, 0x600, RZ, 0xc0, !PT ;  /* 0x0000060006077812 */ /* 0x000fc400078ec0ff */
[----:B------:R-:W-:Y:S01]  /*a910*/  LOP3.LUT R3, R3, 0x30, R4, 0xf8, !PT ;  /* 0x0000003003037812 */ /* 0x000fe200078ef804 */
[----:B------:R-:W-:Y:S01]  /*a920*/  IMAD.SHL.U32 R4, R11, 0x8, RZ ;  /* 0x000000080b047824 */ /* 0x000fe200078e00ff */
[----:B------:R-:W-:Y:S01]  /*a930*/  LOP3.LUT R9, R5, 0x30, R8, 0x78, !PT ;  /* 0x0000003005097812 */ /* 0x000fe200078e7808 */
[----:B------:R-:W-:Y:S01]  /*a940*/  IMAD.SHL.U32 R8, R11, 0x4, RZ ;  /* 0x000000040b087824 */ /* 0x000fe200078e00ff */
[----:B------:R-:W-:Y:S02]  /*a950*/  LOP3.LUT R6, R7, 0x40, R2, 0xf8, !PT ;  /* 0x0000004007067812 */ /* 0x000fe400078ef802 */
[----:B------:R-:W-:Y:S02]  /*a960*/  LOP3.LUT R4, R3, 0x30, R4, 0x78, !PT ;  /* 0x0000003003047812 */ /* 0x000fe400078e7804 */
[----:B------:R-:W-:Y:S02]  /*a970*/  LOP3.LUT R7, R7, 0x60, R0, 0xf8, !PT ;  /* 0x0000006007077812 */ /* 0x000fe400078ef800 */
[----:B------:R-:W-:-:S02]  /*a980*/  LOP3.LUT R9, R6, R9, RZ, 0xfc, !PT ;  /* 0x0000000906097212 */ /* 0x000fc400078efcff */
[----:B------:R-:W-:Y:S02]  /*a990*/  SHF.R.U32.HI R3, RZ, 0x2, R10 ;  /* 0x00000002ff037819 */ /* 0x000fe4000001160a */
[----:B------:R-:W-:Y:S02]  /*a9a0*/  LOP3.LUT R5, R0, 0x80, RZ, 0xc0, !PT ;  /* 0x0000008000057812 */ /* 0x000fe400078ec0ff */
[--C-:B------:R-:W-:Y:S02]  /*a9b0*/  LOP3.LUT R28, R7, 0x100, R0.reuse, 0xf8, !PT ;  /* 0x00000100071c7812 */ /* 0x100fe400078ef800 */
[----:B------:R-:W-:Y:S01]  /*a9c0*/  LOP3.LUT R2, R3, 0x60, R0, 0xf8, !PT ;  /* 0x0000006003027812 */ /* 0x000fe200078ef800 */
[----:B------:R-:W-:Y:S01]  /*a9d0*/  IMAD.IADD R0, R16, 0x1, R9 ;  /* 0x0000000110007824 */ /* 0x000fe200078e0209 */
[----:B------:R-:W-:Y:S02]  /*a9e0*/  LOP3.LUT R5, R5, 0x10, R11, 0xf8, !PT ;  /* 0x0000001005057812 */ /* 0x000fe400078ef80b */
[----:B------:R-:W-:-:S02]  /*a9f0*/  LOP3.LUT R29, R4, 0x640, R29, 0xf8, !PT ;  /* 0x00000640041d7812 */ /* 0x000fc400078ef81d */
[----:B------:R3:W-:Y:S01]  /*aa00*/  STL [R1], R0 ;  /* 0x0000000001007387 */ /* 0x0007e20000100800 */
[----:B------:R-:W-:-:S04]  /*aa10*/  LOP3.LUT R5, R5, 0x10, R8, 0x78, !PT ;  /* 0x0000001005057812 */ /* 0x000fc800078e7808 */
[----:B------:R-:W-:-:S07]  /*aa20*/  LOP3.LUT R28, R28, R5, RZ, 0xfc, !PT ;  /* 0x000000051c1c7212 */ /* 0x000fce00078efcff */
.L_x_240:
[----:B------:R-:W-:Y:S01]  /*aa30*/  ULDC.64 UR4, c[0x0][0xc88] ;  /* 0x0003220000047ab9 */ /* 0x000fe20000000a00 */
[----:B------:R-:W-:Y:S01]  /*aa40*/  ULDC.64 UR8, c[0x0][0xa00] ;  /* 0x0002800000087ab9 */ /* 0x000fe20000000a00 */
[----:B------:R-:W-:Y:S01]  /*aa50*/  UIMAD.WIDE UR4, UR45, 0x4, UR4 ;  /* 0x000000042d0478a5 */ /* 0x000fe2000f8e0204 */
[----:B------:R-:W-:-:S05]  /*aa60*/  ULDC.64 UR10, c[0x0][0xa08] ;  /* 0x00028200000a7ab9 */ /* 0x000fca0000000a00 */
[----:B-1----:R-:W-:Y:S01]  /*aa70*/  IMAD.U32 R2, RZ, RZ, UR4 ;  /* 0x00000004ff027e24 */ /* 0x002fe2000f8e00ff */
[----:B0-----:R-:W-:Y:S01]  /*aa80*/  MOV R3, UR5 ;  /* 0x0000000500037c02 */ /* 0x001fe20008000f00 */
[----:B------:R-:W-:-:S04]  /*aa90*/  ULDC.64 UR4, c[0x0][0xa28] ;  /* 0x00028a0000047ab9 */ /* 0x000fc80000000a00 */
[----:B--2---:R-:W2:Y:S01]  /*aaa0*/  LDG.E R2, desc[UR46][R2.64] ;  /* 0x0000002e02027981 */ /* 0x004ea2000c1e1900 */
[----:B------:R-:W-:Y:S01]  /*aab0*/  UISETP.NE.U32.AND UP0, UPT, UR4, URZ, UPT ;  /* 0x0000003f0400728c */ /* 0x000fe2000bf05070 */
[----:B------:R-:W-:Y:S02]  /*aac0*/  ISETP.NE.U32.AND P0, PT, RZ, UR8, PT ;  /* 0x00000008ff007c0c */ /* 0x000fe4000bf05070 */
[----:B------:R-:W-:Y:S01]  /*aad0*/  ISETP.NE.U32.AND P1, PT, RZ, UR10, PT ;  /* 0x0000000aff007c0c */ /* 0x000fe2000bf25070 */
[----:B------:R-:W-:Y:S01]  /*aae0*/  UISETP.NE.AND.EX UP0, UPT, UR5, URZ, UPT, UP0 ;  /* 0x0000003f0500728c */ /* 0x000fe2000bf05300 */
[----:B------:R-:W-:Y:S02]  /*aaf0*/  ISETP.NE.AND.EX P0, PT, RZ, UR9, PT, P0 ;  /* 0x00000009ff007c0c */ /* 0x000fe4000bf05300 */
[----:B------:R-:W-:-:S03]  /*ab00*/  ISETP.NE.AND.EX P1, PT, RZ, UR11, PT, P1 ;  /* 0x0000000bff007c0c */ /* 0x000fc6000bf25310 */
[----:B------:R-:W-:Y:S02]  /*ab10*/  PLOP3.LUT P2, PT, PT, PT, UP0, 0x80, 0x0 ;  /* 0x000000000000781c */ /* 0x000fe40003f4f008 */
[----:B--2---:R-:W-:-:S13]  /*ab20*/  R2UR UR48, R2 ;  /* 0x00000000023072ca */ /* 0x004fda00000e0000 */
[----:B------:R-:W-:Y:S02]  /*ab30*/  USHF.R.S32.HI UR49, URZ, 0x1f, UR48 ;  /* 0x0000001f3f317899 */ /* 0x000fe40008011430 */
[----:B------:R-:W-:Y:S02]  /*ab40*/  @UP0 ULEA UR4, UP1, UR48, UR4, 0x2 ;  /* 0x0000000430040291 */ /* 0x000fe4000f82103f */
[----:B------:R-:W-:Y:S02]  /*ab50*/  USHF.L.U32 UR50, UR48, 0x2, URZ ;  /* 0x0000000230327899 */ /* 0x000fe4000800063f */
[----:B------:R-:W-:Y:S02]  /*ab60*/  @UP0 ULEA.HI.X UR5, UR48, UR5, UR49, 0x2, UP1 ;  /* 0x0000000530050291 */ /* 0x000fe400088f1431 */
[----:B------:R-:W-:Y:S01]  /*ab70*/  USHF.L.U64.HI UR51, UR48, 0x2, UR49 ;  /* 0x0000000230337899 */ /* 0x000fe20008010231 */
[----:B------:R-:W-:Y:S01]  /*ab80*/  IMAD.U32 R2, RZ, RZ, UR4 ;  /* 0x00000004ff027e24 */ /* 0x000fe2000f8e00ff */
[----:B------:R-:W-:-:S02]  /*ab90*/  UIADD3 UR6, UP0, UR50, UR8, URZ ;  /* 0x0000000832067290 */ /* 0x000fc4000ff1e03f */
[----:B------:R-:W-:Y:S01]  /*aba0*/  UIADD3 UR7, UP1, UR50, UR10, URZ ;  /* 0x0000000a32077290 */ /* 0x000fe2000ff3e03f */
[----:B------:R-:W-:Y:S01]  /*abb0*/  IMAD.U32 R3, RZ, RZ, UR5 ;  /* 0x00000005ff037e24 */ /* 0x000fe2000f8e00ff */
[----:B------:R-:W-:Y:S02]  /*abc0*/  UIADD3.X UR4, UR51, UR9, URZ, UP0, !UPT ;  /* 0x0000000933047290 */ /* 0x000fe400087fe43f */
[----:B------:R-:W-:Y:S01]  /*abd0*/  UIADD3.X UR5, UR51, UR11, URZ, UP1, !UPT ;  /* 0x0000000b33057290 */ /* 0x000fe20008ffe43f */
[----:B------:R-:W-:Y:S01]  /*abe0*/  ULDC.64 UR8, c[0x0][0xa18] ;  /* 0x0002860000087ab9 */ /* 0x000fe20000000a00 */
[----:B---3--:R0:W5:Y:S01]  /*abf0*/  @P2 LDG.E R0, desc[UR46][R2.64] ;  /* 0x0000002e02002981 */ /* 0x008162000c1e1900 */
[----:B------:R-:W-:Y:S01]  /*ac00*/  UISETP.NE.U32.AND UP0, UPT, UR8, URZ, UPT ;  /* 0x0000003f0800728c */ /* 0x000fe2000bf05070 */
[----:B------:R-:W-:Y:S02]  /*ac10*/  IMAD.U32 R4, RZ, RZ, UR7 ;  /* 0x00000007ff047e24 */ /* 0x000fe4000f8e00ff */
[----:B------:R-:W-:Y:S01]  /*ac20*/  IMAD.U32 R5, RZ, RZ, UR5 ;  /* 0x00000005ff057e24 */ /* 0x000fe2000f8e00ff */
[----:B------:R-:W-:-:S04]  /*ac30*/  UISETP.NE.AND.EX UP0, UPT, UR9, URZ, UPT, UP0 ;  /* 0x0000003f0900728c */ /* 0x000fc8000bf05300 */
[----:B------:R1:W5:Y:S01]  /*ac40*/  @P1 LDG.E R9, desc[UR46][R4.64] ;  /* 0x0000002e04091981 */ /* 0x000362000c1e1900 */
[----:B0-----:R-:W-:Y:S01]  /*ac50*/  IMAD.U32 R3, RZ, RZ, UR4 ;  /* 0x00000004ff037e24 */ /* 0x001fe2000f8e00ff */
[----:B------:R-:W-:Y:S01]  /*ac60*/  PLOP3.LUT P3, PT, PT, PT, UP0, 0x80, 0x0 ;  /* 0x000000000000781c */ /* 0x000fe20003f6f008 */
[----:B------:R-:W-:-:S04]  /*ac70*/  IMAD.U32 R2, RZ, RZ, UR6 ;  /* 0x00000006ff027e24 */ /* 0x000fc8000f8e00ff */
[----:B------:R-:W-:Y:S01]  /*ac80*/  @UP0 UIADD3 UR4, UP1, UR50, UR8, URZ ;  /* 0x0000000832040290 */ /* 0x000fe2000ff3e03f */
[----:B------:R1:W5:Y:S03]  /*ac90*/  @P0 LDG.E R8, desc[UR46][R2.64] ;  /* 0x0000002e02080981 */ /* 0x000366000c1e1900 */
[----:B------:R-:W-:Y:S01]  /*aca0*/  @UP0 UIADD3.X UR5, UR51, UR9, URZ, UP1, !UPT ;  /* 0x0000000933050290 */ /* 0x000fe20008ffe43f */
[----:B------:R-:W-:Y:S01]  /*acb0*/  ULDC UR6, c[0x0][0x288] ;  /* 0x0000a20000067ab9 */ /* 0x000fe20000000800 */
[----:B------:R-:W-:Y:S01]  /*acc0*/  MOV R6, UR4 ;  /* 0x0000000400067c02 */ /* 0x000fe20008000f00 */
[----:B------:R-:W-:-:S03]  /*acd0*/  IMAD.U32 R27, RZ, RZ, UR6 ;  /* 0x00000006ff1b7e24 */ /* 0x000fc6000f8e00ff */
[----:B------:R-:W-:-:S05]  /*ace0*/  IMAD.U32 R7, RZ, RZ, UR5 ;  /* 0x00000005ff077e24 */ /* 0x000fca000f8e00ff */
[----:B------:R1:W5:Y:S01]  /*acf0*/  @P3 LDG.E R27, desc[UR46][R6.64] ;  /* 0x0000002e061b3981 */ /* 0x000362000c1e1900 */
[----:B------:R-:W-:Y:S05]  /*ad00*/  @P3 BRA `(.L_x_174) ;  /* 0x0000000000103947 */ /* 0x000fea0003800000 */
[----:B------:R-:W-:Y:S05]  /*ad10*/  @!P0 BRA `(.L_x_174) ;  /* 0x00000000000c8947 */ /* 0x000fea0003800000 */
[----:B-1----:R-:W2:Y:S04]  /*ad20*/  LDG.E R6, desc[UR46][R2.64] ;  /* 0x0000002e02067981 */ /* 0x002ea8000c1e1900 */
[----:B-----5:R-:W2:Y:S02]  /*ad30*/  LDG.E R27, desc[UR46][R2.64+0x4] ;  /* 0x0000042e021b7981 */ /* 0x020ea4000c1e1900 */
[----:B--2---:R-:W-:-:S07]  /*ad40*/  IMAD.IADD R27, R27, 0x1, -R6 ;  /* 0x000000011b1b7824 */ /* 0x004fce00078e0a06 */
.L_x_174:
[----:B------:R-:W-:Y:S01]  /*ad50*/  UMOV UR54, URZ ;  /* 0x0000003f00367c82 */ /* 0x000fe20008000000 */
[----:B------:R-:W-:Y:S01]  /*ad60*/  ULDC.64 UR6, c[0x0][0xa20] ;  /* 0x0002880000067ab9 */ /* 0x000fe20000000a00 */
[----:B-----5:R-:W-:Y:S01]  /*ad70*/  @P0 R2UR UR54, R8 ;  /* 0x00000000083602ca */ /* 0x020fe200000e0000 */
[----:B------:R-:W-:Y:S01]  /*ad80*/  UMOV UR41, URZ ;  /* 0x0000003f00297c82 */ /* 0x000fe20008000000 */
[----:B------:R-:W-:Y:S01]  /*ad90*/  ISETP.NE.U32.AND P0, PT, RZ, UR6, PT ;  /* 0x00000006ff007c0c */ /* 0x000fe2000bf05070 */
[----:B------:R-:W-:Y:S01]  /*ada0*/  UMOV UR42, URZ ;  /* 0x0000003f002a7c82 */ /* 0x000fe20008000000 */
[----:B------:R-:W-:Y:S01]  /*adb0*/  ULDC.64 UR4, c[0x0][0x418] ;  /* 0x0001060000047ab9 */ /* 0x000fe20000000a00 */
[----:B------:R-:W-:Y:S01]  /*adc0*/  @P2 R2UR UR41, R0 ;  /* 0x00000000002922ca */ /* 0x000fe200000e0000 */
[----:B------:R-:W-:Y:S01]  /*add0*/  UISETP.NE.U32.AND UP0, UPT, UR4, URZ, UPT ;  /* 0x0000003f0400728c */ /* 0x000fe2000bf05070 */
[----:B------:R-:W-:Y:S01]  /*ade0*/  @P1 R2UR UR42, R9 ;  /* 0x00000000092a12ca */ /* 0x000fe200000e0000 */
[----:B------:R-:W-:Y:S01]  /*adf0*/  IMAD.U32 R22, RZ, RZ, UR48 ;  /* 0x00000030ff167e24 */ /* 0x000fe2000f8e00ff */
[----:B------:R-:W-:Y:S01]  /*ae00*/  ISETP.NE.AND.EX P0, PT, RZ, UR7, PT, P0 ;  /* 0x00000007ff007c0c */ /* 0x000fe2000bf05300 */
[----:B------:R-:W-:Y:S01]  /*ae10*/  UISETP.NE.AND.EX UP0, UPT, UR5, URZ, UPT, UP0 ;  /* 0x0000003f0500728c */ /* 0x000fe2000bf05300 */
[----:B------:R-:W-:-:S02]  /*ae20*/  ULDC UR4, c[0x0][0x424] ;  /* 0x0001090000047ab9 */ /* 0x000fc40000000800 */
[----:B------:R-:W-:Y:S01]  /*ae30*/  ULDC UR5, c[0x0][0x2f0] ;  /* 0x0000bc0000057ab9 */ /* 0x000fe20000000800 */
[----:B------:R-:W-:-:S04]  /*ae40*/  USEL UR4, UR4, 0x1, UP0 ;  /* 0x0000000104047887 */ /* 0x000fc80008000000 */
[----:B------:R-:W-:Y:S02]  /*ae50*/  UIMAD UR4, UR4, UR5, URZ ;  /* 0x00000005040472a4 */ /* 0x000fe4000f8e023f */
[----:B------:R-:W-:Y:S02]  /*ae60*/  UIADD3 UR42, UR42, UR41, URZ ;  /* 0x000000292a2a7290 */ /* 0x000fe4000fffe03f */
[----:B------:R-:W-:Y:S10]  /*ae70*/  @!P0 BRA `(.L_x_175) ;  /* 0x00000000001c8947 */ /* 0x000ff40003800000 */
[----:B------:R-:W-:-:S04]  /*ae80*/  UIADD3 UR4, UP0, UR50, UR6, URZ ;  /* 0x0000000632047290 */ /* 0x000fc8000ff1e03f */
[----:B------:R-:W-:Y:S02]  /*ae90*/  UIADD3.X UR5, UR51, UR7, URZ, UP0, !UPT ;  /* 0x0000000733057290 */ /* 0x000fe400087fe43f */
[----:B-1----:R-:W-:-:S04]  /*aea0*/  IMAD.U32 R2, RZ, RZ, UR4 ;  /* 0x00000004ff027e24 */ /* 0x002fc8000f8e00ff */
[----:B------:R-:W-:-:S05]  /*aeb0*/  IMAD.U32 R3, RZ, RZ, UR5 ;  /* 0x00000005ff037e24 */ /* 0x000fca000f8e00ff */
[----:B------:R-:W2:Y:S02]  /*aec0*/  LDG.E R2, desc[UR46][R2.64] ;  /* 0x0000002e02027981 */ /* 0x000ea4000c1e1900 */
[----:B--2---:R-:W-:Y:S01]  /*aed0*/  R2UR UR4, R2 ;  /* 0x00000000020472ca */ /* 0x004fe200000e0000 */
[----:B------:R-:W-:-:S14]  /*aee0*/  BRA `(.L_x_176) ;  /* 0x0000000000187947 */ /* 0x000fdc0003800000 */
.L_x_175:
[----:B------:R-:W-:Y:S05]  /*aef0*/  @!P1 BRA `(.L_x_176) ;  /* 0x0000000000149947 */ /* 0x000fea0003800000 */
[----:B-1----:R-:W2:Y:S04]  /*af00*/  LDG.E R2, desc[UR46][R4.64] ;  /* 0x0000002e04027981 */ /* 0x002ea8000c1e1900 */
[----:B------:R-:W3:Y:S01]  /*af10*/  LDG.E R0, desc[UR46][R4.64+0x4] ;  /* 0x0000042e04007981 */ /* 0x000ee2000c1e1900 */
[----:B--2---:R-:W-:Y:S02]  /*af20*/  R2UR UR5, R2 ;  /* 0x00000000020572ca */ /* 0x004fe400000e0000 */
[----:B---3--:R-:W-:-:S13]  /*af30*/  R2UR UR4, R0 ;  /* 0x00000000000472ca */ /* 0x008fda00000e0000 */
[----:B------:R-:W-:-:S12]  /*af40*/  UIADD3 UR4, -UR5, UR4, URZ ;  /* 0x0000000405047290 */ /* 0x000fd8000fffe13f */
.L_x_176:
[----:B------:R-:W-:Y:S01]  /*af50*/  UIADD3 UR41, -UR41, UR4, URZ ;  /* 0x0000000429297290 */ /* 0x000fe2000fffe13f */
[----:B------:R-:W-:Y:S03]  /*af60*/  BSSY B7, `(.L_x_177) ;  /* 0x00002a2000077945 */ /* 0x000fe60003800000 */
[----:B------:R-:W-:Y:S02]  /*af70*/  UIADD3 UR4, UR41, 0x9f, URZ ;  /* 0x0000009f29047890 */ /* 0x000fe4000fffe03f */
[----:B------:R-:W-:Y:S02]  /*af80*/  ISETP.LT.AND P0, PT, RZ, UR41, PT ;  /* 0x00000029ff007c0c */ /* 0x000fe4000bf01270 */
[----:B------:R-:W-:-:S04]  /*af90*/  UIMAD.WIDE UR4, UR4, 0x66666667, URZ ;  /* 0x66666667040478a5 */ /* 0x000fc8000f8e023f */
[----:B------:R-:W-:-:S04]  /*afa0*/  USHF.R.U32.HI UR40, URZ, 0x1f, UR5 ;  /* 0x0000001f3f287899 */ /* 0x000fc80008011605 */
[----:B------:R-:W-:-:S03]  /*afb0*/  ULEA.HI.SX32 UR40, UR5, UR40, 0x1a ;  /* 0x0000002805287291 */ /* 0x000fc6000f8fd23f */
[----:B------:R-:W-:Y:S09]  /*afc0*/  @P0 BRA `(.L_x_178) ;  /* 0x0000000000440947 */ /* 0x000ff20003800000 */
[----:B------:R-:W0:Y:S02]  /*afd0*/  S2R R0, SR_TID.X ;  /* 0x0000000000007919 */ /* 0x000e240000002100 */
[----:B0-----:R-:W-:-:S04]  /*afe0*/  LOP3.LUT R0, R0, 0x7f, RZ, 0xc0, !PT ;  /* 0x0000007f00007812 */ /* 0x001fc800078ec0ff */
[----:B------:R-:W-:-:S13]  /*aff0*/  ISETP.NE.AND P0, PT, R0, RZ, PT ;  /* 0x000000ff0000720c */ /* 0x000fda0003f05270 */
[----:B------:R-:W-:Y:S05]  /*b000*/  @P0 BRA `(.L_x_179) ;  /* 0x00000028005c0947 */ /* 0x000fea0003800000 */
[----:B-1----:R-:W0:Y:S01]  /*b010*/  S2R R5, SR_LANEID ;  /* 0x0000000000057919 */ /* 0x002e220000000000 */
[----:B------:R-:W-:Y:S01]  /*b020*/  VOTEU.ANY UR4, UPT, PT ;  /* 0x0000000000047886 */ /* 0x000fe200038e0100 */
[----:B------:R-:W1:Y:S01]  /*b030*/  LDC.64 R2, c[0x0][0xc60] ;  /* 0x00031800ff027b82 */ /* 0x000e620000000a00 */
[----:B------:R-:W0:Y:S02]  /*b040*/  FLO.U32 R0, UR4 ;  /* 0x0000000400007d00 */ /* 0x000e2400080e0000 */
[----:B0-----:R-:W-:-:S06]  /*b050*/  ISETP.EQ.U32.AND P0, PT, R0, R5, PT ;  /* 0x000000050000720c */ /* 0x001fcc0003f02070 */
[----:B------:R-:W1:Y:S07]  /*b060*/  POPC R5, UR4 ;  /* 0x0000000400057d09 */ /* 0x000e6e0008000000 */
[----:B-1----:R-:W2:Y:S01]  /*b070*/  @P0 ATOMG.E.ADD.STRONG.GPU PT, R3, desc[UR46][R2.64], R5 ;  /* 0x00000005020309a8 */ /* 0x002ea200081ee1ee */
[----:B------:R-:W0:Y:S02]  /*b080*/  S2R R4, SR_LTMASK ;  /* 0x0000000000047919 */ /* 0x000e240000003900 */
[----:B0-----:R-:W-:-:S04]  /*b090*/  LOP3.LUT R4, R4, UR4, RZ, 0xc0, !PT ;  /* 0x0000000404047c12 */ /* 0x001fc8000f8ec0ff */
[----:B------:R-:W0:Y:S01]  /*b0a0*/  POPC R7, R4 ;  /* 0x0000000400077309 */ /* 0x000e220000000000 */
[----:B--2---:R-:W0:Y:S02]  /*b0b0*/  SHFL.IDX PT, R0, R3, R0, 0x1f ;  /* 0x00001f0003007589 */ /* 0x004e2400000e0000 */
[----:B0-----:R-:W-:Y:S01]  /*b0c0*/  IADD3 R24, R0, UR43, R7 ;  /* 0x0000002b00187c10 */ /* 0x001fe2000fffe007 */
[----:B------:R-:W-:Y:S06]  /*b0d0*/  BRA `(.L_x_179) ;  /* 0x0000002800287947 */ /* 0x000fec0003800000 */
.L_x_178:
[----:B------:R-:W-:Y:S01]  /*b0e0*/  VIADD R0, R16, 0xe000 ;  /* 0x0000e00010007836 */ /* 0x000fe20000000000 */
[----:B------:R-:W-:Y:S04]  /*b0f0*/  BSSY B6, `(.L_x_180) ;  /* 0x0000013000067945 */ /* 0x000fe80003800000 */
[----:B------:R-:W-:-:S13]  /*b100*/  LOP3.LUT P0, RZ, R0, 0x1bf, RZ, 0xc0, !PT ;  /* 0x000001bf00ff7812 */ /* 0x000fda000780c0ff */
[----:B------:R-:W-:Y:S05]  /*b110*/  @!P0 BRA `(.L_x_181) ;  /* 0x0000000000408947 */ /* 0x000fea0003800000 */
[----:B-1----:R-:W-:Y:S01]  /*b120*/  MOV R2, 0x0 ;  /* 0x0000000000027802 */ /* 0x002fe20000000f00 */
[----:B------:R-:W-:Y:S01]  /*b130*/  ULDC.64 UR6, c[0x4][0x98] ;  /* 0x0100260000067ab9 */ /* 0x000fe20000000a00 */
[----:B------:R-:W-:Y:S01]  /*b140*/  ULDC.64 UR8, c[0x4][0xa0] ;  /* 0x0100280000087ab9 */ /* 0x000fe20000000a00 */
[----:B------:R-:W-:Y:S01]  /*b150*/  ULDC.64 UR4, c[0x4][0x8] ;  /* 0x0100020000047ab9 */ /* 0x000fe20000000a00 */
[----:B------:R-:W-:Y:S01]  /*b160*/  IMAD.U32 R4, RZ, RZ, UR6 ;  /* 0x00000006ff047e24 */ /* 0x000fe2000f8e00ff */
[----:B------:R-:W-:Y:S01]  /*b170*/  MOV R5, UR7 ;  /* 0x0000000700057c02 */ /* 0x000fe20008000f00 */
[----:B------:R-:W0:Y:S01]  /*b180*/  LDC.64 R2, c[0x4][R2] ;  /* 0x0100000002027b82 */ /* 0x000e220000000a00 */
[----:B------:R-:W-:Y:S02]  /*b190*/  IMAD.U32 R6, RZ, RZ, UR8 ;  /* 0x00000008ff067e24 */ /* 0x000fe4000f8e00ff */
[----:B------:R-:W-:Y:S02]  /*b1a0*/  IMAD.U32 R7, RZ, RZ, UR9 ;  /* 0x00000009ff077e24 */ /* 0x000fe4000f8e00ff */
[----:B------:R-:W-:-:S02]  /*b1b0*/  IMAD.U32 R10, RZ, RZ, UR4 ;  /* 0x00000004ff0a7e24 */ /* 0x000fc4000f8e00ff */
[----:B------:R-:W-:Y:S02]  /*b1c0*/  IMAD.U32 R11, RZ, RZ, UR5 ;  /* 0x00000005ff0b7e24 */ /* 0x000fe4000f8e00ff */
[----:B------:R-:W-:Y:S02]  /*b1d0*/  IMAD.MOV.U32 R8, RZ, RZ, 0x70 ;  /* 0x00000070ff087424 */ /* 0x000fe400078e00ff */
[----:B------:R-:W-:Y:S02]  /*b1e0*/  IMAD.MOV.U32 R12, RZ, RZ, 0x1 ;  /* 0x00000001ff0c7424 */ /* 0x000fe400078e00ff */
[----:B------:R-:W-:-:S07]  /*b1f0*/  IMAD.MOV.U32 R13, RZ, RZ, RZ ;  /* 0x000000ffff0d7224 */ /* 0x000fce00078e00ff */
[----:B------:R-:W-:-:S07]  /*b200*/  LEPC R20, `(.L_x_181) ;  /* 0x000000001014794e */ /* 0x000fce0000000000 */
[----:B0-----:R-:W-:Y:S05]  /*b210*/  CALL.ABS.NOINC R2 ;  /* 0x0000000002007343 */ /* 0x001fea0003c00000 */
.L_x_181:
[----:B------:R-:W-:Y:S05]  /*b220*/  BSYNC B6 ;  /* 0x0000000000067941 */ /* 0x000fea0003800000 */
.L_x_180:
[----:B------:R-:W-:Y:S01]  /*b230*/  IADD3 R0, R16, 0x6000, RZ ;  /* 0x0000600010007810 */ /* 0x000fe20007ffe0ff */
[----:B------:R-:W-:Y:S01]  /*b240*/  BSSY B6, `(.L_x_182) ;  /* 0x0000015000067945 */ /* 0x000fe20003800000 */
[----:B------:R-:W-:Y:S02]  /*b250*/  LOP3.LUT R23, R23, 0xfffffffe, RZ, 0xc0, !PT ;  /* 0xfffffffe17177812 */ /* 0x000fe400078ec0ff */
[----:B------:R-:W-:-:S13]  /*b260*/  LOP3.LUT P0, RZ, R0, 0x1bf, RZ, 0xc0, !PT ;  /* 0x000001bf00ff7812 */ /* 0x000fda000780c0ff */
[----:B------:R-:W-:Y:S01]  /*b270*/  @P0 LOP3.LUT R23, R23, 0x1, RZ, 0xfc, !PT ;  /* 0x0000000117170812 */ /* 0x000fe200078efcff */
[----:B------:R-:W-:Y:S06]  /*b280*/  @!P0 BRA `(.L_x_183) ;  /* 0x0000000000408947 */ /* 0x000fec0003800000 */
[----:B-1----:R-:W-:Y:S01]  /*b290*/  MOV R2, 0x0 ;  /* 0x0000000000027802 */ /* 0x002fe20000000f00 */
[----:B------:R-:W-:Y:S01]  /*b2a0*/  ULDC.64 UR6, c[0x4][0x98] ;  /* 0x0100260000067ab9 */ /* 0x000fe20000000a00 */
[----:B------:R-:W-:Y:S01]  /*b2b0*/  ULDC.64 UR8, c[0x4][0xa0] ;  /* 0x0100280000087ab9 */ /* 0x000fe20000000a00 */
[----:B------:R-:W-:Y:S01]  /*b2c0*/  ULDC.64 UR4, c[0x4][0x10] ;  /* 0x0100040000047ab9 */ /* 0x000fe20000000a00 */
[----:B------:R-:W-:Y:S01]  /*b2d0*/  IMAD.U32 R4, RZ, RZ, UR6 ;  /* 0x00000006ff047e24 */ /* 0x000fe2000f8e00ff */
[----:B------:R-:W-:Y:S01]  /*b2e0*/  MOV R12, 0x1 ;  /* 0x00000001000c7802 */ /* 0x000fe20000000f00 */
[----:B------:R-:W0:Y:S01]  /*b2f0*/  LDC.64 R2, c[0x4][R2] ;  /* 0x0100000002027b82 */ /* 0x000e220000000a00 */
[----:B------:R-:W-:Y:S02]  /*b300*/  IMAD.U32 R5, RZ, RZ, UR7 ;  /* 0x00000007ff057e24 */ /* 0x000fe4000f8e00ff */
[----:B------:R-:W-:Y:S02]  /*b310*/  IMAD.U32 R6, RZ, RZ, UR8 ;  /* 0x00000008ff067e24 */ /* 0x000fe4000f8e00ff */
[----:B------:R-:W-:-:S02]  /*b320*/  IMAD.U32 R7, RZ, RZ, UR9 ;  /* 0x00000009ff077e24 */ /* 0x000fc4000f8e00ff */
[----:B------:R-:W-:Y:S02]  /*b330*/  IMAD.U32 R10, RZ, RZ, UR4 ;  /* 0x00000004ff0a7e24 */ /* 0x000fe4000f8e00ff */
[----:B------:R-:W-:Y:S02]  /*b340*/  IMAD.U32 R11, RZ, RZ, UR5 ;  /* 0x00000005ff0b7e24 */ /* 0x000fe4000f8e00ff */
[----:B------:R-:W-:Y:S02]  /*b350*/  IMAD.MOV.U32 R8, RZ, RZ, 0x70 ;  /* 0x00000070ff087424 */ /* 0x000fe400078e00ff */
[----:B------:R-:W-:-:S07]  /*b360*/  IMAD.MOV.U32 R13, RZ, RZ, RZ ;  /* 0x000000ffff0d7224 */ /* 0x000fce00078e00ff */
[----:B------:R-:W-:-:S07]  /*b370*/  LEPC R20, `(.L_x_183) ;  /* 0x000000001014794e */ /* 0x000fce0000000000 */
[----:B0-----:R-:W-:Y:S05]  /*b380*/  CALL.ABS.NOINC R2 ;  /* 0x0000000002007343 */ /* 0x001fea0003c00000 */
.L_x_183:
[----:B------:R-:W-:Y:S05]  /*b390*/  BSYNC B6 ;  /* 0x0000000000067941 */ /* 0x000fea0003800000 */
.L_x_182:
        /* <DEDUP_REMOVED lines=20> */
.L_x_185:
[----:B------:R-:W-:Y:S05]  /*b4e0*/  BSYNC B6 ;  /* 0x0000000000067941 */ /* 0x000fea0003800000 */
.L_x_184:
[----:B------:R-:W-:Y:S01]  /*b4f0*/  LOP3.LUT P6, RZ, R23, 0x1, RZ, 0xc0, !PT ;  /* 0x0000000117ff7812 */ /* 0x000fe200078cc0ff */
[----:B------:R-:W-:-:S12]  /*b500*/  BSSY B6, `(.L_x_186) ;  /* 0x0000012000067945 */ /* 0x000fd80003800000 */
        /* <DEDUP_REMOVED lines=17> */
.L_x_187:
[----:B------:R-:W-:Y:S05]  /*b620*/  BSYNC B6 ;  /* 0x0000000000067941 */ /* 0x000fea0003800000 */
.L_x_186:
[----:B------:R-:W-:Y:S02]  /*b630*/  ULDC.64 UR4, c[0x0][0x9f8] ;  /* 0x00027e0000047ab9 */ /* 0x000fe40000000a00 */
[----:B------:R-:W-:-:S04]  /*b640*/  UISETP.NE.U32.AND UP0, UPT, UR4, URZ, UPT ;  /* 0x0000003f0400728c */ /* 0x000fc8000bf05070 */
[----:B------:R-:W-:-:S06]  /*b650*/  UISETP.NE.AND.EX UP0, UPT, UR5, URZ, UPT, UP0 ;  /* 0x0000003f0500728c */ /* 0x000fcc000bf05300 */
[----:B------:R-:W-:-:S05]  /*b660*/  PLOP3.LUT P0, PT, PT, PT, UP0, 0x80, 0x0 ;  /* 0x000000000000781c */ /* 0x000fca0003f0f008 */
[----:B------:R-:W-:-:S04]  /*b670*/  @UP0 UIADD3 UR4, UP1, UR50, UR4, URZ ;  /* 0x0000000432040290 */ /* 0x000fc8000ff3e03f */
[----:B------:R-:W-:Y:S02]  /*b680*/  @UP0 UIADD3.X UR5, UR51, UR5, URZ, UP1, !UPT ;  /* 0x0000000533050290 */ /* 0x000fe40008ffe43f */
[----:B-1----:R-:W-:-:S04]  /*b690*/  IMAD.U32 R2, RZ, RZ, UR4 ;  /* 0x00000004ff027e24 */ /* 0x002fc8000f8e00ff */
[----:B------:R-:W-:Y:S01]  /*b6a0*/  IMAD.U32 R3, RZ, RZ, UR5 ;  /* 0x00000005ff037e24 */ /* 0x000fe2000f8e00ff */
[----:B------:R-:W0:Y:S01]  /*b6b0*/  S2R R17, SR_TID.X ;  /* 0x0000000000117919 */ /* 0x000e220000002100 */
[----:B------:R-:W-:-:S03]  /*b6c0*/  ULDC.64 UR4, c[0x0][0xa08] ;  /* 0x0002820000047ab9 */ /* 0x000fc60000000a00 */
[----:B------:R1:W2:Y:S02]  /*b6d0*/  @P0 LDG.E R22, desc[UR46][R2.64] ;  /* 0x0000002e02160981 */ /* 0x0002a4000c1e1900 */
[----:B-1----:R-:W1:Y:S01]  /*b6e0*/  LDC.64 R2, c[0x0][0x418] ;  /* 0x00010600ff027b82 */ /* 0x002e620000000a00 */
[----:B0-----:R-:W-:-:S04]  /*b6f0*/  SHF.R.U32.HI R20, RZ, 0x5, R17 ;  /* 0x00000005ff147819 */ /* 0x001fc80000011611 */
[----:B------:R-:W-:Y:S02]  /*b700*/  LOP3.LUT R20, R20, 0x3, RZ, 0xc0, !PT ;  /* 0x0000000314147812 */ /* 0x000fe400078ec0ff */
[----:B-1----:R-:W-:Y:S01]  /*b710*/  LOP3.LUT P0, RZ, R2, UR4, RZ, 0xfc, !PT ;  /* 0x0000000402ff7c12 */ /* 0x002fe2000f80fcff */
[----:B------:R-:W-:-:S03]  /*b720*/  UMOV UR4, 0xffffffff ;  /* 0xffffffff00047882 */ /* 0x000fc60000000000 */
[----:B------:R-:W-:Y:S02]  /*b730*/  LOP3.LUT P0, RZ, R3, UR5, RZ, 0xfc, P0 ;  /* 0x0000000503ff7c12 */ /* 0x000fe4000800fcff */
[----:B--2---:R-:W-:Y:S02]  /*b740*/  SHF.R.S32.HI R26, RZ, 0x1f, R22 ;  /* 0x0000001fff1a7819 */ /* 0x004fe40000011416 */
[----:B------:R-:W-:Y:S01]  /*b750*/  SEL R17, R22, RZ, !P0 ;  /* 0x000000ff16117207 */ /* 0x000fe20004000000 */
[----:B------:R-:W-:Y:S08]  /*b760*/  BRA.DIV UR4, `(.L_x_188) ;  /* 0x0000003204587947 */ /* 0x000ff0000b800000 */
[----:B------:R0:W1:Y:S02]  /*b770*/  SHFL.IDX PT, R14, R20, RZ, 0x1f ;  /* 0x00001fff140e7589 */ /* 0x00006400000e0000 */
.L_x_259:
        /* <DEDUP_REMOVED lines=10> */
.L_x_262:
[----:B------:R-:W-:Y:S05]  /*b820*/  @!P6 BRA `(.L_x_189) ;  /* 0x000000040038e947 */ /* 0x000fea0003800000 */
[----:B------:R-:W-:-:S04]  /*b830*/  ISETP.NE.U32.AND P0, PT, R2, RZ, PT ;  /* 0x000000ff0200720c */ /* 0x000fc80003f05070 */
[----:B------:R-:W-:-:S13]  /*b840*/  ISETP.NE.AND.EX P0, PT, R3, RZ, PT, P0 ;  /* 0x000000ff0300720c */ /* 0x000fda0003f05300 */
[----:B------:R-:W-:Y:S05]  /*b850*/  @!P0 BRA `(.L_x_191) ;  /* 0x0000000000488947 */ /* 0x000fea0003800000 */
[----:B------:R-:W1:Y:S01]  /*b860*/  LDC R7, c[0x0][0x43c] ;  /* 0x00010f00ff077b82 */ /* 0x000e620000000800 */
[----:B------:R-:W-:Y:S01]  /*b870*/  MOV R6, R0 ;  /* 0x0000000000067202 */ /* 0x000fe20000000f00 */
[----:B------:R-:W-:Y:S02]  /*b880*/  ULDC.64 UR4, c[0x0][0x428] ;  /* 0x00010a0000047ab9 */ /* 0x000fe40000000a00 */
[----:B------:R-:W-:-:S04]  /*b890*/  IMAD R9, R26, UR4, RZ ;  /* 0x000000041a097c24 */ /* 0x000fc8000f8e02ff */
[----:B------:R-:W-:Y:S01]  /*b8a0*/  IMAD R9, R22, UR5, R9 ;  /* 0x0000000516097c24 */ /* 0x000fe2000f8e0209 */
[----:B-1----:R-:W-:-:S13]  /*b8b0*/  ISETP.NE.AND P0, PT, R7, 0x1, PT ;  /* 0x000000010700780c */ /* 0x002fda0003f05270 */
[----:B------:R-:W1:Y:S02]  /*b8c0*/  @P0 LDC.64 R4, c[0x0][0x440] ;  /* 0x00011000ff040b82 */ /* 0x000e640000000a00 */
[----:B-1----:R-:W-:-:S05]  /*b8d0*/  @P0 IMAD.HI.U32 R4, R0, R4, RZ ;  /* 0x0000000400040227 */ /* 0x002fca00078e00ff */
[----:B------:R-:W-:-:S04]  /*b8e0*/  @P0 SHF.R.U32.HI R6, RZ, R5, R4 ;  /* 0x00000005ff060219 */ /* 0x000fc80000011604 */
[--C-:B------:R-:W-:Y:S01]  /*b8f0*/  SHF.R.S32.HI R5, RZ, 0x1f, R6.reuse ;  /* 0x0000001fff057819 */ /* 0x100fe20000011406 */
[----:B------:R-:W-:-:S04]  /*b900*/  IMAD.MOV.U32 R4, RZ, RZ, R6 ;  /* 0x000000ffff047224 */ /* 0x000fc800078e0006 */
[----:B------:R-:W-:-:S04]  /*b910*/  IMAD.WIDE.U32 R4, R22, UR4, R4 ;  /* 0x0000000416047c25 */ /* 0x000fc8000f8e0004 */
[----:B------:R-:W-:Y:S01]  /*b920*/  IMAD.IADD R5, R5, 0x1, R9 ;  /* 0x0000000105057824 */ /* 0x000fe200078e0209 */
[----:B------:R-:W-:-:S04]  /*b930*/  LEA R2, P0, R4, R2, 0x2 ;  /* 0x0000000204027211 */ /* 0x000fc800078010ff */
[----:B------:R-:W-:-:S05]  /*b940*/  LEA.HI.X R3, R4, R3, R5, 0x2, P0 ;  /* 0x0000000304037211 */ /* 0x000fca00000f1405 */
[----:B------:R1:W5:Y:S01]  /*b950*/  LDG.E R17, desc[UR46][R2.64] ;  /* 0x0000002e02117981 */ /* 0x000362000c1e1900 */
[----:B------:R-:W-:-:S04]  /*b960*/  IMAD.MOV R4, RZ, RZ, -R6 ;  /* 0x000000ffff047224 */ /* 0x000fc800078e0a06 */
[----:B------:R-:W-:-:S07]  /*b970*/  IMAD R0, R7, R4, R0 ;  /* 0x0000000407007224 */ /* 0x000fce00078e0200 */
.L_x_191:
[----:B-1----:R-:W1:Y:S01]  /*b980*/  S2R R2, SR_TID.X ;  /* 0x0000000000027919 */ /* 0x002e620000002100 */
[----:B------:R-:W-:Y:S01]  /*b990*/  IMAD R5, R18, 0x8, R16 ;  /* 0x0000000812057824 */ /* 0x000fe200078e0210 */
[----:B-1----:R-:W-:Y:S02]  /*b9a0*/  LOP3.LUT R3, R2, 0x7f, RZ, 0xc0, !PT ;  /* 0x0000007f02037812 */ /* 0x002fe400078ec0ff */
[----:B------:R-:W-:Y:S02]  /*b9b0*/  SHF.L.U32 R2, R19, 0x1f, RZ ;  /* 0x0000001f13027819 */ /* 0x000fe400000006ff */
[----:B------:R-:W-:Y:S02]  /*b9c0*/  ISETP.NE.AND P1, PT, R3, RZ, PT ;  /* 0x000000ff0300720c */ /* 0x000fe40003f25270 */
[----:B------:R-:W1:Y:S02]  /*b9d0*/  SYNCS.PHASECHK.TRANS64.TRYWAIT P0, [R5+URZ+0x13280], R2 ;  /* 0x01328002050075a7 */ /* 0x000e64000800017f */
[----:B-1----:R-:W-:Y:S09]  /*b9e0*/  @!P0 BRA `(.L_x_192) ;  /* 0x0000002c00f88947 */ /* 0x002ff20003800000 */
.L_x_263:
[----:B------:R-:W-:Y:S05]  /*b9f0*/  @P1 BRA `(.L_x_193) ;  /* 0x00000000001c1947 */ /* 0x000fea0003800000 */
[----:B------:R-:W2:Y:S02]  /*ba00*/  S2R R3, SR_TID.X ;  /* 0x0000000000037919 */ /* 0x000ea40000002100 */
[----:B--2---:R-:W-:Y:S01]  /*ba10*/  LOP3.LUT R4, R3, 0x1f, RZ, 0xc0, !PT ;  /* 0x0000001f03047812 */ /* 0x004fe200078ec0ff */
[----:B------:R-:W-:-:S03]  /*ba20*/  IMAD.MOV.U32 R3, RZ, RZ, 0x2800 ;  /* 0x00002800ff037424 */ /* 0x000fc600078e00ff */
[----:B------:R-:W-:Y:S01]  /*ba30*/  ISETP.NE.AND P0, PT, R4, RZ, PT ;  /* 0x000000ff0400720c */ /* 0x000fe20003f05270 */
[----:B------:R2:W-:-:S12]  /*ba40*/  SYNCS.ARRIVE.TRANS64 RZ, [R5+URZ+0x13270], R3 ;  /* 0x0132700305ff79a7 */ /* 0x0005d8000800003f */
[----:B--2---:R-:W-:Y:S05]  /*ba50*/  @!P0 BRA `(.L_x_193) ;  /* 0x0000000000048947 */ /* 0x004fea0003800000 */
[----:B------:R-:W-:Y:S01]  /*ba60*/  BPT.TRAP 0x1 ;  /* 0x000000040000795c */ /* 0x000fe20000300000 */
.L_x_193:
[----:B------:R-:W-:Y:S01]  /*ba70*/  IMAD R4, R18, 0x2800, R16 ;  /* 0x0000280012047824 */ /* 0x000fe200078e0210 */
[----:B------:R-:W-:Y:S01]  /*ba80*/  R2UR UR33, R5 ;  /* 0x00000000052172ca */ /* 0x000fe200000e0000 */
[----:B------:R-:W-:Y:S01]  /*ba90*/  IMAD.MOV.U32 R3, RZ, RZ, 0xa0 ;  /* 0x000000a0ff037424 */ /* 0x000fe200078e00ff */
[----:B-----5:R-:W-:Y:S01]  /*baa0*/  R2UR UR37, R17 ;  /* 0x00000000112572ca */ /* 0x020fe200000e0000 */
[----:B------:R-:W-:Y:S01]  /*bab0*/  UIADD3 UR4, UP0, UR52, 0x470, URZ ;  /* 0x0000047034047890 */ /* 0x000fe2000ff1e03f */
[----:B------:R-:W-:Y:S01]  /*bac0*/  R2UR UR32, R4 ;  /* 0x00000000042072ca */ /* 0x000fe200000e0000 */
[----:B------:R-:W-:Y:S01]  /*bad0*/  IMAD R0, R0, R3, UR42 ;  /* 0x0000002a00007e24 */ /* 0x000fe2000f8e0203 */
[----:B------:R-:W-:Y:S01]  /*bae0*/  UMOV UR6, 0x0 ;  /* 0x0000000000067882 */ /* 0x000fe20000000000 */
[----:B------:R-:W-:Y:S01]  /*baf0*/  UIADD3.X UR5, URZ, UR53, URZ, UP0, !UPT ;  /* 0x000000353f057290 */ /* 0x000fe200087fe43f */
[----:B------:R-:W-:Y:S02]  /*bb00*/  UMOV UR7, 0x14f00000 ;  /* 0x14f0000000077882 */ /* 0x000fe40000000000 */
[----:B------:R-:W-:Y:S01]  /*bb10*/  R2UR UR35, R0 ;  /* 0x00000000002372ca */ /* 0x000fe200000e0000 */
[----:B------:R-:W-:-:S02]  /*bb20*/  UMOV UR34, URZ ;  /* 0x0000003f00227c82 */ /* 0x000fc40008000000 */
[----:B------:R-:W-:-:S04]  /*bb30*/  UIADD3 UR33, UR33, 0x13270, URZ ;  /* 0x0001327021217890 */ /* 0x000fc8000fffe03f */
[----:B------:R-:W-:-:S09]  /*bb40*/  UIADD3 UR32, UR32, 0x6000, URZ ;  /* 0x0000600020207890 */ /* 0x000fd2000fffe03f */
[----:B------:R2:W-:Y:S01]  /*bb50*/  UTMALDG.4D [UR32], [UR4], desc[UR6] ;  /* 0x00000620040075b4 */ /* 0x0005e20008019000 */
[----:B------:R-:W3:Y:S02]  /*bb60*/  SYNCS.PHASECHK.TRANS64.TRYWAIT P0, [R5+URZ+0x13240], R2 ;  /* 0x01324002050075a7 */ /* 0x000ee4000800017f */
[----:B--23--:R-:W-:Y:S05]  /*bb70*/  @!P0 BRA `(.L_x_194) ;  /* 0x0000002c00a88947 */ /* 0x00cfea0003800000 */
.L_x_264:
[----:B------:R-:W-:Y:S05]  /*bb80*/  @P1 BRA `(.L_x_195) ;  /* 0x00000000001c1947 */ /* 0x000fea0003800000 */
[----:B------:R-:W3:Y:S01]  /*bb90*/  S2R R3, SR_TID.X ;  /* 0x0000000000037919 */ /* 0x000ee20000002100 */
[----:B-12---:R-:W-:-:S04]  /*bba0*/  IMAD.MOV.U32 R2, RZ, RZ, 0x2800 ;  /* 0x00002800ff027424 */ /* 0x006fc800078e00ff */
[----:B------:R4:W-:Y:S01]  /*bbb0*/  SYNCS.ARRIVE.TRANS64 RZ, [R5+URZ+0x13230], R2 ;  /* 0x0132300205ff79a7 */ /* 0x0009e2000800003f */
[----:B---3--:R-:W-:-:S04]  /*bbc0*/  LOP3.LUT R3, R3, 0x1f, RZ, 0xc0, !PT ;  /* 0x0000001f03037812 */ /* 0x008fc800078ec0ff */
[----:B------:R-:W-:-:S13]  /*bbd0*/  ISETP.NE.AND P0, PT, R3, RZ, PT ;  /* 0x000000ff0300720c */ /* 0x000fda0003f05270 */
[----:B----4-:R-:W-:Y:S05]  /*bbe0*/  @!P0 BRA `(.L_x_195) ;  /* 0x0000000000048947 */ /* 0x010fea0003800000 */
[----:B------:R-:W-:Y:S01]  /*bbf0*/  BPT.TRAP 0x1 ;  /* 0x000000040000795c */ /* 0x000fe20000300000 */
.L_x_195:
        /* <DEDUP_REMOVED lines=16> */
[----:B---3--:R-:W-:-:S04]  /*bd00*/  NOP ;  /* 0x0000000000007918 */ /* 0x008fc80000000000 */
.L_x_189:
[----:B------:R-:W-:Y:S05]  /*bd10*/  WARPSYNC.ALL ;  /* 0x0000000000007948 */ /* 0x000fea0003800000 */
[----:B------:R-:W-:Y:S01]  /*bd20*/  IADD3 R0, R16, 0xb000, RZ ;  /* 0x0000b00010007810 */ /* 0x000fe20007ffe0ff */
[----:B------:R-:W-:Y:S01]  /*bd30*/  USHF.R.S32.HI UR4, URZ, 0x1f, UR54 ;  /* 0x0000001f3f047899 */ /* 0x000fe20008011436 */
[----:B------:R-:W-:Y:S01]  /*bd40*/  BAR.SYNC.DEFER_BLOCKING 0x8, 0x200 ;  /* 0x0208000000007b1d */ /* 0x000fe20000010000 */
[----:B------:R-:W-:Y:S01]  /*bd50*/  USHF.R.S32.HI UR37, URZ, 0x1f, UR36 ;  /* 0x0000001f3f257899 */ /* 0x000fe20008011424 */
[----:B------:R-:W-:-:S04]  /*bd60*/  LOP3.LUT P0, RZ, R0, 0x1bf, RZ, 0xc0, !PT ;  /* 0x000001bf00ff7812 */ /* 0x000fc8000780c0ff */
[----:B------:R-:W-:Y:S01]  /*bd70*/  ULDC.64 UR6, c[0x0][0x298] ;  /* 0x0000a60000067ab9 */ /* 0x000fe20000000a00 */
[----:B------:R-:W-:Y:S01]  /*bd80*/  ULDC.64 UR8, c[0x0][0xa00] ;  /* 0x0002800000087ab9 */ /* 0x000fe20000000a00 */
[----:B------:R-:W-:Y:S01]  /*bd90*/  UIMAD UR4, UR4, UR6, URZ ;  /* 0x00000006040472a4 */ /* 0x000fe2000f8e023f */
[----:B------:R-:W-:Y:S01]  /*bda0*/  BSSY B6, `(.L_x_196) ;  /* 0x0000019000067945 */ /* 0x000fe20003800000 */
[----:B------:R-:W-:Y:S02]  /*bdb0*/  UISETP.NE.U32.AND UP0, UPT, UR8, URZ, UPT ;  /* 0x0000003f0800728c */ /* 0x000fe4000bf05070 */
[----:B------:R-:W-:Y:S02]  /*bdc0*/  UIMAD.WIDE.U32 UR56, UR54, UR6, URZ ;  /* 0x00000006363872a5 */ /* 0x000fe4000f8e003f */
[----:B------:R-:W-:Y:S02]  /*bdd0*/  UIMAD UR4, UR54, UR7, UR4 ;  /* 0x00000007360472a4 */ /* 0x000fe4000f8e0204 */
[----:B------:R-:W-:-:S02]  /*bde0*/  UISETP.NE.AND.EX UP0, UPT, UR9, URZ, UPT, UP0 ;  /* 0x0000003f0900728c */ /* 0x000fc4000bf05300 */
[----:B------:R-:W-:Y:S02]  /*bdf0*/  UIADD3 UR51, UR57, UR4, URZ ;  /* 0x0000000439337290 */ /* 0x000fe4000fffe03f */
[----:B------:R-:W-:Y:S02]  /*be00*/  USEL UR48, UR48, URZ, !UP0 ;  /* 0x0000003f30307287 */ /* 0x000fe4000c000000 */
[----:B------:R-:W-:Y:S01]  /*be10*/  USEL UR49, UR49, URZ, !UP0 ;  /* 0x0000003f31317287 */ /* 0x000fe2000c000000 */
[----:B------:R-:W-:Y:S11]  /*be20*/  @!P0 BRA `(.L_x_197) ;  /* 0x0000000000408947 */ /* 0x000ff60003800000 */
[----:B-12---:R-:W-:Y:S01]  /*be30*/  MOV R2, 0x0 ;  /* 0x0000000000027802 */ /* 0x006fe20000000f00 */
[----:B------:R-:W-:Y:S01]  /*be40*/  ULDC.64 UR6, c[0x4][0x98] ;  /* 0x0100260000067ab9 */ /* 0x000fe20000000a00 */
[----:B------:R-:W-:Y:S01]  /*be50*/  ULDC.64 UR8, c[0x4][0xa0] ;  /* 0x0100280000087ab9 */ /* 0x000fe20000000a00 */
[----:B------:R-:W-:Y:S01]  /*be60*/  ULDC.64 UR4, c[0x4][0x28] ;  /* 0x01000a0000047ab9 */ /* 0x000fe20000000a00 */
[----:B------:R-:W-:Y:S01]  /*be70*/  IMAD.U32 R4, RZ, RZ, UR6 ;  /* 0x00000006ff047e24 */ /* 0x000fe2000f8e00ff */
[----:B------:R-:W-:Y:S01]  /*be80*/  MOV R12, 0x1 ;  /* 0x00000001000c7802 */ /* 0x000fe20000000f00 */
[----:B------:R-:W1:Y:S01]  /*be90*/  LDC.64 R2, c[0x4][R2] ;  /* 0x0100000002027b82 */ /* 0x000e620000000a00 */
[----:B------:R-:W-:Y:S02]  /*bea0*/  IMAD.U32 R5, RZ, RZ, UR7 ;  /* 0x00000007ff057e24 */ /* 0x000fe4000f8e00ff */
[----:B------:R-:W-:Y:S02]  /*beb0*/  IMAD.U32 R6, RZ, RZ, UR8 ;  /* 0x00000008ff067e24 */ /* 0x000fe4000f8e00ff */
[----:B------:R-:W-:-:S02]  /*bec0*/  IMAD.U32 R7, RZ, RZ, UR9 ;  /* 0x00000009ff077e24 */ /* 0x000fc4000f8e00ff */
[----:B------:R-:W-:Y:S02]  /*bed0*/  IMAD.U32 R10, RZ, RZ, UR4 ;  /* 0x00000004ff0a7e24 */ /* 0x000fe4000f8e00ff */
[----:B------:R-:W-:Y:S02]  /*bee0*/  IMAD.U32 R11, RZ, RZ, UR5 ;  /* 0x00000005ff0b7e24 */ /* 0x000fe4000f8e00ff */
[----:B------:R-:W-:Y:S02]  /*bef0*/  IMAD.MOV.U32 R8, RZ, RZ, 0x70 ;  /* 0x00000070ff087424 */ /* 0x000fe400078e00ff */
[----:B------:R-:W-:-:S07]  /*bf00*/  IMAD.MOV.U32 R13, RZ, RZ, RZ ;  /* 0x000000ffff0d7224 */ /* 0x000fce00078e00ff */
[----:B0-----:R-:W-:-:S07]  /*bf10*/  LEPC R20, `(.L_x_197) ;  /* 0x000000001014794e */ /* 0x001fce0000000000 */
[----:B-1----:R-:W-:Y:S05]  /*bf20*/  CALL.ABS.NOINC R2 ;  /* 0x0000000002007343 */ /* 0x002fea0003c00000 */
.L_x_197:
[----:B------:R-:W-:Y:S05]  /*bf30*/  BSYNC B6 ;  /* 0x0000000000067941 */ /* 0x000fea0003800000 */
.L_x_196:
[----:B------:R3:W5:Y:S01]  /*bf40*/  LDL R10, [R1] ;  /* 0x00000000010a7983 */ /* 0x0007620000100800 */
[----:B------:R-:W4:Y:S01]  /*bf50*/  LDC R7, c[0x0][0x448] ;  /* 0x00011200ff077b82 */ /* 0x000f220000000800 */
[----:B------:R-:W-:Y:S01]  /*bf60*/  ULDC.64 UR8, c[0x0][0x2d8] ;  /* 0x0000b60000087ab9 */ /* 0x000fe20000000a00 */
[----:B-12---:R-:W0:Y:S01]  /*bf70*/  S2R R2, SR_TID.X ;  /* 0x0000000000027919 */ /* 0x006e220000002100 */
[----:B------:R-:W-:Y:S01]  /*bf80*/  UMOV UR50, UR56 ;  /* 0x0000003800327c82 */ /* 0x000fe20008000000 */
[----:B------:R-:W-:Y:S01]  /*bf90*/  ULDC.64 UR10, c[0x0][0x280] ;  /* 0x0000a000000a7ab9 */ /* 0x000fe20000000a00 */
[----:B----4-:R-:W-:Y:S01]  /*bfa0*/  ISETP.NE.AND P0, PT, R7, 0x1, PT ;  /* 0x000000010700780c */ /* 0x010fe20003f05270 */
[----:B------:R-:W-:Y:S01]  /*bfb0*/  UIMAD UR6, UR37, UR8, URZ ;  /* 0x00000008250672a4 */ /* 0x000fe2000f8e023f */
[C---:B0-----:R-:W-:Y:S01]  /*bfc0*/  LOP3.LUT R20, R2.reuse, 0x7f, RZ, 0xc0, !PT ;  /* 0x0000007f02147812 */ /* 0x041fe200078ec0ff */
[----:B------:R-:W-:-:S10]  /*bfd0*/  IMAD.SHL.U32 R2, R2, 0x20, RZ ;  /* 0x0000002002027824 */ /* 0x000fd400078e00ff */
[----:B------:R-:W0:Y:S01]  /*bfe0*/  @P0 LDC R3, c[0x0][0x44c] ;  /* 0x00011300ff030b82 */ /* 0x000e220000000800 */
[----:B------:R-:W-:-:S04]  /*bff0*/  SHF.R.U32.HI R20, RZ, 0x2, R20 ;  /* 0x00000002ff147819 */ /* 0x000fc80000011614 */
[----:B------:R-:W-:-:S03]  /*c000*/  LOP3.LUT R2, R20, 0x60, R2, 0xf8, !PT ;  /* 0x0000006014027812 */ /* 0x000fc600078ef802 */
[----:B------:R-:W1:Y:S01]  /*c010*/  @P0 LDC R5, c[0x0][0x450] ;  /* 0x00011400ff050b82 */ /* 0x000e620000000800 */
[----:B------:R-:W-:Y:S01]  /*c020*/  UIMAD.WIDE.U32 UR4, UR36, UR8, UR50 ;  /* 0x00000008240472a5 */ /* 0x000fe2000f8e0032 */
[----:B------:R-:W-:Y:S01]  /*c030*/  IMAD R6, R25, 0xc0, R2 ;  /* 0x000000c019067824 */ /* 0x000fe200078e0202 */
[----:B------:R-:W-:-:S03]  /*c040*/  UIMAD UR6, UR36, UR9, UR6 ;  /* 0x00000009240672a4 */ /* 0x000fc6000f8e0206 */
[----:B------:R-:W-:Y:S01]  /*c050*/  ULDC.64 UR8, c[0x0][0x2e0] ;  /* 0x0000b80000087ab9 */ /* 0x000fe20000000a00 */
[----:B------:R-:W-:Y:S01]  /*c060*/  UIADD3 UR5, UR5, UR6, URZ ;  /* 0x0000000605057290 */ /* 0x000fe2000fffe03f */
[----:B------:R-:W2:Y:S01]  /*c070*/  @P0 LDC R9, c[0x0][0x44c] ;  /* 0x00011300ff090b82 */ /* 0x000ea20000000800 */
[----:B------:R-:W-:Y:S01]  /*c080*/  UIMAD UR6, UR49, UR8, URZ ;  /* 0x00000008310672a4 */ /* 0x000fe2000f8e023f */
[----:B0-----:R-:W-:-:S03]  /*c090*/  @P0 IMAD.HI.U32 R0, R6, R3, RZ ;  /* 0x0000000306000227 */ /* 0x001fc600078e00ff */
[----:B------:R-:W-:Y:S01]  /*c0a0*/  UIMAD UR6, UR48, UR9, UR6 ;  /* 0x00000009300672a4 */ /* 0x000fe2000f8e0206 */
[----:B------:R-:W-:Y:S01]  /*c0b0*/  IMAD.MOV.U32 R3, RZ, RZ, R6 ;  /* 0x000000ffff037224 */ /* 0x000fe200078e0006 */
[----:B------:R-:W-:Y:S01]  /*c0c0*/  UIMAD.WIDE.U32 UR4, UR48, UR8, UR4 ;  /* 0x00000008300472a5 */ /* 0x000fe2000f8e0004 */
[----:B-1----:R-:W-:-:S03]  /*c0d0*/  @P0 SHF.R.U32.HI R3, RZ, R5, R0 ;  /* 0x00000005ff030219 */ /* 0x002fc60000011600 */
[----:B------:R-:W-:Y:S01]  /*c0e0*/  UIADD3 UR5, UR5, UR6, URZ ;  /* 0x0000000605057290 */ /* 0x000fe2000fffe03f */
[----:B------:R-:W-:Y:S01]  /*c0f0*/  ULDC.64 UR8, c[0x0][0x2c8] ;  /* 0x0000b20000087ab9 */ /* 0x000fe20000000a00 */
[----:B------:R-:W-:Y:S01]  /*c100*/  SHF.R.S32.HI R0, RZ, 0x1f, R3 ;  /* 0x0000001fff007819 */ /* 0x000fe20000011403 */
[----:B------:R-:W-:-:S04]  /*c110*/  ULDC.64 UR6, c[0x0][0x2d0] ;  /* 0x0000b40000067ab9 */ /* 0x000fc80000000a00 */
[----:B------:R-:W-:Y:S02]  /*c120*/  IMAD R0, R0, UR6, RZ ;  /* 0x0000000600007c24 */ /* 0x000fe4000f8e02ff */
[----:B------:R-:W-:Y:S02]  /*c130*/  IMAD.U32 R4, RZ, RZ, UR6 ;  /* 0x00000006ff047e24 */ /* 0x000fe4000f8e00ff */
[C---:B------:R-:W-:Y:S02]  /*c140*/  IMAD R5, R3.reuse, UR7, R0 ;  /* 0x0000000703057c24 */ /* 0x040fe4000f8e0200 */
[----:B------:R-:W-:Y:S02]  /*c150*/  IMAD.MOV R0, RZ, RZ, -R3 ;  /* 0x000000ffff007224 */ /* 0x000fe400078e0a03 */
[----:B------:R-:W-:-:S04]  /*c160*/  IMAD.WIDE.U32 R2, R3, R4, UR4 ;  /* 0x0000000403027e25 */ /* 0x000fc8000f8e0004 */
[----:B------:R-:W-:Y:S02]  /*c170*/  IMAD R0, R7, R0, R6 ;  /* 0x0000000007007224 */ /* 0x000fe400078e0206 */
[----:B------:R-:W-:-:S03]  /*c180*/  IMAD.IADD R3, R3, 0x1, R5 ;  /* 0x0000000103037824 */ /* 0x000fc600078e0205 */
[----:B------:R-:W-:Y:S01]  /*c190*/  SHF.R.S32.HI R5, RZ, 0x1f, R0 ;  /* 0x0000001fff057819 */ /* 0x000fe20000011400 */
[----:B------:R-:W-:-:S04]  /*c1a0*/  IMAD.WIDE.U32 R2, R0, UR8, R2 ;  /* 0x0000000800027c25 */ /* 0x000fc8000f8e0002 */
[----:B------:R-:W-:-:S04]  /*c1b0*/  IMAD R5, R5, UR8, RZ ;  /* 0x0000000805057c24 */ /* 0x000fc8000f8e02ff */
[----:B------:R-:W-:Y:S01]  /*c1c0*/  IMAD R5, R0, UR9, R5 ;  /* 0x0000000900057c24 */ /* 0x000fe2000f8e0205 */
[----:B------:R-:W-:Y:S02]  /*c1d0*/  IADD3 R0, P1, R2, UR10, RZ ;  /* 0x0000000a02007c10 */ /* 0x000fe4000ff3e0ff */
[----:B------:R-:W0:Y:S01]  /*c1e0*/  @P0 LDC R2, c[0x0][0x450] ;  /* 0x00011400ff020b82 */ /* 0x000e220000000800 */
[----:B------:R-:W-:Y:S01]  /*c1f0*/  VIADD R6, R6, 0x80 ;  /* 0x0000008006067836 */ /* 0x000fe20000000000 */
[----:B------:R-:W1:Y:S03]  /*c200*/  S2R R21, SR_TID.X ;  /* 0x0000000000157919 */ /* 0x000e660000002100 */
[----:B--2---:R-:W-:Y:S01]  /*c210*/  @P0 IMAD.HI.U32 R9, R6, R9, RZ ;  /* 0x0000000906090227 */ /* 0x004fe200078e00ff */
[----:B------:R-:W-:Y:S02]  /*c220*/  IADD3.X R5, R3, UR11, R5, P1, !PT ;  /* 0x0000000b03057c10 */ /* 0x000fe40008ffe405 */
[----:B------:R-:W-:-:S02]  /*c230*/  MOV R3, R6 ;  /* 0x0000000600037202 */ /* 0x000fc40000000f00 */
[----:B0-----:R-:W-:-:S05]  /*c240*/  @P0 SHF.R.U32.HI R3, RZ, R2, R9 ;  /* 0x00000002ff030219 */ /* 0x001fca0000011609 */
[----:B------:R-:W-:-:S04]  /*c250*/  IMAD.MOV R2, RZ, RZ, -R3 ;  /* 0x000000ffff027224 */ /* 0x000fc800078e0a03 */
[----:B------:R-:W-:Y:S01]  /*c260*/  IMAD R6, R7, R2, R6 ;  /* 0x0000000207067224 */ /* 0x000fe200078e0206 */
[----:B------:R-:W-:-:S05]  /*c270*/  SHF.R.S32.HI R2, RZ, 0x1f, R3 ;  /* 0x0000001fff027819 */ /* 0x000fca0000011403 */
[----:B------:R-:W-:-:S04]  /*c280*/  IMAD R2, R2, UR6, RZ ;  /* 0x0000000602027c24 */ /* 0x000fc8000f8e02ff */
[C---:B------:R-:W-:Y:S02]  /*c290*/  IMAD R9, R3.reuse, UR7, R2 ;  /* 0x0000000703097c24 */ /* 0x040fe4000f8e0202 */
[----:B------:R-:W-:Y:S01]  /*c2a0*/  IMAD.WIDE.U32 R2, R3, R4, UR4 ;  /* 0x0000000403027e25 */ /* 0x000fe2000f8e0004 */
[----:B------:R-:W-:Y:S01]  /*c2b0*/  SHF.R.S32.HI R4, RZ, 0x1f, R6 ;  /* 0x0000001fff047819 */ /* 0x000fe20000011406 */
[----:B------:R-:W-:Y:S02]  /*c2c0*/  ULDC UR4, c[0x0][0x2b8] ;  /* 0x0000ae0000047ab9 */ /* 0x000fe40000000800 */
[----:B------:R-:W-:Y:S02]  /*c2d0*/  IMAD.IADD R3, R3, 0x1, R9 ;  /* 0x0000000103037824 */ /* 0x000fe400078e0209 */
[----:B------:R-:W-:Y:S02]  /*c2e0*/  IMAD R9, R4, UR8, RZ ;  /* 0x0000000804097c24 */ /* 0x000fe4000f8e02ff */
[----:B------:R-:W-:-:S04]  /*c2f0*/  IMAD.WIDE.U32 R2, R6, UR8, R2 ;  /* 0x0000000806027c25 */ /* 0x000fc8000f8e0002 */
[----:B-1----:R-:W-:Y:S01]  /*c300*/  IMAD.SHL.U32 R20, R21, 0x10, RZ ;  /* 0x0000001015147824 */ /* 0x002fe200078e00ff */
[----:B------:R-:W-:Y:S01]  /*c310*/  IADD3 R4, P0, R2, UR10, RZ ;  /* 0x0000000a02047c10 */ /* 0x000fe2000ff1e0ff */
[----:B------:R-:W-:-:S03]  /*c320*/  IMAD R9, R6, UR9, R9 ;  /* 0x0000000906097c24 */ /* 0x000fc6000f8e0209 */
[----:B------:R-:W-:Y:S02]  /*c330*/  LOP3.LUT R20, R20, 0x30, RZ, 0xc0, !PT ;  /* 0x0000003014147812 */ /* 0x000fe400078ec0ff */
[----:B------:R-:W-:Y:S02]  /*c340*/  IADD3.X R6, R3, UR11, R9, P0, !PT ;  /* 0x0000000b03067c10 */ /* 0x000fe400087fe409 */
[----:B------:R-:W-:Y:S01]  /*c350*/  ISETP.GE.AND P0, PT, R20, UR4, PT ;  /* 0x0000000414007c0c */ /* 0x000fe2000bf06270 */
[----:B------:R-:W-:Y:S01]  /*c360*/  UMOV UR4, 0xffffffff ;  /* 0xffffffff00047882 */ /* 0x000fe20000000000 */
[----:B------:R-:W-:-:S04]  /*c370*/  LOP3.LUT R21, R21, 0x7f, RZ, 0xc0, !PT ;  /* 0x0000007f15157812 */ /* 0x000fc800078ec0ff */
[----:B------:R-:W-:Y:S01]  /*c380*/  SHF.R.U32.HI R21, RZ, 0x2, R21 ;  /* 0x00000002ff157819 */ /* 0x000fe20000011615 */
[----:B---3--:R-:W-:Y:S06]  /*c390*/  BRA.DIV UR4, `(.L_x_198) ;  /* 0x0000002604b47947 */ /* 0x008fec000b800000 */
[----:B------:R-:W0:Y:S01]  /*c3a0*/  SHFL.IDX PT, R14, R0, RZ, 0x1c1f ;  /* 0x001c1fff000e7589 */ /* 0x000e2200000e0000 */
[----:B------:R-:W-:Y:S02]  /*c3b0*/  IMAD R27, R27, R7, RZ ;  /* 0x000000071b1b7224 */ /* 0x000fe400078e02ff */
[----:B------:R-:W-:Y:S01]  /*c3c0*/  IMAD R25, R25, 0xc0, R21 ;  /* 0x000000c019197824 */ /* 0x000fe200078e0215 */
[----:B------:R-:W1:Y:S03]  /*c3d0*/  SHFL.IDX PT, R2, R5, RZ, 0x1c1f ;  /* 0x001c1fff05027589 */ /* 0x000e6600000e0000 */
[C---:B------:R-:W-:Y:S01]  /*c3e0*/  VIADD R8, R25.reuse, 0x20 ;  /* 0x0000002019087836 */ /* 0x040fe20000000000 */
[----:B------:R-:W-:Y:S01]  /*c3f0*/  ISETP.GE.AND P1, PT, R25, R27, PT ;  /* 0x0000001b1900720c */ /* 0x000fe20003f26270 */
[----:B------:R-:W-:-:S12]  /*c400*/  SHFL.IDX PT, R7, R0, 0x3, 0x1c1f ;  /* 0x007c1f0000077f89 */ /* 0x000fd800000e0000 */
[----:B0-----:R-:W-:-:S05]  /*c410*/  @!P1 IADD3 R14, P2, R20, R14, RZ ;  /* 0x0000000e140e9210 */ /* 0x001fca0007f5e0ff */
[----:B-1----:R-:W-:Y:S02]  /*c420*/  @!P1 IMAD.X R3, RZ, RZ, R2, P2 ;  /* 0x000000ffff039224 */ /* 0x002fe400010e0602 */
[----:B------:R-:W-:Y:S02]  /*c430*/  @!P1 IMAD.MOV.U32 R2, RZ, RZ, R14 ;  /* 0x000000ffff029224 */ /* 0x000fe400078e000e */
[----:B------:R-:W0:Y:S04]  /*c440*/  SHFL.IDX PT, R14, R0, 0x1, 0x1c1f ;  /* 0x003c1f00000e7f89 */ /* 0x000e2800000e0000 */
[----:B-----5:R1:W-:Y:S01]  /*c450*/  @!P1 LDGSTS.E.BYPASS.LTC128B.128 [R10+0xb000], desc[UR46][R2.64], !P0 ;  /* 0x0b000000020a9fae */ /* 0x0203e2000c101d6e */
[----:B------:R-:W-:Y:S01]  /*c460*/  ISETP.GE.AND P1, PT, R8, R27, PT ;  /* 0x0000001b0800720c */ /* 0x000fe20003f26270 */
[----:B------:R-:W-:-:S02]  /*c470*/  VIADD R8, R25, 0x40 ;  /* 0x0000004019087836 */ /* 0x000fc40000000000 */
[----:B-1----:R-:W1:Y:S10]  /*c480*/  SHFL.IDX PT, R2, R5, 0x1, 0x1c1f ;  /* 0x003c1f0005027f89 */ /* 0x002e7400000e0000 */
[----:B0-----:R-:W-:-:S05]  /*c490*/  @!P1 IADD3 R14, P2, R20, R14, RZ ;  /* 0x0000000e140e9210 */ /* 0x001fca0007f5e0ff */
[----:B-1----:R-:W-:Y:S01]  /*c4a0*/  @!P1 IMAD.X R3, RZ, RZ, R2, P2 ;  /* 0x000000ffff039224 */ /* 0x002fe200010e0602 */
[----:B------:R-:W-:Y:S02]  /*c4b0*/  @!P1 MOV R2, R14 ;  /* 0x0000000e00029202 */ /* 0x000fe40000000f00 */
[----:B------:R-:W0:Y:S04]  /*c4c0*/  SHFL.IDX PT, R14, R0, 0x2, 0x1c1f ;  /* 0x005c1f00000e7f89 */ /* 0x000e2800000e0000 */
[----:B------:R1:W-:Y:S01]  /*c4d0*/  @!P1 LDGSTS.E.BYPASS.LTC128B.128 [R10+0xb800], desc[UR46][R2.64], !P0 ;  /* 0x0b800000020a9fae */ /* 0x0003e2000c101d6e */
[----:B------:R-:W-:Y:S01]  /*c4e0*/  ISETP.GE.AND P1, PT, R8, R27, PT ;  /* 0x0000001b0800720c */ /* 0x000fe20003f26270 */
[----:B------:R-:W-:Y:S02]  /*c4f0*/  VIADD R8, R25, 0x80 ;  /* 0x0000008019087836 */ /* 0x000fe40000000000 */
[----:B------:R-:W-:Y:S04]  /*c500*/  SHFL.IDX PT, R0, R6, RZ, 0x1c1f ;  /* 0x001c1fff06007589 */ /* 0x000fe800000e0000 */
[----:B-1----:R-:W1:Y:S04]  /*c510*/  SHFL.IDX PT, R2, R5, 0x2, 0x1c1f ;  /* 0x005c1f0005027f89 */ /* 0x002e6800000e0000 */
[----:B------:R-:W2:Y:S02]  /*c520*/  SHFL.IDX PT, R5, R5, 0x3, 0x1c1f ;  /* 0x007c1f0005057f89 */ /* 0x000ea400000e0000 */
[----:B0-----:R-:W-:-:S05]  /*c530*/  @!P1 IADD3 R14, P2, R20, R14, RZ ;  /* 0x0000000e140e9210 */ /* 0x001fca0007f5e0ff */
[----:B-1----:R-:W-:Y:S01]  /*c540*/  @!P1 IMAD.X R3, RZ, RZ, R2, P2 ;  /* 0x000000ffff039224 */ /* 0x002fe200010e0602 */
[-C--:B------:R-:W-:Y:S01]  /*c550*/  ISETP.GE.AND P2, PT, R8, R27.reuse, PT ;  /* 0x0000001b0800720c */ /* 0x080fe20003f46270 */
[----:B------:R-:W-:Y:S02]  /*c560*/  @!P1 IMAD.MOV.U32 R2, RZ, RZ, R14 ;  /* 0x000000ffff029224 */ /* 0x000fe400078e000e */
[----:B------:R-:W-:Y:S01]  /*c570*/  VIADD R8, R25, 0x60 ;  /* 0x0000006019087836 */ /* 0x000fe20000000000 */
[----:B------:R-:W0:Y:S04]  /*c580*/  SHFL.IDX PT, R14, R4, RZ, 0x1c1f ;  /* 0x001c1fff040e7589 */ /* 0x000e2800000e0000 */
[----:B------:R1:W-:Y:S01]  /*c590*/  @!P1 LDGSTS.E.BYPASS.LTC128B.128 [R10+0xc000], desc[UR46][R2.64], !P0 ;  /* 0x0c000000020a9fae */ /* 0x0003e2000c101d6e */
[----:B------:R-:W-:-:S13]  /*c5a0*/  ISETP.GE.AND P1, PT, R8, R27, PT ;  /* 0x0000001b0800720c */ /* 0x000fda0003f26270 */
[----:B-1----:R-:W-:-:S05]  /*c5b0*/  @!P1 IADD3 R2, P3, R20, R7, RZ ;  /* 0x0000000714029210 */ /* 0x002fca0007f7e0ff */
[----:B--2---:R-:W-:-:S05]  /*c5c0*/  @!P1 IMAD.X R3, RZ, RZ, R5, P3 ;  /* 0x000000ffff039224 */ /* 0x004fca00018e0605 */
[----:B------:R0:W-:Y:S02]  /*c5d0*/  @!P1 LDGSTS.E.BYPASS.LTC128B.128 [R10+0xc800], desc[UR46][R2.64], !P0 ;  /* 0x0c800000020a9fae */ /* 0x0001e4000c101d6e */
[----:B0-----:R-:W-:Y:S02]  /*c5e0*/  @!P2 IADD3 R2, P1, R20, R14, RZ ;  /* 0x0000000e1402a210 */ /* 0x001fe40007f3e0ff */
[----:B------:R0:W1:Y:S03]  /*c5f0*/  SHFL.IDX PT, R14, R4, 0x1, 0x1c1f ;  /* 0x003c1f00040e7f89 */ /* 0x00006600000e0000 */
[----:B------:R-:W-:Y:S02]  /*c600*/  @!P2 IMAD.X R3, RZ, RZ, R0, P1 ;  /* 0x000000ffff03a224 */ /* 0x000fe400008e0600 */
[----:B------:R0:W2:Y:S04]  /*c610*/  SHFL.IDX PT, R0, R6, 0x1, 0x1c1f ;  /* 0x003c1f0006007f89 */ /* 0x0000a800000e0000 */
[----:B------:R0:W-:Y:S02]  /*c620*/  @!P2 LDGSTS.E.BYPASS.LTC128B.128 [R10+0xd000], desc[UR46][R2.64], !P0 ;  /* 0x0d000000020aafae */ /* 0x0001e4000c101d6e */
.L_x_277:
[----:B0-----:R-:W-:-:S04]  /*c630*/  IADD3 R2, R25, 0xa0, RZ ;  /* 0x000000a019027810 */ /* 0x001fc80007ffe0ff */
[----:B------:R-:W-:-:S13]  /*c640*/  ISETP.GE.AND P1, PT, R2, R27, PT ;  /* 0x0000001b0200720c */ /* 0x000fda0003f26270 */
[----:B-1----:R-:W-:-:S05]  /*c650*/  @!P1 IADD3 R2, P2, R20, R14, RZ ;  /* 0x0000000e14029210 */ /* 0x002fca0007f5e0ff */
[----:B--2---:R-:W-:-:S05]  /*c660*/  @!P1 IMAD.X R3, RZ, RZ, R0, P2 ;  /* 0x000000ffff039224 */ /* 0x004fca00010e0600 */
[----:B------:R-:W-:Y:S01]  /*c670*/  @!PT LDS RZ, [RZ] ;  /* 0x00000000fffff984 */ /* 0x000fe20000000800 */
[----:B------:R-:W-:Y:S01]  /*c680*/  @!PT LDS RZ, [RZ] ;  /* 0x00000000fffff984 */ /* 0x000fe20000000800 */
[----:B------:R-:W-:Y:S01]  /*c690*/  @!PT LDS RZ, [RZ] ;  /* 0x00000000fffff984 */ /* 0x000fe20000000800 */
[----:B------:R0:W-:Y:S01]  /*c6a0*/  @!P1 LDGSTS.E.BYPASS.LTC128B.128 [R10+0xd800], desc[UR46][R2.64], !P0 ;  /* 0x0d800000020a9fae */ /* 0x0001e2000c101d6e */
[----:B------:R-:W-:Y:S01]  /*c6b0*/  PLOP3.LUT P0, PT, PT, PT, PT, 0x80, 0x0 ;  /* 0x000000000000781c */ /* 0x000fe20003f0f070 */
[----:B------:R-:W-:-:S12]  /*c6c0*/  NOP ;  /* 0x0000000000007918 */ /* 0x000fd80000000000 */
.L_x_199:
[----:B------:R-:W-:Y:S02]  /*c6d0*/  PLOP3.LUT P1, PT, P1, P0, PT, 0xa2, 0x0 ;  /* 0x000000000000781c */ /* 0x000fe40000f21472 */
[----:B------:R-:W-:-:S08]  /*c6e0*/  @P0 R2UR P1, UR4, R16 ;  /* 0x00000000100402ca */ /* 0x000fd00000020000 */
[----:B------:R-:W-:-:S05]  /*c6f0*/  @P0 PLOP3.LUT P0, PT, P1, PT, PT, 0x80, 0x0 ;  /* 0x000000000000081c */ /* 0x000fca0000f0f070 */
[----:B------:R-:W-:Y:S01]  /*c700*/  @!P1 SYNCS.ARRIVE.TRANS64.RED.A0T1 RZ, [UR4+0x13200], RZ ;  /* 0x013200ffffff99a7 */ /* 0x000fe20008200404 */
[----:B------:R-:W-:Y:S07]  /*c710*/  @!P1 ARRIVES.LDGSTSBAR.64.TRANSCNT [UR4+0x13200] ;  /* 0x01320000ff0099b0 */ /* 0x000fee0008000a84 */
[----:B------:R-:W-:Y:S05]  /*c720*/  @P0 BRA.U.ANY `(.L_x_199) ;  /* 0xfffffffd00e80947 */ /* 0x000fea000393ffff */
[----:B0-----:R-:W2:Y:S02]  /*c730*/  LDL.LU R2, [R1+0x4] ;  /* 0x0000040001027983 */ /* 0x001ea40000300800 */
[----:B--2---:R-:W-:-:S05]  /*c740*/  VIADD R2, R2, 0x1 ;  /* 0x0000000102027836 */ /* 0x004fca0000000000 */
[----:B------:R0:W-:Y:S01]  /*c750*/  STL [R1+0x4], R2 ;  /* 0x0000040201007387 */ /* 0x0001e20000100800 */
[----:B------:R-:W-:-:S04]  /*c760*/  LEA.HI R0, R2, R2, RZ, 0x1 ;  /* 0x0000000202007211 */ /* 0x000fc800078f08ff */
[----:B------:R-:W-:-:S05]  /*c770*/  LOP3.LUT R0, R0, 0xfffffffe, RZ, 0xc0, !PT ;  /* 0xfffffffe00007812 */ /* 0x000fca00078ec0ff */
[----:B------:R-:W-:-:S05]  /*c780*/  IMAD.IADD R0, R2, 0x1, -R0 ;  /* 0x0000000102007824 */ /* 0x000fca00078e0a00 */
[----:B------:R-:W-:Y:S01]  /*c790*/  SHF.L.U32 R3, R0, 0x1f, RZ ;  /* 0x0000001f00037819 */ /* 0x000fe200000006ff */
[----:B------:R-:W-:Y:S01]  /*c7a0*/  NOP ;  /* 0x0000000000007918 */ /* 0x000fe20000000000 */
[----:B------:R0:W-:Y:S01]  /*c7b0*/  SYNCS.ARRIVE.TRANS64.A1T0 RZ, [R16+URZ+0x13200], RZ ;  /* 0x013200ff10ff79a7 */ /* 0x0001e2000810003f */
[----:B------:R-:W-:Y:S01]  /*c7c0*/  BSSY B0, `(.L_x_200) ;  /* 0x0000003000007945 */ /* 0x000fe20003800000 */
[----:B------:R-:W1:Y:S03]  /*c7d0*/  SYNCS.PHASECHK.TRANS64.TRYWAIT P0, [R16+URZ+0x13220], R3 ;  /* 0x01322003100075a7 */ /* 0x000e66000800017f */
[----:B01----:R-:W-:Y:S05]  /*c7e0*/  @!P0 BRA `(.L_x_201) ;  /* 0x0000002800508947 */ /* 0x003fea0003800000 */
.L_x_278:
[----:B------:R-:W-:Y:S05]  /*c7f0*/  BSYNC B0 ;  /* 0x0000000000007941 */ /* 0x000fea0003800000 */
.L_x_200:
[----:B------:R-:W-:-:S06]  /*c800*/  UISETP.GE.AND UP0, UPT, UR41, 0xa1, UPT ;  /* 0x000000a12900788c */ /* 0x000fcc000bf06270 */
[----:B------:R-:W-:-:S13]  /*c810*/  PLOP3.LUT P0, PT, PT, PT, UP0, 0x80, 0x0 ;  /* 0x000000000000781c */ /* 0x000fda0003f0f008 */
[----:B------:R-:W-:Y:S05]  /*c820*/  @!P0 BRA `(.L_x_202) ;  /* 0x0000000800ec8947 */ /* 0x000fea0003800000 */
[----:B------:R-:W-:Y:S01]  /*c830*/  UIADD3 UR4, UR40, -0x2, URZ ;  /* 0xfffffffe28047890 */ /* 0x000fe2000fffe03f */
[----:B------:R-:W-:Y:S02]  /*c840*/  IMAD.MOV.U32 R6, RZ, RZ, R19 ;  /* 0x000000ffff067224 */ /* 0x000fe400078e0013 */
[----:B------:R-:W-:-:S03]  /*c850*/  IMAD.MOV.U32 R7, RZ, RZ, R18 ;  /* 0x000000ffff077224 */ /* 0x000fc600078e0012 */
[----:B------:R-:W-:-:S07]  /*c860*/  IMAD.U32 R0, RZ, RZ, UR4 ;  /* 0x00000004ff007e24 */ /* 0x000fce000f8e00ff */
.L_x_222:
[----:B------:R-:W-:Y:S01]  /*c870*/  LOP3.LUT P1, RZ, R23, 0x1, RZ, 0xc0, !PT ;  /* 0x0000000117ff7812 */ /* 0x000fe2000782c0ff */
[----:B------:R-:W-:Y:S01]  /*c880*/  VIADD R18, R7, 0x1 ;  /* 0x0000000107127836 */ /* 0x000fe20000000000 */
[----:B------:R-:W-:Y:S05]  /*c890*/  YIELD ;  /* 0x0000000000007946 */ /* 0x000fea0003800000 */
[----:B------:R-:W-:Y:S01]  /*c8a0*/  ISETP.NE.AND P0, PT, R18, 0x2, PT ;  /* 0x000000021200780c */ /* 0x000fe20003f05270 */
[----:B------:R-:W-:Y:S03]  /*c8b0*/  BSSY B0, `(.L_x_203) ;  /* 0x0000067000007945 */ /* 0x000fe60003800000 */
[----:B------:R-:W-:-:S02]  /*c8c0*/  SEL R19, RZ, 0x1, P0 ;  /* 0x00000001ff137807 */ /* 0x000fc40000000000 */
[----:B------:R-:W-:Y:S02]  /*c8d0*/  SEL R18, R18, RZ, P0 ;  /* 0x000000ff12127207 */ /* 0x000fe40000000000 */
[----:B------:R-:W-:Y:S01]  /*c8e0*/  LOP3.LUT R19, R6, R19, RZ, 0x3c, !PT ;  /* 0x0000001306137212 */ /* 0x000fe200078e3cff */
[----:B0-----:R-:W-:Y:S06]  /*c8f0*/  @!P1 BRA `(.L_x_204) ;  /* 0x0000000400889947 */ /* 0x001fec0003800000 */
[----:B------:R-:W-:Y:S01]  /*c900*/  ULDC.64 UR4, c[0x0][0x418] ;  /* 0x0001060000047ab9 */ /* 0x000fe20000000a00 */
[----:B------:R-:W-:Y:S02]  /*c910*/  MOV R8, R0 ;  /* 0x0000000000087202 */ /* 0x000fe40000000f00 */
[----:B------:R-:W-:-:S04]  /*c920*/  ISETP.NE.U32.AND P0, PT, RZ, UR4, PT ;  /* 0x00000004ff007c0c */ /* 0x000fc8000bf05070 */
[----:B------:R-:W-:-:S13]  /*c930*/  ISETP.NE.AND.EX P0, PT, RZ, UR5, PT, P0 ;  /* 0x00000005ff007c0c */ /* 0x000fda000bf05300 */
[----:B------:R-:W-:Y:S05]  /*c940*/  @!P0 BRA `(.L_x_205) ;  /* 0x0000000000488947 */ /* 0x000fea0003800000 */
[----:B------:R-:W1:Y:S01]  /*c950*/  LDC R8, c[0x0][0x43c] ;  /* 0x00010f00ff087b82 */ /* 0x000e620000000800 */
[----:B------:R-:W-:Y:S01]  /*c960*/  IMAD.MOV.U32 R9, RZ, RZ, R0 ;  /* 0x000000ffff097224 */ /* 0x000fe200078e0000 */
[----:B------:R-:W-:Y:S02]  /*c970*/  ULDC.64 UR6, c[0x0][0x428] ;  /* 0x00010a0000067ab9 */ /* 0x000fe40000000a00 */
[----:B------:R-:W-:-:S04]  /*c980*/  IMAD R5, R26, UR6, RZ ;  /* 0x000000061a057c24 */ /* 0x000fc8000f8e02ff */
[----:B------:R-:W-:Y:S01]  /*c990*/  IMAD R5, R22, UR7, R5 ;  /* 0x0000000716057c24 */ /* 0x000fe2000f8e0205 */
[----:B-1----:R-:W-:-:S13]  /*c9a0*/  ISETP.NE.AND P0, PT, R8, 0x1, PT ;  /* 0x000000010800780c */ /* 0x002fda0003f05270 */
[----:B0-----:R-:W0:Y:S02]  /*c9b0*/  @P0 LDC.64 R2, c[0x0][0x440] ;  /* 0x00011000ff020b82 */ /* 0x001e240000000a00 */
[----:B0-----:R-:W-:-:S05]  /*c9c0*/  @P0 IMAD.HI.U32 R2, R0, R2, RZ ;  /* 0x0000000200020227 */ /* 0x001fca00078e00ff */
[----:B------:R-:W-:-:S04]  /*c9d0*/  @P0 SHF.R.U32.HI R9, RZ, R3, R2 ;  /* 0x00000003ff090219 */ /* 0x000fc80000011602 */
[--C-:B------:R-:W-:Y:S01]  /*c9e0*/  SHF.R.S32.HI R3, RZ, 0x1f, R9.reuse ;  /* 0x0000001fff037819 */ /* 0x100fe20000011409 */
[----:B------:R-:W-:-:S04]  /*c9f0*/  IMAD.MOV.U32 R2, RZ, RZ, R9 ;  /* 0x000000ffff027224 */ /* 0x000fc800078e0009 */
[----:B------:R-:W-:-:S04]  /*ca00*/  IMAD.WIDE.U32 R2, R22, UR6, R2 ;  /* 0x0000000616027c25 */ /* 0x000fc8000f8e0002 */
[----:B------:R-:W-:Y:S01]  /*ca10*/  IMAD.IADD R3, R5, 0x1, R3 ;  /* 0x0000000105037824 */ /* 0x000fe200078e0203 */
[----:B------:R-:W-:-:S04]  /*ca20*/  LEA R4, P0, R2, UR4, 0x2 ;  /* 0x0000000402047c11 */ /* 0x000fc8000f8010ff */
[----:B------:R-:W-:-:S05]  /*ca30*/  LEA.HI.X R5, R2, UR5, R3, 0x2, P0 ;  /* 0x0000000502057c11 */ /* 0x000fca00080f1403 */
[----:B------:R1:W5:Y:S01]  /*ca40*/  LDG.E R17, desc[UR46][R4.64] ;  /* 0x0000002e04117981 */ /* 0x000362000c1e1900 */
[----:B------:R-:W-:-:S04]  /*ca50*/  IMAD.MOV R3, RZ, RZ, -R9 ;  /* 0x000000ffff037224 */ /* 0x000fc800078e0a09 */
[----:B------:R-:W-:-:S07]  /*ca60*/  IMAD R8, R8, R3, R0 ;  /* 0x0000000308087224 */ /* 0x000fce00078e0200 */
.L_x_205:
[----:B-1----:R-:W-:Y:S01]  /*ca70*/  IMAD R4, R18, 0x8, R16 ;  /* 0x0000000812047824 */ /* 0x002fe200078e0210 */
[----:B0-----:R-:W-:Y:S01]  /*ca80*/  SHF.L.U32 R3, R19, 0x1f, RZ ;  /* 0x0000001f13037819 */ /* 0x001fe200000006ff */
[----:B------:R-:W0:Y:S01]  /*ca90*/  S2R R2, SR_TID.X ;  /* 0x0000000000027919 */ /* 0x000e220000002100 */
[----:B------:R-:W-:Y:S02]  /*caa0*/  BSSY B1, `(.L_x_206) ;  /* 0x0000005000017945 */ /* 0x000fe40003800000 */
[----:B------:R-:W1:Y:S01]  /*cab0*/  SYNCS.PHASECHK.TRANS64.TRYWAIT P0, [R4+URZ+0x13280], R3 ;  /* 0x01328003040075a7 */ /* 0x000e62000800017f */
[----:B0-----:R-:W-:-:S04]  /*cac0*/  LOP3.LUT R2, R2, 0x7f, RZ, 0xc0, !PT ;  /* 0x0000007f02027812 */ /* 0x001fc800078ec0ff */
[----:B------:R-:W-:Y:S01]  /*cad0*/  ISETP.NE.AND P1, PT, R2, RZ, PT ;  /* 0x000000ff0200720c */ /* 0x000fe20003f25270 */
[----:B-1----:R-:W-:-:S12]  /*cae0*/  @!P0 BRA `(.L_x_207) ;  /* 0x0000002400a48947 */ /* 0x002fd80003800000 */
.L_x_279:
[----:B------:R-:W-:Y:S05]  /*caf0*/  BSYNC B1 ;  /* 0x0000000000017941 */ /* 0x000fea0003800000 */
.L_x_206:
[----:B------:R-:W-:Y:S04]  /*cb00*/  BSSY B1, `(.L_x_208) ;  /* 0x0000009000017945 */ /* 0x000fe80003800000 */
[----:B------:R-:W-:Y:S05]  /*cb10*/  @P1 BRA `(.L_x_209) ;  /* 0x00000000001c1947 */ /* 0x000fea0003800000 */
[----:B------:R-:W1:Y:S01]  /*cb20*/  S2R R2, SR_TID.X ;  /* 0x0000000000027919 */ /* 0x000e620000002100 */
[----:B------:R-:W-:-:S04]  /*cb30*/  IMAD.MOV.U32 R5, RZ, RZ, 0x2800 ;  /* 0x00002800ff057424 */ /* 0x000fc800078e00ff */
[----:B------:R2:W-:Y:S01]  /*cb40*/  SYNCS.ARRIVE.TRANS64 RZ, [R4+URZ+0x13270], R5 ;  /* 0x0132700504ff79a7 */ /* 0x0005e2000800003f */
[----:B-1----:R-:W-:-:S04]  /*cb50*/  LOP3.LUT R2, R2, 0x1f, RZ, 0xc0, !PT ;  /* 0x0000001f02027812 */ /* 0x002fc800078ec0ff */
[----:B------:R-:W-:-:S13]  /*cb60*/  ISETP.NE.AND P0, PT, R2, RZ, PT ;  /* 0x000000ff0200720c */ /* 0x000fda0003f05270 */
[----:B--2---:R-:W-:Y:S05]  /*cb70*/  @!P0 BRA `(.L_x_209) ;  /* 0x0000000000048947 */ /* 0x004fea0003800000 */
[----:B------:R-:W-:Y:S01]  /*cb80*/  BPT.TRAP 0x1 ;  /* 0x000000040000795c */ /* 0x000fe20000300000 */
.L_x_209:
[----:B------:R-:W-:Y:S05]  /*cb90*/  BSYNC B1 ;  /* 0x0000000000017941 */ /* 0x000fea0003800000 */
.L_x_208:
[----:B------:R-:W-:Y:S01]  /*cba0*/  MOV R10, RZ ;  /* 0x000000ff000a7202 */ /* 0x000fe20000000f00 */
[----:B------:R-:W-:Y:S01]  /*cbb0*/  IMAD.MOV.U32 R5, RZ, RZ, 0xa0 ;  /* 0x000000a0ff057424 */ /* 0x000fe200078e00ff */
[----:B------:R-:W-:Y:S01]  /*cbc0*/  UIADD3 UR4, UP0, UR52, 0x470, URZ ;  /* 0x0000047034047890 */ /* 0x000fe2000ff1e03f */
[----:B------:R-:W-:Y:S01]  /*cbd0*/  PLOP3.LUT P0, PT, PT, PT, PT, 0x80, 0x0 ;  /* 0x000000000000781c */ /* 0x000fe20003f0f070 */
[----:B------:R-:W-:Y:S01]  /*cbe0*/  VIADD R9, R4, 0x13270 ;  /* 0x0001327004097836 */ /* 0x000fe20000000000 */
[----:B------:R-:W-:Y:S01]  /*cbf0*/  R2UR UR10, R10 ;  /* 0x000000000a0a72ca */ /* 0x000fe200000e0000 */
[----:B------:R-:W-:Y:S01]  /*cc00*/  IMAD R5, R8, R5, UR42 ;  /* 0x0000002a08057e24 */ /* 0x000fe2000f8e0205 */
[----:B------:R-:W-:Y:S01]  /*cc10*/  UIADD3.X UR5, URZ, UR53, URZ, UP0, !UPT ;  /* 0x000000353f057290 */ /* 0x000fe200087fe43f */
[----:B------:R-:W-:Y:S01]  /*cc20*/  IMAD R8, R18, 0x2800, R16 ;  /* 0x0000280012087824 */ /* 0x000fe200078e0210 */
[----:B------:R-:W-:Y:S01]  /*cc30*/  UMOV UR6, 0x0 ;  /* 0x0000000000067882 */ /* 0x000fe20000000000 */
[----:B------:R-:W-:-:S02]  /*cc40*/  UMOV UR7, 0x14f00000 ;  /* 0x14f0000000077882 */ /* 0x000fc40000000000 */
[----:B------:R-:W-:-:S08]  /*cc50*/  VIADD R2, R8, 0x6000 ;  /* 0x0000600008027836 */ /* 0x000fd00000000000 */
.L_x_210:
        /* <DEDUP_REMOVED lines=10> */
[----:B------:R-:W1:Y:S01]  /*cd00*/  SYNCS.PHASECHK.TRANS64.TRYWAIT P0, [R4+URZ+0x13240], R3 ;  /* 0x01324003040075a7 */ /* 0x000e62000800017f */
[----:B------:R-:W-:Y:S04]  /*cd10*/  BSSY B1, `(.L_x_211) ;  /* 0x0000002000017945 */ /* 0x000fe80003800000 */
[----:B-1----:R-:W-:Y:S05]  /*cd20*/  @!P0 BRA `(.L_x_212) ;  /* 0x0000002400288947 */ /* 0x002fea0003800000 */
.L_x_280:
[----:B------:R-:W-:Y:S05]  /*cd30*/  BSYNC B1 ;  /* 0x0000000000017941 */ /* 0x000fea0003800000 */
.L_x_211:
[----:B------:R-:W-:Y:S01]  /*cd40*/  BSSY B1, `(.L_x_213) ;  /* 0x000000b000017945 */ /* 0x000fe20003800000 */
[----:B------:R-:W-:Y:S02]  /*cd50*/  IMAD.MOV.U32 R2, RZ, RZ, 0x0 ;  /* 0x00000000ff027424 */ /* 0x000fe400078e00ff */
[----:B01----:R-:W-:Y:S01]  /*cd60*/  IMAD.MOV.U32 R3, RZ, RZ, 0x14f00000 ;  /* 0x14f00000ff037424 */ /* 0x003fe200078e00ff */
[----:B------:R-:W-:Y:S06]  /*cd70*/  @P1 BRA `(.L_x_214) ;  /* 0x00000000001c1947 */ /* 0x000fec0003800000 */
[----:B------:R-:W0:Y:S02]  /*cd80*/  S2R R9, SR_TID.X ;  /* 0x0000000000097919 */ /* 0x000e240000002100 */
[----:B0-----:R-:W-:Y:S01]  /*cd90*/  LOP3.LUT R11, R9, 0x1f, RZ, 0xc0, !PT ;  /* 0x0000001f090b7812 */ /* 0x001fe200078ec0ff */
[----:B------:R-:W-:-:S03]  /*cda0*/  IMAD.MOV.U32 R9, RZ, RZ, 0x2800 ;  /* 0x00002800ff097424 */ /* 0x000fc600078e00ff */
[----:B------:R-:W-:Y:S01]  /*cdb0*/  ISETP.NE.AND P0, PT, R11, RZ, PT ;  /* 0x000000ff0b00720c */ /* 0x000fe20003f05270 */
[----:B------:R0:W-:-:S12]  /*cdc0*/  SYNCS.ARRIVE.TRANS64 RZ, [R4+URZ+0x13230], R9 ;  /* 0x0132300904ff79a7 */ /* 0x0001d8000800003f */
[----:B0-----:R-:W-:Y:S05]  /*cdd0*/  @!P0 BRA `(.L_x_214) ;  /* 0x0000000000048947 */ /* 0x001fea0003800000 */
[----:B------:R-:W-:Y:S01]  /*cde0*/  BPT.TRAP 0x1 ;  /* 0x000000040000795c */ /* 0x000fe20000300000 */
.L_x_214:
[----:B------:R-:W-:Y:S05]  /*cdf0*/  BSYNC B1 ;  /* 0x0000000000017941 */ /* 0x000fea0003800000 */
.L_x_213:
[----:B------:R-:W-:Y:S01]  /*ce00*/  R2UR UR6, R2 ;  /* 0x00000000020672ca */ /* 0x000fe200000e0000 */
[----:B------:R-:W-:Y:S01]  /*ce10*/  UIADD3 UR4, UP0, UR52, 0x370, URZ ;  /* 0x0000037034047890 */ /* 0x000fe2000ff1e03f */
[----:B------:R-:W-:Y:S01]  /*ce20*/  R2UR UR7, R3 ;  /* 0x00000000030772ca */ /* 0x000fe200000e0000 */
[----:B------:R-:W-:Y:S01]  /*ce30*/  VIADD R8, R8, 0xe000 ;  /* 0x0000e00008087836 */ /* 0x000fe20000000000 */
[----:B------:R-:W-:Y:S01]  /*ce40*/  R2UR UR10, R10 ;  /* 0x000000000a0a72ca */ /* 0x000fe200000e0000 */
[----:B------:R-:W-:Y:S01]  /*ce50*/  VIADD R4, R4, 0x13230 ;  /* 0x0001323004047836 */ /* 0x000fe20000000000 */
[----:B------:R-:W-:Y:S01]  /*ce60*/  PLOP3.LUT P0, PT, PT, PT, PT, 0x80, 0x0 ;  /* 0x000000000000781c */ /* 0x000fe20003f0f070 */
[----:B------:R-:W-:-:S12]  /*ce70*/  UIADD3.X UR5, URZ, UR53, URZ, UP0, !UPT ;  /* 0x000000353f057290 */ /* 0x000fd800087fe43f */
.L_x_215:
        /* <DEDUP_REMOVED lines=10> */
.L_x_204:
[----:B------:R-:W-:Y:S05]  /*cf20*/  BSYNC B0 ;  /* 0x0000000000007941 */ /* 0x000fea0003800000 */
.L_x_203:
[----:B------:R-:W-:-:S06]  /*cf30*/  UISETP.NE.AND UP0, UPT, UR39, 0x3, UPT ;  /* 0x000000032700788c */ /* 0x000fcc000bf05270 */
[----:B------:R-:W-:-:S13]  /*cf40*/  PLOP3.LUT P0, PT, PT, PT, UP0, 0x80, 0x0 ;  /* 0x000000000000781c */ /* 0x000fda0003f0f008 */
[----:B------:R-:W-:Y:S05]  /*cf50*/  @!P0 BRA `(.L_x_216) ;  /* 0x0000000000048947 */ /* 0x000fea0003800000 */
[----:B------:R-:W-:Y:S01]  /*cf60*/  BPT.TRAP 0x1 ;  /* 0x000000040000795c */ /* 0x000fe20000300000 */
.L_x_216:
[----:B------:R-:W-:Y:S01]  /*cf70*/  LOP3.LUT R2, R6, 0x1, RZ, 0x3c, !PT ;  /* 0x0000000106027812 */ /* 0x000fe200078e3cff */
[----:B------:R-:W-:Y:S01]  /*cf80*/  IMAD.U32 R4, RZ, RZ, UR44 ;  /* 0x0000002cff047e24 */ /* 0x000fe2000f8e00ff */
[----:B0-----:R-:W-:Y:S01]  /*cf90*/  LEA R3, R7, R16, 0x3 ;  /* 0x0000001007037211 */ /* 0x001fe200078e18ff */
[----:B------:R-:W-:Y:S01]  /*cfa0*/  BSSY B0, `(.L_x_217) ;  /* 0x0000005000007945 */ /* 0x000fe20003800000 */
[----:B------:R-:W-:Y:S02]  /*cfb0*/  SHF.L.U32 R2, R2, 0x1f, RZ ;  /* 0x0000001f02027819 */ /* 0x000fe400000006ff */
[----:B------:R-:W-:Y:S02]  /*cfc0*/  ISETP.NE.AND P1, PT, R4, 0x3, PT ;  /* 0x000000030400780c */ /* 0x000fe40003f25270 */
[----:B------:R-:W0:Y:S02]  /*cfd0*/  SYNCS.PHASECHK.TRANS64.TRYWAIT P0, [R3+URZ+0x13270], R2 ;  /* 0x01327002030075a7 */ /* 0x000e24000800017f */
[----:B0-----:R-:W-:Y:S09]  /*cfe0*/  @!P0 BRA `(.L_x_218) ;  /* 0x00000020008c8947 */ /* 0x001ff20003800000 */
.L_x_281:
[----:B------:R-:W-:Y:S05]  /*cff0*/  BSYNC B0 ;  /* 0x0000000000007941 */ /* 0x000fea0003800000 */
.L_x_217:
[----:B------:R-:W-:Y:S05]  /*d000*/  @!P1 BRA `(.L_x_219) ;  /* 0x0000000000049947 */ /* 0x000fea0003800000 */
[----:B------:R-:W-:Y:S01]  /*d010*/  BPT.TRAP 0x1 ;  /* 0x000000040000795c */ /* 0x000fe20000300000 */
.L_x_219:
[----:B0-----:R-:W-:Y:S01]  /*d020*/  SHF.L.U32 R2, R6, 0x1f, RZ ;  /* 0x0000001f06027819 */ /* 0x001fe200000006ff */
[----:B------:R-:W-:-:S03]  /*d030*/  IMAD R10, R7, 0x2800, RZ ;  /* 0x00002800070a7824 */ /* 0x000fc600078e02ff */
[----:B------:R-:W0:Y:S02]  /*d040*/  SYNCS.PHASECHK.TRANS64.TRYWAIT P0, [R3+URZ+0x13260], R2 ;  /* 0x01326002030075a7 */ /* 0x000e24000800017f */
[----:B0-----:R-:W-:Y:S05]  /*d050*/  @!P0 BRA `(.L_x_220) ;  /* 0x0000002000848947 */ /* 0x001fea0003800000 */
.L_x_282:
[----:B------:R-:W-:Y:S01]  /*d060*/  LOP3.LUT R5, R10, R29, RZ, 0xfc, !PT ;  /* 0x0000001d0a057212 */ /* 0x000fe200078efcff */
[----:B------:R-:W-:Y:S05]  /*d070*/  WARPSYNC.ALL ;  /* 0x0000000000007948 */ /* 0x000fea0003800000 */
[----:B0-----:R-:W-:-:S05]  /*d080*/  IMAD.IADD R2, R16, 0x1, R5 ;  /* 0x0000000110027824 */ /* 0x001fca00078e0205 */
[----:B------:R-:W0:Y:S02]  /*d090*/  LDSM.16.MT88.4 R4, [R2+0x6000] ;  /* 0x006000000204783b */ /* 0x000e240000004200 */
[C-C-:B0-----:R-:W-:Y:S02]  /*d0a0*/  PRMT R8, R4.reuse, 0x6420, R5.reuse ;  /* 0x0000642004087816 */ /* 0x141fe40000000005 */
[----:B------:R-:W-:Y:S02]  /*d0b0*/  PRMT R9, R4, 0x7531, R5 ;  /* 0x0000753104097816 */ /* 0x000fe40000000005 */
[----:B------:R-:W-:Y:S02]  /*d0c0*/  LOP3.LUT R5, R10, R28, RZ, 0xfc, !PT ;  /* 0x0000001c0a057212 */ /* 0x000fe400078efcff */
[C-C-:B------:R-:W-:Y:S02]  /*d0d0*/  PRMT R10, R6.reuse, 0x6420, R7.reuse ;  /* 0x00006420060a7816 */ /* 0x140fe40000000007 */
[----:B------:R-:W-:Y:S01]  /*d0e0*/  PRMT R11, R6, 0x7531, R7 ;  /* 0x00007531060b7816 */ /* 0x000fe20000000007 */
[----:B------:R-:W-:-:S05]  /*d0f0*/  IMAD.IADD R12, R16, 0x1, R5 ;  /* 0x00000001100c7824 */ /* 0x000fca00078e0205 */
[----:B------:R-:W-:Y:S04]  /*d100*/  STSM.16.M88.4 [R12+0x1000], R8 ;  /* 0x001000080c007844 */ /* 0x000fe80000000200 */
[----:B------:R-:W0:Y:S02]  /*d110*/  LDSM.16.MT88.4 R4, [R2+0x6800] ;  /* 0x006800000204783b */ /* 0x000e240000004200 */
[C-C-:B0-----:R-:W-:Y:S02]  /*d120*/  PRMT R8, R4.reuse, 0x6420, R5.reuse ;  /* 0x0000642004087816 */ /* 0x141fe40000000005 */
[----:B------:R-:W-:Y:S02]  /*d130*/  PRMT R9, R4, 0x7531, R5 ;  /* 0x0000753104097816 */ /* 0x000fe40000000005 */
[----:B------:R-:W-:-:S02]  /*d140*/  PRMT R10, R6, 0x6420, R7 ;  /* 0x00006420060a7816 */ /* 0x000fc40000000007 */
[----:B------:R-:W-:-:S05]  /*d150*/  PRMT R11, R6, 0x7531, R7 ;  /* 0x00007531060b7816 */ /* 0x000fca0000000007 */
        /* <DEDUP_REMOVED lines=27> */
.L_x_221:
[----:B------:R-:W2:Y:S01]  /*d310*/  S2R R2, SR_TID.X ;  /* 0x0000000000027919 */ /* 0x000ea20000002100 */
[----:B-1----:R1:W-:Y:S01]  /*d320*/  SYNCS.ARRIVE.TRANS64.A1T0 RZ, [R3+URZ+0x13250], RZ ;  /* 0x013250ff03ff79a7 */ /* 0x0023e2000810003f */
[----:B------:R-:W-:Y:S02]  /*d330*/  IMAD.MOV.U32 R6, RZ, RZ, R19 ;  /* 0x000000ffff067224 */ /* 0x000fe400078e0013 */
[----:B------:R-:W-:Y:S01]  /*d340*/  IMAD.MOV.U32 R7, RZ, RZ, R18 ;  /* 0x000000ffff077224 */ /* 0x000fe200078e0012 */
[----:B--2---:R-:W-:Y:S01]  /*d350*/  LOP3.LUT R2, R2, 0x7f, RZ, 0xc0, !PT ;  /* 0x0000007f02027812 */ /* 0x004fe200078ec0ff */
[----:B------:R-:W-:Y:S03]  /*d360*/  BAR.SYNC.DEFER_BLOCKING 0x2, 0x80 ;  /* 0x0082000000007b1d */ /* 0x000fe60000010000 */
[----:B------:R-:W-:-:S13]  /*d370*/  ISETP.NE.AND P0, PT, R2, RZ, PT ;  /* 0x000000ff0200720c */ /* 0x000fda0003f05270 */
[----:B------:R-:W-:-:S05]  /*d380*/  @!P0 VIADD R2, R3, 0x13280 ;  /* 0x0001328003028836 */ /* 0x000fca0000000000 */
[----:B------:R-:W-:-:S04]  /*d390*/  @!P0 PRMT R2, RZ, 0x654, R2 ;  /* 0x00000654ff028816 */ /* 0x000fc80000000002 */
[----:B------:R1:W-:Y:S01]  /*d3a0*/  @!P0 SYNCS.ARRIVE.TRANS64.RED.A1T0 RZ, [R2+URZ], RZ ;  /* 0x000000ff02ff89a7 */ /* 0x0003e2000810043f */
[C---:B------:R-:W-:Y:S01]  /*d3b0*/  ISETP.GT.AND P0, PT, R0.reuse, RZ, PT ;  /* 0x000000ff0000720c */ /* 0x040fe20003f04270 */
[----:B------:R-:W-:-:S12]  /*d3c0*/  VIADD R0, R0, 0xffffffff ;  /* 0xffffffff00007836 */ /* 0x000fd80000000000 */
[----:B-1----:R-:W-:Y:S05]  /*d3d0*/  @P0 BRA `(.L_x_222) ;  /* 0xfffffff400240947 */ /* 0x002fea000383ffff */
.L_x_202:
[----:B------:R-:W1:Y:S01]  /*d3e0*/  S2R R2, SR_TID.X ;  /* 0x0000000000027919 */ /* 0x000e620000002100 */
[----:B------:R-:W-:Y:S01]  /*d3f0*/  BSSY B0, `(.L_x_223) ;  /* 0x0000010000007945 */ /* 0x000fe20003800000 */
[----:B-1----:R-:W-:-:S04]  /*d400*/  LOP3.LUT R2, R2, 0x7f, RZ, 0xc0, !PT ;  /* 0x0000007f02027812 */ /* 0x002fc800078ec0ff */
[----:B------:R-:W-:-:S13]  /*d410*/  ISETP.NE.AND P0, PT, R2, RZ, PT ;  /* 0x000000ff0200720c */ /* 0x000fda0003f05270 */
[----:B------:R-:W-:Y:S05]  /*d420*/  @P0 BRA `(.L_x_224) ;  /* 0x0000000000300947 */ /* 0x000fea0003800000 */
[----:B------:R-:W1:Y:S01]  /*d430*/  S2R R5, SR_LANEID ;  /* 0x0000000000057919 */ /* 0x000e620000000000 */
[----:B------:R-:W-:Y:S01]  /*d440*/  VOTEU.ANY UR4, UPT, PT ;  /* 0x0000000000047886 */ /* 0x000fe200038e0100 */
[----:B0-----:R-:W0:Y:S01]  /*d450*/  LDC.64 R2, c[0x0][0xc60] ;  /* 0x00031800ff027b82 */ /* 0x001e220000000a00 */
[----:B------:R-:W1:Y:S02]  /*d460*/  FLO.U32 R0, UR4 ;  /* 0x0000000400007d00 */ /* 0x000e6400080e0000 */
[----:B-1----:R-:W-:-:S06]  /*d470*/  ISETP.EQ.U32.AND P1, PT, R0, R5, PT ;  /* 0x000000050000720c */ /* 0x002fcc0003f22070 */
[----:B------:R-:W0:Y:S07]  /*d480*/  POPC R5, UR4 ;  /* 0x0000000400057d09 */ /* 0x000e2e0008000000 */
[----:B0-----:R-:W2:Y:S01]  /*d490*/  @P1 ATOMG.E.ADD.STRONG.GPU PT, R3, desc[UR46][R2.64], R5 ;  /* 0x00000005020319a8 */ /* 0x001ea200081ee1ee */
[----:B------:R-:W0:Y:S02]  /*d4a0*/  S2R R4, SR_LTMASK ;  /* 0x0000000000047919 */ /* 0x000e240000003900 */
[----:B0-----:R-:W-:-:S04]  /*d4b0*/  LOP3.LUT R4, R4, UR4, RZ, 0xc0, !PT ;  /* 0x0000000404047c12 */ /* 0x001fc8000f8ec0ff */
[----:B------:R-:W0:Y:S01]  /*d4c0*/  POPC R7, R4 ;  /* 0x0000000400077309 */ /* 0x000e220000000000 */
[----:B--2---:R-:W0:Y:S02]  /*d4d0*/  SHFL.IDX PT, R0, R3, R0, 0x1f ;  /* 0x00001f0003007589 */ /* 0x004e2400000e0000 */
[----:B0-----:R-:W-:-:S07]  /*d4e0*/  IADD3 R24, R0, UR43, R7 ;  /* 0x0000002b00187c10 */ /* 0x001fce000fffe007 */
.L_x_224:
[----:B------:R-:W-:Y:S05]  /*d4f0*/  BSYNC B0 ;  /* 0x0000000000007941 */ /* 0x000fea0003800000 */
.L_x_223:
[----:B------:R-:W-:-:S06]  /*d500*/  UISETP.NE.AND UP0, UPT, UR39, 0x3, UPT ;  /* 0x000000032700788c */ /* 0x000fcc000bf05270 */
[----:B------:R-:W-:-:S13]  /*d510*/  PLOP3.LUT P1, PT, PT, PT, UP0, 0x80, 0x0 ;  /* 0x000000000000781c */ /* 0x000fda0003f2f008 */
[----:B------:R-:W-:Y:S05]  /*d520*/  @!P1 BRA `(.L_x_225) ;  /* 0x0000000000049947 */ /* 0x000fea0003800000 */
[----:B------:R-:W-:Y:S01]  /*d530*/  BPT.TRAP 0x1 ;  /* 0x000000040000795c */ /* 0x000fe20000300000 */
.L_x_225:
[----:B0-----:R-:W-:Y:S01]  /*d540*/  LOP3.LUT R3, R19, 0x1, RZ, 0x3c, !PT ;  /* 0x0000000113037812 */ /* 0x001fe200078e3cff */
[----:B------:R-:W-:Y:S01]  /*d550*/  IMAD.U32 R0, RZ, RZ, UR44 ;  /* 0x0000002cff007e24 */ /* 0x000fe2000f8e00ff */
[----:B------:R-:W-:Y:S01]  /*d560*/  LEA R2, R18, R16, 0x3 ;  /* 0x0000001012027211 */ /* 0x000fe200078e18ff */
[----:B------:R-:W-:Y:S01]  /*d570*/  BSSY B0, `(.L_x_226) ;  /* 0x0000005000007945 */ /* 0x000fe20003800000 */
[----:B------:R-:W-:Y:S02]  /*d580*/  SHF.L.U32 R3, R3, 0x1f, RZ ;  /* 0x0000001f03037819 */ /* 0x000fe400000006ff */
[----:B------:R-:W-:Y:S02]  /*d590*/  ISETP.NE.AND P2, PT, R0, 0x3, PT ;  /* 0x000000030000780c */ /* 0x000fe40003f45270 */
[----:B------:R-:W0:Y:S02]  /*d5a0*/  SYNCS.PHASECHK.TRANS64.TRYWAIT P1, [R2+URZ+0x13270], R3 ;  /* 0x01327003020075a7 */ /* 0x000e24000802017f */
[----:B0-----:R-:W-:Y:S09]  /*d5b0*/  @!P1 BRA `(.L_x_227) ;  /* 0x0000001c00409947 */ /* 0x001ff20003800000 */
.L_x_283:
[----:B------:R-:W-:Y:S05]  /*d5c0*/  BSYNC B0 ;  /* 0x0000000000007941 */ /* 0x000fea0003800000 */
.L_x_226:
[----:B------:R-:W-:Y:S05]  /*d5d0*/  @!P2 BRA `(.L_x_228) ;  /* 0x000000000004a947 */ /* 0x000fea0003800000 */
[----:B------:R-:W-:Y:S01]  /*d5e0*/  BPT.TRAP 0x1 ;  /* 0x000000040000795c */ /* 0x000fe20000300000 */
.L_x_228:
[----:B------:R-:W-:Y:S01]  /*d5f0*/  SHF.L.U32 R5, R19, 0x1f, RZ ;  /* 0x0000001f13057819 */ /* 0x000fe200000006ff */
[----:B0-----:R-:W-:-:S03]  /*d600*/  IMAD R3, R18, 0x2800, RZ ;  /* 0x0000280012037824 */ /* 0x001fc600078e02ff */
[----:B------:R-:W0:Y:S02]  /*d610*/  SYNCS.PHASECHK.TRANS64.TRYWAIT P1, [R2+URZ+0x13260], R5 ;  /* 0x01326005020075a7 */ /* 0x000e24000802017f */
[----:B0-----:R-:W-:Y:S05]  /*d620*/  @!P1 BRA `(.L_x_229) ;  /* 0x0000001c00389947 */ /* 0x001fea0003800000 */
.L_x_284:
[C---:B0-----:R-:W-:Y:S01]  /*d630*/  LOP3.LUT R5, R3.reuse, R29, RZ, 0xfc, !PT ;  /* 0x0000001d03057212 */ /* 0x041fe200078efcff */
[----:B------:R-:W-:Y:S05]  /*d640*/  WARPSYNC.ALL ;  /* 0x0000000000007948 */ /* 0x000fea0003800000 */
[----:B------:R-:W-:Y:S01]  /*d650*/  IMAD.IADD R0, R16, 0x1, R5 ;  /* 0x0000000110007824 */ /* 0x000fe200078e0205 */
[----:B------:R-:W-:-:S04]  /*d660*/  LOP3.LUT R3, R3, R28, RZ, 0xfc, !PT ;  /* 0x0000001c03037212 */ /* 0x000fc800078efcff */
[----:B------:R-:W0:Y:S01]  /*d670*/  LDSM.16.MT88.4 R4, [R0+0x6000] ;  /* 0x006000000004783b */ /* 0x000e220000004200 */
[----:B------:R-:W-:Y:S01]  /*d680*/  IMAD.IADD R3, R16, 0x1, R3 ;  /* 0x0000000110037824 */ /* 0x000fe200078e0203 */
[C-C-:B0-----:R-:W-:Y:S02]  /*d690*/  PRMT R8, R4.reuse, 0x6420, R5.reuse ;  /* 0x0000642004087816 */ /* 0x141fe40000000005 */
[----:B------:R-:W-:Y:S02]  /*d6a0*/  PRMT R9, R4, 0x7531, R5 ;  /* 0x0000753104097816 */ /* 0x000fe40000000005 */
[C-C-:B------:R-:W-:Y:S02]  /*d6b0*/  PRMT R10, R6.reuse, 0x6420, R7.reuse ;  /* 0x00006420060a7816 */ /* 0x140fe40000000007 */
        /* <DEDUP_REMOVED lines=34> */
.L_x_230:
[----:B-1----:R-:W-:Y:S01]  /*d8e0*/  SYNCS.ARRIVE.TRANS64.A1T0 RZ, [R2+URZ+0x13250], RZ ;  /* 0x013250ff02ff79a7 */ /* 0x002fe2000810003f */
[----:B------:R-:W-:Y:S02]  /*d8f0*/  @!P0 VIADD R0, R2, 0x13280 ;  /* 0x0001328002008836 */ /* 0x000fe40000000000 */
[----:B------:R-:W-:-:S03]  /*d900*/  VIADD R18, R18, 0x1 ;  /* 0x0000000112127836 */ /* 0x000fc60000000000 */
[----:B------:R-:W-:Y:S01]  /*d910*/  @!P0 PRMT R0, RZ, 0x654, R0 ;  /* 0x00000654ff008816 */ /* 0x000fe20000000000 */
[----:B------:R-:W-:Y:S06]  /*d920*/  BAR.SYNC.DEFER_BLOCKING 0x2, 0x80 ;  /* 0x0082000000007b1d */ /* 0x000fec0000010000 */
[----:B------:R1:W-:Y:S01]  /*d930*/  @!P0 SYNCS.ARRIVE.TRANS64.RED.A1T0 RZ, [R0+URZ], RZ ;  /* 0x000000ff00ff89a7 */ /* 0x0003e2000810043f */
[----:B------:R-:W-:-:S04]  /*d940*/  ISETP.NE.AND P0, PT, R18, 0x2, PT ;  /* 0x000000021200780c */ /* 0x000fc80003f05270 */
[----:B------:R-:W-:Y:S02]  /*d950*/  SEL R18, R18, RZ, P0 ;  /* 0x000000ff12127207 */ /* 0x000fe40000000000 */
[----:B-1----:R-:W-:-:S04]  /*d960*/  SEL R0, RZ, 0x1, P0 ;  /* 0x00000001ff007807 */ /* 0x002fc80000000000 */
[----:B------:R-:W-:-:S07]  /*d970*/  LOP3.LUT R19, R19, R0, RZ, 0x3c, !PT ;  /* 0x0000000013137212 */ /* 0x000fce00078e3cff */
.L_x_179:
[----:B------:R-:W-:Y:S05]  /*d980*/  BSYNC B7 ;  /* 0x0000000000077941 */ /* 0x000fea0003800000 */
.L_x_177:
[----:B------:R-:W-:-:S13]  /*d990*/  LOP3.LUT P0, RZ, R23, 0x2, RZ, 0xc0, !PT ;  /* 0x0000000217ff7812 */ /* 0x000fda000780c0ff */
[----:B------:R-:W-:Y:S05]  /*d9a0*/  @!P0 BRA `(.L_x_231) ;  /* 0x0000000000288947 */ /* 0x000fea0003800000 */
[----:B------:R-:W2:Y:S08]  /*d9b0*/  S2UR UR5, SR_CgaCtaId ;  /* 0x00000000000579c3 */ /* 0x000eb00000008800 */
[----:B------:R-:W-:Y:S06]  /*d9c0*/  BAR.SYNC.DEFER_BLOCKING 0x5, 0x200 ;  /* 0x0148000000007b1d */ /* 0x000fec0000010000 */
[----:B------:R-:W-:-:S02]  /*d9d0*/  UMOV UR4, 0x400 ;  /* 0x0000040000047882 */ /* 0x000fc40000000000 */
[----:B--2---:R-:W-:-:S06]  /*d9e0*/  ULEA UR4, UR5, UR4, 0x18 ;  /* 0x0000000405047291 */ /* 0x004fcc000f8ec03f */
[----:B------:R-:W-:-:S05]  /*d9f0*/  IMAD.U32 R16, RZ, RZ, UR4 ;  /* 0x00000004ff107e24 */ /* 0x000fca000f8e00ff */
[----:B------:R-:W2:Y:S02]  /*da00*/  LDS.128 R24, [R16+0x132d0] ;  /* 0x0132d00010187984 */ /* 0x000ea40000000c00 */
[----:B--2---:R-:W-:Y:S02]  /*da10*/  R2UR UR45, R27 ;  /* 0x000000001b2d72ca */ /* 0x004fe400000e0000 */
[----:B------:R-:W-:Y:S01]  /*da20*/  R2UR UR36, R26 ;  /* 0x000000001a2472ca */ /* 0x000fe200000e0000 */
[----:B------:R-:W-:Y:S06]  /*da30*/  BAR.ARV 0x4, 0x200 ;  /* 0x0108000000007b1d */ /* 0x000fec0000002000 */
[----:B------:R-:W-:Y:S08]  /*da40*/  BRA `(.L_x_232) ;  /* 0x0000000800247947 */ /* 0x000ff00003800000 */
.L_x_231:
[----:B------:R-:W0:Y:S01]  /*da50*/  S2R R0, SR_TID.X ;  /* 0x0000000000007919 */ /* 0x000e220000002100 */
[----:B------:R-:W-:Y:S01]  /*da60*/  ULDC UR4, c[0x0][0xc3c] ;  /* 0x00030f0000047ab9 */ /* 0x000fe20000000800 */
[----:B0-----:R-:W-:Y:S02]  /*da70*/  LOP3.LUT R8, R0, 0x1f, RZ, 0xc0, !PT ;  /* 0x0000001f00087812 */ /* 0x001fe400078ec0ff */
[----:B------:R-:W-:Y:S02]  /*da80*/  MOV R0, RZ ;  /* 0x000000ff00007202 */ /* 0x000fe40000000f00 */
[C---:B------:R-:W-:Y:S01]  /*da90*/  ISETP.NE.AND P0, PT, R8.reuse, 0x1f, PT ;  /* 0x0000001f0800780c */ /* 0x040fe20003f05270 */
[----:B-1----:R-:W-:-:S05]  /*daa0*/  VIADD R5, R8, UR45 ;  /* 0x0000002d08057c36 */ /* 0x002fca0008000000 */
[----:B------:R-:W-:Y:S01]  /*dab0*/  ISETP.GE.OR P1, PT, R5, UR4, !P0 ;  /* 0x0000000405007c0c */ /* 0x000fe2000c726670 */
[----:B------:R-:W-:-:S12]  /*dac0*/  ULDC UR4, c[0x0][0xc3c] ;  /* 0x00030f0000047ab9 */ /* 0x000fd80000000800 */
[----:B------:R-:W0:Y:S02]  /*dad0*/  @!P1 LDC.64 R2, c[0x0][0xc80] ;  /* 0x00032000ff029b82 */ /* 0x000e240000000a00 */
[----:B0-----:R-:W-:-:S05]  /*dae0*/  @!P1 IMAD.WIDE R2, R5, 0x4, R2 ;  /* 0x0000000405029825 */ /* 0x001fca00078e0202 */
[----:B------:R-:W2:Y:S01]  /*daf0*/  @!P1 LDG.E R0, desc[UR46][R2.64] ;  /* 0x0000002e02009981 */ /* 0x000ea2000c1e1900 */
[C---:B------:R-:W-:Y:S02]  /*db00*/  ISETP.NE.AND P1, PT, R8.reuse, RZ, PT ;  /* 0x000000ff0800720c */ /* 0x040fe40003f25270 */
[C---:B------:R-:W-:Y:S02]  /*db10*/  ISETP.GE.U32.AND P2, PT, R8.reuse, 0x2, PT ;  /* 0x000000020800780c */ /* 0x040fe40003f46070 */
        /* <DEDUP_REMOVED lines=8> */
[----:B------:R-:W-:Y:S02]  /*dba0*/  IMAD.IADD R4, R5, 0x1, R4 ;  /* 0x0000000105047824 */ /* 0x000fe400078e0204 */
[----:B------:R-:W-:Y:S04]  /*dbb0*/  SHFL.IDX PT, R5, R24, RZ, 0x1f ;  /* 0x00001fff18057589 */ /* 0x000fe800000e0000 */
[----:B------:R-:W0:Y:S02]  /*dbc0*/  SHFL.UP PT, R6, R4, 0x4, RZ ;  /* 0x0480000004067989 */ /* 0x000e2400000e00ff */
[----:B0-----:R-:W-:-:S05]  /*dbd0*/  SEL R3, R6, RZ, P3 ;  /* 0x000000ff06037207 */ /* 0x001fca0001800000 */
[----:B------:R-:W-:Y:S02]  /*dbe0*/  IMAD.IADD R6, R4, 0x1, R3 ;  /* 0x0000000104067824 */ /* 0x000fe400078e0203 */
[----:B------:R-:W-:Y:S04]  /*dbf0*/  SHFL.IDX PT, R4, R24, 0x1, 0x1f ;  /* 0x00201f0018047f89 */ /* 0x000fe800000e0000 */
        /* <DEDUP_REMOVED lines=11> */
[----:B------:R-:W-:Y:S05]  /*dcb0*/  @P6 BRA `(.L_x_233) ;  /* 0x0000000000906947 */ /* 0x000fea0003800000 */
.L_x_237:
[----:B------:R-:W-:-:S04]  /*dcc0*/  UIADD3 UR45, UR45, 0x1f, URZ ;  /* 0x0000001f2d2d7890 */ /* 0x000fc8000fffe03f */
[----:B------:R-:W-:-:S06]  /*dcd0*/  UISETP.GE.AND UP0, UPT, UR45, UR4, UPT ;  /* 0x000000042d00728c */ /* 0x000fcc000bf06270 */
[----:B------:R-:W-:-:S13]  /*dce0*/  PLOP3.LUT P6, PT, PT, PT, UP0, 0x40, 0x0 ;  /* 0x000000000000781c */ /* 0x000fda0003fce808 */
[----:B------:R-:W-:Y:S05]  /*dcf0*/  @!P6 BRA `(.L_x_234) ;  /* 0x000000040034e947 */ /* 0x000fea0003800000 */
[----:B------:R-:W0:Y:S01]  /*dd00*/  S2R R0, SR_TID.X ;  /* 0x0000000000007919 */ /* 0x000e220000002100 */
[----:B------:R-:W-:Y:S01]  /*dd10*/  BSSY B0, `(.L_x_235) ;  /* 0x0000009000007945 */ /* 0x000fe20003800000 */
[----:B0-----:R-:W-:-:S05]  /*dd20*/  LOP3.LUT R0, R0, 0x1f, RZ, 0xc0, !PT ;  /* 0x0000001f00007812 */ /* 0x001fca00078ec0ff */
[----:B------:R-:W-:Y:S01]  /*dd30*/  VIADD R7, R0, UR45 ;  /* 0x0000002d00077c36 */ /* 0x000fe20008000000 */
[----:B------:R-:W-:-:S04]  /*dd40*/  MOV R0, RZ ;  /* 0x000000ff00007202 */ /* 0x000fc80000000f00 */
[----:B------:R-:W-:-:S13]  /*dd50*/  ISETP.GE.OR P6, PT, R7, UR4, !P0 ;  /* 0x0000000407007c0c */ /* 0x000fda000c7c6670 */
[----:B------:R-:W-:Y:S05]  /*dd60*/  @P6 BRA `(.L_x_236) ;  /* 0x00000000000c6947 */ /* 0x000fea0003800000 */
[----:B------:R-:W0:Y:S02]  /*dd70*/  LDC.64 R2, c[0x0][0xc80] ;  /* 0x00032000ff027b82 */ /* 0x000e240000000a00 */
[----:B0-----:R-:W-:-:S05]  /*dd80*/  IMAD.WIDE R2, R7, 0x4, R2 ;  /* 0x0000000407027825 */ /* 0x001fca00078e0202 */
[----:B------:R0:W5:Y:S02]  /*dd90*/  LDG.E R0, desc[UR46][R2.64] ;  /* 0x0000002e02007981 */ /* 0x000164000c1e1900 */
.L_x_236:
[----:B------:R-:W-:Y:S05]  /*dda0*/  BSYNC B0 ;  /* 0x0000000000007941 */ /* 0x000fea0003800000 */
.L_x_235:
[----:B0----5:R-:W0:Y:S02]  /*ddb0*/  SHFL.UP PT, R2, R0, 0x1, RZ ;  /* 0x0420000000027989 */ /* 0x021e2400000e00ff */
        /* <DEDUP_REMOVED lines=12> */
[----:B0-----:R-:W-:Y:S02]  /*de80*/  SEL R9, R2, RZ, P5 ;  /* 0x000000ff02097207 */ /* 0x001fe40002800000 */
[----:B------:R-:W0:Y:S03]  /*de90*/  LDC R2, c[0x0][0xc38] ;  /* 0x00030e00ff027b82 */ /* 0x000e260000000800 */
[----:B------:R-:W-:-:S05]  /*dea0*/  IMAD.IADD R3, R8, 0x1, R9 ;  /* 0x0000000108037824 */ /* 0x000fca00078e0209 */
[----:B------:R-:W0:Y:S02]  /*deb0*/  SHFL.IDX PT, R9, R3, 0x1f, 0x1f ;  /* 0x03e01f0003097f89 */ /* 0x000e2400000e0000 */
[----:B0-----:R-:W-:-:S04]  /*dec0*/  IMAD R9, R9, R2, RZ ;  /* 0x0000000209097224 */ /* 0x001fc800078e02ff */
[----:B------:R-:W-:-:S05]  /*ded0*/  IMAD.IADD R4, R9, 0x1, R4 ;  /* 0x0000000109047824 */ /* 0x000fca00078e0204 */
[----:B------:R-:W-:-:S13]  /*dee0*/  ISETP.GT.AND P6, PT, R4, R5, PT ;  /* 0x000000050400720c */ /* 0x000fda0003fc4270 */
[----:B------:R-:W-:Y:S05]  /*def0*/  @!P6 BRA `(.L_x_237) ;  /* 0xfffffffc0070e947 */ /* 0x000fea000383ffff */
.L_x_233:
[----:B------:R-:W-:Y:S02]  /*df00*/  IMAD.IADD R7, R4, 0x1, -R9 ;  /* 0x0000000104077824 */ /* 0x000fe400078e0a09 */
[----:B------:R-:W-:Y:S02]  /*df10*/  IMAD.MOV.U32 R24, RZ, RZ, RZ ;  /* 0x000000ffff187224 */ /* 0x000fe400078e00ff */
[----:B------:R-:W-:-:S05]  /*df20*/  IMAD R4, R3, R2, R7 ;  /* 0x0000000203047224 */ /* 0x000fca00078e0207 */
[----:B------:R-:W-:-:S13]  /*df30*/  ISETP.GT.AND P0, PT, R4, R5, PT ;  /* 0x000000050400720c */ /* 0x000fda0003f04270 */
[----:B------:R-:W-:Y:S02]  /*df40*/  VOTEU.ANY UR5, UPT, !P0 ;  /* 0x0000000000057886 */ /* 0x000fe400040e0100 */
[----:B------:R-:W-:Y:S02]  /*df50*/  UPOPC UR4, UR5 ;  /* 0x00000005000472bf */ /* 0x000fe40008000000 */
[----:B------:R-:W-:-:S04]  /*df60*/  ISETP.NE.AND P0, PT, RZ, UR5, PT ;  /* 0x00000005ff007c0c */ /* 0x000fc8000bf05270 */
[----:B------:R-:W-:-:S05]  /*df70*/  MOV R11, UR4 ;  /* 0x00000004000b7c02 */ /* 0x000fca0008000f00 */
[----:B------:R-:W0:Y:S02]  /*df80*/  SHFL.IDX PT, R0, R0, R11, 0x1f ;  /* 0x00001f0b00007589 */ /* 0x000e2400000e0000 */
[----:B0-----:R-:W-:-:S04]  /*df90*/  IABS R4, R0 ;  /* 0x0000000000047213 */ /* 0x001fc80000000000 */
[----:B------:R-:W0:Y:S08]  /*dfa0*/  I2F.RP R6, R4 ;  /* 0x0000000400067306 */ /* 0x000e300000209400 */
[----:B0-----:R-:W0:Y:S02]  /*dfb0*/  MUFU.RCP R6, R6 ;  /* 0x0000000600067308 */ /* 0x001e240000001000 */
[----:B0-----:R-:W-:-:S06]  /*dfc0*/  VIADD R8, R6, 0xffffffe ;  /* 0x0ffffffe06087836 */ /* 0x001fcc0000000000 */
[----:B------:R0:W1:Y:S01]  /*dfd0*/  F2I.FTZ.U32.TRUNC.NTZ R9, R8 ;  /* 0x0000000800097305 */ /* 0x000062000021f000 */
[----:B------:R-:W-:Y:S05]  /*dfe0*/  @!P0 BRA `(.L_x_238) ;  /* 0x00000000000c8947 */ /* 0x000fea0003800000 */
[----:B------:R-:W-:-:S06]  /*dff0*/  UIADD3 UR5, UR4, -0x1, URZ ;  /* 0xffffffff04057890 */ /* 0x000fcc000fffe03f */
[----:B------:R-:W-:-:S06]  /*e000*/  IMAD.U32 R24, RZ, RZ, UR5 ;  /* 0x00000005ff187e24 */ /* 0x000fcc000f8e00ff */
[----:B------:R2:W3:Y:S02]  /*e010*/  SHFL.IDX PT, R24, R3, R24, 0x1f ;  /* 0x00001f1803187589 */ /* 0x0004e400000e0000 */
.L_x_238:
[----:B-12---:R-:W-:Y:S01]  /*e020*/  IMAD.MOV R3, RZ, RZ, -R9 ;  /* 0x000000ffff037224 */ /* 0x006fe200078e0a09 */
[----:B------:R-:W-:Y:S01]  /*e030*/  UIADD3 UR45, UR4, UR45, URZ ;  /* 0x0000002d042d7290 */ /* 0x000fe2000fffe03f */
[----:B---3--:R-:W-:Y:S02]  /*e040*/  IMAD R24, R24, R2, R7 ;  /* 0x0000000218187224 */ /* 0x008fe400078e0207 */
[----:B------:R-:W-:Y:S02]  /*e050*/  IMAD R6, R3, R4, RZ ;  /* 0x0000000403067224 */ /* 0x000fe400078e02ff */
[----:B------:R-:W-:Y:S02]  /*e060*/  IMAD.MOV.U32 R2, RZ, RZ, RZ ;  /* 0x000000ffff027224 */ /* 0x000fe400078e00ff */
[----:B------:R-:W-:Y:S02]  /*e070*/  IMAD.MOV.U32 R3, RZ, RZ, R9 ;  /* 0x000000ffff037224 */ /* 0x000fe400078e0009 */
[----:B------:R-:W-:-:S02]  /*e080*/  IMAD.IADD R25, R5, 0x1, -R24 ;  /* 0x0000000105197824 */ /* 0x000fc400078e0a18 */
[----:B------:R-:W-:Y:S01]  /*e090*/  IMAD.HI.U32 R9, R9, R6, R2 ;  /* 0x0000000609097227 */ /* 0x000fe200078e0002 */
[----:B------:R-:W-:Y:S02]  /*e0a0*/  IABS R3, R0 ;  /* 0x0000000000037213 */ /* 0x000fe40000000000 */
[----:B------:R-:W-:Y:S02]  /*e0b0*/  IABS R2, R25 ;  /* 0x0000001900027213 */ /* 0x000fe40000000000 */
[----:B------:R-:W-:-:S03]  /*e0c0*/  IADD3 R3, RZ, -R3, RZ ;  /* 0x80000003ff037210 */ /* 0x000fc60007ffe0ff */
[----:B------:R-:W-:-:S04]  /*e0d0*/  IMAD.HI.U32 R9, R9, R2, RZ ;  /* 0x0000000209097227 */ /* 0x000fc800078e00ff */
[----:B------:R-:W-:Y:S01]  /*e0e0*/  IMAD R3, R9, R3, R2 ;  /* 0x0000000309037224 */ /* 0x000fe200078e0202 */
[----:B------:R-:W-:-:S04]  /*e0f0*/  LOP3.LUT R2, R25, R0, RZ, 0x3c, !PT ;  /* 0x0000000019027212 */ /* 0x000fc800078e3cff */
[----:B------:R-:W-:Y:S02]  /*e100*/  ISETP.GT.U32.AND P1, PT, R4, R3, PT ;  /* 0x000000030400720c */ /* 0x000fe40003f24070 */
[----:B------:R-:W-:-:S11]  /*e110*/  ISETP.GE.AND P2, PT, R2, RZ, PT ;  /* 0x000000ff0200720c */ /* 0x000fd60003f46270 */
[----:B------:R-:W-:Y:S02]  /*e120*/  @!P1 IMAD.IADD R3, R3, 0x1, -R4 ;  /* 0x0000000103039824 */ /* 0x000fe400078e0a04 */
[----:B------:R-:W-:Y:S01]  /*e130*/  @!P1 VIADD R9, R9, 0x1 ;  /* 0x0000000109099836 */ /* 0x000fe20000000000 */
[----:B------:R-:W-:Y:S02]  /*e140*/  ISETP.NE.AND P1, PT, R0, RZ, PT ;  /* 0x000000ff0000720c */ /* 0x000fe40003f25270 */
[----:B------:R-:W-:-:S13]  /*e150*/  ISETP.GE.U32.AND P0, PT, R3, R4, PT ;  /* 0x000000040300720c */ /* 0x000fda0003f06070 */
[----:B------:R-:W-:-:S04]  /*e160*/  @P0 VIADD R9, R9, 0x1 ;  /* 0x0000000109090836 */ /* 0x000fc80000000000 */
[----:B------:R-:W-:Y:S01]  /*e170*/  @!P2 IMAD.MOV R9, RZ, RZ, -R9 ;  /* 0x000000ffff09a224 */ /* 0x000fe200078e0a09 */
[----:B------:R-:W-:-:S04]  /*e180*/  @!P1 LOP3.LUT R9, RZ, R0, RZ, 0x33, !PT ;  /* 0x00000000ff099212 */ /* 0x000fc800078e33ff */
[----:B------:R-:W-:Y:S01]  /*e190*/  R2UR UR36, R9 ;  /* 0x00000000092472ca */ /* 0x000fe200000e0000 */
[----:B------:R-:W-:-:S04]  /*e1a0*/  IMAD.MOV R9, RZ, RZ, -R9 ;  /* 0x000000ffff097224 */ /* 0x000fc800078e0a09 */
[----:B------:R-:W-:Y:S01]  /*e1b0*/  IMAD R25, R0, R9, R25 ;  /* 0x0000000900197224 */ /* 0x000fe200078e0219 */
[----:B------:R-:W-:Y:S09]  /*e1c0*/  BRA `(.L_x_239) ;  /* 0x0000000000107947 */ /* 0x000ff20003800000 */
.L_x_234:
[----:B------:R-:W-:Y:S01]  /*e1d0*/  IMAD.MOV.U32 R24, RZ, RZ, R5 ;  /* 0x000000ffff187224 */ /* 0x000fe200078e0005 */
[----:B------:R-:W-:Y:S01]  /*e1e0*/  ULDC UR45, c[0x0][0xc3c] ;  /* 0x00030f00002d7ab9 */ /* 0x000fe20000000800 */
[----:B------:R-:W-:Y:S01]  /*e1f0*/  IMAD.MOV.U32 R25, RZ, RZ, RZ ;  /* 0x000000ffff197224 */ /* 0x000fe200078e00ff */
[----:B------:R-:W-:-:S06]  /*e200*/  UMOV UR36, URZ ;  /* 0x0000003f00247c82 */ /* 0x000fcc0008000000 */
.L_x_239:
[----:B------:R-:W1:Y:S01]  /*e210*/  S2R R0, SR_TID.X ;  /* 0x0000000000007919 */ /* 0x000e620000002100 */
[----:B------:R-:W-:Y:S01]  /*e220*/  MOV R6, UR36 ;  /* 0x0000002400067c02 */ /* 0x000fe20008000f00 */
[----:B------:R-:W-:Y:S01]  /*e230*/  IMAD.U32 R7, RZ, RZ, UR45 ;  /* 0x0000002dff077e24 */ /* 0x000fe2000f8e00ff */
[----:B------:R-:W-:Y:S01]  /*e240*/  BAR.SYNC.DEFER_BLOCKING 0x4, 0x200 ;  /* 0x0108000000007b1d */ /* 0x000fe20000010000 */
[----:B------:R-:W-:Y:S02]  /*e250*/  IMAD.MOV.U32 R4, RZ, RZ, R24 ;  /* 0x000000ffff047224 */ /* 0x000fe400078e0018 */
[----:B------:R-:W-:Y:S01]  /*e260*/  IMAD.MOV.U32 R5, RZ, RZ, R25 ;  /* 0x000000ffff057224 */ /* 0x000fe200078e0019 */
[----:B-1----:R-:W-:-:S04]  /*e270*/  LOP3.LUT R0, R0, 0x1f, RZ, 0xc0, !PT ;  /* 0x0000001f00007812 */ /* 0x002fc800078ec0ff */
[----:B------:R-:W-:-:S13]  /*e280*/  ISETP.NE.AND P0, PT, R0, RZ, PT ;  /* 0x000000ff0000720c */ /* 0x000fda0003f05270 */
[----:B------:R-:W1:Y:S01]  /*e290*/  @!P0 S2R R3, SR_CgaCtaId ;  /* 0x0000000000038919 */ /* 0x000e620000008800 */
[----:B------:R-:W-:-:S04]  /*e2a0*/  @!P0 MOV R0, 0x400 ;  /* 0x0000040000008802 */ /* 0x000fc80000000f00 */
[----:B-1----:R-:W-:-:S05]  /*e2b0*/  @!P0 LEA R16, R3, R0, 0x18 ;  /* 0x0000000003108211 */ /* 0x002fca00078ec0ff */
[----:B------:R2:W-:Y:S01]  /*e2c0*/  @!P0 STS.128 [R16+0x132d0], R4 ;  /* 0x0132d00410008388 */ /* 0x0005e20000000c00 */
[----:B------:R-:W-:Y:S06]  /*e2d0*/  BAR.ARV 0x5, 0x200 ;  /* 0x0148000000007b1d */ /* 0x000fec0000002000 */
.L_x_232:
[----:B------:R-:W-:Y:S02]  /*e2e0*/  ULDC UR4, c[0x0][0xc3c] ;  /* 0x00030f0000047ab9 */ /* 0x000fe40000000800 */
[----:B------:R-:W-:-:S06]  /*e2f0*/  UISETP.GE.AND UP0, UPT, UR45, UR4, UPT ;  /* 0x000000042d00728c */ /* 0x000fcc000bf06270 */
[----:B------:R-:W-:-:S13]  /*e300*/  PLOP3.LUT P0, PT, PT, PT, UP0, 0x80, 0x0 ;  /* 0x000000000000781c */ /* 0x000fda0003f0f008 */
[----:B------:R-:W-:Y:S05]  /*e310*/  @!P0 BRA `(.L_x_240) ;  /* 0xffffffc400c48947 */ /* 0x000fea000383ffff */
.L_x_173:
[----:B0-----:R-:W3:Y:S01]  /*e320*/  LDL.LU R0, [R1+0x4] ;  /* 0x0000040001007983 */ /* 0x001ee20000300800 */
[----:B------:R-:W-:Y:S01]  /*e330*/  BSSY B0, `(.L_x_241) ;  /* 0x000000b000007945 */ /* 0x000fe20003800000 */
[----:B-12---:R-:W0:Y:S01]  /*e340*/  S2R R5, SR_CgaCtaId ;  /* 0x0000000000057919 */ /* 0x006e220000008800 */
[----:B---3--:R-:W-:-:S05]  /*e350*/  VIADD R0, R0, 0x1 ;  /* 0x0000000100007836 */ /* 0x008fca0000000000 */
[----:B------:R-:W-:-:S04]  /*e360*/  LEA.HI R2, R0, R0, RZ, 0x1 ;  /* 0x0000000000027211 */ /* 0x000fc800078f08ff */
[----:B------:R-:W-:Y:S02]  /*e370*/  LOP3.LUT R3, R2, 0xfffffffe, RZ, 0xc0, !PT ;  /* 0xfffffffe02037812 */ /* 0x000fe400078ec0ff */
[----:B------:R-:W-:-:S03]  /*e380*/  MOV R2, 0x400 ;  /* 0x0000040000027802 */ /* 0x000fc60000000f00 */
[----:B------:R-:W-:Y:S01]  /*e390*/  IMAD.IADD R0, R0, 0x1, -R3 ;  /* 0x0000000100007824 */ /* 0x000fe200078e0a03 */
[----:B0-----:R-:W-:-:S04]  /*e3a0*/  LEA R7, R5, R2, 0x18 ;  /* 0x0000000205077211 */ /* 0x001fc800078ec0ff */
[----:B------:R-:W-:-:S04]  /*e3b0*/  SHF.L.U32 R0, R0, 0x1f, RZ ;  /* 0x0000001f00007819 */ /* 0x000fc800000006ff */
[----:B------:R-:W0:Y:S02]  /*e3c0*/  SYNCS.PHASECHK.TRANS64.TRYWAIT P0, [R7+URZ+0x13220], R0 ;  /* 0x01322000070075a7 */ /* 0x000e24000800017f */
[----:B0-----:R-:W-:Y:S05]  /*e3d0*/  @!P0 BRA `(.L_x_242) ;  /* 0x0000000c00e08947 */ /* 0x001fea0003800000 */
.L_x_285:
[----:B------:R-:W-:Y:S05]  /*e3e0*/  BSYNC B0 ;  /* 0x0000000000007941 */ /* 0x000fea0003800000 */
.L_x_241:
[----:B------:R-:W-:-:S03]  /*e3f0*/  UMOV UR4, 0xffffffff ;  /* 0xffffffff00047882 */ /* 0x000fc60000000000 */
[----:B------:R-:W-:Y:S05]  /*e400*/  BRA.DIV UR4, `(.L_x_243) ;  /* 0x0000000e04e87947 */ /* 0x000fea000b800000 */
[----:B0-----:R-:W0:Y:S02]  /*e410*/  S2R R0, SR_TID.X ;  /* 0x0000000000007919 */ /* 0x001e240000002100 */
[----:B0-----:R-:W-:-:S04]  /*e420*/  SHF.R.U32.HI R0, RZ, 0x5, R0 ;  /* 0x00000005ff007819 */ /* 0x001fc80000011600 */
[----:B------:R-:W-:-:S05]  /*e430*/  LOP3.LUT R0, R0, 0x3, RZ, 0xc0, !PT ;  /* 0x0000000300007812 */ /* 0x000fca00078ec0ff */
[----:B------:R0:W1:Y:S02]  /*e440*/  SHFL.IDX PT, R14, R0, RZ, 0x1f ;  /* 0x00001fff000e7589 */ /* 0x00006400000e0000 */
.L_x_288:
[----:B-1----:R-:W-:Y:S01]  /*e450*/  ISETP.NE.AND P0, PT, R14, RZ, PT ;  /* 0x000000ff0e00720c */ /* 0x002fe20003f05270 */
[----:B------:R-:W-:-:S12]  /*e460*/  BSSY B0, `(.L_x_244) ;  /* 0x000002b000007945 */ /* 0x000fd80003800000 */
[----:B------:R-:W-:Y:S05]  /*e470*/  @P0 BRA `(.L_x_245) ;  /* 0x0000000000a40947 */ /* 0x000fea0003800000 */
[----:B------:R-:W-:-:S03]  /*e480*/  UMOV UR4, 0xffffffff ;  /* 0xffffffff00047882 */ /* 0x000fc60000000000 */
[----:B------:R-:W-:Y:S05]  /*e490*/  BRA.DIV UR4, `(.L_x_246) ;  /* 0x0000000e04f87947 */ /* 0x000fea000b800000 */
[----:B------:R-:W-:-:S13]  /*e4a0*/  ELECT P6, URZ, PT ;  /* 0x00000000003f782f */ /* 0x000fda00038c0000 */
.L_x_291:
[----:B------:R-:W-:Y:S05]  /*e4b0*/  @!P6 BRA `(.L_x_245) ;  /* 0x000000000094e947 */ /* 0x000fea0003800000 */
[----:B------:R-:W-:-:S06]  /*e4c0*/  ULOP3.LUT UR4, UR38, 0x2, URZ, 0xfc, !UPT ;  /* 0x0000000226047892 */ /* 0x000fcc000f8efc3f */
[----:B0-----:R-:W-:-:S05]  /*e4d0*/  IMAD.U32 R0, RZ, RZ, UR4 ;  /* 0x00000004ff007e24 */ /* 0x001fca000f8e00ff */
[----:B------:R-:W-:-:S13]  /*e4e0*/  ISETP.NE.AND P0, PT, R0, 0x3, PT ;  /* 0x000000030000780c */ /* 0x000fda0003f05270 */
[----:B------:R-:W-:Y:S05]  /*e4f0*/  @!P0 BRA `(.L_x_247) ;  /* 0x0000000000048947 */ /* 0x000fea0003800000 */
[----:B------:R-:W-:Y:S01]  /*e500*/  BPT.TRAP 0x1 ;  /* 0x000000040000795c */ /* 0x000fe20000300000 */
.L_x_247:
[----:B------:R-:W-:Y:S01]  /*e510*/  VIADD R3, R7, 0x13240 ;  /* 0x0001324007037836 */ /* 0x000fe20000000000 */
[----:B------:R-:W-:Y:S01]  /*e520*/  SHF.L.U32 R4, R19, 0x1f, RZ ;  /* 0x0000001f13047819 */ /* 0x000fe200000006ff */
[----:B------:R-:W-:-:S03]  /*e530*/  VIADD R0, R18, 0x1 ;  /* 0x0000000112007836 */ /* 0x000fc60000000000 */
[----:B------:R-:W-:Y:S02]  /*e540*/  LEA R5, R18, R3, 0x3 ;  /* 0x0000000312057211 */ /* 0x000fe400078e18ff */
[C---:B------:R-:W-:Y:S02]  /*e550*/  ISETP.NE.AND P2, PT, R0.reuse, 0x2, PT ;  /* 0x000000020000780c */ /* 0x040fe40003f45270 */
[----:B------:R-:W0:Y:S02]  /*e560*/  SYNCS.PHASECHK.TRANS64.TRYWAIT P1, [R5+URZ], R4 ;  /* 0x00000004050075a7 */ /* 0x000e24000802017f */
[----:B------:R-:W-:Y:S02]  /*e570*/  SEL R2, RZ, 0x1, P2 ;  /* 0x00000001ff027807 */ /* 0x000fe40001000000 */
[----:B------:R-:W-:Y:S02]  /*e580*/  SEL R6, R0, RZ, P2 ;  /* 0x000000ff00067207 */ /* 0x000fe40001000000 */
[----:B------:R-:W-:-:S03]  /*e590*/  LOP3.LUT R0, R19, R2, RZ, 0x3c, !PT ;  /* 0x0000000213007212 */ /* 0x000fc600078e3cff */
[----:B------:R-:W-:Y:S01]  /*e5a0*/  IMAD R3, R6, 0x8, R3 ;  /* 0x0000000806037824 */ /* 0x000fe200078e0203 */
[----:B------:R-:W-:Y:S01]  /*e5b0*/  SHF.L.U32 R0, R0, 0x1f, RZ ;  /* 0x0000001f00007819 */ /* 0x000fe200000006ff */
[----:B0-----:R-:W-:Y:S06]  /*e5c0*/  @!P1 BRA `(.L_x_248) ;  /* 0x0000000c00cc9947 */ /* 0x001fec0003800000 */
.L_x_292:
[----:B------:R-:W1:Y:S02]  /*e5d0*/  SYNCS.PHASECHK.TRANS64.TRYWAIT P1, [R3+URZ], R0 ;  /* 0x00000000030075a7 */ /* 0x000e64000802017f */
[----:B-1----:R-:W-:Y:S05]  /*e5e0*/  @!P1 BRA `(.L_x_249) ;  /* 0x0000000c00d89947 */ /* 0x002fea0003800000 */
.L_x_293:
[----:B------:R-:W-:Y:S05]  /*e5f0*/  @!P0 BRA `(.L_x_250) ;  /* 0x0000000000048947 */ /* 0x000fea0003800000 */
[----:B------:R-:W-:Y:S01]  /*e600*/  BPT.TRAP 0x1 ;  /* 0x000000040000795c */ /* 0x000fe20000300000 */
.L_x_250:
[----:B-1----:R-:W-:-:S04]  /*e610*/  IMAD R3, R18, 0x8, R7 ;  /* 0x0000000812037824 */ /* 0x002fc800078e0207 */
[----:B------:R-:W1:Y:S02]  /*e620*/  SYNCS.PHASECHK.TRANS64.TRYWAIT P1, [R3+URZ+0x13260], R4 ;  /* 0x01326004030075a7 */ /* 0x000e64000802017f */
[----:B-1----:R-:W-:Y:S05]  /*e630*/  @!P1 BRA `(.L_x_251) ;  /* 0x0000000c00d89947 */ /* 0x002fea0003800000 */
.L_x_294:
[----:B------:R-:W-:Y:S05]  /*e640*/  @!P0 BRA `(.L_x_252) ;  /* 0x0000000000048947 */ /* 0x000fea0003800000 */
[----:B------:R-:W-:Y:S01]  /*e650*/  BPT.TRAP 0x1 ;  /* 0x000000040000795c */ /* 0x000fe20000300000 */
.L_x_252:
[----:B0-----:R-:W-:-:S04]  /*e660*/  IMAD R5, R6, 0x8, R7 ;  /* 0x0000000806057824 */ /* 0x001fc800078e0207 */
[----:B------:R-:W0:Y:S02]  /*e670*/  SYNCS.PHASECHK.TRANS64.TRYWAIT P1, [R5+URZ+0x13260], R0 ;  /* 0x01326000050075a7 */ /* 0x000e24000802017f */
[----:B0-----:R-:W-:Y:S05]  /*e680*/  @!P1 BRA `(.L_x_253) ;  /* 0x0000000c00d89947 */ /* 0x001fea0003800000 */
.L_x_295:
[----:B------:R-:W-:Y:S05]  /*e690*/  @!P0 BRA `(.L_x_254) ;  /* 0x0000000000048947 */ /* 0x000fea0003800000 */
[----:B------:R-:W-:Y:S01]  /*e6a0*/  BPT.TRAP 0x1 ;  /* 0x000000040000795c */ /* 0x000fe20000300000 */
.L_x_254:
[----:B------:R-:W2:Y:S02]  /*e6b0*/  SYNCS.PHASECHK.TRANS64.TRYWAIT P0, [R3+URZ+0x13280], R4 ;  /* 0x01328004030075a7 */ /* 0x000ea4000800017f */
[----:B--2---:R-:W-:Y:S05]  /*e6c0*/  @!P0 BRA `(.L_x_255) ;  /* 0x0000000c00dc8947 */ /* 0x004fea0003800000 */
.L_x_256:
[----:B---3--:R3:W4:Y:S02]  /*e6d0*/  SYNCS.PHASECHK.TRANS64.TRYWAIT P0, [R5+URZ+0x13280], R0 ;  /* 0x01328000050075a7 */ /* 0x008724000800017f */
[----:B----4-:R-:W-:Y:S05]  /*e6e0*/  @!P0 NANOSLEEP.SYNCS 0x989680 ;  /* 0x009896800000895d */ /* 0x010fea0003900000 */
[----:B------:R-:W4:Y:S02]  /*e6f0*/  @!P0 SYNCS.PHASECHK.TRANS64 P0, [R5+URZ+0x13280], R0 ;  /* 0x01328000050085a7 */ /* 0x000f24000800007f */
[----:B----4-:R-:W-:Y:S05]  /*e700*/  @!P0 BRA `(.L_x_256) ;  /* 0xfffffffc00f08947 */ /* 0x010fea000383ffff */
.L_x_245:
[----:B------:R-:W-:Y:S05]  /*e710*/  BSYNC B0 ;  /* 0x0000000000007941 */ /* 0x000fea0003800000 */
.L_x_244:
[----:B------:R-:W-:Y:S05]  /*e720*/  EXIT ;  /* 0x000000000000794d */ /* 0x000fea0003800000 */
.L_x_135:
[----:B0-----:R0:W1:Y:S02]  /*e730*/  SYNCS.PHASECHK.TRANS64.TRYWAIT P1, [R2+URZ+0x13200], R11 ;  /* 0x0132000b020075a7 */ /* 0x001064000802017f */
[----:B-1----:R-:W-:Y:S05]  /*e740*/  @!P1 NANOSLEEP.SYNCS 0x989680 ;  /* 0x009896800000995d */ /* 0x002fea0003900000 */
[----:B------:R-:W1:Y:S02]  /*e750*/  @!P1 SYNCS.PHASECHK.TRANS64 P1, [R2+URZ+0x13200], R11 ;  /* 0x0132000b020095a7 */ /* 0x000e64000802007f */
[----:B-1----:R-:W-:Y:S05]  /*e760*/  @!P1 BRA `(.L_x_135) ;  /* 0xfffffffc00f09947 */ /* 0x002fea000383ffff */
[----:B------:R-:W-:Y:S05]  /*e770*/  BRA `(.L_x_257) ;  /* 0xffffff3000307947 */ /* 0x000fea000383ffff */
.L_x_139:
[----:B--2---:R2:W3:Y:S02]  /*e780*/  SYNCS.PHASECHK.TRANS64.TRYWAIT P1, [R5+URZ+0x13230], R6 ;  /* 0x01323006050075a7 */ /* 0x0044e4000802017f */
[----:B---3--:R-:W-:Y:S05]  /*e790*/  @!P1 NANOSLEEP.SYNCS 0x989680 ;  /* 0x009896800000995d */ /* 0x008fea0003900000 */
[----:B------:R-:W3:Y:S02]  /*e7a0*/  @!P1 SYNCS.PHASECHK.TRANS64 P1, [R5+URZ+0x13230], R6 ;  /* 0x01323006050095a7 */ /* 0x000ee4000802007f */
[----:B---3--:R-:W-:Y:S05]  /*e7b0*/  @!P1 BRA `(.L_x_139) ;  /* 0xfffffffc00f09947 */ /* 0x008fea000383ffff */
[----:B------:R-:W-:Y:S05]  /*e7c0*/  BRA `(.L_x_138) ;  /* 0xffffff3000607947 */ /* 0x000fea000383ffff */
.L_x_144:
[----:B-1----:R1:W2:Y:S02]  /*e7d0*/  SYNCS.PHASECHK.TRANS64.TRYWAIT P1, [R7+URZ+0x13230], R10 ;  /* 0x0132300a070075a7 */ /* 0x0022a4000802017f */
[----:B--2---:R-:W-:Y:S05]  /*e7e0*/  @!P1 NANOSLEEP.SYNCS 0x989680 ;  /* 0x009896800000995d */ /* 0x004fea0003900000 */
[----:B------:R-:W2:Y:S02]  /*e7f0*/  @!P1 SYNCS.PHASECHK.TRANS64 P1, [R7+URZ+0x13230], R10 ;  /* 0x0132300a070095a7 */ /* 0x000ea4000802007f */
[----:B--2---:R-:W-:Y:S05]  /*e800*/  @!P1 BRA `(.L_x_144) ;  /* 0xfffffffc00f09947 */ /* 0x004fea000383ffff */
[----:B------:R-:W-:Y:S05]  /*e810*/  BRA `(.L_x_143) ;  /* 0xffffff6000d87947 */ /* 0x000fea000383ffff */
.L_x_148:
[----:B-1----:R-:W-:-:S04]  /*e820*/  IMAD.U32 R11, RZ, RZ, UR11 ;  /* 0x0000000bff0b7e24 */ /* 0x002fc8000f8e00ff */
[----:B------:R1:W2:Y:S03]  /*e830*/  SYNCS.PHASECHK.TRANS64.TRYWAIT P1, [R11+URZ+0x13250], R10 ;  /* 0x0132500a0b0075a7 */ /* 0x0002a6000802017f */
[----:B--2---:R-:W-:Y:S05]  /*e840*/  @!P1 NANOSLEEP.SYNCS 0x989680 ;  /* 0x009896800000995d */ /* 0x004fea0003900000 */
[----:B------:R-:W2:Y:S02]  /*e850*/  @!P1 SYNCS.PHASECHK.TRANS64 P1, [R11+URZ+0x13250], R10 ;  /* 0x0132500a0b0095a7 */ /* 0x000ea4000802007f */
[----:B--2---:R-:W-:Y:S05]  /*e860*/  @!P1 BRA `(.L_x_148) ;  /* 0xfffffffc00ec9947 */ /* 0x004fea000383ffff */
[----:B------:R-:W-:Y:S05]  /*e870*/  BRA `(.L_x_147) ;  /* 0xffffff6400e87947 */ /* 0x000fea000383ffff */
.L_x_154:
[----:B-1----:R1:W2:Y:S02]  /*e880*/  SYNCS.PHASECHK.TRANS64.TRYWAIT P1, [R15+URZ+0x13250], R0 ;  /* 0x013250000f0075a7 */ /* 0x0022a4000802017f */
[----:B--2---:R-:W-:Y:S05]  /*e890*/  @!P1 NANOSLEEP.SYNCS 0x989680 ;  /* 0x009896800000995d */ /* 0x004fea0003900000 */
[----:B------:R-:W2:Y:S02]  /*e8a0*/  @!P1 SYNCS.PHASECHK.TRANS64 P1, [R15+URZ+0x13250], R0 ;  /* 0x013250000f0095a7 */ /* 0x000ea4000802007f */
[----:B--2---:R-:W-:Y:S05]  /*e8b0*/  @!P1 BRA `(.L_x_154) ;  /* 0xfffffffc00f09947 */ /* 0x004fea000383ffff */
[----:B------:R-:W-:Y:S05]  /*e8c0*/  BRA `(.L_x_153) ;  /* 0xffffff8c00bc7947 */ /* 0x000fea000383ffff */
.L_x_188:
[----:B------:R-:W-:Y:S01]  /*e8d0*/  IMAD.MOV.U32 R13, RZ, RZ, R20 ;  /* 0x000000ffff0d7224 */ /* 0x000fe200078e0014 */
[----:B------:R-:W-:Y:S01]  /*e8e0*/  MOV R11, 0x1f ;  /* 0x0000001f000b7802 */ /* 0x000fe20000000f00 */
[----:B------:R-:W-:Y:S02]  /*e8f0*/  IMAD.MOV.U32 R12, RZ, RZ, RZ ;  /* 0x000000ffff0c7224 */ /* 0x000fe400078e00ff */
[----:B------:R-:W-:-:S07]  /*e900*/  IMAD.MOV.U32 R15, RZ, RZ, -0x1 ;  /* 0xffffffffff0f7424 */ /* 0x000fce00078e00ff */
[----:B------:R-:W-:Y:S05]  /*e910*/  WARPSYNC.COLLECTIVE R15, `(.L_x_258) ;  /* 0x000000000f087348 */ /* 0x000fea0003c00000 */
[----:B------:R0:W1:Y:S02]  /*e920*/  SHFL.IDX P6, R14, R13, R12, R11 ;  /* 0x0000000c0d0e7389 */ /* 0x00006400000c000b */
[----:B01----:R-:W-:Y:S01]  /*e930*/  ENDCOLLECTIVE ;  /* 0x000000000000791b */ /* 0x003fe20003800000 */
.L_x_258:
[----:B------:R-:W-:Y:S05]  /*e940*/  BRA `(.L_x_259) ;  /* 0xffffffcc008c7947 */ /* 0x000fea000383ffff */
.L_x_190:
[----:B------:R-:W-:Y:S01]  /*e950*/  BSSY B0, `(.L_x_260) ;  /* 0x0000006000007945 */ /* 0x000fe20003800000 */
[----:B------:R-:W-:-:S07]  /*e960*/  IMAD.MOV.U32 R15, RZ, RZ, -0x1 ;  /* 0xffffffffff0f7424 */ /* 0x000fce00078e00ff */
[----:B0-----:R-:W-:Y:S05]  /*e970*/  WARPSYNC.COLLECTIVE R15, `(.L_x_261) ;  /* 0x000000000f0c7348 */ /* 0x001fea0003c00000 */
[----:B------:R-:W-:Y:S02]  /*e980*/  ELECT P6, UR62, PT ;  /* 0x00000000003e782f */ /* 0x000fe400038c0000 */
[----:B------:R-:W-:Y:S01]  /*e990*/  MOV R14, UR62 ;  /* 0x0000003e000e7c02 */ /* 0x000fe20008000f00 */
[----:B0-----:R-:W-:Y:S10]  /*e9a0*/  ENDCOLLECTIVE ;  /* 0x000000000000791b */ /* 0x001ff40003800000 */
.L_x_261:
[----:B------:R-:W-:Y:S05]  /*e9b0*/  BSYNC B0 ;  /* 0x0000000000007941 */ /* 0x000fea0003800000 */
.L_x_260:
[----:B------:R-:W-:Y:S05]  /*e9c0*/  BRA `(.L_x_262) ;  /* 0xffffffcc00947947 */ /* 0x000fea000383ffff */
.L_x_192:
[----:B-1----:R1:W2:Y:S02]  /*e9d0*/  SYNCS.PHASECHK.TRANS64.TRYWAIT P0, [R5+URZ+0x13280], R2 ;  /* 0x01328002050075a7 */ /* 0x0022a4000800017f */
[----:B--2---:R-:W-:Y:S05]  /*e9e0*/  @!P0 NANOSLEEP.SYNCS 0x989680 ;  /* 0x009896800000895d */ /* 0x004fea0003900000 */
[----:B------:R-:W2:Y:S02]  /*e9f0*/  @!P0 SYNCS.PHASECHK.TRANS64 P0, [R5+URZ+0x13280], R2 ;  /* 0x01328002050085a7 */ /* 0x000ea4000800007f */
[----:B--2---:R-:W-:Y:S05]  /*ea00*/  @!P0 BRA `(.L_x_192) ;  /* 0xfffffffc00f08947 */ /* 0x004fea000383ffff */
[----:B------:R-:W-:Y:S05]  /*ea10*/  BRA `(.L_x_263) ;  /* 0xffffffcc00f47947 */ /* 0x000fea000383ffff */
.L_x_194:
[----:B--2---:R2:W3:Y:S02]  /*ea20*/  SYNCS.PHASECHK.TRANS64.TRYWAIT P0, [R5+URZ+0x13240], R2 ;  /* 0x01324002050075a7 */ /* 0x0044e4000800017f */
[----:B---3--:R-:W-:Y:S05]  /*ea30*/  @!P0 NANOSLEEP.SYNCS 0x989680 ;  /* 0x009896800000895d */ /* 0x008fea0003900000 */
[----:B------:R-:W3:Y:S02]  /*ea40*/  @!P0 SYNCS.PHASECHK.TRANS64 P0, [R5+URZ+0x13240], R2 ;  /* 0x01324002050085a7 */ /* 0x000ee4000800007f */
[----:B---3--:R-:W-:Y:S05]  /*ea50*/  @!P0 BRA `(.L_x_194) ;  /* 0xfffffffc00f08947 */ /* 0x008fea000383ffff */
[----:B------:R-:W-:Y:S05]  /*ea60*/  BRA `(.L_x_264) ;  /* 0xffffffd000447947 */ /* 0x000fea000383ffff */
.L_x_198:
[----:B------:R-:W-:Y:S02]  /*ea70*/  IMAD.MOV.U32 R13, RZ, RZ, R5 ;  /* 0x000000ffff0d7224 */ /* 0x000fe400078e0005 */
[----:B------:R-:W-:Y:S02]  /*ea80*/  IMAD.MOV.U32 R12, RZ, RZ, RZ ;  /* 0x000000ffff0c7224 */ /* 0x000fe400078e00ff */
[----:B------:R-:W-:Y:S02]  /*ea90*/  IMAD.MOV.U32 R11, RZ, RZ, 0x1c1f ;  /* 0x00001c1fff0b7424 */ /* 0x000fe400078e00ff */
[----:B------:R-:W-:Y:S02]  /*eaa0*/  IMAD.MOV.U32 R15, RZ, RZ, -0x1 ;  /* 0xffffffffff0f7424 */ /* 0x000fe400078e00ff */
[----:B------:R-:W-:Y:S02]  /*eab0*/  IMAD R27, R27, R7, RZ ;  /* 0x000000071b1b7224 */ /* 0x000fe400078e02ff */
[----:B------:R-:W-:-:S07]  /*eac0*/  IMAD R25, R25, 0xc0, R21 ;  /* 0x000000c019197824 */ /* 0x000fce00078e0215 */
[----:B-----5:R-:W-:Y:S05]  /*ead0*/  WARPSYNC.COLLECTIVE R15, `(.L_x_265) ;  /* 0x000000000f087348 */ /* 0x020fea0003c00000 */
[----:B------:R0:W1:Y:S02]  /*eae0*/  SHFL.IDX P6, R14, R13, R12, R11 ;  /* 0x0000000c0d0e7389 */ /* 0x00006400000c000b */
[----:B01---5:R-:W-:Y:S01]  /*eaf0*/  ENDCOLLECTIVE ;  /* 0x000000000000791b */ /* 0x023fe20003800000 */
.L_x_265:
[C---:B------:R-:W-:Y:S01]  /*eb00*/  VIADD R8, R25.reuse, 0x20 ;  /* 0x0000002019087836 */ /* 0x040fe20000000000 */
[----:B------:R-:W-:Y:S02]  /*eb10*/  ISETP.GE.AND P1, PT, R25, R27, PT ;  /* 0x0000001b1900720c */ /* 0x000fe40003f26270 */
[----:B------:R-:W-:Y:S01]  /*eb20*/  MOV R13, R0 ;  /* 0x00000000000d7202 */ /* 0x000fe20000000f00 */
[----:B------:R-:W-:-:S10]  /*eb30*/  IMAD.MOV.U32 R2, RZ, RZ, R14 ;  /* 0x000000ffff027224 */ /* 0x000fd400078e000e */
[----:B------:R-:W-:Y:S05]  /*eb40*/  WARPSYNC.COLLECTIVE R15, `(.L_x_266) ;  /* 0x000000000f087348 */ /* 0x000fea0003c00000 */
[----:B------:R0:W1:Y:S02]  /*eb50*/  SHFL.IDX P6, R14, R13, R12, R11 ;  /* 0x0000000c0d0e7389 */ /* 0x00006400000c000b */
[----:B01----:R-:W-:Y:S01]  /*eb60*/  ENDCOLLECTIVE ;  /* 0x000000000000791b */ /* 0x003fe20003800000 */
.L_x_266:
[----:B------:R-:W-:Y:S02]  /*eb70*/  IMAD.MOV.U32 R13, RZ, RZ, R5 ;  /* 0x000000ffff0d7224 */ /* 0x000fe400078e0005 */
[----:B------:R-:W-:Y:S01]  /*eb80*/  IMAD.MOV.U32 R12, RZ, RZ, 0x1 ;  /* 0x00000001ff0c7424 */ /* 0x000fe200078e00ff */
[----:B------:R-:W-:-:S05]  /*eb90*/  @!P1 IADD3 R14, P2, R20, R14, RZ ;  /* 0x0000000e140e9210 */ /* 0x000fca0007f5e0ff */
[----:B------:R-:W-:Y:S02]  /*eba0*/  @!P1 IMAD.X R3, RZ, RZ, R2, P2 ;  /* 0x000000ffff039224 */ /* 0x000fe400010e0602 */
[----:B------:R-:W-:-:S07]  /*ebb0*/  @!P1 IMAD.MOV.U32 R2, RZ, RZ, R14 ;  /* 0x000000ffff029224 */ /* 0x000fce00078e000e */
[----:B------:R-:W-:Y:S05]  /*ebc0*/  WARPSYNC.COLLECTIVE R15, `(.L_x_267) ;  /* 0x000000000f087348 */ /* 0x000fea0003c00000 */
[----:B------:R0:W1:Y:S02]  /*ebd0*/  SHFL.IDX P6, R14, R13, R12, R11 ;  /* 0x0000000c0d0e7389 */ /* 0x00006400000c000b */
[----:B01----:R-:W-:Y:S01]  /*ebe0*/  ENDCOLLECTIVE ;  /* 0x000000000000791b */ /* 0x003fe20003800000 */
.L_x_267:
[----:B------:R-:W-:Y:S01]  /*ebf0*/  @!PT LDS RZ, [RZ] ;  /* 0x00000000fffff984 */ /* 0x000fe20000000800 */
[----:B------:R-:W-:Y:S01]  /*ec00*/  @!PT LDS RZ, [RZ] ;  /* 0x00000000fffff984 */ /* 0x000fe20000000800 */
[----:B------:R-:W-:Y:S01]  /*ec10*/  @!PT LDS RZ, [RZ] ;  /* 0x00000000fffff984 */ /* 0x000fe20000000800 */
[----:B------:R0:W-:Y:S01]  /*ec20*/  @!P1 LDGSTS.E.BYPASS.LTC128B.128 [R10+0xb000], desc[UR46][R2.64], !P0 ;  /* 0x0b000000020a9fae */ /* 0x0001e2000c101d6e */
[----:B------:R-:W-:Y:S01]  /*ec30*/  ISETP.GE.AND P1, PT, R8, R27, PT ;  /* 0x0000001b0800720c */ /* 0x000fe20003f26270 */
[----:B------:R-:W-:Y:S02]  /*ec40*/  VIADD R8, R25, 0x40 ;  /* 0x0000004019087836 */ /* 0x000fe40000000000 */
[----:B------:R-:W-:Y:S02]  /*ec50*/  IMAD.MOV.U32 R13, RZ, RZ, R0 ;  /* 0x000000ffff0d7224 */ /* 0x000fe400078e0000 */
[----:B0-----:R-:W-:-:S08]  /*ec60*/  IMAD.MOV.U32 R2, RZ, RZ, R14 ;  /* 0x000000ffff027224 */ /* 0x001fd000078e000e */
[----:B------:R-:W-:Y:S05]  /*ec70*/  WARPSYNC.COLLECTIVE R15, `(.L_x_268) ;  /* 0x000000000f087348 */ /* 0x000fea0003c00000 */
[----:B------:R0:W1:Y:S02]  /*ec80*/  SHFL.IDX P6, R14, R13, R12, R11 ;  /* 0x0000000c0d0e7389 */ /* 0x00006400000c000b */
[----:B01----:R-:W-:Y:S01]  /*ec90*/  ENDCOLLECTIVE ;  /* 0x000000000000791b */ /* 0x003fe20003800000 */
.L_x_268:
[----:B------:R-:W-:Y:S02]  /*eca0*/  IMAD.MOV.U32 R13, RZ, RZ, R5 ;  /* 0x000000ffff0d7224 */ /* 0x000fe400078e0005 */
[----:B------:R-:W-:Y:S01]  /*ecb0*/  IMAD.MOV.U32 R12, RZ, RZ, 0x2 ;  /* 0x00000002ff0c7424 */ /* 0x000fe200078e00ff */
[----:B------:R-:W-:-:S04]  /*ecc0*/  @!P1 IADD3 R14, P2, R20, R14, RZ ;  /* 0x0000000e140e9210 */ /* 0x000fc80007f5e0ff */
[----:B------:R-:W-:Y:S01]  /*ecd0*/  @!P1 IADD3.X R3, RZ, R2, RZ, P2, !PT ;  /* 0x00000002ff039210 */ /* 0x000fe200017fe4ff */
[----:B------:R-:W-:-:S08]  /*ece0*/  @!P1 IMAD.MOV.U32 R2, RZ, RZ, R14 ;  /* 0x000000ffff029224 */ /* 0x000fd000078e000e */
[----:B------:R-:W-:Y:S05]  /*ecf0*/  WARPSYNC.COLLECTIVE R15, `(.L_x_269) ;  /* 0x000000000f087348 */ /* 0x000fea0003c00000 */
[----:B------:R0:W1:Y:S02]  /*ed00*/  SHFL.IDX P6, R14, R13, R12, R11 ;  /* 0x0000000c0d0e7389 */ /* 0x00006400000c000b */
[----:B01----:R-:W-:Y:S01]  /*ed10*/  ENDCOLLECTIVE ;  /* 0x000000000000791b */ /* 0x003fe20003800000 */
.L_x_269:
[----:B------:R-:W-:Y:S01]  /*ed20*/  @!PT LDS RZ, [RZ] ;  /* 0x00000000fffff984 */ /* 0x000fe20000000800 */
[----:B------:R-:W-:Y:S01]  /*ed30*/  @!PT LDS RZ, [RZ] ;  /* 0x00000000fffff984 */ /* 0x000fe20000000800 */
[----:B------:R-:W-:Y:S01]  /*ed40*/  @!PT LDS RZ, [RZ] ;  /* 0x00000000fffff984 */ /* 0x000fe20000000800 */
[----:B------:R0:W-:Y:S01]  /*ed50*/  @!P1 LDGSTS.E.BYPASS.LTC128B.128 [R10+0xb800], desc[UR46][R2.64], !P0 ;  /* 0x0b800000020a9fae */ /* 0x0001e2000c101d6e */
[----:B------:R-:W-:Y:S01]  /*ed60*/  ISETP.GE.AND P1, PT, R8, R27, PT ;  /* 0x0000001b0800720c */ /* 0x000fe20003f26270 */
[----:B------:R-:W-:Y:S02]  /*ed70*/  IMAD.MOV.U32 R13, RZ, RZ, R0 ;  /* 0x000000ffff0d7224 */ /* 0x000fe400078e0000 */
[----:B0-----:R-:W-:-:S10]  /*ed80*/  IMAD.MOV.U32 R2, RZ, RZ, R14 ;  /* 0x000000ffff027224 */ /* 0x001fd400078e000e */
[----:B------:R-:W-:Y:S05]  /*ed90*/  WARPSYNC.COLLECTIVE R15, `(.L_x_270) ;  /* 0x000000000f087348 */ /* 0x000fea0003c00000 */
[----:B------:R0:W1:Y:S02]  /*eda0*/  SHFL.IDX P6, R14, R13, R12, R11 ;  /* 0x0000000c0d0e7389 */ /* 0x00006400000c000b */
[----:B01----:R-:W-:Y:S01]  /*edb0*/  ENDCOLLECTIVE ;  /* 0x000000000000791b */ /* 0x003fe20003800000 */
.L_x_270:
[----:B------:R-:W-:Y:S02]  /*edc0*/  IMAD.MOV.U32 R13, RZ, RZ, R5 ;  /* 0x000000ffff0d7224 */ /* 0x000fe400078e0005 */
[----:B------:R-:W-:Y:S01]  /*edd0*/  IMAD.MOV.U32 R12, RZ, RZ, 0x3 ;  /* 0x00000003ff0c7424 */ /* 0x000fe200078e00ff */
[----:B------:R-:W-:-:S05]  /*ede0*/  @!P1 IADD3 R14, P2, R20, R14, RZ ;  /* 0x0000000e140e9210 */ /* 0x000fca0007f5e0ff */
[----:B------:R-:W-:Y:S01]  /*edf0*/  @!P1 IMAD.X R3, RZ, RZ, R2, P2 ;  /* 0x000000ffff039224 */ /* 0x000fe200010e0602 */
[----:B------:R-:W-:-:S07]  /*ee00*/  @!P1 MOV R2, R14 ;  /* 0x0000000e00029202 */ /* 0x000fce0000000f00 */
[----:B------:R-:W-:Y:S05]  /*ee10*/  WARPSYNC.COLLECTIVE R15, `(.L_x_271) ;  /* 0x000000000f087348 */ /* 0x000fea0003c00000 */
[----:B------:R0:W1:Y:S02]  /*ee20*/  SHFL.IDX P6, R14, R13, R12, R11 ;  /* 0x0000000c0d0e7389 */ /* 0x00006400000c000b */
[----:B01----:R-:W-:Y:S01]  /*ee30*/  ENDCOLLECTIVE ;  /* 0x000000000000791b */ /* 0x003fe20003800000 */
.L_x_271:
[----:B------:R-:W-:Y:S01]  /*ee40*/  @!PT LDS RZ, [RZ] ;  /* 0x00000000fffff984 */ /* 0x000fe20000000800 */
[----:B------:R-:W-:Y:S01]  /*ee50*/  @!PT LDS RZ, [RZ] ;  /* 0x00000000fffff984 */ /* 0x000fe20000000800 */
[----:B------:R-:W-:Y:S01]  /*ee60*/  @!PT LDS RZ, [RZ] ;  /* 0x00000000fffff984 */ /* 0x000fe20000000800 */
[----:B------:R0:W-:Y:S01]  /*ee70*/  @!P1 LDGSTS.E.BYPASS.LTC128B.128 [R10+0xc000], desc[UR46][R2.64], !P0 ;  /* 0x0c000000020a9fae */ /* 0x0001e2000c101d6e */
[----:B------:R-:W-:Y:S02]  /*ee80*/  IMAD.MOV.U32 R13, RZ, RZ, R0 ;  /* 0x000000ffff0d7224 */ /* 0x000fe400078e0000 */
[----:B------:R-:W-:-:S05]  /*ee90*/  VIADD R0, R25, 0x60 ;  /* 0x0000006019007836 */ /* 0x000fca0000000000 */
[----:B------:R-:W-:Y:S01]  /*eea0*/  ISETP.GE.AND P1, PT, R0, R27, PT ;  /* 0x0000001b0000720c */ /* 0x000fe20003f26270 */
[----:B------:R-:W-:-:S12]  /*eeb0*/  IMAD.MOV.U32 R5, RZ, RZ, R14 ;  /* 0x000000ffff057224 */ /* 0x000fd800078e000e */
[----:B0-----:R-:W-:Y:S05]  /*eec0*/  WARPSYNC.COLLECTIVE R15, `(.L_x_272) ;  /* 0x000000000f087348 */ /* 0x001fea0003c00000 */
[----:B------:R1:W2:Y:S02]  /*eed0*/  SHFL.IDX P6, R14, R13, R12, R11 ;  /* 0x0000000c0d0e7389 */ /* 0x0002a400000c000b */
[----:B012---:R-:W-:Y:S01]  /*eee0*/  ENDCOLLECTIVE ;  /* 0x000000000000791b */ /* 0x007fe20003800000 */
.L_x_272:
[----:B------:R-:W-:Y:S01]  /*eef0*/  MOV R13, R6 ;  /* 0x00000006000d7202 */ /* 0x000fe20000000f00 */
[----:B------:R-:W-:Y:S02]  /*ef00*/  IMAD.MOV.U32 R12, RZ, RZ, RZ ;  /* 0x000000ffff0c7224 */ /* 0x000fe400078e00ff */
[----:B------:R-:W-:-:S07]  /*ef10*/  IMAD.MOV.U32 R7, RZ, RZ, R14 ;  /* 0x000000ffff077224 */ /* 0x000fce00078e000e */
[----:B------:R-:W-:Y:S05]  /*ef20*/  WARPSYNC.COLLECTIVE R15, `(.L_x_273) ;  /* 0x000000000f087348 */ /* 0x000fea0003c00000 */
[----:B------:R0:W1:Y:S02]  /*ef30*/  SHFL.IDX P6, R14, R13, R12, R11 ;  /* 0x0000000c0d0e7389 */ /* 0x00006400000c000b */
[----:B01----:R-:W-:Y:S01]  /*ef40*/  ENDCOLLECTIVE ;  /* 0x000000000000791b */ /* 0x003fe20003800000 */
.L_x_273:
        /* <DEDUP_REMOVED lines=11> */
.L_x_274:
[----:B------:R-:W-:-:S05]  /*f000*/  VIADD R2, R25, 0x80 ;  /* 0x0000008019027836 */ /* 0x000fca0000000000 */
[----:B------:R-:W-:Y:S01]  /*f010*/  ISETP.GE.AND P2, PT, R2, R27, PT ;  /* 0x0000001b0200720c */ /* 0x000fe20003f46270 */
[----:B------:R-:W-:Y:S02]  /*f020*/  IMAD.MOV.U32 R13, RZ, RZ, R6 ;  /* 0x000000ffff0d7224 */ /* 0x000fe400078e0006 */
[----:B------:R-:W-:-:S10]  /*f030*/  IMAD.MOV.U32 R12, RZ, RZ, 0x1 ;  /* 0x00000001ff0c7424 */ /* 0x000fd400078e00ff */
[----:B------:R-:W-:-:S13]  /*f040*/  @!P2 IADD3 R2, P1, R20, R14, RZ ;  /* 0x0000000e1402a210 */ /* 0x000fda0007f3e0ff */
[----:B------:R-:W-:Y:S05]  /*f050*/  WARPSYNC.COLLECTIVE R15, `(.L_x_275) ;  /* 0x000000000f087348 */ /* 0x000fea0003c00000 */
[----:B------:R0:W1:Y:S02]  /*f060*/  SHFL.IDX P6, R14, R13, R12, R11 ;  /* 0x0000000c0d0e7389 */ /* 0x00006400000c000b */
[----:B01----:R-:W-:Y:S01]  /*f070*/  ENDCOLLECTIVE ;  /* 0x000000000000791b */ /* 0x003fe20003800000 */
.L_x_275:
        /* <DEDUP_REMOVED lines=10> */
.L_x_276:
[----:B------:R-:W-:Y:S05]  /*f120*/  BRA `(.L_x_277) ;  /* 0xffffffd400407947 */ /* 0x000fea000383ffff */
.L_x_201:
[----:B0-----:R0:W1:Y:S02]  /*f130*/  SYNCS.PHASECHK.TRANS64.TRYWAIT P0, [R16+URZ+0x13220], R3 ;  /* 0x01322003100075a7 */ /* 0x001064000800017f */
[----:B-1----:R-:W-:Y:S05]  /*f140*/  @!P0 NANOSLEEP.SYNCS 0x989680 ;  /* 0x009896800000895d */ /* 0x002fea0003900000 */
[----:B------:R-:W1:Y:S02]  /*f150*/  @!P0 SYNCS.PHASECHK.TRANS64 P0, [R16+URZ+0x13220], R3 ;  /* 0x01322003100085a7 */ /* 0x000e64000800007f */
[----:B-1----:R-:W-:Y:S05]  /*f160*/  @!P0 BRA `(.L_x_201) ;  /* 0xfffffffc00f08947 */ /* 0x002fea000383ffff */
[----:B------:R-:W-:Y:S05]  /*f170*/  BRA `(.L_x_278) ;  /* 0xffffffd4009c7947 */ /* 0x000fea000383ffff */
.L_x_207:
[----:B0-----:R0:W1:Y:S02]  /*f180*/  SYNCS.PHASECHK.TRANS64.TRYWAIT P0, [R4+URZ+0x13280], R3 ;  /* 0x01328003040075a7 */ /* 0x001064000800017f */
[----:B-1----:R-:W-:Y:S05]  /*f190*/  @!P0 NANOSLEEP.SYNCS 0x989680 ;  /* 0x009896800000895d */ /* 0x002fea0003900000 */
[----:B------:R-:W1:Y:S02]  /*f1a0*/  @!P0 SYNCS.PHASECHK.TRANS64 P0, [R4+URZ+0x13280], R3 ;  /* 0x01328003040085a7 */ /* 0x000e64000800007f */
[----:B-1----:R-:W-:Y:S05]  /*f1b0*/  @!P0 BRA `(.L_x_207) ;  /* 0xfffffffc00f08947 */ /* 0x002fea000383ffff */
[----:B------:R-:W-:Y:S05]  /*f1c0*/  BRA `(.L_x_279) ;  /* 0xffffffd800487947 */ /* 0x000fea000383ffff */
.L_x_212:
[----:B-1----:R1:W2:Y:S02]  /*f1d0*/  SYNCS.PHASECHK.TRANS64.TRYWAIT P0, [R4+URZ+0x13240], R3 ;  /* 0x01324003040075a7 */ /* 0x0022a4000800017f */
[----:B--2---:R-:W-:Y:S05]  /*f1e0*/  @!P0 NANOSLEEP.SYNCS 0x989680 ;  /* 0x009896800000895d */ /* 0x004fea0003900000 */
[----:B------:R-:W2:Y:S02]  /*f1f0*/  @!P0 SYNCS.PHASECHK.TRANS64 P0, [R4+URZ+0x13240], R3 ;  /* 0x01324003040085a7 */ /* 0x000ea4000800007f */
[----:B--2---:R-:W-:Y:S05]  /*f200*/  @!P0 BRA `(.L_x_212) ;  /* 0xfffffffc00f08947 */ /* 0x004fea000383ffff */
[----:B------:R-:W-:Y:S05]  /*f210*/  BRA `(.L_x_280) ;  /* 0xffffffd800c47947 */ /* 0x000fea000383ffff */
.L_x_218:
[----:B0-----:R0:W1:Y:S02]  /*f220*/  SYNCS.PHASECHK.TRANS64.TRYWAIT P0, [R3+URZ+0x13270], R2 ;  /* 0x01327002030075a7 */ /* 0x001064000800017f */
[----:B-1----:R-:W-:Y:S05]  /*f230*/  @!P0 NANOSLEEP.SYNCS 0x989680 ;  /* 0x009896800000895d */ /* 0x002fea0003900000 */
[----:B------:R-:W1:Y:S02]  /*f240*/  @!P0 SYNCS.PHASECHK.TRANS64 P0, [R3+URZ+0x13270], R2 ;  /* 0x01327002030085a7 */ /* 0x000e64000800007f */
[----:B-1----:R-:W-:Y:S05]  /*f250*/  @!P0 BRA `(.L_x_218) ;  /* 0xfffffffc00f08947 */ /* 0x002fea000383ffff */
[----:B------:R-:W-:Y:S05]  /*f260*/  BRA `(.L_x_281) ;  /* 0xffffffdc00607947 */ /* 0x000fea000383ffff */
.L_x_220:
[----:B0-----:R0:W1:Y:S02]  /*f270*/  SYNCS.PHASECHK.TRANS64.TRYWAIT P0, [R3+URZ+0x13260], R2 ;  /* 0x01326002030075a7 */ /* 0x001064000800017f */
[----:B-1----:R-:W-:Y:S05]  /*f280*/  @!P0 NANOSLEEP.SYNCS 0x989680 ;  /* 0x009896800000895d */ /* 0x002fea0003900000 */
[----:B------:R-:W1:Y:S02]  /*f290*/  @!P0 SYNCS.PHASECHK.TRANS64 P0, [R3+URZ+0x13260], R2 ;  /* 0x01326002030085a7 */ /* 0x000e64000800007f */
[----:B-1----:R-:W-:Y:S05]  /*f2a0*/  @!P0 BRA `(.L_x_220) ;  /* 0xfffffffc00f08947 */ /* 0x002fea000383ffff */
[----:B------:R-:W-:Y:S05]  /*f2b0*/  BRA `(.L_x_282) ;  /* 0xffffffdc00687947 */ /* 0x000fea000383ffff */
.L_x_227:
[----:B0-----:R0:W1:Y:S02]  /*f2c0*/  SYNCS.PHASECHK.TRANS64.TRYWAIT P1, [R2+URZ+0x13270], R3 ;  /* 0x01327003020075a7 */ /* 0x001064000802017f */
[----:B-1----:R-:W-:Y:S05]  /*f2d0*/  @!P1 NANOSLEEP.SYNCS 0x989680 ;  /* 0x009896800000995d */ /* 0x002fea0003900000 */
[----:B------:R-:W1:Y:S02]  /*f2e0*/  @!P1 SYNCS.PHASECHK.TRANS64 P1, [R2+URZ+0x13270], R3 ;  /* 0x01327003020095a7 */ /* 0x000e64000802007f */
[----:B-1----:R-:W-:Y:S05]  /*f2f0*/  @!P1 BRA `(.L_x_227) ;  /* 0xfffffffc00f09947 */ /* 0x002fea000383ffff */
[----:B------:R-:W-:Y:S05]  /*f300*/  BRA `(.L_x_283) ;  /* 0xffffffe000ac7947 */ /* 0x000fea000383ffff */
.L_x_229:
[----:B0-----:R0:W1:Y:S02]  /*f310*/  SYNCS.PHASECHK.TRANS64.TRYWAIT P1, [R2+URZ+0x13260], R5 ;  /* 0x01326005020075a7 */ /* 0x001064000802017f */
[----:B-1----:R-:W-:Y:S05]  /*f320*/  @!P1 NANOSLEEP.SYNCS 0x989680 ;  /* 0x009896800000995d */ /* 0x002fea0003900000 */
[----:B------:R-:W1:Y:S02]  /*f330*/  @!P1 SYNCS.PHASECHK.TRANS64 P1, [R2+URZ+0x13260], R5 ;  /* 0x01326005020095a7 */ /* 0x000e64000802007f */
[----:B-1----:R-:W-:Y:S05]  /*f340*/  @!P1 BRA `(.L_x_229) ;  /* 0xfffffffc00f09947 */ /* 0x002fea000383ffff */
[----:B------:R-:W-:Y:S05]  /*f350*/  BRA `(.L_x_284) ;  /* 0xffffffe000b47947 */ /* 0x000fea000383ffff */
.L_x_242:
[----:B0-----:R0:W1:Y:S02]  /*f360*/  SYNCS.PHASECHK.TRANS64.TRYWAIT P0, [R7+URZ+0x13220], R0 ;  /* 0x01322000070075a7 */ /* 0x001064000800017f */
[----:B-1----:R-:W-:Y:S05]  /*f370*/  @!P0 NANOSLEEP.SYNCS 0x989680 ;  /* 0x009896800000895d */ /* 0x002fea0003900000 */
[----:B------:R-:W1:Y:S02]  /*f380*/  @!P0 SYNCS.PHASECHK.TRANS64 P0, [R7+URZ+0x13220], R0 ;  /* 0x01322000070085a7 */ /* 0x000e64000800007f */
[----:B-1----:R-:W-:Y:S05]  /*f390*/  @!P0 BRA `(.L_x_242) ;  /* 0xfffffffc00f08947 */ /* 0x002fea000383ffff */
[----:B------:R-:W-:Y:S05]  /*f3a0*/  BRA `(.L_x_285) ;  /* 0xfffffff0000c7947 */ /* 0x000fea000383ffff */
.L_x_243:
[----:B------:R-:W1:Y:S01]  /*f3b0*/  S2R R2, SR_TID.X ;  /* 0x0000000000027919 */ /* 0x000e620000002100 */
[----:B------:R-:W-:Y:S01]  /*f3c0*/  BSSY B0, `(.L_x_286) ;  /* 0x000000a000007945 */ /* 0x000fe20003800000 */
[----:B------:R-:W-:Y:S02]  /*f3d0*/  IMAD.MOV.U32 R12, RZ, RZ, RZ ;  /* 0x000000ffff0c7224 */ /* 0x000fe400078e00ff */
[----:B------:R-:W-:Y:S02]  /*f3e0*/  IMAD.MOV.U32 R11, RZ, RZ, 0x1f ;  /* 0x0000001fff0b7424 */ /* 0x000fe400078e00ff */
[----:B------:R-:W-:Y:S01]  /*f3f0*/  IMAD.MOV.U32 R15, RZ, RZ, -0x1 ;  /* 0xffffffffff0f7424 */ /* 0x000fe200078e00ff */
[----:B-1----:R-:W-:-:S04]  /*f400*/  SHF.R.U32.HI R2, RZ, 0x5, R2 ;  /* 0x00000005ff027819 */ /* 0x002fc80000011602 */
[----:B------:R-:W-:-:S05]  /*f410*/  LOP3.LUT R2, R2, 0x3, RZ, 0xc0, !PT ;  /* 0x0000000302027812 */ /* 0x000fca00078ec0ff */
[----:B------:R-:W-:-:S07]  /*f420*/  IMAD.MOV.U32 R13, RZ, RZ, R2 ;  /* 0x000000ffff0d7224 */ /* 0x000fce00078e0002 */
[----:B0-----:R-:W-:Y:S05]  /*f430*/  WARPSYNC.COLLECTIVE R15, `(.L_x_287) ;  /* 0x000000000f087348 */ /* 0x001fea0003c00000 */
[----:B------:R1:W2:Y:S02]  /*f440*/  SHFL.IDX P6, R14, R13, R12, R11 ;  /* 0x0000000c0d0e7389 */ /* 0x0002a400000c000b */
[----:B012---:R-:W-:Y:S01]  /*f450*/  ENDCOLLECTIVE ;  /* 0x000000000000791b */ /* 0x007fe20003800000 */
.L_x_287:
[----:B------:R-:W-:Y:S05]  /*f460*/  BSYNC B0 ;  /* 0x0000000000007941 */ /* 0x000fea0003800000 */
.L_x_286:
[----:B------:R-:W-:Y:S05]  /*f470*/  BRA `(.L_x_288) ;  /* 0xffffffec00f47947 */ /* 0x000fea000383ffff */
.L_x_246:
[----:B------:R-:W-:Y:S01]  /*f480*/  BSSY B1, `(.L_x_289) ;  /* 0x0000006000017945 */ /* 0x000fe20003800000 */
[----:B------:R-:W-:-:S07]  /*f490*/  IMAD.MOV.U32 R15, RZ, RZ, -0x1 ;  /* 0xffffffffff0f7424 */ /* 0x000fce00078e00ff */
[----:B0-----:R-:W-:Y:S05]  /*f4a0*/  WARPSYNC.COLLECTIVE R15, `(.L_x_290) ;  /* 0x000000000f0c7348 */ /* 0x001fea0003c00000 */
[----:B------:R-:W-:Y:S02]  /*f4b0*/  ELECT P6, UR62, PT ;  /* 0x00000000003e782f */ /* 0x000fe400038c0000 */
[----:B------:R-:W-:Y:S01]  /*f4c0*/  MOV R14, UR62 ;  /* 0x0000003e000e7c02 */ /* 0x000fe20008000f00 */
[----:B0-----:R-:W-:Y:S10]  /*f4d0*/  ENDCOLLECTIVE ;  /* 0x000000000000791b */ /* 0x001ff40003800000 */
.L_x_290:
[----:B------:R-:W-:Y:S05]  /*f4e0*/  BSYNC B1 ;  /* 0x0000000000017941 */ /* 0x000fea0003800000 */
.L_x_289:
[----:B------:R-:W-:Y:S05]  /*f4f0*/  BRA `(.L_x_291) ;  /* 0xffffffec00ec7947 */ /* 0x000fea000383ffff */
.L_x_248:
[----:B0-----:R0:W1:Y:S02]  /*f500*/  SYNCS.PHASECHK.TRANS64.TRYWAIT P1, [R5+URZ], R4 ;  /* 0x00000004050075a7 */ /* 0x001064000802017f */
[----:B-1----:R-:W-:Y:S05]  /*f510*/  @!P1 NANOSLEEP.SYNCS 0x989680 ;  /* 0x009896800000995d */ /* 0x002fea0003900000 */
[----:B------:R-:W1:Y:S02]  /*f520*/  @!P1 SYNCS.PHASECHK.TRANS64 P1, [R5+URZ], R4 ;  /* 0x00000004050095a7 */ /* 0x000e64000802007f */
[----:B-1----:R-:W-:Y:S05]  /*f530*/  @!P1 BRA `(.L_x_248) ;  /* 0xfffffffc00f09947 */ /* 0x002fea000383ffff */
[----:B------:R-:W-:Y:S05]  /*f540*/  BRA `(.L_x_292) ;  /* 0xfffffff000207947 */ /* 0x000fea000383ffff */
.L_x_249:
[----:B-1----:R1:W2:Y:S02]  /*f550*/  SYNCS.PHASECHK.TRANS64.TRYWAIT P1, [R3+URZ], R0 ;  /* 0x00000000030075a7 */ /* 0x0022a4000802017f */
[----:B--2---:R-:W-:Y:S05]  /*f560*/  @!P1 NANOSLEEP.SYNCS 0x989680 ;  /* 0x009896800000995d */ /* 0x004fea0003900000 */
[----:B------:R-:W2:Y:S02]  /*f570*/  @!P1 SYNCS.PHASECHK.TRANS64 P1, [R3+URZ], R0 ;  /* 0x00000000030095a7 */ /* 0x000ea4000802007f */
[----:B--2---:R-:W-:Y:S05]  /*f580*/  @!P1 BRA `(.L_x_249) ;  /* 0xfffffffc00f09947 */ /* 0x004fea000383ffff */
[----:B------:R-:W-:Y:S05]  /*f590*/  BRA `(.L_x_293) ;  /* 0xfffffff000147947 */ /* 0x000fea000383ffff */
.L_x_251:
[----:B-1----:R1:W2:Y:S02]  /*f5a0*/  SYNCS.PHASECHK.TRANS64.TRYWAIT P1, [R3+URZ+0x13260], R4 ;  /* 0x01326004030075a7 */ /* 0x0022a4000802017f */
[----:B--2---:R-:W-:Y:S05]  /*f5b0*/  @!P1 NANOSLEEP.SYNCS 0x989680 ;  /* 0x009896800000995d */ /* 0x004fea0003900000 */
[----:B------:R-:W2:Y:S02]  /*f5c0*/  @!P1 SYNCS.PHASECHK.TRANS64 P1, [R3+URZ+0x13260], R4 ;  /* 0x01326004030095a7 */ /* 0x000ea4000802007f */
[----:B--2---:R-:W-:Y:S05]  /*f5d0*/  @!P1 BRA `(.L_x_251) ;  /* 0xfffffffc00f09947 */ /* 0x004fea000383ffff */
[----:B------:R-:W-:Y:S05]  /*f5e0*/  BRA `(.L_x_294) ;  /* 0xfffffff000147947 */ /* 0x000fea000383ffff */
.L_x_253:
[----:B0-----:R0:W2:Y:S02]  /*f5f0*/  SYNCS.PHASECHK.TRANS64.TRYWAIT P1, [R5+URZ+0x13260], R0 ;  /* 0x01326000050075a7 */ /* 0x0010a4000802017f */
[----:B--2---:R-:W-:Y:S05]  /*f600*/  @!P1 NANOSLEEP.SYNCS 0x989680 ;  /* 0x009896800000995d */ /* 0x004fea0003900000 */
[----:B------:R-:W2:Y:S02]  /*f610*/  @!P1 SYNCS.PHASECHK.TRANS64 P1, [R5+URZ+0x13260], R0 ;  /* 0x01326000050095a7 */ /* 0x000ea4000802007f */
[----:B--2---:R-:W-:Y:S05]  /*f620*/  @!P1 BRA `(.L_x_253) ;  /* 0xfffffffc00f09947 */ /* 0x004fea000383ffff */
[----:B------:R-:W-:Y:S05]  /*f630*/  BRA `(.L_x_295) ;  /* 0xfffffff000147947 */ /* 0x000fea000383ffff */
.L_x_255:
[----:B--2---:R2:W3:Y:S02]  /*f640*/  SYNCS.PHASECHK.TRANS64.TRYWAIT P0, [R3+URZ+0x13280], R4 ;  /* 0x01328004030075a7 */ /* 0x0044e4000800017f */
[----:B---3--:R-:W-:Y:S05]  /*f650*/  @!P0 NANOSLEEP.SYNCS 0x989680 ;  /* 0x009896800000895d */ /* 0x008fea0003900000 */
[----:B------:R-:W3:Y:S02]  /*f660*/  @!P0 SYNCS.PHASECHK.TRANS64 P0, [R3+URZ+0x13280], R4 ;  /* 0x01328004030085a7 */ /* 0x000ee4000800007f */
[----:B---3--:R-:W-:Y:S05]  /*f670*/  @!P0 BRA `(.L_x_255) ;  /* 0xfffffffc00f08947 */ /* 0x008fea000383ffff */
[----:B------:R-:W-:Y:S05]  /*f680*/  BRA `(.L_x_256) ;  /* 0xfffffff000107947 */ /* 0x000fea000383ffff */
.L_x_296:
        /* <DEDUP_REMOVED lines=15> */
.L_x_2197:


//--------------------- .text._ZN7cutlass13device_kernelIN5flash11enable_sm90INS1_16FlashAttnFwdSm90INS1_25CollectiveMainloopFwdSm90ILi2EN4cute5tupleIJNS5_1CILi1EEES8_S8_EEENS6_IJNS7_ILi192EEENS7_ILi160EEENS7_ILi64EEEEEELi64ENS_12float_e4m3_tEfNS_4arch4Sm90ELb0ELb0ELb1ELb1ELb0ELb1ELb0ELb1ELb1ELb1ELb0ELb0EEENS1_21CollectiveEpilogueFwdINS6_IJSA_SC_SB_EEES9_NS_10bfloat16_tESG_Li384ELb1ELb1ELb0ELb1EEENS1_36VarlenDynamicPersistentTileSchedulerILi192ELi160ELi384ELi128ELb0ELb1ELb1ELb0ELb1ELb1EEEEEEEEEvNT_6ParamsE --------------------------
	.section	.text._ZN7cutlass13device_kernelIN5flash11enable_sm90INS1_16FlashAttnFwdSm90INS1_25CollectiveMainloopFwdSm90ILi2EN4cute5tupleIJNS5_1CILi1EEES8_S8_EEENS6_IJNS7_ILi192EEENS7_ILi160EEENS7_ILi64EEEEEELi64ENS_12float_e4m3_tEfNS_4arch4Sm90ELb0ELb0ELb1ELb1ELb0ELb1ELb0ELb1ELb1ELb1ELb0ELb0EEENS1_21CollectiveEpilogueFwdINS6_IJSA_SC_SB_EEES9_NS_10bfloat16_tESG_Li384ELb1ELb1ELb0ELb1EEENS1_36VarlenDynamicPersistentTileSchedulerILi192ELi160ELi384ELi128ELb0ELb1ELb1ELb0ELb1ELb1EEEEEEEEEvNT_6ParamsE,"ax",@progbits
	.align	128
.text._ZN7cutlass13device_kernelIN5flash11enable_sm90INS1_16FlashAttnFwdSm90INS1_25CollectiveMainloopFwdSm90ILi2EN4cute5tupleIJNS5_1CILi1EEES8_S8_EEENS6_IJNS7_ILi192EEENS7_ILi160EEENS7_ILi64EEEEEELi64ENS_12float_e4m3_tEfNS_4arch4Sm90ELb0ELb0ELb1ELb1ELb0ELb1ELb0ELb1ELb1ELb1ELb0ELb0EEENS1_21CollectiveEpilogueFwdINS6_IJSA_SC_SB_EEES9_NS_10bfloat16_tESG_Li384ELb1ELb1ELb0ELb1EEENS1_36VarlenDynamicPersistentTileSchedulerILi192ELi160ELi384ELi128ELb0ELb1ELb1ELb0ELb1ELb1EEEEEEEEEvNT_6ParamsE:
        .type           _ZN7cutlass13device_kernelIN5flash11enable_sm90INS1_16FlashAttnFwdSm90INS1_25CollectiveMainloopFwdSm90ILi2EN4cute5tupleIJNS5_1CILi1EEES8_S8_EEENS6_IJNS7_ILi192EEENS7_ILi160EEENS7_ILi64EEEEEELi64ENS_12float_e4m3_tEfNS_4arch4Sm90ELb0ELb0ELb1ELb1ELb0ELb1ELb0ELb1ELb1ELb1ELb0ELb0EEENS1_21CollectiveEpilogueFwdINS6_IJSA_SC_SB_EEES9_NS_10bfloat16_tESG_Li384ELb1ELb1ELb0ELb1EEENS1_36VarlenDynamicPersistentTileSchedulerILi192ELi160ELi384ELi128ELb0ELb1ELb1ELb0ELb1ELb1EEEEEEEEEvNT_6ParamsE,@function
        .size           _ZN7cutlass13device_kernelIN5flash11enable_sm90INS1_16FlashAttnFwdSm90INS1_25CollectiveMainloopFwdSm90ILi2EN4cute5tupleIJNS5_1CILi1EEES8_S8_EEENS6_IJNS7_ILi192EEENS7_ILi160EEENS7_ILi64EEEEEELi64ENS_12float_e4m3_tEfNS_4arch4Sm90ELb0ELb0ELb1ELb1ELb0ELb1ELb0ELb1ELb1ELb1ELb0ELb0EEENS1_21CollectiveEpilogueFwdINS6_IJSA_SC_SB_EEES9_NS_10bfloat16_tESG_Li384ELb1ELb1ELb0ELb1EEENS1_36VarlenDynamicPersistentTileSchedulerILi192ELi160ELi384ELi128ELb0ELb1ELb1ELb0ELb1ELb1EEEEEEEEEvNT_6ParamsE,(.L_x_2198 - _ZN7cutlass13device_kernelIN5flash11enable_sm90INS1_16FlashAttnFwdSm90INS1_25CollectiveMainloopFwdSm90ILi2EN4cute5tupleIJNS5_1CILi1EEES8_S8_EEENS6_IJNS7_ILi192EEENS7_ILi160EEENS7_ILi64EEEEEELi64ENS_12float_e4m3_tEfNS_4arch4Sm90ELb0ELb0ELb1ELb1ELb0ELb1ELb0ELb1ELb1ELb1ELb0ELb0EEENS1_21CollectiveEpilogueFwdINS6_IJSA_SC_SB_EEES9_NS_10bfloat16_tESG_Li384ELb1ELb1ELb0ELb1EEENS1_36VarlenDynamicPersistentTileSchedulerILi192ELi160ELi384ELi128ELb0ELb1ELb1ELb0ELb1ELb1EEEEEEEEEvNT_6ParamsE)
        .other          _ZN7cutlass13device_kernelIN5flash11enable_sm90INS1_16FlashAttnFwdSm90INS1_25CollectiveMainloopFwdSm90ILi2EN4cute5tupleIJNS5_1CILi1EEES8_S8_EEENS6_IJNS7_ILi192EEENS7_ILi160EEENS7_ILi64EEEEEELi64ENS_12float_e4m3_tEfNS_4arch4Sm90ELb0ELb0ELb1ELb1ELb0ELb1ELb0ELb1ELb1ELb1ELb0ELb0EEENS1_21CollectiveEpilogueFwdINS6_IJSA_SC_SB_EEES9_NS_10bfloat16_tESG_Li384ELb1ELb1ELb0ELb1EEENS1_36VarlenDynamicPersistentTileSchedulerILi192ELi160ELi384ELi128ELb0ELb1ELb1ELb0ELb1ELb1EEEEEEEEEvNT_6ParamsE,@"STO_CUDA_ENTRY STV_DEFAULT"
_ZN7cutlass13device_kernelIN5flash11enable_sm90INS1_16FlashAttnFwdSm90INS1_25CollectiveMainloopFwdSm90ILi2EN4cute5tupleIJNS5_1CILi1EEES8_S8_EEENS6_IJNS7_ILi192EEENS7_ILi160EEENS7_ILi64EEEEEELi64ENS_12float_e4m3_tEfNS_4arch4Sm90ELb0ELb0ELb1ELb1ELb0ELb1ELb0ELb1ELb1ELb1ELb0ELb0EEENS1_21CollectiveEpilogueFwdINS6_IJSA_SC_SB_EEES9_NS_10bfloat16_tESG_Li384ELb1ELb1ELb0ELb1EEENS1_36VarlenDynamicPersistentTileSchedulerILi192ELi160ELi384ELi128ELb0ELb1ELb1ELb0ELb1ELb1EEEEEEEEEvNT_6ParamsE:
[----:B------:R-:W0:Y:S02]  /*0000*/  LDC R1, c[0x0][0x28] ;  /* 0x00000a00ff017b82 */ /* 0x000e240000000800 */
[----:B0-----:R-:W-:Y:S01]  /*0010*/  VIADD R1, R1, 0xffffff80 ;  /* 0xffffff8001017836 */ /* 0x001fe20000000000 */
[----:B------:R-:W0:Y:S01]  /*0020*/  S2R R3, SR_TID.X ;  /* 0x0000000000037919 */ /* 0x000e220000002100 */
[----:B------:R-:W-:Y:S01]  /*0030*/  ELECT P0, URZ, PT ;  /* 0x00000000003f782f */ /* 0x000fe20003800000 */
[----:B------:R-:W-:Y:S01]  /*0040*/  BSSY B0, `(.L_x_297) ;  /* 0x0000013000007945 */ /* 0x000fe20003800000 */
[----:B0-----:R-:W-:-:S05]  /*0050*/  SHF.R.U32.HI R0, RZ, 0x5, R3 ;  /* 0x00000005ff007819 */ /* 0x001fca0000011603 */
[----:B------:R-:W0:Y:S02]  /*0060*/  SHFL.IDX PT, R2, R0, RZ, 0x1f ;  /* 0x00001fff00027589 */ /* 0x000e2400000e0000 */
[----:B0-----:R-:W-:-:S13]  /*0070*/  ISETP.EQ.AND P0, PT, R2, RZ, P0 ;  /* 0x000000ff0200720c */ /* 0x001fda0000702270 */
[----:B------:R-:W-:Y:S05]  /*0080*/  @!P0 BRA `(.L_x_298) ;  /* 0x0000000000388947 */ /* 0x000fea0003800000 */
[----:B------:R-:W-:Y:S02]  /*0090*/  ULDC.64 UR4, c[0x0][0x198] ;  /* 0x0000660000047ab9 */ /* 0x000fe40000000a00 */
[----:B------:R-:W-:Y:S02]  /*00a0*/  UIADD3 UR6, UP0, UR4, 0x370, URZ ;  /* 0x0000037004067890 */ /* 0x000fe4000ff1e03f */
[----:B------:R-:W-:Y:S02]  /*00b0*/  UIADD3 UR8, UP1, UR4, 0x470, URZ ;  /* 0x0000047004087890 */ /* 0x000fe4000ff3e03f */
[----:B------:R-:W-:Y:S02]  /*00c0*/  UIADD3 UR10, UP2, UR4, 0x570, URZ ;  /* 0x00000570040a7890 */ /* 0x000fe4000ff5e03f */
[----:B------:R-:W-:Y:S02]  /*00d0*/  UIADD3 UR4, UP3, UR4, 0x670, URZ ;  /* 0x0000067004047890 */ /* 0x000fe4000ff7e03f */
[----:B------:R-:W-:-:S02]  /*00e0*/  UIADD3.X UR7, URZ, UR5, URZ, UP0, !UPT ;  /* 0x000000053f077290 */ /* 0x000fc400087fe43f */
[----:B------:R-:W-:Y:S02]  /*00f0*/  UIADD3.X UR9, URZ, UR5, URZ, UP1, !UPT ;  /* 0x000000053f097290 */ /* 0x000fe40008ffe43f */
[----:B------:R-:W-:Y:S02]  /*0100*/  UIADD3.X UR11, URZ, UR5, URZ, UP2, !UPT ;  /* 0x000000053f0b7290 */ /* 0x000fe400097fe43f */
[----:B------:R-:W-:-:S03]  /*0110*/  UIADD3.X UR5, URZ, UR5, URZ, UP3, !UPT ;  /* 0x000000053f057290 */ /* 0x000fc60009ffe43f */
[----:B------:R0:W-:Y:S02]  /*0120*/  UTMACCTL.PF [UR6] ;  /* 0x00000000060079b9 */ /* 0x0001e40008040000 */
[----:B------:R0:W-:Y:S02]  /*0130*/  UTMACCTL.PF [UR8] ;  /* 0x00000000080079b9 */ /* 0x0001e40008040000 */
[----:B------:R0:W-:Y:S02]  /*0140*/  UTMACCTL.PF [UR10] ;  /* 0x000000000a0079b9 */ /* 0x0001e40008040000 */
[----:B------:R0:W-:Y:S02]  /*0150*/  UTMACCTL.PF [UR4] ;  /* 0x00000000040079b9 */ /* 0x0001e40008040000 */
[----:B0-----:R-:W-:Y:S01]  /*0160*/  NOP ;  /* 0x0000000000007918 */ /* 0x001fe20000000000 */
.L_x_298:
[----:B------:R-:W-:Y:S05]  /*0170*/  BSYNC B0 ;  /* 0x0000000000007941 */ /* 0x000fea0003800000 */
.L_x_297:
[----:B------:R-:W-:Y:S01]  /*0180*/  VOTEU.ANY UP0, P0 ;  /* 0x00000000003f7886 */ /* 0x000fe20000000100 */
[----:B------:R-:W0:Y:S01]  /*0190*/  SHFL.IDX PT, R2, R0, RZ, 0x1f ;  /* 0x00001fff00027589 */ /* 0x000e2200000e0000 */
[----:B------:R-:W-:Y:S01]  /*01a0*/  UMOV UR4, 0x80 ;  /* 0x0000008000047882 */ /* 0x000fe20000000000 */
[----:B------:R-:W-:Y:S01]  /*01b0*/  UMOV UR7, 0x180 ;  /* 0x0000018000077882 */ /* 0x000fe20000000000 */
[----:B------:R-:W-:Y:S01]  /*01c0*/  SHF.R.U32.HI R3, RZ, 0x7, R3 ;  /* 0x00000007ff037819 */ /* 0x000fe20000011603 */
[----:B------:R-:W1:Y:S01]  /*01d0*/  @UP0 S2UR UR8, SR_CgaCtaId ;  /* 0x00000000000809c3 */ /* 0x000e620000008800 */
[----:B------:R-:W-:Y:S01]  /*01e0*/  @UP0 UMOV UR6, 0x400 ;  /* 0x0000040000060882 */ /* 0x000fe20000000000 */
[----:B------:R-:W-:-:S04]  /*01f0*/  @UP0 UIADD3 UR4, -UR4, 0x100000, URZ ;  /* 0x0010000004040890 */ /* 0x000fc8000fffe13f */
[----:B------:R-:W-:Y:S02]  /*0200*/  @UP0 USHF.L.U32 UR5, UR4, 0xb, URZ ;  /* 0x0000000b04050899 */ /* 0x000fe4000800063f */
[----:B------:R-:W-:Y:S01]  /*0210*/  @UP0 USHF.L.U32 UR4, UR4, 0x1, URZ ;  /* 0x0000000104040899 */ /* 0x000fe2000800063f */
[----:B------:R-:W-:Y:S01]  /*0220*/  VOTEU.ANY UP1, P0 ;  /* 0x00000000003f7886 */ /* 0x000fe20000020100 */
[----:B0-----:R-:W-:Y:S02]  /*0230*/  ISETP.NE.AND P1, PT, R2, RZ, PT ;  /* 0x000000ff0200720c */ /* 0x001fe40003f25270 */
[----:B------:R0:W2:Y:S01]  /*0240*/  SHFL.IDX PT, R2, R3, RZ, 0x1f ;  /* 0x00001fff03027589 */ /* 0x0000a200000e0000 */
[----:B-1----:R-:W-:Y:S02]  /*0250*/  @UP0 ULEA UR8, UR8, UR6, 0x18 ;  /* 0x0000000608080291 */ /* 0x002fe4000f8ec03f */
[----:B------:R-:W-:-:S04]  /*0260*/  @UP0 UIADD3 UR6, -UR7, 0x100000, URZ ;  /* 0x0010000007060890 */ /* 0x000fc8000fffe13f */
[----:B------:R-:W-:Y:S02]  /*0270*/  @UP0 USHF.L.U32 UR7, UR6, 0xb, URZ ;  /* 0x0000000b06070899 */ /* 0x000fe4000800063f */
[----:B------:R-:W-:Y:S01]  /*0280*/  @UP0 USHF.L.U32 UR6, UR6, 0x1, URZ ;  /* 0x0000000106060899 */ /* 0x000fe2000800063f */
[----:B------:R-:W-:Y:S01]  /*0290*/  VOTEU.ANY UP0, P0 ;  /* 0x00000000003f7886 */ /* 0x000fe20000000100 */
[----:B------:R-:W1:Y:S04]  /*02a0*/  FENCE.VIEW.ASYNC.S ;  /* 0x00000000000073c6 */ /* 0x000e680000000000 */
[----:B-1----:R0:W1:Y:S06]  /*02b0*/  @UP0 SYNCS.EXCH.64 URZ, [UR8+0x13200], UR4 ;  /* 0x01320004083f05b2 */ /* 0x00206c0008000100 */
[----:B------:R0:W3:Y:S02]  /*02c0*/  @UP1 SYNCS.EXCH.64 URZ, [UR8+0x13220], UR6 ;  /* 0x01322006083f15b2 */ /* 0x0000e40008000100 */
[----:B0-----:R-:W-:Y:S05]  /*02d0*/  @P1 BRA `(.L_x_299) ;  /* 0x0000000000481947 */ /* 0x001fea0003800000 */
[----:B------:R-:W0:Y:S01]  /*02e0*/  S2UR UR5, SR_CgaCtaId ;  /* 0x00000000000579c3 */ /* 0x000e220000008800 */
        /* <DEDUP_REMOVED lines=15> */
[----:B------:R0:W0:Y:S01]  /*03e0*/  SYNCS.EXCH.64 URZ, [UR8+0x13248], UR6 ;  /* 0x01324806083f75b2 */ /* 0x0000220008000100 */
[----:B------:R-:W-:Y:S01]  /*03f0*/  NOP ;  /* 0x0000000000007918 */ /* 0x000fe20000000000 */
.L_x_299:
[----:B------:R-:W5:Y:S01]  /*0400*/  SHFL.IDX PT, R3, R0, RZ, 0x1f ;  /* 0x00001fff00037589 */ /* 0x000f6200000e0000 */
[----:B------:R-:W-:Y:S01]  /*0410*/  NOP ;  /* 0x0000000000007918 */ /* 0x000fe20000000000 */
[----:B-----5:R-:W-:-:S13]  /*0420*/  ISETP.NE.AND P0, PT, R3, RZ, PT ;  /* 0x000000ff0300720c */ /* 0x020fda0003f05270 */
        /* <DEDUP_REMOVED lines=17> */
[----:B------:R0:W0:Y:S01]  /*0540*/  SYNCS.EXCH.64 URZ, [UR8+0x13268], UR6 ;  /* 0x01326806083f75b2 */ /* 0x0000220008000100 */
[----:B------:R-:W-:Y:S01]  /*0550*/  NOP ;  /* 0x0000000000007918 */ /* 0x000fe20000000000 */
.L_x_300:
[----:B------:R-:W5:Y:S01]  /*0560*/  SHFL.IDX PT, R3, R0, RZ, 0x1f ;  /* 0x00001fff00037589 */ /* 0x000f6200000e0000 */
[----:B------:R-:W-:Y:S01]  /*0570*/  NOP ;  /* 0x0000000000007918 */ /* 0x000fe20000000000 */
[----:B-----5:R-:W-:-:S13]  /*0580*/  ISETP.NE.AND P0, PT, R3, RZ, PT ;  /* 0x000000ff0300720c */ /* 0x020fda0003f05270 */
        /* <DEDUP_REMOVED lines=13> */
[----:B------:R0:W0:Y:S01]  /*0660*/  SYNCS.EXCH.64 URZ, [UR6+0x13288], UR4 ;  /* 0x01328804063f75b2 */ /* 0x0000220008000100 */
[----:B------:R-:W-:Y:S01]  /*0670*/  NOP ;  /* 0x0000000000007918 */ /* 0x000fe20000000000 */
.L_x_301:
        /* <DEDUP_REMOVED lines=22> */
.L_x_302:
        /* <DEDUP_REMOVED lines=22> */
.L_x_303:
[----:B--2---:R-:W-:Y:S01]  /*0940*/  ISETP.NE.AND P0, PT, R2, RZ, PT ;  /* 0x000000ff0200720c */ /* 0x004fe20003f05270 */
[----:B------:R-:W-:Y:S01]  /*0950*/  IMAD.MOV.U32 R2, RZ, RZ, 0x1 ;  /* 0x00000001ff027424 */ /* 0x000fe200078e00ff */
[----:B------:R-:W-:Y:S01]  /*0960*/  NOP ;  /* 0x0000000000007918 */ /* 0x000fe20000000000 */
[----:B------:R-:W-:Y:S01]  /*0970*/  ULDC.64 UR40, c[0x0][0x208] ;  /* 0x0000820000287ab9 */ /* 0x000fe20000000a00 */
[----:B------:R-:W-:Y:S02]  /*0980*/  BSSY B8, `(.L_x_304) ;  /* 0x0001562000087945 */ /* 0x000fe40003800000 */
[----:B------:R-:W-:-:S05]  /*0990*/  SEL R2, R2, 0x2, !P0 ;  /* 0x0000000202027807 */ /* 0x000fca0004000000 */
[----:B------:R2:W-:Y:S01]  /*09a0*/  STL [R1+0x34], R2 ;  /* 0x0000340201007387 */ /* 0x0005e20000100800 */
[----:B01-34-:R-:W-:Y:S06]  /*09b0*/  BAR.SYNC.DEFER_BLOCKING 0x0 ;  /* 0x0000000000007b1d */ /* 0x01bfec0000010000 */
[----:B------:R-:W-:Y:S05]  /*09c0*/  @!P0 BRA `(.L_x_305) ;  /* 0x000000fc00408947 */ /* 0x000fea0003800000 */
.L_x_306:
[----:B------:R-:W-:-:S08]  /*09d0*/  NOP ;  /* 0x0000000000007918 */ /* 0x000fd00000000000 */
[----:B------:R-:W0:Y:S02]  /*09e0*/  USETMAXREG.TRY_ALLOC.CTAPOOL UP0, 0xa0 ;  /* 0x000000a0000079c8 */ /* 0x000e240008000600 */
[----:B0-----:R-:W-:-:S13]  /*09f0*/  PLOP3.LUT P0, PT, PT, PT, UP0, 0x80, 0x0 ;  /* 0x000000000000781c */ /* 0x001fda0003f0f008 */
[----:B------:R-:W-:Y:S05]  /*0a00*/  @!P0 BRA `(.L_x_306) ;  /* 0xfffffffc00f08947 */ /* 0x000fea000383ffff */
[----:B------:R-:W0:Y:S08]  /*0a10*/  S2UR UR4, SR_CgaCtaId ;  /* 0x00000000000479c3 */ /* 0x000e300000008800 */
[----:B------:R-:W-:Y:S06]  /*0a20*/  BAR.ARV 0x8, 0x200 ;  /* 0x0208000000007b1d */ /* 0x000fec0000002000 */
[----:B------:R-:W-:-:S02]  /*0a30*/  MOV R16, 0x400 ;  /* 0x0000040000107802 */ /* 0x000fc40000000f00 */
[----:B------:R-:W-:Y:S01]  /*0a40*/  BAR.SYNC.DEFER_BLOCKING 0x5, 0x200 ;  /* 0x0148000000007b1d */ /* 0x000fe20000010000 */
[----:B0-----:R-:W-:-:S05]  /*0a50*/  IMAD.U32 R0, RZ, RZ, UR4 ;  /* 0x00000004ff007e24 */ /* 0x001fca000f8e00ff */
[----:B------:R-:W-:Y:S01]  /*0a60*/  ULDC UR4, c[0x0][0xc3c] ;  /* 0x00030f0000047ab9 */ /* 0x000fe20000000800 */
[----:B------:R-:W-:Y:S01]  /*0a70*/  LEA R16, R0, R16, 0x18 ;  /* 0x0000001000107211 */ /* 0x000fe200078ec0ff */
[----:B------:R-:W-:Y:S04]  /*0a80*/  STL [R1+0x28], R0 ;  /* 0x0000280001007387 */ /* 0x000fe80000100800 */
[----:B------:R-:W0:Y:S01]  /*0a90*/  LDS.128 R12, [R16+0x132d0] ;  /* 0x0132d000100c7984 */ /* 0x000e220000000c00 */
[----:B------:R-:W-:Y:S06]  /*0aa0*/  BAR.ARV 0x4, 0x200 ;  /* 0x0108000000007b1d */ /* 0x000fec0000002000 */
[----:B0-----:R-:W-:-:S13]  /*0ab0*/  ISETP.GE.AND P0, PT, R15, UR4, PT ;  /* 0x000000040f007c0c */ /* 0x001fda000bf06270 */
[----:B------:R-:W-:Y:S05]  /*0ac0*/  @P0 BRA `(.L_x_307) ;  /* 0x0000015400340947 */ /* 0x000fea0003800000 */
[----:B------:R-:W3:Y:S01]  /*0ad0*/  LDL.LU R23, [R1+0x34] ;  /* 0x0000340001177983 */ /* 0x000ee20000300800 */
[----:B------:R-:W0:Y:S02]  /*0ae0*/  S2R R0, SR_TID.X ;  /* 0x0000000000007919 */ /* 0x000e240000002100 */
[----:B0-----:R-:W-:-:S05]  /*0af0*/  VIADD R20, R0, 0xffffff80 ;  /* 0xffffff8000147836 */ /* 0x001fca0000000000 */
[----:B------:R-:W-:-:S04]  /*0b00*/  SHF.R.S32.HI R0, RZ, 0x1f, R20 ;  /* 0x0000001fff007819 */ /* 0x000fc80000011414 */
[CC--:B--2---:R-:W-:Y:S02]  /*0b10*/  LEA.HI R2, R0.reuse, R20.reuse, RZ, 0x5 ;  /* 0x0000001400027211 */ /* 0x0c4fe400078f28ff */
[----:B------:R-:W-:-:S03]  /*0b20*/  LEA.HI R7, R0, R20, RZ, 0x4 ;  /* 0x0000001400077211 */ /* 0x000fc600078f20ff */
[----:B------:R-:W-:Y:S01]  /*0b30*/  IMAD.SHL.U32 R4, R2, 0x20, RZ ;  /* 0x0000002002047824 */ /* 0x000fe200078e00ff */
[----:B------:R-:W-:Y:S02]  /*0b40*/  LOP3.LUT R3, R7, 0x3fffff0, RZ, 0xc0, !PT ;  /* 0x03fffff007037812 */ /* 0x000fe400078ec0ff */
[----:B------:R-:W-:Y:S02]  /*0b50*/  LEA.HI R2, R0, R20, RZ, 0x7 ;  /* 0x0000001400027211 */ /* 0x000fe400078f38ff */
[----:B------:R-:W-:Y:S01]  /*0b60*/  LOP3.LUT R5, R4, 0xfffffc00, RZ, 0xc0, !PT ;  /* 0xfffffc0004057812 */ /* 0x000fe200078ec0ff */
[----:B------:R-:W-:Y:S01]  /*0b70*/  IMAD.IADD R4, R20, 0x1, -R3 ;  /* 0x0000000114047824 */ /* 0x000fe200078e0a03 */
[----:B------:R-:W-:-:S04]  /*0b80*/  LOP3.LUT R6, R2, 0xffffff80, RZ, 0xc0, !PT ;  /* 0xffffff8002067812 */ /* 0x000fc800078ec0ff */
[----:B------:R-:W-:Y:S01]  /*0b90*/  LEA R10, R4, R5, 0x6 ;  /* 0x00000005040a7211 */ /* 0x000fe200078e30ff */
[----:B------:R-:W-:Y:S01]  /*0ba0*/  IMAD.IADD R25, R20, 0x1, -R6 ;  /* 0x0000000114197824 */ /* 0x000fe200078e0a06 */
[----:B------:R-:W-:Y:S02]  /*0bb0*/  LEA.HI R4, R0, R20, RZ, 0x2 ;  /* 0x0000001400047211 */ /* 0x000fe400078f10ff */
[----:B------:R-:W-:Y:S02]  /*0bc0*/  SHF.R.S32.HI R24, RZ, 0x7, R2 ;  /* 0x00000007ff187819 */ /* 0x000fe40000011402 */
[----:B------:R-:W-:Y:S02]  /*0bd0*/  SHF.R.S32.HI R11, RZ, 0x1f, R25 ;  /* 0x0000001fff0b7819 */ /* 0x000fe40000011419 */
[--C-:B------:R-:W-:Y:S02]  /*0be0*/  SHF.R.S32.HI R2, RZ, 0x2, R4.reuse ;  /* 0x00000002ff027819 */ /* 0x100fe40000011404 */
[----:B------:R-:W-:-:S02]  /*0bf0*/  SHF.R.S32.HI R5, RZ, 0x1f, R4 ;  /* 0x0000001fff057819 */ /* 0x000fc40000011404 */
[----:B------:R-:W-:Y:S02]  /*0c00*/  LEA.HI R3, R20, R20, RZ, 0x1 ;  /* 0x0000001414037211 */ /* 0x000fe400078f08ff */
[----:B------:R-:W-:Y:S02]  /*0c10*/  LEA.HI R12, R11, R25, RZ, 0x2 ;  /* 0x000000190b0c7211 */ /* 0x000fe400078f10ff */
[----:B------:R-:W-:Y:S02]  /*0c20*/  LOP3.LUT R19, R4, 0xfffffffc, RZ, 0xc0, !PT ;  /* 0xfffffffc04137812 */ /* 0x000fe400078ec0ff */
[----:B------:R-:W-:Y:S02]  /*0c30*/  LEA.HI R5, R5, R2, RZ, 0x2 ;  /* 0x0000000205057211 */ /* 0x000fe400078f10ff */
[----:B------:R-:W-:Y:S02]  /*0c40*/  SHF.R.S32.HI R22, RZ, 0x1, R3 ;  /* 0x00000001ff167819 */ /* 0x000fe40000011403 */
[----:B------:R-:W-:-:S02]  /*0c50*/  SHF.R.S32.HI R8, RZ, 0x4, R7 ;  /* 0x00000004ff087819 */ /* 0x000fc40000011407 */
[--C-:B------:R-:W-:Y:S02]  /*0c60*/  SHF.R.S32.HI R17, RZ, 0x2, R12.reuse ;  /* 0x00000002ff117819 */ /* 0x100fe4000001140c */
[----:B------:R-:W-:Y:S01]  /*0c70*/  SHF.R.S32.HI R18, RZ, 0x1f, R12 ;  /* 0x0000001fff127819 */ /* 0x000fe2000001140c */
[----:B------:R-:W-:Y:S01]  /*0c80*/  IMAD.IADD R19, R20, 0x1, -R19 ;  /* 0x0000000114137824 */ /* 0x000fe200078e0a13 */
[----:B------:R-:W-:Y:S02]  /*0c90*/  LOP3.LUT R5, R5, 0xfffffffc, RZ, 0xc0, !PT ;  /* 0xfffffffc05057812 */ /* 0x000fe400078ec0ff */
[----:B------:R-:W-:Y:S02]  /*0ca0*/  LEA.HI R6, R3, R22, RZ, 0x1 ;  /* 0x0000001603067211 */ /* 0x000fe400078f08ff */
[----:B------:R-:W-:Y:S02]  /*0cb0*/  LEA.HI R4, R7, R8, RZ, 0x1 ;  /* 0x0000000807047211 */ /* 0x000fe400078f08ff */
[----:B------:R-:W-:Y:S01]  /*0cc0*/  LEA.HI R18, R18, R17, RZ, 0x3 ;  /* 0x0000001112127211 */ /* 0x000fe200078f18ff */
[----:B------:R-:W-:Y:S01]  /*0cd0*/  IMAD.IADD R21, R2, 0x1, -R5 ;  /* 0x0000000102157824 */ /* 0x000fe200078e0a05 */
[----:B------:R-:W-:Y:S01]  /*0ce0*/  LOP3.LUT R7, R6, 0x3fffffe, RZ, 0xc0, !PT ;  /* 0x03fffffe06077812 */ /* 0x000fe200078ec0ff */
[----:B------:R-:W-:Y:S01]  /*0cf0*/  IMAD.HI R6, R24, 0x55555556, RZ ;  /* 0x5555555618067827 */ /* 0x000fe200078e02ff */
[----:B------:R-:W-:-:S02]  /*0d00*/  LOP3.LUT R9, R4, 0x1ffffffe, RZ, 0xc0, !PT ;  /* 0x1ffffffe04097812 */ /* 0x000fc400078ec0ff */
[----:B------:R-:W-:Y:S02]  /*0d10*/  LEA.HI R2, R19, R19, RZ, 0x1 ;  /* 0x0000001313027211 */ /* 0x000fe400078f08ff */
[----:B------:R-:W-:Y:S02]  /*0d20*/  LOP3.LUT R18, R18, 0xfffffff8, RZ, 0xc0, !PT ;  /* 0xfffffff812127812 */ /* 0x000fe400078ec0ff */
[----:B------:R-:W-:Y:S02]  /*0d30*/  LEA.HI R11, R11, R25, RZ, 0x5 ;  /* 0x000000190b0b7211 */ /* 0x000fe400078f28ff */
[----:B------:R-:W-:Y:S01]  /*0d40*/  LOP3.LUT R12, R12, 0x7ffffffc, RZ, 0xc0, !PT ;  /* 0x7ffffffc0c0c7812 */ /* 0x000fe200078ec0ff */
[----:B------:R-:W-:Y:S01]  /*0d50*/  IMAD.IADD R9, R8, 0x1, -R9 ;  /* 0x0000000108097824 */ /* 0x000fe200078e0a09 */
[----:B------:R-:W-:Y:S01]  /*0d60*/  LOP3.LUT R2, R2, 0x1ffffffe, RZ, 0xc0, !PT ;  /* 0x1ffffffe02027812 */ /* 0x000fe200078ec0ff */
[----:B------:R-:W-:Y:S01]  /*0d70*/  IMAD.MOV.U32 R5, RZ, RZ, -0x2 ;  /* 0xfffffffeff057424 */ /* 0x000fe200078e00ff */
[----:B------:R-:W-:Y:S01]  /*0d80*/  IADD3 R18, R17, -R18, RZ ;  /* 0x8000001211127210 */ /* 0x000fe20007ffe0ff */
[----:B------:R-:W-:Y:S01]  /*0d90*/  IMAD.IADD R12, R25, 0x1, -R12 ;  /* 0x00000001190c7824 */ /* 0x000fe200078e0a0c */
[----:B------:R-:W-:-:S02]  /*0da0*/  LEA.HI R6, R6, R6, RZ, 0x1 ;  /* 0x0000000606067211 */ /* 0x000fc400078f08ff */
[----:B------:R-:W-:Y:S01]  /*0db0*/  SHF.R.S32.HI R11, RZ, 0x5, R11 ;  /* 0x00000005ff0b7819 */ /* 0x000fe2000001140b */
[----:B------:R-:W-:Y:S02]  /*0dc0*/  IMAD R4, R9, 0x8, R10 ;  /* 0x0000000809047824 */ /* 0x000fe400078e020a */
[----:B------:R-:W-:Y:S02]  /*0dd0*/  IMAD.IADD R19, R19, 0x1, -R2 ;  /* 0x0000000113137824 */ /* 0x000fe400078e0a02 */
[----:B------:R-:W-:Y:S02]  /*0de0*/  IMAD R6, R6, -0x3, R24 ;  /* 0xfffffffd06067824 */ /* 0x000fe400078e0218 */
[----:B------:R-:W-:Y:S02]  /*0df0*/  IMAD R11, R11, 0x10, R18 ;  /* 0x000000100b0b7824 */ /* 0x000fe400078e0212 */
[----:B------:R-:W-:Y:S01]  /*0e00*/  IMAD R2, R12, R5, 0xa0 ;  /* 0x000000a00c027424 */ /* 0x000fe200078e0205 */
[----:B------:R-:W-:Y:S01]  /*0e10*/  STL [R1+0x5c], R21 ;  /* 0x00005c1501007387 */ /* 0x000fe20000100800 */
[----:B------:R-:W-:-:S03]  /*0e20*/  IMAD R6, R6, 0x40, R11 ;  /* 0x0000004006067824 */ /* 0x000fc600078e020b */
[----:B------:R0:W-:Y:S01]  /*0e30*/  STL [R1+0x74], R4 ;  /* 0x0000740401007387 */ /* 0x0001e20000100800 */
[----:B------:R-:W-:-:S03]  /*0e40*/  LEA.HI R0, R0, R20, RZ, 0x3 ;  /* 0x0000001400007211 */ /* 0x000fc600078f18ff */
[----:B------:R3:W-:Y:S04]  /*0e50*/  STL [R1+0x70], R2 ;  /* 0x0000700201007387 */ /* 0x0007e80000100800 */
[----:B------:R-:W-:Y:S01]  /*0e60*/  STL [R1+0x14], R13 ;  /* 0x0000140d01007387 */ /* 0x000fe20000100800 */
[----:B------:R-:W-:-:S03]  /*0e70*/  LOP3.LUT R3, R3, 0xfffffffe, RZ, 0xc0, !PT ;  /* 0xfffffffe03037812 */ /* 0x000fc600078ec0ff */
[----:B------:R-:W-:Y:S04]  /*0e80*/  STL [R1+0x18], R14 ;  /* 0x0000180e01007387 */ /* 0x000fe80000100800 */
[----:B------:R-:W-:Y:S04]  /*0e90*/  STL [R1+0x1c], R15 ;  /* 0x00001c0f01007387 */ /* 0x000fe80000100800 */
[----:B------:R-:W-:Y:S04]  /*0ea0*/  STL [R1+0x68], R6 ;  /* 0x0000680601007387 */ /* 0x000fe80000100800 */
[----:B------:R-:W-:Y:S01]  /*0eb0*/  STL [R1+0x4c], RZ ;  /* 0x00004cff01007387 */ /* 0x000fe20000100800 */
[----:B0-----:R-:W-:-:S02]  /*0ec0*/  IMAD.SHL.U32 R4, R21, 0x80, RZ ;  /* 0x0000008015047824 */ /* 0x001fc400078e00ff */
[----:B------:R-:W-:Y:S02]  /*0ed0*/  IMAD.IADD R3, R20, 0x1, -R3 ;  /* 0x0000000114037824 */ /* 0x000fe400078e0a03 */
[----:B------:R-:W-:Y:S01]  /*0ee0*/  IMAD.IADD R7, R22, 0x1, -R7 ;  /* 0x0000000116077824 */ /* 0x000fe200078e0a07 */
[----:B------:R-:W-:Y:S01]  /*0ef0*/  LOP3.LUT R4, R4, 0x180, RZ, 0xc0, !PT ;  /* 0x0000018004047812 */ /* 0x000fe200078ec0ff */
[C---:B------:R-:W-:Y:S02]  /*0f00*/  IMAD.SHL.U32 R18, R3.reuse, 0x10, RZ ;  /* 0x0000001003127824 */ /* 0x040fe400078e00ff */
[----:B------:R-:W-:Y:S02]  /*0f10*/  IMAD R7, R8, 0x8, R7 ;  /* 0x0000000808077824 */ /* 0x000fe400078e0207 */
[----:B------:R-:W-:Y:S01]  /*0f20*/  IMAD.SHL.U32 R156, R3, 0x8, RZ ;  /* 0x00000008039c7824 */ /* 0x000fe200078e00ff */
[----:B------:R-:W-:-:S03]  /*0f30*/  SHF.R.U32.HI R3, RZ, 0x3, R4 ;  /* 0x00000003ff037819 */ /* 0x000fc60000011604 */
[----:B------:R-:W-:Y:S01]  /*0f40*/  VIADD R5, R156, 0x10 ;  /* 0x000000109c057836 */ /* 0x000fe20000000000 */
[----:B------:R-:W-:Y:S02]  /*0f50*/  MOV R17, RZ ;  /* 0x000000ff00117202 */ /* 0x000fe40000000f00 */
[----:B---3--:R-:W-:-:S05]  /*0f60*/  LOP3.LUT R2, R23, 0x1, RZ, 0xfc, !PT ;  /* 0x0000000117027812 */ /* 0x008fca00078efcff */
[----:B------:R0:W-:Y:S02]  /*0f70*/  STL [R1+0x8], R2 ;  /* 0x0000080201007387 */ /* 0x0001e40000100800 */
[----:B0-----:R-:W-:-:S05]  /*0f80*/  LOP3.LUT R2, R0, 0xfffffff8, RZ, 0xc0, !PT ;  /* 0xfffffff800027812 */ /* 0x001fca00078ec0ff */
[----:B------:R-:W-:Y:S01]  /*0f90*/  IMAD.IADD R2, R20, 0x1, -R2 ;  /* 0x0000000114027824 */ /* 0x000fe200078e0a02 */
[----:B------:R-:W-:Y:S01]  /*0fa0*/  SHF.R.S32.HI R0, RZ, 0x3, R0 ;  /* 0x00000003ff007819 */ /* 0x000fe20000011400 */
[----:B------:R-:W-:Y:S01]  /*0fb0*/  STL [R1+0xc], RZ ;  /* 0x00000cff01007387 */ /* 0x000fe20000100800 */
[----:B------:R-:W-:Y:S02]  /*0fc0*/  SHF.R.S32.HI R0, RZ, 0x1f, R22 ;  /* 0x0000001fff007819 */ /* 0x000fe40000011416 */
[----:B------:R-:W-:Y:S01]  /*0fd0*/  SHF.L.U32 R8, R2, 0x3, RZ ;  /* 0x0000000302087819 */ /* 0x000fe200000006ff */
[----:B------:R-:W-:Y:S01]  /*0fe0*/  STL [R1+0x4], RZ ;  /* 0x000004ff01007387 */ /* 0x000fe20000100800 */
[C-C-:B------:R-:W-:Y:S02]  /*0ff0*/  LOP3.LUT R0, R4.reuse, 0x10, R18.reuse, 0xf8, !PT ;  /* 0x0000001004007812 */ /* 0x140fe400078ef812 */
[----:B------:R-:W-:Y:S01]  /*1000*/  LOP3.LUT R2, R4, 0x30, R18, 0xf8, !PT ;  /* 0x0000003004027812 */ /* 0x000fe200078ef812 */
[----:B------:R0:W-:Y:S01]  /*1010*/  STL [R1+0x2c], R4 ;  /* 0x00002c0401007387 */ /* 0x0001e20000100800 */
[----:B------:R-:W-:-:S03]  /*1020*/  LOP3.LUT R0, R0, R3, RZ, 0x3c, !PT ;  /* 0x0000000300007212 */ /* 0x000fc600078e3cff */
[----:B------:R-:W-:Y:S04]  /*1030*/  STL [R1+0x58], R8 ;  /* 0x0000580801007387 */ /* 0x000fe80000100800 */
[----:B------:R1:W-:Y:S01]  /*1040*/  STL [R1+0x30], R3 ;  /* 0x0000300301007387 */ /* 0x0003e20000100800 */
[----:B0-----:R-:W-:Y:S01]  /*1050*/  IMAD.SHL.U32 R4, R7, 0x40, RZ ;  /* 0x0000004007047824 */ /* 0x001fe200078e00ff */
[----:B------:R-:W-:Y:S02]  /*1060*/  SHF.R.S32.HI R7, RZ, 0x1f, R5 ;  /* 0x0000001fff077819 */ /* 0x000fe40000011405 */
[----:B------:R0:W-:Y:S01]  /*1070*/  STL [R1+0x20], R5 ;  /* 0x0000200501007387 */ /* 0x0001e20000100800 */
[----:B-1----:R-:W-:Y:S02]  /*1080*/  LOP3.LUT R3, R2, R3, RZ, 0x3c, !PT ;  /* 0x0000000302037212 */ /* 0x002fe400078e3cff */
[----:B------:R-:W-:Y:S01]  /*1090*/  SHF.R.S32.HI R2, RZ, 0x1f, R8 ;  /* 0x0000001fff027819 */ /* 0x000fe20000011408 */
[----:B------:R-:W-:Y:S01]  /*10a0*/  STL [R1+0x34], R4 ;  /* 0x0000340401007387 */ /* 0x000fe20000100800 */
[----:B0-----:R-:W-:-:S02]  /*10b0*/  IMAD.IADD R5, R4, 0x1, R0 ;  /* 0x0000000104057824 */ /* 0x001fc400078e0200 */
[----:B------:R-:W-:Y:S01]  /*10c0*/  IMAD R0, R19, 0x8, R6 ;  /* 0x0000000813007824 */ /* 0x000fe200078e0206 */
[----:B------:R0:W-:Y:S04]  /*10d0*/  STL [R1+0x78], R2 ;  /* 0x0000780201007387 */ /* 0x0001e80000100800 */
[----:B------:R1:W-:Y:S01]  /*10e0*/  STL [R1+0x60], R7 ;  /* 0x0000600701007387 */ /* 0x0003e20000100800 */
[----:B0-----:R-:W-:-:S03]  /*10f0*/  IADD3 R2, R16, R4, R3 ;  /* 0x0000000410027210 */ /* 0x001fc60007ffe003 */
[----:B------:R1:W-:Y:S04]  /*1100*/  STL [R1+0x24], R5 ;  /* 0x0000240501007387 */ /* 0x0003e80000100800 */
[----:B------:R1:W-:Y:S04]  /*1110*/  STL [R1+0x6c], R0 ;  /* 0x00006c0001007387 */ /* 0x0003e80000100800 */
[----:B------:R1:W-:Y:S01]  /*1120*/  STL [R1+0x64], R2 ;  /* 0x0000640201007387 */ /* 0x0003e20000100800 */
[----:B------:R-:W-:-:S07]  /*1130*/  IMAD.MOV.U32 R23, RZ, RZ, RZ ;  /* 0x000000ffff177224 */ /* 0x000fce00078e00ff */
.L_x_404:
[----:B-12---:R-:W2:Y:S01]  /*1140*/  LDL.LU R0, [R1+0x1c] ;  /* 0x00001c0001007983 */ /* 0x006ea20000300800 */
[----:B0-----:R-:W2:Y:S01]  /*1150*/  LDC.64 R2, c[0x0][0xc88] ;  /* 0x00032200ff027b82 */ /* 0x001ea20000000a00 */
[----:B------:R-:W-:Y:S01]  /*1160*/  ULDC.64 UR4, c[0x0][0xa28] ;  /* 0x00028a0000047ab9 */ /* 0x000fe20000000a00 */
[----:B------:R-:W-:Y:S01]  /*1170*/  ULDC.64 UR8, c[0x0][0xa18] ;  /* 0x0002860000087ab9 */ /* 0x000fe20000000a00 */
[----:B------:R-:W-:Y:S01]  /*1180*/  ISETP.NE.U32.AND P2, PT, RZ, UR4, PT ;  /* 0x00000004ff007c0c */ /* 0x000fe2000bf45070 */
[----:B------:R-:W-:Y:S01]  /*1190*/  IMAD.MOV.U32 R9, RZ, RZ, RZ ;  /* 0x000000ffff097224 */ /* 0x000fe200078e00ff */
[----:B------:R-:W3:Y:S01]  /*11a0*/  LDL R26, [R1+0x18] ;  /* 0x00001800011a7983 */ /* 0x000ee20000100800 */
[----:B------:R-:W-:Y:S01]  /*11b0*/  ULDC.64 UR6, c[0x0][0xa08] ;  /* 0x0002820000067ab9 */ /* 0x000fe20000000a00 */
[----:B------:R-:W-:Y:S01]  /*11c0*/  ISETP.NE.AND.EX P2, PT, RZ, UR5, PT, P2 ;  /* 0x00000005ff007c0c */ /* 0x000fe2000bf45320 */
[----:B--2---:R-:W-:-:S05]  /*11d0*/  IMAD.WIDE R2, R0, 0x4, R2 ;  /* 0x0000000400027825 */ /* 0x004fca00078e0202 */
[----:B------:R-:W2:Y:S01]  /*11e0*/  LDG.E R0, desc[UR40][R2.64] ;  /* 0x0000002802007981 */ /* 0x000ea2000c1e1900 */
[----:B------:R-:W-:Y:S02]  /*11f0*/  ISETP.NE.U32.AND P1, PT, RZ, UR8, PT ;  /* 0x00000008ff007c0c */ /* 0x000fe4000bf25070 */
[----:B------:R-:W-:Y:S02]  /*1200*/  ISETP.NE.U32.AND P0, PT, RZ, UR6, PT ;  /* 0x00000006ff007c0c */ /* 0x000fe4000bf05070 */
[----:B------:R-:W-:Y:S02]  /*1210*/  ISETP.NE.AND.EX P1, PT, RZ, UR9, PT, P1 ;  /* 0x00000009ff007c0c */ /* 0x000fe4000bf25310 */
[----:B------:R-:W-:Y:S02]  /*1220*/  ISETP.NE.AND.EX P0, PT, RZ, UR7, PT, P0 ;  /* 0x00000007ff007c0c */ /* 0x000fe4000bf05300 */
[----:B------:R-:W-:Y:S02]  /*1230*/  MOV R27, RZ ;  /* 0x000000ff001b7202 */ /* 0x000fe40000000f00 */
[----:B--2--5:R-:W-:Y:S01]  /*1240*/  SHF.R.S32.HI R4, RZ, 0x1f, R0 ;  /* 0x0000001fff047819 */ /* 0x024fe20000011400 */
[C---:B------:R-:W-:Y:S01]  /*1250*/  IMAD.SHL.U32 R33, R0.reuse, 0x4, RZ ;  /* 0x0000000400217824 */ /* 0x040fe200078e00ff */
[C---:B------:R-:W-:Y:S01]  /*1260*/  @P2 LEA R2, P3, R0.reuse, UR4, 0x2 ;  /* 0x0000000400022c11 */ /* 0x040fe2000f8610ff */
[----:B------:R-:W-:Y:S01]  /*1270*/  STL [R1+0x38], R0 ;  /* 0x0000380001007387 */ /* 0x000fe20000100800 */
[----:B------:R-:W-:-:S02]  /*1280*/  SHF.L.U64.HI R32, R0, 0x2, R4 ;  /* 0x0000000200207819 */ /* 0x000fc40000010204 */
[----:B------:R-:W-:Y:S01]  /*1290*/  @P2 LEA.HI.X R3, R0, UR5, R4, 0x2, P3 ;  /* 0x0000000500032c11 */ /* 0x000fe200098f1404 */
[----:B------:R0:W-:Y:S01]  /*12a0*/  STL [R1+0x54], R4 ;  /* 0x0000540401007387 */ /* 0x0001e20000100800 */
[----:B------:R-:W-:-:S03]  /*12b0*/  IADD3 R6, P4, R33, UR6, RZ ;  /* 0x0000000621067c10 */ /* 0x000fc6000ff9e0ff */
[----:B------:R1:W-:Y:S01]  /*12c0*/  STL [R1+0x40], R33 ;  /* 0x0000402101007387 */ /* 0x0003e20000100800 */
[----:B------:R-:W-:Y:S01]  /*12d0*/  ULDC UR4, c[0x0][0x288] ;  /* 0x0000a20000047ab9 */ /* 0x000fe20000000800 */
[C---:B------:R-:W-:Y:S02]  /*12e0*/  IADD3.X R7, R32.reuse, UR7, RZ, P4, !PT ;  /* 0x0000000720077c10 */ /* 0x040fe4000a7fe4ff */
[----:B------:R1:W-:Y:S04]  /*12f0*/  STL [R1+0x44], R32 ;  /* 0x0000442001007387 */ /* 0x0003e80000100800 */
[----:B------:R1:W5:Y:S01]  /*1300*/  @P2 LDG.E R9, desc[UR40][R2.64] ;  /* 0x0000002802092981 */ /* 0x000362000c1e1900 */
[----:B0-----:R-:W-:Y:S01]  /*1310*/  @P1 IADD3 R4, P2, R33, UR8, RZ ;  /* 0x0000000821041c10 */ /* 0x001fe2000ff5e0ff */
[----:B------:R-:W-:Y:S01]  /*1320*/  IMAD.U32 R29, RZ, RZ, UR4 ;  /* 0x00000004ff1d7e24 */ /* 0x000fe2000f8e00ff */
[----:B------:R-:W-:Y:S01]  /*1330*/  ULDC.64 UR4, c[0x0][0x418] ;  /* 0x0001060000047ab9 */ /* 0x000fe20000000a00 */
[----:B------:R1:W5:Y:S01]  /*1340*/  @P0 LDG.E R27, desc[UR40][R6.64] ;  /* 0x00000028061b0981 */ /* 0x000362000c1e1900 */
[----:B------:R-:W-:-:S03]  /*1350*/  @P1 IADD3.X R5, R32, UR9, RZ, P2, !PT ;  /* 0x0000000920051c10 */ /* 0x000fc600097fe4ff */
[----:B------:R-:W2:Y:S01]  /*1360*/  LDL R2, [R1+0x14] ;  /* 0x0000140001027983 */ /* 0x000ea20000100800 */
[----:B------:R-:W-:Y:S01]  /*1370*/  UISETP.NE.U32.AND UP0, UPT, UR4, URZ, UPT ;  /* 0x0000003f0400728c */ /* 0x000fe2000bf05070 */
[----:B------:R-:W-:Y:S02]  /*1380*/  ULDC.64 UR8, c[0x0][0xa20] ;  /* 0x0002880000087ab9 */ /* 0x000fe40000000a00 */
[----:B------:R1:W5:Y:S01]  /*1390*/  @P1 LDG.E R29, desc[UR40][R4.64] ;  /* 0x00000028041d1981 */ /* 0x000362000c1e1900 */
[----:B------:R-:W-:Y:S01]  /*13a0*/  UISETP.NE.AND.EX UP0, UPT, UR5, URZ, UPT, UP0 ;  /* 0x0000003f0500728c */ /* 0x000fe2000bf05300 */
[----:B------:R-:W-:Y:S01]  /*13b0*/  ISETP.NE.U32.AND P2, PT, RZ, UR8, PT ;  /* 0x00000008ff007c0c */ /* 0x000fe2000bf45070 */
[----:B------:R-:W-:Y:S01]  /*13c0*/  ULDC UR4, c[0x0][0x424] ;  /* 0x0001090000047ab9 */ /* 0x000fe20000000800 */
[----:B---3--:R1:W-:Y:S01]  /*13d0*/  STL [R1+0x3c], R26 ;  /* 0x00003c1a01007387 */ /* 0x0083e20000100800 */
[----:B------:R-:W-:Y:S01]  /*13e0*/  USEL UR4, UR4, 0x1, UP0 ;  /* 0x0000000104047887 */ /* 0x000fe20008000000 */
[----:B------:R-:W-:Y:S01]  /*13f0*/  ISETP.NE.AND.EX P2, PT, RZ, UR9, PT, P2 ;  /* 0x00000009ff007c0c */ /* 0x000fe2000bf45320 */
[----:B------:R-:W-:-:S02]  /*1400*/  ULDC UR5, c[0x0][0x2f0] ;  /* 0x0000bc0000057ab9 */ /* 0x000fc40000000800 */
[----:B------:R-:W-:-:S03]  /*1410*/  UIMAD UR4, UR4, UR5, URZ ;  /* 0x00000005040472a4 */ /* 0x000fc6000f8e023f */
[----:B------:R-:W-:Y:S01]  /*1420*/  ULDC UR5, c[0x0][0x348] ;  /* 0x0000d20000057ab9 */ /* 0x000fe20000000800 */
[----:B------:R-:W-:Y:S01]  /*1430*/  IMAD.MOV.U32 R25, RZ, RZ, R0 ;  /* 0x000000ffff197224 */ /* 0x000fe200078e0000 */
[----:B--2---:R1:W-:Y:S01]  /*1440*/  STL [R1+0x50], R2 ;  /* 0x0000500201007387 */ /* 0x0043e20000100800 */
[----:B------:R-:W-:Y:S06]  /*1450*/  @P1 BRA `(.L_x_308) ;  /* 0x0000000000241947 */ /* 0x000fec0003800000 */
[----:B------:R-:W-:Y:S02]  /*1460*/  ULDC.64 UR6, c[0x0][0xa00] ;  /* 0x0002800000067ab9 */ /* 0x000fe40000000a00 */
[----:B------:R-:W-:-:S04]  /*1470*/  ISETP.NE.U32.AND P1, PT, RZ, UR6, PT ;  /* 0x00000006ff007c0c */ /* 0x000fc8000bf25070 */
[----:B------:R-:W-:-:S13]  /*1480*/  ISETP.NE.AND.EX P1, PT, RZ, UR7, PT, P1 ;  /* 0x00000007ff007c0c */ /* 0x000fda000bf25310 */
[----:B------:R-:W-:Y:S05]  /*1490*/  @!P1 BRA `(.L_x_308) ;  /* 0x0000000000149947 */ /* 0x000fea0003800000 */
[----:B-1----:R-:W0:Y:S02]  /*14a0*/  LDC.64 R2, c[0x0][0xa00] ;  /* 0x00028000ff027b82 */ /* 0x002e240000000a00 */
[----:B0-----:R-:W-:-:S05]  /*14b0*/  IMAD.WIDE R2, R25, 0x4, R2 ;  /* 0x0000000419027825 */ /* 0x001fca00078e0202 */
[----:B-----5:R-:W2:Y:S04]  /*14c0*/  LDG.E R29, desc[UR40][R2.64] ;  /* 0x00000028021d7981 */ /* 0x020ea8000c1e1900 */
[----:B------:R-:W2:Y:S02]  /*14d0*/  LDG.E R0, desc[UR40][R2.64+0x4] ;  /* 0x0000042802007981 */ /* 0x000ea4000c1e1900 */
[----:B--2---:R-:W-:-:S07]  /*14e0*/  IMAD.IADD R29, R0, 0x1, -R29 ;  /* 0x00000001001d7824 */ /* 0x004fce00078e0a1d */
.L_x_308:
[----:B------:R-:W-:Y:S02]  /*14f0*/  IMAD.U32 R31, RZ, RZ, UR5 ;  /* 0x00000005ff1f7e24 */ /* 0x000fe4000f8e00ff */
[----:B------:R-:W-:Y:S01]  /*1500*/  IMAD.U32 R24, RZ, RZ, UR4 ;  /* 0x00000004ff187e24 */ /* 0x000fe2000f8e00ff */
[----:B------:R-:W-:Y:S06]  /*1510*/  @!P2 BRA `(.L_x_309) ;  /* 0x000000000010a947 */ /* 0x000fec0003800000 */
[----:B-1----:R-:W-:-:S04]  /*1520*/  IADD3 R2, P0, R33, UR8, RZ ;  /* 0x0000000821027c10 */ /* 0x002fc8000ff1e0ff */
[----:B------:R-:W-:-:S05]  /*1530*/  IADD3.X R3, R32, UR9, RZ, P0, !PT ;  /* 0x0000000920037c10 */ /* 0x000fca00087fe4ff */
[----:B------:R0:W5:Y:S01]  /*1540*/  LDG.E R24, desc[UR40][R2.64] ;  /* 0x0000002802187981 */ /* 0x000162000c1e1900 */
[----:B------:R-:W-:Y:S05]  /*1550*/  BRA `(.L_x_310) ;  /* 0x0000000000107947 */ /* 0x000fea0003800000 */
.L_x_309:
[----:B------:R-:W-:Y:S05]  /*1560*/  @!P0 BRA `(.L_x_310) ;  /* 0x00000000000c8947 */ /* 0x000fea0003800000 */
[----:B-1----:R-:W2:Y:S04]  /*1570*/  LDG.E R3, desc[UR40][R6.64] ;  /* 0x0000002806037981 */ /* 0x002ea8000c1e1900 */
[----:B------:R-:W2:Y:S02]  /*1580*/  LDG.E R24, desc[UR40][R6.64+0x4] ;  /* 0x0000042806187981 */ /* 0x000ea4000c1e1900 */
[----:B--2---:R-:W-:-:S07]  /*1590*/  IMAD.IADD R24, R24, 0x1, -R3 ;  /* 0x0000000118187824 */ /* 0x004fce00078e0a03 */
.L_x_310:
[----:B------:R-:W-:Y:S02]  /*15a0*/  ULDC.64 UR4, c[0x0][0xa10] ;  /* 0x0002840000047ab9 */ /* 0x000fe40000000a00 */
[----:B------:R-:W-:-:S04]  /*15b0*/  ISETP.NE.U32.AND P0, PT, RZ, UR4, PT ;  /* 0x00000004ff007c0c */ /* 0x000fc8000bf05070 */
[----:B------:R-:W-:Y:S01]  /*15c0*/  ISETP.NE.AND.EX P0, PT, RZ, UR5, PT, P0 ;  /* 0x00000005ff007c0c */ /* 0x000fe2000bf05300 */
[----:B-----5:R-:W-:Y:S01]  /*15d0*/  IMAD.IADD R9, R24, 0x1, -R9 ;  /* 0x0000000118097824 */ /* 0x020fe200078e0a09 */
[----:B------:R-:W-:-:S11]  /*15e0*/  ULDC.64 UR4, c[0x0][0xa30] ;  /* 0x00028c0000047ab9 */ /* 0x000fd60000000a00 */
[----:B01----:R-:W0:Y:S02]  /*15f0*/  @P0 LDC.64 R2, c[0x0][0xa10] ;  /* 0x00028400ff020b82 */ /* 0x003e240000000a00 */
[----:B0-----:R-:W-:-:S05]  /*1600*/  @P0 IMAD.WIDE R2, R25, 0x4, R2 ;  /* 0x0000000419020825 */ /* 0x001fca00078e0202 */
[----:B------:R-:W2:Y:S04]  /*1610*/  @P0 LDG.E R0, desc[UR40][R2.64] ;  /* 0x0000002802000981 */ /* 0x000ea8000c1e1900 */
[----:B------:R0:W2:Y:S01]  /*1620*/  @P0 LDG.E R7, desc[UR40][R2.64+0x4] ;  /* 0x0000042802070981 */ /* 0x0000a2000c1e1900 */
[----:B------:R-:W-:Y:S02]  /*1630*/  ISETP.NE.U32.AND P1, PT, RZ, UR4, PT ;  /* 0x00000004ff007c0c */ /* 0x000fe4000bf25070 */
[----:B------:R-:W-:Y:S02]  /*1640*/  MOV R28, R24 ;  /* 0x00000018001c7202 */ /* 0x000fe40000000f00 */
[----:B------:R-:W-:Y:S01]  /*1650*/  ISETP.NE.AND.EX P1, PT, RZ, UR5, PT, P1 ;  /* 0x00000005ff007c0c */ /* 0x000fe2000bf25310 */
[----:B0-----:R-:W-:-:S12]  /*1660*/  IMAD.MOV R2, RZ, RZ, -R9 ;  /* 0x000000ffff027224 */ /* 0x001fd800078e0a09 */
[----:B------:R-:W-:-:S04]  /*1670*/  @P1 IADD3 R4, P2, R33, UR4, RZ ;  /* 0x0000000421041c10 */ /* 0x000fc8000ff5e0ff */
[----:B------:R-:W-:Y:S02]  /*1680*/  @P1 IADD3.X R5, R32, UR5, RZ, P2, !PT ;  /* 0x0000000520051c10 */ /* 0x000fe400097fe4ff */
[----:B------:R-:W-:-:S03]  /*1690*/  VIMNMX R2, RZ, R2, !PT ;  /* 0x00000002ff027248 */ /* 0x000fc60007fe0100 */
[----:B------:R0:W5:Y:S01]  /*16a0*/  @P1 LDG.E R28, desc[UR40][R4.64] ;  /* 0x00000028041c1981 */ /* 0x000162000c1e1900 */
[----:B--2---:R-:W-:-:S04]  /*16b0*/  @P0 IMAD.IADD R31, R7, 0x1, -R0 ;  /* 0x00000001071f0824 */ /* 0x004fc800078e0a00 */
[----:B------:R-:W-:-:S04]  /*16c0*/  IMAD.IADD R105, R9, 0x1, R31 ;  /* 0x0000000109697824 */ /* 0x000fc800078e021f */
[----:B------:R-:W-:-:S04]  /*16d0*/  VIADD R0, R105, 0x9f ;  /* 0x0000009f69007836 */ /* 0x000fc80000000000 */
[----:B------:R-:W-:-:S05]  /*16e0*/  IMAD.HI R0, R0, 0x66666667, RZ ;  /* 0x6666666700007827 */ /* 0x000fca00078e02ff */
[----:B------:R-:W-:-:S04]  /*16f0*/  SHF.R.U32.HI R3, RZ, 0x1f, R0 ;  /* 0x0000001fff037819 */ /* 0x000fc80000011600 */
[----:B------:R-:W-:-:S05]  /*1700*/  LEA.HI.SX32 R104, R0, R3, 0x1a ;  /* 0x0000000300687211 */ /* 0x000fca00078fd2ff */
[----:B------:R-:W-:-:S05]  /*1710*/  IMAD R0, R104, 0xa0, -R9 ;  /* 0x000000a068007824 */ /* 0x000fca00078e0a09 */
[----:B0-----:R-:W-:-:S04]  /*1720*/  VIMNMX R5, R0, R31, PT ;  /* 0x0000001f00057248 */ /* 0x001fc80003fe0100 */
[----:B------:R-:W-:Y:S01]  /*1730*/  ISETP.GT.AND P0, PT, R5, R2, PT ;  /* 0x000000020500720c */ /* 0x000fe20003f04270 */
[----:B------:R-:W-:-:S05]  /*1740*/  IMAD.WIDE.U32 R2, R2, -0x33333333, RZ ;  /* 0xcccccccd02027825 */ /* 0x000fca00078e00ff */
[----:B------:R-:W-:-:S04]  /*1750*/  SHF.R.U32.HI R30, RZ, 0x7, R3 ;  /* 0x00000007ff1e7819 */ /* 0x000fc80000011603 */
[----:B------:R-:W-:-:S03]  /*1760*/  MOV R2, R30 ;  /* 0x0000001e00027202 */ /* 0x000fc60000000f00 */
[----:B------:R-:W-:-:S04]  /*1770*/  @P0 VIADD R0, R5, 0x9f ;  /* 0x0000009f05000836 */ /* 0x000fc80000000000 */
[----:B------:R-:W-:-:S05]  /*1780*/  @P0 IMAD.HI R0, R0, 0x66666667, RZ ;  /* 0x6666666700000827 */ /* 0x000fca00078e02ff */
[----:B------:R-:W-:-:S04]  /*1790*/  @P0 SHF.R.U32.HI R3, RZ, 0x1f, R0 ;  /* 0x0000001fff030819 */ /* 0x000fc80000011600 */
[----:B------:R-:W-:Y:S02]  /*17a0*/  @P0 LEA.HI.SX32 R2, R0, R3, 0x1a ;  /* 0x0000000300020211 */ /* 0x000fe400078fd2ff */
[----:B------:R-:W-:Y:S02]  /*17b0*/  PLOP3.LUT P0, PT, PT, PT, PT, 0x80, 0x0 ;  /* 0x000000000000781c */ /* 0x000fe40003f0f070 */
[----:B------:R-:W-:-:S13]  /*17c0*/  ISETP.GT.AND P1, PT, R2, R30, PT ;  /* 0x0000001e0200720c */ /* 0x000fda0003f24270 */
[----:B------:R-:W-:Y:S05]  /*17d0*/  @!P1 BRA `(.L_x_311) ;  /* 0x0000003000f89947 */ /* 0x000fea0003800000 */
[----:B------:R-:W-:Y:S01]  /*17e0*/  VIADD R0, R16, 0xe000 ;  /* 0x0000e00010007836 */ /* 0x000fe20000000000 */
[----:B------:R-:W-:Y:S04]  /*17f0*/  BSSY B6, `(.L_x_312) ;  /* 0x0000013000067945 */ /* 0x000fe80003800000 */
[----:B------:R-:W-:-:S13]  /*1800*/  LOP3.LUT P0, RZ, R0, 0x1bf, RZ, 0xc0, !PT ;  /* 0x000001bf00ff7812 */ /* 0x000fda000780c0ff */
[----:B------:R-:W-:Y:S05]  /*1810*/  @!P0 BRA `(.L_x_313) ;  /* 0x0000000000408947 */ /* 0x000fea0003800000 */
        /* <DEDUP_REMOVED lines=9> */
[----:B------:R-:W-:Y:S02]  /*18b0*/  IMAD.U32 R6, RZ, RZ, UR4 ;  /* 0x00000004ff067e24 */ /* 0x000fe4000f8e00ff */
[----:B------:R-:W-:-:S02]  /*18c0*/  IMAD.U32 R7, RZ, RZ, UR5 ;  /* 0x00000005ff077e24 */ /* 0x000fc4000f8e00ff */
[----:B------:R-:W-:Y:S02]  /*18d0*/  IMAD.MOV.U32 R8, RZ, RZ, 0x70 ;  /* 0x00000070ff087424 */ /* 0x000fe400078e00ff */
[----:B------:R-:W-:Y:S02]  /*18e0*/  IMAD.MOV.U32 R12, RZ, RZ, 0x1 ;  /* 0x00000001ff0c7424 */ /* 0x000fe400078e00ff */
[----:B0-----:R-:W-:-:S07]  /*18f0*/  IMAD.MOV.U32 R13, RZ, RZ, RZ ;  /* 0x000000ffff0d7224 */ /* 0x001fce00078e00ff */
[----:B------:R-:W-:-:S07]  /*1900*/  LEPC R20, `(.L_x_313) ;  /* 0x000000001014794e */ /* 0x000fce0000000000 */
[----:B-1---5:R-:W-:Y:S05]  /*1910*/  CALL.ABS.NOINC R14 ;  /* 0x000000000e007343 */ /* 0x022fea0003c00000 */
.L_x_313:
[----:B------:R-:W-:Y:S05]  /*1920*/  BSYNC B6 ;  /* 0x0000000000067941 */ /* 0x000fea0003800000 */
.L_x_312:
        /* <DEDUP_REMOVED lines=20> */
.L_x_315:
[----:B------:R-:W-:Y:S05]  /*1a70*/  BSYNC B6 ;  /* 0x0000000000067941 */ /* 0x000fea0003800000 */
.L_x_314:
[----:B------:R-:W-:Y:S01]  /*1a80*/  ULDC.64 UR4, c[0x0][0x9f8] ;  /* 0x00027e0000047ab9 */ /* 0x000fe20000000a00 */
[----:B------:R-:W2:Y:S01]  /*1a90*/  LDL.LU R10, [R1] ;  /* 0x00000000010a7983 */ /* 0x000ea20000300800 */
[----:B------:R-:W-:Y:S01]  /*1aa0*/  ISETP.NE.U32.AND P0, PT, RZ, UR4, PT ;  /* 0x00000004ff007c0c */ /* 0x000fe2000bf05070 */
[----:B------:R-:W0:Y:S01]  /*1ab0*/  LDC.64 R44, c[0x0][0x300] ;  /* 0x0000c000ff2c7b82 */ /* 0x000e220000000a00 */
[----:B------:R-:W-:Y:S01]  /*1ac0*/  IADD3 R27, R27, R24, RZ ;  /* 0x000000181b1b7210 */ /* 0x000fe20007ffe0ff */
[----:B------:R-:W-:Y:S01]  /*1ad0*/  ULDC.64 UR6, c[0x0][0x330] ;  /* 0x0000cc0000067ab9 */ /* 0x000fe20000000a00 */
[----:B------:R-:W-:Y:S01]  /*1ae0*/  ISETP.NE.AND.EX P0, PT, RZ, UR5, PT, P0 ;  /* 0x00000005ff007c0c */ /* 0x000fe2000bf05300 */
[----:B------:R-:W3:Y:S04]  /*1af0*/  LDL R12, [R1+0x2c] ;  /* 0x00002c00010c7983 */ /* 0x000ee80000100800 */
[----:B------:R-:W1:Y:S01]  /*1b00*/  LDC R15, c[0x0][0x3f4] ;  /* 0x0000fd00ff0f7b82 */ /* 0x000e620000000800 */
[----:B------:R-:W-:Y:S01]  /*1b10*/  SHF.R.S32.HI R19, RZ, 0x1f, R18 ;  /* 0x0000001fff137819 */ /* 0x000fe20000011412 */
[----:B------:R-:W4:Y:S06]  /*1b20*/  LDL R24, [R1+0x5c] ;  /* 0x00005c0001187983 */ /* 0x000f2c0000100800 */
[----:B------:R-:W-:Y:S01]  /*1b30*/  @P0 IADD3 R4, P1, R33, UR4, RZ ;  /* 0x0000000421040c10 */ /* 0x000fe2000ff3e0ff */
[----:B------:R-:W2:Y:S03]  /*1b40*/  LDC.64 R38, c[0x0][0x3f8] ;  /* 0x0000fe00ff267b82 */ /* 0x000ea60000000a00 */
[----:B------:R-:W-:Y:S01]  /*1b50*/  @P0 IADD3.X R5, R32, UR5, RZ, P1, !PT ;  /* 0x0000000520050c10 */ /* 0x000fe20008ffe4ff */
[----:B------:R-:W-:-:S04]  /*1b60*/  ULDC.64 UR4, c[0x0][0xa08] ;  /* 0x0002820000047ab9 */ /* 0x000fc80000000a00 */
[----:B------:R1:W3:Y:S01]  /*1b70*/  @P0 LDG.E R25, desc[UR40][R4.64] ;  /* 0x0000002804190981 */ /* 0x0002e2000c1e1900 */
[----:B------:R-:W-:Y:S01]  /*1b80*/  SHF.R.S32.HI R11, RZ, 0x1f, R27 ;  /* 0x0000001fff0b7819 */ /* 0x000fe2000001141b */
[-C--:B0-----:R-:W-:Y:S01]  /*1b90*/  IMAD.WIDE.U32 R6, R27, R44.reuse, RZ ;  /* 0x0000002c1b067225 */ /* 0x081fe200078e00ff */
[----:B------:R-:W-:Y:S01]  /*1ba0*/  ISETP.NE.U32.AND P0, PT, RZ, UR4, PT ;  /* 0x00000004ff007c0c */ /* 0x000fe2000bf05070 */
[----:B------:R-:W0:Y:S02]  /*1bb0*/  LDC.64 R32, c[0x0][0x408] ;  /* 0x00010200ff207b82 */ /* 0x000e240000000a00 */
[----:B------:R-:W-:Y:S01]  /*1bc0*/  IMAD R0, R11, R44, RZ ;  /* 0x0000002c0b007224 */ /* 0x000fe200078e02ff */
[----:B-1----:R-:W-:Y:S01]  /*1bd0*/  ISETP.GE.AND P2, PT, R18, R15, PT ;  /* 0x0000000f1200720c */ /* 0x002fe20003f46270 */
[----:B------:R-:W-:Y:S01]  /*1be0*/  IMAD.WIDE.U32 R8, R26, UR6, R18 ;  /* 0x000000061a087c25 */ /* 0x000fe2000f8e0012 */
[----:B------:R-:W-:Y:S01]  /*1bf0*/  ISETP.NE.AND.EX P0, PT, RZ, UR5, PT, P0 ;  /* 0x00000005ff007c0c */ /* 0x000fe2000bf05300 */
[----:B------:R-:W-:-:S02]  /*1c00*/  ULDC.64 UR4, c[0x0][0x308] ;  /* 0x0000c20000047ab9 */ /* 0x000fc40000000a00 */
[----:B------:R-:W-:Y:S01]  /*1c10*/  IMAD R3, R27, R45, R0 ;  /* 0x0000002d1b037224 */ /* 0x000fe200078e0200 */
[----:B------:R-:W-:-:S03]  /*1c20*/  SHF.R.S32.HI R0, RZ, 0x1f, R26 ;  /* 0x0000001fff007819 */ /* 0x000fc6000001141a */
[----:B------:R-:W-:Y:S02]  /*1c30*/  IMAD.IADD R7, R7, 0x1, R3 ;  /* 0x0000000107077824 */ /* 0x000fe400078e0203 */
[C---:B------:R-:W-:Y:S02]  /*1c40*/  IMAD R3, R0.reuse, UR6, RZ ;  /* 0x0000000600037c24 */ /* 0x040fe4000f8e02ff */
[----:B------:R-:W-:Y:S02]  /*1c50*/  IMAD R0, R0, UR4, RZ ;  /* 0x0000000400007c24 */ /* 0x000fe4000f8e02ff */
[C---:B------:R-:W-:Y:S01]  /*1c60*/  IMAD R13, R26.reuse, UR7, R3 ;  /* 0x000000071a0d7c24 */ /* 0x040fe2000f8e0203 */
[----:B------:R-:W-:Y:S01]  /*1c70*/  ULDC.64 UR6, c[0x0][0x338] ;  /* 0x0000ce0000067ab9 */ /* 0x000fe20000000a00 */
[C---:B------:R-:W-:Y:S02]  /*1c80*/  IMAD R3, R26.reuse, UR5, R0 ;  /* 0x000000051a037c24 */ /* 0x040fe4000f8e0200 */
[----:B------:R-:W-:Y:S01]  /*1c90*/  IMAD.WIDE.U32 R4, R26, UR4, R6 ;  /* 0x000000041a047c25 */ /* 0x000fe2000f8e0006 */
[----:B------:R-:W-:-:S03]  /*1ca0*/  ULDC.64 UR4, c[0x0][0x310] ;  /* 0x0000c40000047ab9 */ /* 0x000fc60000000a00 */
[----:B------:R-:W-:Y:S02]  /*1cb0*/  IMAD.IADD R5, R5, 0x1, R3 ;  /* 0x0000000105057824 */ /* 0x000fe400078e0203 */
[----:B------:R-:W-:Y:S01]  /*1cc0*/  IMAD.IADD R9, R9, 0x1, R13 ;  /* 0x0000000109097824 */ /* 0x000fe200078e020d */
[----:B--2---:R-:W-:-:S04]  /*1cd0*/  LOP3.LUT R10, R10, 0xfffffffb, RZ, 0xc0, !PT ;  /* 0xfffffffb0a0a7812 */ /* 0x004fc800078ec0ff */
[----:B------:R-:W-:-:S05]  /*1ce0*/  @P2 LOP3.LUT R10, R10, 0x4, RZ, 0xfc, !PT ;  /* 0x000000040a0a2812 */ /* 0x000fca00078efcff */
[----:B------:R1:W-:Y:S04]  /*1cf0*/  STL [R1], R10 ;  /* 0x0000000a01007387 */ /* 0x0003e80000100800 */
[----:B-1----:R-:W2:Y:S01]  /*1d00*/  LDL R10, [R1+0x30] ;  /* 0x00003000010a7983 */ /* 0x002ea20000100800 */
[----:B---3--:R-:W-:Y:S02]  /*1d10*/  SEL R3, R25, RZ, !P0 ;  /* 0x000000ff19037207 */ /* 0x008fe40004000000 */
[----:B------:R-:W-:-:S03]  /*1d20*/  SHF.R.S32.HI R0, RZ, 0x1f, R25 ;  /* 0x0000001fff007819 */ /* 0x000fc60000011419 */
[C---:B------:R-:W-:Y:S02]  /*1d30*/  IMAD.WIDE.U32 R46, R3.reuse, UR6, R8 ;  /* 0x00000006032e7c25 */ /* 0x040fe4000f8e0008 */
[----:B------:R-:W3:Y:S01]  /*1d40*/  LDL R8, [R1+0x34] ;  /* 0x0000340001087983 */ /* 0x000ee20000100800 */
[----:B------:R-:W-:Y:S02]  /*1d50*/  SEL R0, R0, RZ, !P0 ;  /* 0x000000ff00007207 */ /* 0x000fe40004000000 */
[----:B------:R-:W-:Y:S01]  /*1d60*/  SHF.R.S32.HI R14, RZ, 0x1f, R22 ;  /* 0x0000001fff0e7819 */ /* 0x000fe20000011416 */
[C---:B------:R-:W-:Y:S01]  /*1d70*/  IMAD.WIDE.U32 R48, R3.reuse, UR4, R4 ;  /* 0x0000000403307c25 */ /* 0x040fe2000f8e0004 */
[----:B------:R-:W1:Y:S03]  /*1d80*/  S2R R26, SR_TID.X ;  /* 0x00000000001a7919 */ /* 0x000e660000002100 */
[C---:B------:R-:W-:Y:S01]  /*1d90*/  IMAD R6, R0.reuse, UR4, RZ ;  /* 0x0000000400067c24 */ /* 0x040fe2000f8e02ff */
[----:B------:R-:W-:Y:S01]  /*1da0*/  SHF.R.S32.HI R157, RZ, 0x1f, R156 ;  /* 0x0000001fff9d7819 */ /* 0x000fe2000001149c */
[----:B------:R-:W-:Y:S01]  /*1db0*/  IMAD R4, R0, UR6, RZ ;  /* 0x0000000600047c24 */ /* 0x000fe2000f8e02ff */
[----:B------:R-:W-:Y:S01]  /*1dc0*/  ULDC UR4, c[0x0][0x2f4] ;  /* 0x0000bd0000047ab9 */ /* 0x000fe20000000800 */
[----:B------:R-:W-:-:S02]  /*1dd0*/  IMAD R7, R3, UR5, R6 ;  /* 0x0000000503077c24 */ /* 0x000fc4000f8e0206 */
[-C--:B------:R-:W-:Y:S02]  /*1de0*/  IMAD R0, R14, R44.reuse, RZ ;  /* 0x0000002c0e007224 */ /* 0x080fe400078e02ff */
[----:B------:R-:W-:-:S04]  /*1df0*/  IMAD.WIDE.U32 R20, R22, R44, R18 ;  /* 0x0000002c16147225 */ /* 0x000fc800078e0012 */
[----:B------:R-:W-:Y:S02]  /*1e00*/  IMAD R71, R3, UR7, R4 ;  /* 0x0000000703477c24 */ /* 0x000fe4000f8e0204 */
[----:B------:R-:W-:Y:S01]  /*1e10*/  IMAD R5, R22, R45, R0 ;  /* 0x0000002d16057224 */ /* 0x000fe200078e0200 */
[----:B------:R-:W-:Y:S01]  /*1e20*/  IADD3 R0, P0, R48, R20, RZ ;  /* 0x0000001430007210 */ /* 0x000fe20007f1e0ff */
[----:B------:R-:W-:Y:S02]  /*1e30*/  IMAD.IADD R3, R49, 0x1, R7 ;  /* 0x0000000131037824 */ /* 0x000fe400078e0207 */
[----:B------:R-:W-:-:S03]  /*1e40*/  IMAD R4, R14, R38, RZ ;  /* 0x000000260e047224 */ /* 0x000fc600078e02ff */
[----:B------:R-:W-:Y:S02]  /*1e50*/  IADD3.X R20, R3, R21, R5, P0, !PT ;  /* 0x0000001503147210 */ /* 0x000fe400007fe405 */
[----:B------:R-:W-:Y:S01]  /*1e60*/  SEL R5, R15, RZ, P2 ;  /* 0x000000ff0f057207 */ /* 0x000fe20001000000 */
[----:B------:R-:W-:Y:S02]  /*1e70*/  IMAD R7, R22, R39, R4 ;  /* 0x0000002716077224 */ /* 0x000fe400078e0204 */
[----:B0-----:R-:W-:Y:S02]  /*1e80*/  IMAD R4, R14, R32, RZ ;  /* 0x000000200e047224 */ /* 0x001fe400078e02ff */
[----:B------:R-:W-:Y:S02]  /*1e90*/  IMAD.IADD R5, R18, 0x1, R5 ;  /* 0x0000000112057824 */ /* 0x000fe400078e0205 */
[----:B------:R-:W-:-:S04]  /*1ea0*/  IMAD.WIDE.U32 R42, R22, R38, R156 ;  /* 0x00000026162a7225 */ /* 0x000fc800078e009c */
[----:B------:R-:W-:-:S04]  /*1eb0*/  IMAD.WIDE.U32 R40, R22, R38, R18 ;  /* 0x0000002616287225 */ /* 0x000fc800078e0012 */
[C---:B------:R-:W-:Y:S01]  /*1ec0*/  IMAD R9, R22.reuse, R33, R4 ;  /* 0x0000002116097224 */ /* 0x040fe200078e0204 */
[----:B------:R-:W-:Y:S01]  /*1ed0*/  SHF.R.S32.HI R4, RZ, 0x1f, R5 ;  /* 0x0000001fff047819 */ /* 0x000fe20000011405 */
[----:B------:R-:W-:Y:S02]  /*1ee0*/  IMAD.IADD R43, R43, 0x1, R7 ;  /* 0x000000012b2b7824 */ /* 0x000fe400078e0207 */
[----:B------:R-:W-:Y:S01]  /*1ef0*/  IMAD.IADD R41, R7, 0x1, R41 ;  /* 0x0000000107297824 */ /* 0x000fe200078e0229 */
[----:B-----5:R-:W-:Y:S01]  /*1f00*/  SHF.R.S32.HI R7, RZ, 0x1f, R28 ;  /* 0x0000001fff077819 */ /* 0x020fe2000001141c */
[----:B------:R-:W-:Y:S01]  /*1f10*/  IMAD.WIDE.U32 R36, R22, R32, R156 ;  /* 0x0000002016247225 */ /* 0x000fe200078e009c */
[----:B------:R-:W-:-:S03]  /*1f20*/  LEA.HI R21, R4, R5, RZ, 0x4 ;  /* 0x0000000504157211 */ /* 0x000fc600078f20ff */
[----:B------:R-:W-:Y:S01]  /*1f30*/  IMAD.WIDE.U32 R34, R22, R32, R18 ;  /* 0x0000002016227225 */ /* 0x000fe200078e0012 */
[----:B------:R-:W-:-:S03]  /*1f40*/  IADD3 R37, R37, R9, RZ ;  /* 0x0000000925257210 */ /* 0x000fc60007ffe0ff */
[----:B------:R-:W-:Y:S01]  /*1f50*/  IMAD R6, R7, R38, RZ ;  /* 0x0000002607067224 */ /* 0x000fe200078e02ff */
[----:B------:R-:W-:Y:S01]  /*1f60*/  LOP3.LUT R4, R12, 0x30, R21, 0xf8, !PT ;  /* 0x000000300c047812 */ /* 0x000fe200078ef815 */
[----:B------:R-:W-:Y:S02]  /*1f70*/  IMAD.IADD R35, R9, 0x1, R35 ;  /* 0x0000000109237824 */ /* 0x000fe400078e0223 */
[----:B------:R-:W-:Y:S01]  /*1f80*/  IMAD R7, R7, R32, RZ ;  /* 0x0000002007077224 */ /* 0x000fe200078e02ff */
[----:B-1----:R-:W-:Y:S01]  /*1f90*/  SHF.R.U32.HI R13, RZ, 0x7, R26 ;  /* 0x00000007ff0d7819 */ /* 0x002fe2000001161a */
[----:B------:R-:W-:Y:S01]  /*1fa0*/  IMAD R55, R45, 0xa0, RZ ;  /* 0x000000a02d377824 */ /* 0x000fe200078e02ff */
[----:B------:R-:W-:Y:S01]  /*1fb0*/  IADD3 R50, P0, R22, R27, RZ ;  /* 0x0000001b16327210 */ /* 0x000fe20007f1e0ff */
[----:B------:R-:W-:Y:S01]  /*1fc0*/  IMAD.WIDE.U32 R44, R44, 0xa0, RZ ;  /* 0x000000a02c2c7825 */ /* 0x000fe200078e00ff */
[----:B------:R-:W-:-:S03]  /*1fd0*/  LOP3.LUT R60, R21, 0xfffffff0, RZ, 0xc0, !PT ;  /* 0xfffffff0153c7812 */ /* 0x000fc600078ec0ff */
[C---:B------:R-:W-:Y:S02]  /*1fe0*/  IMAD R59, R28.reuse, R39, R6 ;  /* 0x000000271c3b7224 */ /* 0x040fe400078e0206 */
[----:B------:R-:W-:Y:S02]  /*1ff0*/  IMAD R5, R39, 0xa0, RZ ;  /* 0x000000a027057824 */ /* 0x000fe400078e02ff */
[----:B------:R-:W-:-:S04]  /*2000*/  IMAD.WIDE.U32 R42, R28, R38, R42 ;  /* 0x000000261c2a7225 */ /* 0x000fc800078e002a */
[----:B------:R-:W-:-:S04]  /*2010*/  IMAD.WIDE.U32 R40, R28, R38, R40 ;  /* 0x000000261c287225 */ /* 0x000fc800078e0028 */
[C---:B------:R-:W-:Y:S02]  /*2020*/  IMAD R7, R28.reuse, R33, R7 ;  /* 0x000000211c077224 */ /* 0x040fe400078e0207 */
[----:B------:R-:W-:Y:S02]  /*2030*/  IMAD R57, R33, 0xa0, RZ ;  /* 0x000000a021397824 */ /* 0x000fe400078e02ff */
[----:B------:R-:W-:-:S04]  /*2040*/  IMAD.WIDE.U32 R36, R28, R32, R36 ;  /* 0x000000201c247225 */ /* 0x000fc800078e0024 */
[----:B------:R-:W-:-:S04]  /*2050*/  IMAD.WIDE.U32 R34, R28, R32, R34 ;  /* 0x000000201c227225 */ /* 0x000fc800078e0022 */
[----:B------:R-:W-:Y:S02]  /*2060*/  VIADD R52, R18, 0x20 ;  /* 0x0000002012347836 */ /* 0x000fe40000000000 */
[----:B------:R-:W-:-:S04]  /*2070*/  IMAD.WIDE.U32 R38, R38, 0xa0, RZ ;  /* 0x000000a026267825 */ /* 0x000fc800078e00ff */
[----:B------:R-:W-:Y:S01]  /*2080*/  IMAD.WIDE.U32 R32, R32, 0xa0, RZ ;  /* 0x000000a020207825 */ /* 0x000fe200078e00ff */
[----:B----4-:R-:W-:Y:S02]  /*2090*/  LOP3.LUT P4, RZ, R24, 0x2, RZ, 0xc0, !PT ;  /* 0x0000000218ff7812 */ /* 0x010fe4000788c0ff */
[----:B------:R-:W-:Y:S01]  /*20a0*/  ISETP.GE.AND P3, PT, R18, UR4, PT ;  /* 0x0000000412007c0c */ /* 0x000fe2000bf66270 */
[----:B------:R-:W-:Y:S01]  /*20b0*/  IMAD.IADD R58, R43, 0x1, R59 ;  /* 0x000000012b3a7824 */ /* 0x000fe200078e023b */
[----:B------:R-:W-:Y:S01]  /*20c0*/  ISETP.GE.AND P2, PT, R52, UR4, PT ;  /* 0x0000000434007c0c */ /* 0x000fe2000bf46270 */
[----:B------:R-:W-:Y:S01]  /*20d0*/  VIADD R53, R13, 0x8 ;  /* 0x000000080d357836 */ /* 0x000fe20000000000 */
[----:B------:R-:W-:Y:S01]  /*20e0*/  IADD3 R55, R45, R55, RZ ;  /* 0x000000372d377210 */ /* 0x000fe20007ffe0ff */
[----:B------:R-:W-:Y:S01]  /*20f0*/  IMAD.SHL.U32 R54, R15, 0x2, RZ ;  /* 0x000000020f367824 */ /* 0x000fe200078e00ff */
[----:B------:R-:W-:Y:S01]  /*2100*/  SHF.R.S32.HI R69, RZ, 0x1f, R60 ;  /* 0x0000001fff457819 */ /* 0x000fe2000001143c */
[----:B------:R-:W-:-:S02]  /*2110*/  IMAD.X R51, R14, 0x1, R11, P0 ;  /* 0x000000010e337824 */ /* 0x000fc400000e060b */
[----:B------:R-:W-:Y:S02]  /*2120*/  IMAD.IADD R56, R39, 0x1, R5 ;  /* 0x0000000127387824 */ /* 0x000fe400078e0205 */
[----:B------:R-:W-:Y:S02]  /*2130*/  IMAD.IADD R57, R33, 0x1, R57 ;  /* 0x0000000121397824 */ /* 0x000fe400078e0239 */
[----:B------:R-:W-:Y:S02]  /*2140*/  IMAD.IADD R59, R59, 0x1, R41 ;  /* 0x000000013b3b7824 */ /* 0x000fe400078e0229 */
[----:B------:R-:W-:Y:S02]  /*2150*/  IMAD.IADD R61, R37, 0x1, R7 ;  /* 0x00000001253d7824 */ /* 0x000fe400078e0207 */
[----:B------:R-:W-:Y:S02]  /*2160*/  IMAD.IADD R68, R7, 0x1, R35 ;  /* 0x0000000107447824 */ /* 0x000fe400078e0223 */
[----:B------:R-:W-:Y:S01]  /*2170*/  IMAD.IADD R71, R47, 0x1, R71 ;  /* 0x000000012f477824 */ /* 0x000fe200078e0247 */
[----:B--2---:R-:W-:-:S04]  /*2180*/  LOP3.LUT R4, R4, R10, RZ, 0x3c, !PT ;  /* 0x0000000a04047212 */ /* 0x004fc800078e3cff */
[----:B---3--:R-:W-:-:S07]  /*2190*/  IADD3 R70, R8, R4, RZ ;  /* 0x0000000408467210 */ /* 0x008fce0007ffe0ff */
.L_x_345:
[----:B--2---:R-:W2:Y:S01]  /*21a0*/  LDL R6, [R1+0x24] ;  /* 0x0000240001067983 */ /* 0x004ea20000100800 */
[----:B----4-:R-:W0:Y:S03]  /*21b0*/  LDC.64 R62, c[0x0][0x2e8] ;  /* 0x0000ba00ff3e7b82 */ /* 0x010e260000000a00 */
[----:B---3--:R-:W3:Y:S01]  /*21c0*/  LDL.LU R4, [R1] ;  /* 0x0000000001047983 */ /* 0x008ee20000300800 */
[----:B------:R-:W-:Y:S01]  /*21d0*/  VIADD R2, R2, 0xffffffff ;  /* 0xffffffff02027836 */ /* 0x000fe20000000000 */
[----:B------:R-:W-:Y:S05]  /*21e0*/  YIELD ;  /* 0x0000000000007946 */ /* 0x000fea0003800000 */
[----:B------:R-:W1:Y:S01]  /*21f0*/  LDC R27, c[0x0][0x3f4] ;  /* 0x0000fd00ff1b7b82 */ /* 0x000e620000000800 */
[----:B------:R-:W-:Y:S01]  /*2200*/  ISETP.GT.AND P5, PT, R2, R30, PT ;  /* 0x0000001e0200720c */ /* 0x000fe20003fa4270 */
[-C--:B------:R-:W-:Y:S01]  /*2210*/  IMAD R5, R55, R2.reuse, RZ ;  /* 0x0000000237057224 */ /* 0x080fe200078e02ff */
[----:B------:R-:W-:Y:S01]  /*2220*/  SHF.R.S32.HI R11, RZ, 0x1f, R2 ;  /* 0x0000001fff0b7819 */ /* 0x000fe20000011402 */
[----:B------:R-:W-:Y:S01]  /*2230*/  IMAD.WIDE.U32 R14, R44, R2, RZ ;  /* 0x000000022c0e7225 */ /* 0x000fe200078e00ff */
[----:B------:R-:W-:Y:S03]  /*2240*/  BSSY B0, `(.L_x_316) ;  /* 0x000025a000007945 */ /* 0x000fe60003800000 */
[----:B------:R-:W-:-:S04]  /*2250*/  IMAD R7, R11, R44, R5 ;  /* 0x0000002c0b077224 */ /* 0x000fc800078e0205 */
[----:B------:R-:W-:Y:S01]  /*2260*/  IMAD.IADD R65, R15, 0x1, R7 ;  /* 0x000000010f417824 */ /* 0x000fe200078e0207 */
[----:B0-----:R-:W-:-:S04]  /*2270*/  IADD3 R12, P0, P1, R14, R62, R0 ;  /* 0x0000003e0e0c7210 */ /* 0x001fc8000791e000 */
[----:B------:R-:W-:Y:S02]  /*2280*/  IADD3.X R13, R65, R63, R20, P0, P1 ;  /* 0x0000003f410d7210 */ /* 0x000fe400007e2414 */
[----:B-1----:R-:W-:Y:S01]  /*2290*/  ISETP.GE.AND P0, PT, R27, 0x1, PT ;  /* 0x000000011b00780c */ /* 0x002fe20003f06270 */
[----:B--2---:R-:W-:Y:S01]  /*22a0*/  IMAD R73, R17, 0x2800, R6 ;  /* 0x0000280011497824 */ /* 0x004fe200078e0206 */
[----:B---3--:R-:W-:-:S03]  /*22b0*/  LOP3.LUT R4, R4, 0xfffffffd, RZ, 0xc0, !PT ;  /* 0xfffffffd04047812 */ /* 0x008fc600078ec0ff */
[C---:B------:R-:W-:Y:S02]  /*22c0*/  VIADD R5, R73.reuse, 0x20 ;  /* 0x0000002049057836 */ /* 0x040fe40000000000 */
[----:B------:R-:W-:Y:S01]  /*22d0*/  @P4 VIADD R5, R73, 0xffffffe0 ;  /* 0xffffffe049054836 */ /* 0x000fe20000000000 */
[----:B------:R-:W-:Y:S01]  /*22e0*/  @P5 LOP3.LUT R4, R4, 0x2, RZ, 0xfc, !PT ;  /* 0x0000000204045812 */ /* 0x000fe200078efcff */
[----:B------:R-:W-:-:S03]  /*22f0*/  IMAD.IADD R73, R16, 0x1, R73 ;  /* 0x0000000110497824 */ /* 0x000fc600078e0249 */
[----:B------:R-:W-:Y:S01]  /*2300*/  IADD3 R72, R16, R5, RZ ;  /* 0x0000000510487210 */ /* 0x000fe20007ffe0ff */
[----:B------:R0:W-:Y:S01]  /*2310*/  STL [R1], R4 ;  /* 0x0000000401007387 */ /* 0x0001e20000100800 */
[----:B------:R-:W-:Y:S05]  /*2320*/  @!P0 BRA `(.L_x_317) ;  /* 0x0000002000e48947 */ /* 0x000fea0003800000 */
[----:B------:R-:W-:Y:S01]  /*2330*/  ULDC.U8 UR4, c[0x0][0x410] ;  /* 0x0001040000047ab9 */ /* 0x000fe20000000000 */
[-C--:B------:R-:W-:Y:S01]  /*2340*/  IMAD R5, R56, R2.reuse, RZ ;  /* 0x0000000238057224 */ /* 0x080fe200078e02ff */
[----:B------:R-:W-:Y:S01]  /*2350*/  ISETP.NE.AND P0, PT, RZ, UR4, PT ;  /* 0x00000004ff007c0c */ /* 0x000fe2000bf05270 */
[----:B------:R-:W-:Y:S02]  /*2360*/  IMAD R7, R57, R2, RZ ;  /* 0x0000000239077224 */ /* 0x000fe400078e02ff */
[C---:B------:R-:W-:Y:S02]  /*2370*/  IMAD R9, R11.reuse, R38, R5 ;  /* 0x000000260b097224 */ /* 0x040fe400078e0205 */
[----:B------:R-:W-:Y:S02]  /*2380*/  IMAD R11, R11, R32, R7 ;  /* 0x000000200b0b7224 */ /* 0x000fe400078e0207 */
[----:B0-----:R-:W-:-:S04]  /*2390*/  IMAD.WIDE.U32 R4, R38, R2, RZ ;  /* 0x0000000226047225 */ /* 0x001fc800078e00ff */
[----:B------:R-:W-:-:S04]  /*23a0*/  IMAD.WIDE.U32 R6, R32, R2, RZ ;  /* 0x0000000220067225 */ /* 0x000fc800078e00ff */
[----:B------:R-:W-:Y:S02]  /*23b0*/  IMAD.IADD R26, R5, 0x1, R9 ;  /* 0x00000001051a7824 */ /* 0x000fe400078e0209 */
[----:B------:R-:W-:Y:S01]  /*23c0*/  IMAD.IADD R64, R7, 0x1, R11 ;  /* 0x0000000107407824 */ /* 0x000fe200078e020b */
[----:B------:R-:W-:Y:S06]  /*23d0*/  @!P0 BRA `(.L_x_318) ;  /* 0x0000001000388947 */ /* 0x000fec0003800000 */
[----:B------:R-:W-:Y:S01]  /*23e0*/  IMAD R8, R2, -0xa0, R31 ;  /* 0xffffff6002087824 */ /* 0x000fe200078e021f */
[----:B------:R-:W-:Y:S01]  /*23f0*/  BSSY B1, `(.L_x_319) ;  /* 0x0000017000017945 */ /* 0x000fe20003800000 */
[----:B------:R-:W-:Y:S02]  /*2400*/  CS2R R14, SRZ ;  /* 0x00000000000e7805 */ /* 0x000fe4000001ff00 */
[----:B------:R-:W-:Y:S02]  /*2410*/  CS2R R10, SRZ ;  /* 0x00000000000a7805 */ /* 0x000fe4000001ff00 */
[----:B------:R-:W-:Y:S02]  /*2420*/  CS2R R24, SRZ ;  /* 0x0000000000187805 */ /* 0x000fe4000001ff00 */
[----:B------:R-:W-:-:S04]  /*2430*/  VIMNMX R9, R8, 0xa0, PT ;  /* 0x000000a008097848 */ /* 0x000fc80003fe0100 */
[----:B------:R-:W-:Y:S02]  /*2440*/  ISETP.GE.AND P1, PT, R22, R9, PT ;  /* 0x000000091600720c */ /* 0x000fe40003f26270 */
[----:B------:R-:W-:-:S11]  /*2450*/  CS2R R8, SRZ ;  /* 0x0000000000087805 */ /* 0x000fd6000001ff00 */
[----:B------:R-:W-:Y:S05]  /*2460*/  @P1 BRA `(.L_x_320) ;  /* 0x00000000003c1947 */ /* 0x000fea0003800000 */
[----:B------:R-:W2:Y:S01]  /*2470*/  LDL R66, [R1+0x20] ;  /* 0x0000200001427983 */ /* 0x000ea20000100800 */
[----:B------:R-:W-:Y:S02]  /*2480*/  ULDC.64 UR4, c[0x0][0x3e8] ;  /* 0x0000fa0000047ab9 */ /* 0x000fe40000000a00 */
[----:B------:R-:W-:-:S04]  /*2490*/  IADD3 R4, P0, P5, R42, UR4, R4 ;  /* 0x000000042a047c10 */ /* 0x000fc8000fd1e004 */
[----:B------:R-:W-:Y:S01]  /*24a0*/  IADD3.X R5, R58, UR5, R26, P0, P5 ;  /* 0x000000053a057c10 */ /* 0x000fe200087ea41a */
[----:B------:R-:W-:Y:S02]  /*24b0*/  ULDC.64 UR4, c[0x0][0x400] ;  /* 0x0001000000047ab9 */ /* 0x000fe40000000a00 */
[----:B------:R-:W-:-:S04]  /*24c0*/  IADD3 R6, P0, P5, R36, UR4, R6 ;  /* 0x0000000424067c10 */ /* 0x000fc8000fd1e006 */
[----:B------:R-:W-:Y:S02]  /*24d0*/  IADD3.X R7, R61, UR5, R64, P0, P5 ;  /* 0x000000053d077c10 */ /* 0x000fe400087ea440 */
[----:B------:R-:W-:Y:S02]  /*24e0*/  ISETP.GE.AND P0, PT, R156, R27, PT ;  /* 0x0000001b9c00720c */ /* 0x000fe40003f06270 */
[----:B------:R-:W-:Y:S02]  /*24f0*/  CS2R R8, SRZ ;  /* 0x0000000000087805 */ /* 0x000fe4000001ff00 */
[----:B------:R-:W-:-:S09]  /*2500*/  CS2R R10, SRZ ;  /* 0x00000000000a7805 */ /* 0x000fd2000001ff00 */
[----:B------:R0:W5:Y:S04]  /*2510*/  @!P0 LDG.E.64 R14, desc[UR40][R4.64] ;  /* 0x00000028040e8981 */ /* 0x000168000c1e1b00 */
[----:B------:R0:W5:Y:S01]  /*2520*/  @!P0 LDG.E.64 R24, desc[UR40][R6.64] ;  /* 0x0000002806188981 */ /* 0x000162000c1e1b00 */
[----:B--2---:R-:W-:-:S13]  /*2530*/  ISETP.GE.AND P0, PT, R66, R27, PT ;  /* 0x0000001b4200720c */ /* 0x004fda0003f06270 */
[----:B------:R0:W5:Y:S04]  /*2540*/  @!P0 LDG.E.64 R8, desc[UR40][R4.64+0x10] ;  /* 0x0000102804088981 */ /* 0x000168000c1e1b00 */
[----:B------:R0:W5:Y:S02]  /*2550*/  @!P0 LDG.E.64 R10, desc[UR40][R6.64+0x10] ;  /* 0x00001028060a8981 */ /* 0x000164000c1e1b00 */
.L_x_320:
[----:B------:R-:W-:Y:S05]  /*2560*/  BSYNC B1 ;  /* 0x0000000000017941 */ /* 0x000fea0003800000 */
.L_x_319:
[----:B0-----:R-:W2:Y:S01]  /*2570*/  LDL R4, [R1+0x8] ;  /* 0x0000080001047983 */ /* 0x001ea20000100800 */
[----:B-----5:R-:W-:Y:S02]  /*2580*/  IMAD.MOV.U32 R26, RZ, RZ, R8 ;  /* 0x000000ffff1a7224 */ /* 0x020fe400078e0008 */
[----:B------:R-:W-:Y:S02]  /*2590*/  IMAD.MOV.U32 R81, RZ, RZ, R14 ;  /* 0x000000ffff517224 */ /* 0x000fe400078e000e */
[----:B------:R-:W-:Y:S02]  /*25a0*/  IMAD.MOV.U32 R62, RZ, RZ, R10 ;  /* 0x000000ffff3e7224 */ /* 0x000fe400078e000a */
[----:B------:R-:W-:Y:S01]  /*25b0*/  IMAD.MOV.U32 R82, RZ, RZ, R24 ;  /* 0x000000ffff527224 */ /* 0x000fe200078e0018 */
[----:B--2---:R-:W-:-:S13]  /*25c0*/  ISETP.NE.AND P0, PT, R4, 0x3, PT ;  /* 0x000000030400780c */ /* 0x004fda0003f05270 */
[----:B------:R-:W-:Y:S05]  /*25d0*/  @!P0 BRA `(.L_x_321) ;  /* 0x0000000000048947 */ /* 0x000fea0003800000 */
[----:B------:R-:W-:Y:S01]  /*25e0*/  BPT.TRAP 0x1 ;  /* 0x000000040000795c */ /* 0x000fe20000300000 */
.L_x_321:
[----:B------:R-:W-:Y:S01]  /*25f0*/  LEA R74, R17, R16, 0x3 ;  /* 0x00000010114a7211 */ /* 0x000fe200078e18ff */
[----:B------:R-:W-:Y:S01]  /*2600*/  BSSY B1, `(.L_x_322) ;  /* 0x0000004000017945 */ /* 0x000fe20003800000 */
[----:B------:R-:W-:-:S04]  /*2610*/  SHF.L.U32 R75, R23, 0x1f, RZ ;  /* 0x0000001f174b7819 */ /* 0x000fc800000006ff */
[----:B------:R-:W0:Y:S02]  /*2620*/  SYNCS.PHASECHK.TRANS64.TRYWAIT P5, [R74+URZ+0x13290], R75 ;  /* 0x0132904b4a0075a7 */ /* 0x000e2400080a017f */
[----:B0-----:R-:W-:Y:S05]  /*2630*/  @!P5 BRA `(.L_x_323) ;  /* 0x000001380060d947 */ /* 0x001fea0003800000 */
.L_x_531:
[----:B------:R-:W-:Y:S05]  /*2640*/  BSYNC B1 ;  /* 0x0000000000017941 */ /* 0x000fea0003800000 */
.L_x_322:
[----:B------:R-:W-:Y:S05]  /*2650*/  @P1 BRA `(.L_x_324) ;  /* 0x0000002000601947 */ /* 0x000fea0003800000 */
[----:B------:R-:W-:Y:S04]  /*2660*/  BSSY B1, `(.L_x_325) ;  /* 0x000006f000017945 */ /* 0x000fe80003800000 */
[----:B------:R-:W-:Y:S05]  /*2670*/  @P3 BRA `(.L_x_326) ;  /* 0x0000000400b43947 */ /* 0x000fea0003800000 */
[----:B------:R1:W2:Y:S01]  /*2680*/  LDS.128 R4, [R73+0xe000] ;  /* 0x00e0000049047984 */ /* 0x0002a20000000c00 */
[----:B------:R-:W-:Y:S01]  /*2690*/  ISETP.GE.AND P5, PT, R156, R27, PT ;  /* 0x0000001b9c00720c */ /* 0x000fe20003fa6270 */
[----:B------:R-:W-:-:S12]  /*26a0*/  BSSY B2, `(.L_x_327) ;  /* 0x0000069000027945 */ /* 0x000fd80003800000 */
[----:B-1----:R-:W-:Y:S05]  /*26b0*/  @P5 BRA `(.L_x_328) ;  /* 0x00000004009c5947 */ /* 0x002fea0003800000 */
[----:B------:R-:W-:Y:S02]  /*26c0*/  SHF.R.U32.HI R24, RZ, 0x8, R25 ;  /* 0x00000008ff187819 */ /* 0x000fe40000011619 */
[----:B------:R-:W-:Y:S02]  /*26d0*/  SHF.R.U32.HI R14, RZ, 0x8, R15 ;  /* 0x00000008ff0e7819 */ /* 0x000fe4000001160f */
[----:B------:R-:W-:Y:S01]  /*26e0*/  SHF.R.U32.HI R64, RZ, 0x10, R25 ;  /* 0x00000010ff407819 */ /* 0x000fe20000011619 */
[----:B------:R-:W-:Y:S01]  /*26f0*/  IMAD.SHL.U32 R24, R24, 0x100, RZ ;  /* 0x0000010018187824 */ /* 0x000fe200078e00ff */
[----:B------:R-:W-:Y:S01]  /*2700*/  LOP3.LUT R25, R25, 0xff0000ff, RZ, 0xc0, !PT ;  /* 0xff0000ff19197812 */ /* 0x000fe200078ec0ff */
[----:B------:R-:W-:Y:S01]  /*2710*/  IMAD.SHL.U32 R14, R14, 0x100, RZ ;  /* 0x000001000e0e7824 */ /* 0x000fe200078e00ff */
[----:B------:R-:W-:Y:S02]  /*2720*/  SHF.R.U32.HI R65, RZ, 0x10, R15 ;  /* 0x00000010ff417819 */ /* 0x000fe4000001160f */
[----:B------:R-:W-:Y:S01]  /*2730*/  LOP3.LUT R63, R15, 0xff0000ff, RZ, 0xc0, !PT ;  /* 0xff0000ff0f3f7812 */ /* 0x000fe200078ec0ff */
[----:B--2---:R-:W-:Y:S01]  /*2740*/  IMAD.MOV.U32 R15, RZ, RZ, R4 ;  /* 0x000000ffff0f7224 */ /* 0x004fe200078e0004 */
[----:B------:R-:W-:Y:S01]  /*2750*/  LOP3.LUT R25, R25, 0xff00, R24, 0xf8, !PT ;  /* 0x0000ff0019197812 */ /* 0x000fe200078ef818 */
[----:B------:R-:W-:Y:S01]  /*2760*/  IMAD.U32 R24, R64, 0x10000, RZ ;  /* 0x0001000040187824 */ /* 0x000fe200078e00ff */
[----:B------:R-:W-:-:S02]  /*2770*/  F2FP.F16.E4M3.UNPACK_B R4, R5 ;  /* 0x00000005ff04723e */ /* 0x000fc400020006ff */
[----:B------:R-:W-:Y:S02]  /*2780*/  F2FP.F16.E4M3.UNPACK_B R64, R82.H1 ;  /* 0x00000052ff40723e */ /* 0x000fe400030006ff */
[----:B------:R-:W-:Y:S01]  /*2790*/  LOP3.LUT R63, R63, 0xff00, R14, 0xf8, !PT ;  /* 0x0000ff003f3f7812 */ /* 0x000fe200078ef80e */
[----:B------:R-:W-:Y:S01]  /*27a0*/  IMAD.U32 R14, R65, 0x10000, RZ ;  /* 0x00010000410e7824 */ /* 0x000fe200078e00ff */
[----:B------:R-:W-:Y:S01]  /*27b0*/  LOP3.LUT R24, R25, 0xff0000, R24, 0xf8, !PT ;  /* 0x00ff000019187812 */ /* 0x000fe200078ef818 */
[----:B------:R-:W-:Y:S01]  /*27c0*/  HADD2.F32 R25, -RZ, R4.H1_H1 ;  /* 0x30000004ff197230 */ /* 0x000fe20000004100 */
[----:B------:R-:W-:Y:S01]  /*27d0*/  F2FP.F16.E4M3.UNPACK_B R65, R81.H1 ;  /* 0x00000051ff41723e */ /* 0x000fe200030006ff */
[----:B------:R-:W-:Y:S01]  /*27e0*/  HADD2.F32 R67, -RZ, R64.H0_H0 ;  /* 0x20000040ff437230 */ /* 0x000fe20000004100 */
[----:B------:R-:W-:Y:S01]  /*27f0*/  F2FP.F16.E4M3.UNPACK_B R5, R5.H1 ;  /* 0x00000005ff05723e */ /* 0x000fe200030006ff */
[----:B------:R-:W-:Y:S01]  /*2800*/  HADD2.F32 R4, -RZ, R4.H0_H0 ;  /* 0x20000004ff047230 */ /* 0x000fe20000004100 */
[----:B------:R-:W-:Y:S01]  /*2810*/  LOP3.LUT R14, R63, 0xff0000, R14, 0xf8, !PT ;  /* 0x00ff00003f0e7812 */ /* 0x000fe200078ef80e */
[----:B------:R-:W-:-:S02]  /*2820*/  HADD2.F32 R76, -RZ, R64.H1_H1 ;  /* 0x30000040ff4c7230 */ /* 0x000fc40000004100 */
[CC--:B------:R-:W-:Y:S01]  /*2830*/  FMUL.FTZ R77, R25.reuse, R67.reuse ;  /* 0x00000043194d7220 */ /* 0x0c0fe20000410000 */
[----:B------:R-:W-:Y:S02]  /*2840*/  HADD2.F32 R66, -RZ, R65.H0_H0 ;  /* 0x20000041ff427230 */ /* 0x000fe40000004100 */
[----:B------:R-:W-:Y:S01]  /*2850*/  FMUL.FTZ R78, R4, R67 ;  /* 0x00000043044e7220 */ /* 0x000fe20000410000 */
[--C-:B------:R-:W-:Y:S01]  /*2860*/  HADD2.F32 R64, -RZ, R5.reuse.H1_H1 ;  /* 0x30000005ff407230 */ /* 0x100fe20000004100 */
[----:B------:R-:W-:Y:S01]  /*2870*/  F2FP.F16.E4M3.UNPACK_B R67, R82 ;  /* 0x00000052ff43723e */ /* 0x000fe200020006ff */
[----:B------:R-:W-:Y:S02]  /*2880*/  HADD2.F32 R63, -RZ, R5.H0_H0 ;  /* 0x20000005ff3f7230 */ /* 0x000fe40000004100 */
[----:B------:R-:W-:Y:S01]  /*2890*/  FFMA.FTZ R5, R25, R66, R78 ;  /* 0x0000004219057223 */ /* 0x000fe2000001004e */
[----:B------:R-:W-:Y:S02]  /*28a0*/  HADD2.F32 R65, -RZ, R65.H1_H1 ;  /* 0x30000041ff417230 */ /* 0x000fe40000004100 */
[-C--:B------:R-:W-:Y:S01]  /*28b0*/  FMUL.FTZ R80, R64, R76.reuse ;  /* 0x0000004c40507220 */ /* 0x080fe20000410000 */
[-C--:B------:R-:W-:Y:S01]  /*28c0*/  F2FP.F16.E4M3.UNPACK_B R25, R15.reuse.H1 ;  /* 0x0000000fff19723e */ /* 0x080fe200030006ff */
[C---:B------:R-:W-:Y:S01]  /*28d0*/  FMUL.FTZ R79, R63.reuse, R76 ;  /* 0x0000004c3f4f7220 */ /* 0x040fe20000410000 */
[----:B------:R-:W-:Y:S01]  /*28e0*/  F2FP.F16.E4M3.UNPACK_B R15, R15 ;  /* 0x0000000fff0f723e */ /* 0x000fe200020006ff */
[----:B------:R-:W-:Y:S01]  /*28f0*/  FFMA.FTZ R4, R4, R66, -R77 ;  /* 0x0000004204047223 */ /* 0x000fe2000001084d */
[-C--:B------:R-:W-:Y:S01]  /*2900*/  FFMA.FTZ R77, R63, R65.reuse, -R80 ;  /* 0x000000413f4d7223 */ /* 0x080fe20000010850 */
[----:B------:R-:W-:Y:S01]  /*2910*/  FFMA.FTZ R84, R64, R65, R79 ;  /* 0x0000004140547223 */ /* 0x000fe2000001004f */
[----:B------:R-:W-:Y:S01]  /*2920*/  F2FP.F16.E4M3.UNPACK_B R66, R81 ;  /* 0x00000051ff42723e */ /* 0x000fe200020006ff */
[----:B------:R-:W-:-:S02]  /*2930*/  HADD2.F32 R78, -RZ, R67.H1_H1 ;  /* 0x30000043ff4e7230 */ /* 0x000fc40000004100 */
[--C-:B------:R-:W-:Y:S01]  /*2940*/  HADD2.F32 R63, -RZ, R25.reuse.H0_H0 ;  /* 0x20000019ff3f7230 */ /* 0x100fe20000004100 */
[----:B------:R-:W-:Y:S01]  /*2950*/  F2FP.SATFINITE.E4M3.F32.PACK_AB_MERGE_C R84, R84, R77, RZ ;  /* 0x0000004d5454723e */ /* 0x000fe200048070ff */
[----:B------:R-:W-:Y:S01]  /*2960*/  HADD2.F32 R65, -RZ, R25.H1_H1 ;  /* 0x30000019ff417230 */ /* 0x000fe20000004100 */
[----:B------:R-:W-:Y:S01]  /*2970*/  F2FP.F16.E4M3.UNPACK_B R77, R24 ;  /* 0x00000018ff4d723e */ /* 0x000fe200020006ff */
[----:B------:R-:W-:Y:S02]  /*2980*/  HADD2.F32 R67, -RZ, R67.H0_H0 ;  /* 0x20000043ff437230 */ /* 0x000fe40000004100 */
[-C--:B------:R-:W-:Y:S01]  /*2990*/  FMUL.FTZ R82, R63, R78.reuse ;  /* 0x0000004e3f527220 */ /* 0x080fe20000410000 */
[--C-:B------:R-:W-:Y:S02]  /*29a0*/  HADD2.F32 R64, -RZ, R15.reuse.H1_H1 ;  /* 0x3000000fff407230 */ /* 0x100fe40000004100 */
[----:B------:R-:W-:Y:S01]  /*29b0*/  FMUL.FTZ R80, R65, R78 ;  /* 0x0000004e41507220 */ /* 0x000fe20000410000 */
[----:B------:R-:W-:Y:S01]  /*29c0*/  HADD2.F32 R76, -RZ, R66.H1_H1 ;  /* 0x30000042ff4c7230 */ /* 0x000fe20000004100 */
[----:B------:R-:W-:Y:S01]  /*29d0*/  F2FP.SATFINITE.E4M3.F32.PACK_AB_MERGE_C R5, R5, R4, R84 ;  /* 0x000000040505723e */ /* 0x000fe20004807054 */
[----:B------:R-:W-:-:S02]  /*29e0*/  HADD2.F32 R25, -RZ, R15.H0_H0 ;  /* 0x2000000fff197230 */ /* 0x000fc40000004100 */
[CC--:B------:R-:W-:Y:S01]  /*29f0*/  FMUL.FTZ R78, R64.reuse, R67.reuse ;  /* 0x00000043404e7220 */ /* 0x0c0fe20000410000 */
[----:B------:R-:W-:Y:S02]  /*2a00*/  HADD2.F32 R66, -RZ, R66.H0_H0 ;  /* 0x20000042ff427230 */ /* 0x000fe40000004100 */
[-C--:B------:R-:W-:Y:S01]  /*2a10*/  FFMA.FTZ R80, R63, R76.reuse, -R80 ;  /* 0x0000004c3f507223 */ /* 0x080fe20000010850 */
[----:B------:R-:W-:Y:S01]  /*2a20*/  FFMA.FTZ R65, R65, R76, R82 ;  /* 0x0000004c41417223 */ /* 0x000fe20000010052 */
[C---:B------:R-:W-:Y:S01]  /*2a30*/  FMUL.FTZ R67, R25.reuse, R67 ;  /* 0x0000004319437220 */ /* 0x040fe20000410000 */
[-C--:B------:R-:W-:Y:S01]  /*2a40*/  F2FP.F16.E4M3.UNPACK_B R63, R7.reuse.H1 ;  /* 0x00000007ff3f723e */ /* 0x080fe200030006ff */
[----:B------:R-:W-:Y:S01]  /*2a50*/  FFMA.FTZ R15, R25, R66, -R78 ;  /* 0x00000042190f7223 */ /* 0x000fe2000001084e */
[----:B------:R-:W-:Y:S01]  /*2a60*/  F2FP.F16.E4M3.UNPACK_B R78, R24.H1 ;  /* 0x00000018ff4e723e */ /* 0x000fe200030006ff */
[----:B------:R-:W-:Y:S01]  /*2a70*/  FFMA.FTZ R64, R64, R66, R67 ;  /* 0x0000004240407223 */ /* 0x000fe20000010043 */
[----:B------:R-:W-:Y:S01]  /*2a80*/  F2FP.SATFINITE.E4M3.F32.PACK_AB_MERGE_C R81, R65, R80, RZ ;  /* 0x000000504151723e */ /* 0x000fe200048070ff */
[--C-:B------:R-:W-:Y:S01]  /*2a90*/  HADD2.F32 R65, -RZ, R63.reuse.H0_H0 ;  /* 0x2000003fff417230 */ /* 0x100fe20000004100 */
[----:B------:R-:W-:Y:S01]  /*2aa0*/  F2FP.F16.E4M3.UNPACK_B R67, R14.H1 ;  /* 0x0000000eff43723e */ /* 0x000fe200030006ff */
[----:B------:R-:W-:Y:S01]  /*2ab0*/  HADD2.F32 R63, -RZ, R63.H1_H1 ;  /* 0x3000003fff3f7230 */ /* 0x000fe20000004100 */
[----:B------:R-:W-:Y:S01]  /*2ac0*/  F2FP.F16.E4M3.UNPACK_B R25, R6.H1 ;  /* 0x00000006ff19723e */ /* 0x000fe200030006ff */
[----:B------:R-:W-:Y:S01]  /*2ad0*/  HADD2.F32 R80, -RZ, R78.H1_H1 ;  /* 0x3000004eff507230 */ /* 0x000fe20000004100 */
[----:B------:R-:W-:Y:S01]  /*2ae0*/  F2FP.F16.E4M3.UNPACK_B R66, R14 ;  /* 0x0000000eff42723e */ /* 0x000fe200020006ff */
[----:B------:R-:W-:Y:S01]  /*2af0*/  HADD2.F32 R76, -RZ, R67.H1_H1 ;  /* 0x30000043ff4c7230 */ /* 0x000fe20000004100 */
[----:B------:R-:W-:Y:S01]  /*2b00*/  F2FP.F16.E4M3.UNPACK_B R7, R7 ;  /* 0x00000007ff07723e */ /* 0x000fe200020006ff */
[----:B------:R-:W-:-:S02]  /*2b10*/  HADD2.F32 R24, -RZ, R25.H1_H1 ;  /* 0x30000019ff187230 */ /* 0x000fc40000004100 */
[-C--:B------:R-:W-:Y:S01]  /*2b20*/  FMUL.FTZ R14, R63, R80.reuse ;  /* 0x000000503f0e7220 */ /* 0x080fe20000410000 */
[----:B------:R-:W-:Y:S02]  /*2b30*/  HADD2.F32 R79, -RZ, R77.H1_H1 ;  /* 0x3000004dff4f7230 */ /* 0x000fe40000004100 */
[C---:B------:R-:W-:Y:S01]  /*2b40*/  FMUL.FTZ R82, R65.reuse, R80 ;  /* 0x0000005041527220 */ /* 0x040fe20000410000 */
[----:B------:R-:W-:Y:S02]  /*2b50*/  HADD2.F32 R25, -RZ, R25.H0_H0 ;  /* 0x20000019ff197230 */ /* 0x000fe40000004100 */
[----:B------:R-:W-:Y:S01]  /*2b60*/  FFMA.FTZ R65, R65, R76, -R14 ;  /* 0x0000004c41417223 */ /* 0x000fe2000001080e */
[----:B------:R-:W-:Y:S02]  /*2b70*/  HADD2.F32 R14, -RZ, R66.H1_H1 ;  /* 0x30000042ff0e7230 */ /* 0x000fe40000004100 */
[-C--:B------:R-:W-:Y:S01]  /*2b80*/  FMUL.FTZ R80, R24, R79.reuse ;  /* 0x0000004f18507220 */ /* 0x080fe20000410000 */
[----:B------:R-:W-:Y:S01]  /*2b90*/  F2FP.F16.E4M3.UNPACK_B R6, R6 ;  /* 0x00000006ff06723e */ /* 0x000fe200020006ff */
[----:B------:R-:W-:Y:S01]  /*2ba0*/  FMUL.FTZ R79, R25, R79 ;  /* 0x0000004f194f7220 */ /* 0x000fe20000410000 */
[----:B------:R-:W-:-:S02]  /*2bb0*/  HADD2.F32 R77, -RZ, R77.H0_H0 ;  /* 0x2000004dff4d7230 */ /* 0x000fc40000004100 */
[-C--:B------:R-:W-:Y:S01]  /*2bc0*/  FFMA.FTZ R80, R25, R14.reuse, -R80 ;  /* 0x0000000e19507223 */ /* 0x080fe20000010850 */
[----:B------:R-:W-:Y:S02]  /*2bd0*/  HADD2.F32 R25, -RZ, R78.H0_H0 ;  /* 0x2000004eff197230 */ /* 0x000fe40000004100 */
[----:B------:R-:W-:Y:S01]  /*2be0*/  FFMA.FTZ R79, R24, R14, R79 ;  /* 0x0000000e184f7223 */ /* 0x000fe2000001004f */
[--C-:B------:R-:W-:Y:S02]  /*2bf0*/  HADD2.F32 R14, -RZ, R7.reuse.H0_H0 ;  /* 0x20000007ff0e7230 */ /* 0x100fe40000004100 */
[----:B------:R-:W-:Y:S01]  /*2c00*/  FFMA.FTZ R82, R63, R76, R82 ;  /* 0x0000004c3f527223 */ /* 0x000fe20000010052 */
[----:B------:R-:W-:Y:S01]  /*2c10*/  HADD2.F32 R24, -RZ, R7.H1_H1 ;  /* 0x30000007ff187230 */ /* 0x000fe20000004100 */
[----:B------:R-:W-:Y:S01]  /*2c20*/  F2FP.SATFINITE.E4M3.F32.PACK_AB_MERGE_C R4, R64, R15, R81 ;  /* 0x0000000f4004723e */ /* 0x000fe20004807051 */
[--C-:B------:R-:W-:Y:S01]  /*2c30*/  HADD2.F32 R7, -RZ, R6.reuse.H0_H0 ;  /* 0x20000006ff077230 */ /* 0x100fe20000004100 */
[----:B------:R-:W-:Y:S01]  /*2c40*/  F2FP.SATFINITE.E4M3.F32.PACK_AB_MERGE_C R79, R79, R80, RZ ;  /* 0x000000504f4f723e */ /* 0x000fe200048070ff */
[----:B------:R-:W-:-:S02]  /*2c50*/  HADD2.F32 R6, -RZ, R6.H1_H1 ;  /* 0x30000006ff067230 */ /* 0x000fc40000004100 */
[-C--:B------:R-:W-:Y:S01]  /*2c60*/  FMUL.FTZ R63, R24, R25.reuse ;  /* 0x00000019183f7220 */ /* 0x080fe20000410000 */
[----:B------:R-:W-:Y:S02]  /*2c70*/  HADD2.F32 R67, -RZ, R67.H0_H0 ;  /* 0x20000043ff437230 */ /* 0x000fe40000004100 */
[----:B------:R-:W-:Y:S01]  /*2c80*/  FMUL.FTZ R25, R14, R25 ;  /* 0x000000190e197220 */ /* 0x000fe20000410000 */
[----:B------:R-:W-:Y:S02]  /*2c90*/  HADD2.F32 R66, -RZ, R66.H0_H0 ;  /* 0x20000042ff427230 */ /* 0x000fe40000004100 */
[-C--:B------:R-:W-:Y:S01]  /*2ca0*/  FMUL.FTZ R76, R6, R77.reuse ;  /* 0x0000004d064c7220 */ /* 0x080fe20000410000 */
[C---:B------:R-:W-:Y:S01]  /*2cb0*/  FMUL.FTZ R77, R7.reuse, R77 ;  /* 0x0000004d074d7220 */ /* 0x040fe20000410000 */
[-C--:B------:R-:W-:Y:S01]  /*2cc0*/  FFMA.FTZ R63, R14, R67.reuse, -R63 ;  /* 0x000000430e3f7223 */ /* 0x080fe2000001083f */
[----:B------:R-:W-:Y:S01]  /*2cd0*/  FFMA.FTZ R24, R24, R67, R25 ;  /* 0x0000004318187223 */ /* 0x000fe20000010019 */
[-C--:B------:R-:W-:Y:S01]  /*2ce0*/  FFMA.FTZ R76, R7, R66.reuse, -R76 ;  /* 0x00000042074c7223 */ /* 0x080fe2000001084c */
[----:B------:R-:W-:Y:S01]  /*2cf0*/  FFMA.FTZ R77, R6, R66, R77 ;  /* 0x00000042064d7223 */ /* 0x000fe2000001004d */
[----:B------:R-:W-:-:S04]  /*2d00*/  F2FP.SATFINITE.E4M3.F32.PACK_AB_MERGE_C R65, R82, R65, RZ ;  /* 0x000000415241723e */ /* 0x000fc800048070ff */
[----:B------:R-:W-:Y:S02]  /*2d10*/  F2FP.SATFINITE.E4M3.F32.PACK_AB_MERGE_C R6, R77, R76, R79 ;  /* 0x0000004c4d06723e */ /* 0x000fe4000480704f */
[----:B------:R-:W-:-:S07]  /*2d20*/  F2FP.SATFINITE.E4M3.F32.PACK_AB_MERGE_C R7, R24, R63, R65 ;  /* 0x0000003f1807723e */ /* 0x000fce0004807041 */
.L_x_328:
[----:B------:R-:W-:Y:S05]  /*2d30*/  BSYNC B2 ;  /* 0x0000000000027941 */ /* 0x000fea0003800000 */
.L_x_327:
[----:B--2---:R1:W-:Y:S02]  /*2d40*/  STG.E.128 desc[UR40][R12.64], R4 ;  /* 0x000000040c007986 */ /* 0x0043e4000c101d28 */
.L_x_326:
[----:B------:R-:W-:Y:S05]  /*2d50*/  BSYNC B1 ;  /* 0x0000000000017941 */ /* 0x000fea0003800000 */
.L_x_325:
[----:B------:R-:W-:Y:S05]  /*2d60*/  @P2 BRA `(.L_x_324) ;  /* 0x00000018009c2947 */ /* 0x000fea0003800000 */
[----:B-1----:R-:W2:Y:S04]  /*2d70*/  LDL R6, [R1+0x24] ;  /* 0x0000240001067983 */ /* 0x002ea80000100800 */
[----:B------:R-:W3:Y:S01]  /*2d80*/  LDL R14, [R1+0x20] ;  /* 0x00002000010e7983 */ /* 0x000ee20000100800 */
[----:B------:R-:W-:Y:S01]  /*2d90*/  IMAD.MOV.U32 R5, RZ, RZ, 0x20 ;  /* 0x00000020ff057424 */ /* 0x000fe200078e00ff */
[----:B------:R-:W-:Y:S01]  /*2da0*/  BSSY B1, `(.L_x_329) ;  /* 0x000006f000017945 */ /* 0x000fe20003800000 */
[----:B------:R-:W-:-:S03]  /*2db0*/  IMAD R4, R17, 0x2800, RZ ;  /* 0x0000280011047824 */ /* 0x000fc600078e02ff */
[----:B------:R-:W-:-:S04]  /*2dc0*/  SEL R5, R5, 0xffffffe0, !P4 ;  /* 0xffffffe005057807 */ /* 0x000fc80006000000 */
[----:B--2---:R-:W-:-:S04]  /*2dd0*/  IADD3 R5, R5, R6, R4 ;  /* 0x0000000605057210 */ /* 0x004fc80007ffe004 */
[----:B------:R-:W-:Y:S02]  /*2de0*/  IADD3 R4, R16, R5, RZ ;  /* 0x0000000510047210 */ /* 0x000fe40007ffe0ff */
[----:B---3--:R-:W-:-:S04]  /*2df0*/  ISETP.GE.AND P5, PT, R14, R27, PT ;  /* 0x0000001b0e00720c */ /* 0x008fc80003fa6270 */
[----:B------:R-:W1:Y:S09]  /*2e00*/  LDS.128 R4, [R4+0xe000] ;  /* 0x00e0000004047984 */ /* 0x000e720000000c00 */
[----:B------:R-:W-:Y:S05]  /*2e10*/  @P5 BRA `(.L_x_330) ;  /* 0x00000004009c5947 */ /* 0x000fea0003800000 */
[----:B------:R-:W-:Y:S02]  /*2e20*/  SHF.R.U32.HI R25, RZ, 0x8, R9 ;  /* 0x00000008ff197819 */ /* 0x000fe40000011609 */
[----:B------:R-:W-:Y:S02]  /*2e30*/  SHF.R.U32.HI R8, RZ, 0x8, R11 ;  /* 0x00000008ff087819 */ /* 0x000fe4000001160b */
[----:B------:R-:W-:Y:S02]  /*2e40*/  LOP3.LUT R10, R9, 0xff0000ff, RZ, 0xc0, !PT ;  /* 0xff0000ff090a7812 */ /* 0x000fe400078ec0ff */
[----:B------:R-:W-:Y:S01]  /*2e50*/  SHF.R.U32.HI R24, RZ, 0x10, R9 ;  /* 0x00000010ff187819 */ /* 0x000fe20000011609 */
[----:B------:R-:W-:Y:S01]  /*2e60*/  IMAD.SHL.U32 R9, R25, 0x100, RZ ;  /* 0x0000010019097824 */ /* 0x000fe200078e00ff */
[----:B------:R-:W-:Y:S02]  /*2e70*/  LOP3.LUT R14, R11, 0xff0000ff, RZ, 0xc0, !PT ;  /* 0xff0000ff0b0e7812 */ /* 0x000fe400078ec0ff */
[----:B------:R-:W-:Y:S01]  /*2e80*/  SHF.R.U32.HI R15, RZ, 0x10, R11 ;  /* 0x00000010ff0f7819 */ /* 0x000fe2000001160b */
[----:B------:R-:W-:Y:S01]  /*2e90*/  IMAD.SHL.U32 R11, R8, 0x100, RZ ;  /* 0x00000100080b7824 */ /* 0x000fe200078e00ff */
[----:B------:R-:W-:Y:S01]  /*2ea0*/  LOP3.LUT R9, R10, 0xff00, R9, 0xf8, !PT ;  /* 0x0000ff000a097812 */ /* 0x000fe200078ef809 */
[----:B-1----:R-:W-:Y:S01]  /*2eb0*/  IMAD.MOV.U32 R8, RZ, RZ, R4 ;  /* 0x000000ffff087224 */ /* 0x002fe200078e0004 */
[----:B------:R-:W-:Y:S01]  /*2ec0*/  F2FP.F16.E4M3.UNPACK_B R4, R5 ;  /* 0x00000005ff04723e */ /* 0x000fe200020006ff */
[----:B------:R-:W-:Y:S01]  /*2ed0*/  IMAD.U32 R10, R24, 0x10000, RZ ;  /* 0x00010000180a7824 */ /* 0x000fe200078e00ff */
[----:B------:R-:W-:Y:S01]  /*2ee0*/  LOP3.LUT R14, R14, 0xff00, R11, 0xf8, !PT ;  /* 0x0000ff000e0e7812 */ /* 0x000fe200078ef80b */
[----:B------:R-:W-:Y:S01]  /*2ef0*/  IMAD.U32 R15, R15, 0x10000, RZ ;  /* 0x000100000f0f7824 */ /* 0x000fe200078e00ff */
[----:B------:R-:W-:-:S02]  /*2f00*/  F2FP.F16.E4M3.UNPACK_B R11, R62.H1 ;  /* 0x0000003eff0b723e */ /* 0x000fc400030006ff */
[----:B------:R-:W-:Y:S01]  /*2f10*/  LOP3.LUT R24, R9, 0xff0000, R10, 0xf8, !PT ;  /* 0x00ff000009187812 */ /* 0x000fe200078ef80a */
[--C-:B------:R-:W-:Y:S01]  /*2f20*/  HADD2.F32 R9, -RZ, R4.reuse.H1_H1 ;  /* 0x30000004ff097230 */ /* 0x100fe20000004100 */
[----:B------:R-:W-:Y:S01]  /*2f30*/  LOP3.LUT R63, R14, 0xff0000, R15, 0xf8, !PT ;  /* 0x00ff00000e3f7812 */ /* 0x000fe200078ef80f */
[--C-:B------:R-:W-:Y:S01]  /*2f40*/  HADD2.F32 R25, -RZ, R11.reuse.H0_H0 ;  /* 0x2000000bff197230 */ /* 0x100fe20000004100 */
[----:B------:R-:W-:Y:S01]  /*2f50*/  F2FP.F16.E4M3.UNPACK_B R14, R26.H1 ;  /* 0x0000001aff0e723e */ /* 0x000fe200030006ff */
[----:B------:R-:W-:Y:S01]  /*2f60*/  HADD2.F32 R4, -RZ, R4.H0_H0 ;  /* 0x20000004ff047230 */ /* 0x000fe20000004100 */
[----:B------:R-:W-:Y:S01]  /*2f70*/  F2FP.F16.E4M3.UNPACK_B R5, R5.H1 ;  /* 0x00000005ff05723e */ /* 0x000fe200030006ff */
[----:B------:R-:W-:Y:S02]  /*2f80*/  HADD2.F32 R27, -RZ, R11.H1_H1 ;  /* 0x3000000bff1b7230 */ /* 0x000fe40000004100 */
[----:B------:R-:W-:Y:S01]  /*2f90*/  FMUL.FTZ R65, R9, R25 ;  /* 0x0000001909417220 */ /* 0x000fe20000410000 */
[----:B------:R-:W-:-:S02]  /*2fa0*/  HADD2.F32 R15, -RZ, R14.H0_H0 ;  /* 0x2000000eff0f7230 */ /* 0x000fc40000004100 */
[----:B------:R-:W-:Y:S01]  /*2fb0*/  FMUL.FTZ R64, R4, R25 ;  /* 0x0000001904407220 */ /* 0x000fe20000410000 */
[--C-:B------:R-:W-:Y:S01]  /*2fc0*/  HADD2.F32 R11, -RZ, R5.reuse.H1_H1 ;  /* 0x30000005ff0b7230 */ /* 0x100fe20000004100 */
[----:B------:R-:W-:Y:S01]  /*2fd0*/  F2FP.F16.E4M3.UNPACK_B R62, R62 ;  /* 0x0000003eff3e723e */ /* 0x000fe200020006ff */
[----:B------:R-:W-:Y:S02]  /*2fe0*/  HADD2.F32 R10, -RZ, R5.H0_H0 ;  /* 0x20000005ff0a7230 */ /* 0x000fe40000004100 */
[----:B------:R-:W-:Y:S01]  /*2ff0*/  FFMA.FTZ R5, R9, R15, R64 ;  /* 0x0000000f09057223 */ /* 0x000fe20000010040 */
[----:B------:R-:W-:Y:S02]  /*3000*/  HADD2.F32 R14, -RZ, R14.H1_H1 ;  /* 0x3000000eff0e7230 */ /* 0x000fe40000004100 */
[CC--:B------:R-:W-:Y:S01]  /*3010*/  FMUL.FTZ R25, R11.reuse, R27.reuse ;  /* 0x0000001b0b197220 */ /* 0x0c0fe20000410000 */
[----:B------:R-:W-:Y:S01]  /*3020*/  F2FP.F16.E4M3.UNPACK_B R9, R8.H1 ;  /* 0x00000008ff09723e */ /* 0x000fe200030006ff */
[----:B------:R-:W-:Y:S01]  /*3030*/  FMUL.FTZ R66, R10, R27 ;  /* 0x0000001b0a427220 */ /* 0x000fe20000410000 */
[----:B------:R-:W-:Y:S01]  /*3040*/  FFMA.FTZ R4, R4, R15, -R65 ;  /* 0x0000000f04047223 */ /* 0x000fe20000010841 */
[----:B------:R-:W-:Y:S01]  /*3050*/  FFMA.FTZ R27, R10, R14, -R25 ;  /* 0x0000000e0a1b7223 */ /* 0x000fe20000010819 */
[----:B------:R-:W-:Y:S01]  /*3060*/  F2FP.F16.E4M3.UNPACK_B R8, R8 ;  /* 0x00000008ff08723e */ /* 0x000fe200020006ff */
[----:B------:R-:W-:Y:S01]  /*3070*/  FFMA.FTZ R76, R11, R14, R66 ;  /* 0x0000000e0b4c7223 */ /* 0x000fe20000010042 */
[----:B------:R-:W-:Y:S01]  /*3080*/  F2FP.F16.E4M3.UNPACK_B R26, R26 ;  /* 0x0000001aff1a723e */ /* 0x000fe200020006ff */
[----:B------:R-:W-:-:S02]  /*3090*/  HADD2.F32 R15, -RZ, R62.H1_H1 ;  /* 0x3000003eff0f7230 */ /* 0x000fc40000004100 */
[--C-:B------:R-:W-:Y:S01]  /*30a0*/  HADD2.F32 R10, -RZ, R9.reuse.H0_H0 ;  /* 0x20000009ff0a7230 */ /* 0x100fe20000004100 */
[----:B------:R-:W-:Y:S01]  /*30b0*/  F2FP.SATFINITE.E4M3.F32.PACK_AB_MERGE_C R77, R76, R27, RZ ;  /* 0x0000001b4c4d723e */ /* 0x000fe200048070ff */
[----:B------:R-:W-:Y:S02]  /*30c0*/  HADD2.F32 R11, -RZ, R9.H1_H1 ;  /* 0x30000009ff0b7230 */ /* 0x000fe40000004100 */
[----:B------:R-:W-:Y:S02]  /*30d0*/  HADD2.F32 R9, -RZ, R8.H0_H0 ;  /* 0x20000008ff097230 */ /* 0x000fe40000004100 */
[-C--:B------:R-:W-:Y:S01]  /*30e0*/  FMUL.FTZ R66, R10, R15.reuse ;  /* 0x0000000f0a427220 */ /* 0x080fe20000410000 */
[----:B------:R-:W-:Y:S02]  /*30f0*/  HADD2.F32 R14, -RZ, R26.H1_H1 ;  /* 0x3000001aff0e7230 */ /* 0x000fe40000004100 */
[----:B------:R-:W-:Y:S01]  /*3100*/  FMUL.FTZ R25, R11, R15 ;  /* 0x0000000f0b197220 */ /* 0x000fe20000410000 */
[----:B------:R-:W-:Y:S01]  /*3110*/  HADD2.F32 R62, -RZ, R62.H0_H0 ;  /* 0x2000003eff3e7230 */ /* 0x000fe20000004100 */
[----:B------:R-:W-:Y:S01]  /*3120*/  F2FP.SATFINITE.E4M3.F32.PACK_AB_MERGE_C R5, R5, R4, R77 ;  /* 0x000000040505723e */ /* 0x000fe2000480704d */
[----:B------:R-:W-:-:S02]  /*3130*/  HADD2.F32 R8, -RZ, R8.H1_H1 ;  /* 0x30000008ff087230 */ /* 0x000fc40000004100 */
[-C--:B------:R-:W-:Y:S01]  /*3140*/  FFMA.FTZ R25, R10, R14.reuse, -R25 ;  /* 0x0000000e0a197223 */ /* 0x080fe20000010819 */
[----:B------:R-:W-:Y:S02]  /*3150*/  HADD2.F32 R26, -RZ, R26.H0_H0 ;  /* 0x2000001aff1a7230 */ /* 0x000fe40000004100 */
[----:B------:R-:W-:Y:S01]  /*3160*/  FFMA.FTZ R66, R11, R14, R66 ;  /* 0x0000000e0b427223 */ /* 0x000fe20000010042 */
[CC--:B------:R-:W-:Y:S01]  /*3170*/  FMUL.FTZ R15, R9.reuse, R62.reuse ;  /* 0x0000003e090f7220 */ /* 0x0c0fe20000410000 */
[----:B------:R-:W-:Y:S01]  /*3180*/  FMUL.FTZ R64, R8, R62 ;  /* 0x0000003e08407220 */ /* 0x000fe20000410000 */
[----:B------:R-:W-:Y:S02]  /*3190*/  F2FP.F16.E4M3.UNPACK_B R14, R24.H1 ;  /* 0x00000018ff0e723e */ /* 0x000fe400030006ff */
[----:B------:R-:W-:Y:S01]  /*31a0*/  F2FP.SATFINITE.E4M3.F32.PACK_AB_MERGE_C R76, R66, R25, RZ ;  /* 0x00000019424c723e */ /* 0x000fe200048070ff */
[-C--:B------:R-:W-:Y:S01]  /*31b0*/  FFMA.FTZ R64, R9, R26.reuse, -R64 ;  /* 0x0000001a09407223 */ /* 0x080fe20000010840 */
[----:B------:R-:W-:Y:S01]  /*31c0*/  F2FP.F16.E4M3.UNPACK_B R9, R7.H1 ;  /* 0x00000007ff09723e */ /* 0x000fe200030006ff */
[----:B------:R-:W-:Y:S01]  /*31d0*/  FFMA.FTZ R65, R8, R26, R15 ;  /* 0x0000001a08417223 */ /* 0x000fe2000001000f */
[-C--:B------:R-:W-:Y:S01]  /*31e0*/  F2FP.F16.E4M3.UNPACK_B R25, R63.reuse.H1 ;  /* 0x0000003fff19723e */ /* 0x080fe200030006ff */
[----:B------:R-:W-:Y:S01]  /*31f0*/  HADD2.F32 R15, -RZ, R14.H1_H1 ;  /* 0x3000000eff0f7230 */ /* 0x000fe20000004100 */
[----:B------:R-:W-:Y:S01]  /*3200*/  F2FP.F16.E4M3.UNPACK_B R8, R6.H1 ;  /* 0x00000006ff08723e */ /* 0x000fe200030006ff */
[----:B------:R-:W-:Y:S01]  /*3210*/  HADD2.F32 R11, -RZ, R9.H1_H1 ;  /* 0x30000009ff0b7230 */ /* 0x000fe20000004100 */
[----:B------:R-:W-:Y:S01]  /*3220*/  F2FP.F16.E4M3.UNPACK_B R63, R63 ;  /* 0x0000003fff3f723e */ /* 0x000fe200020006ff */
[----:B------:R-:W-:Y:S01]  /*3230*/  HADD2.F32 R27, -RZ, R25.H1_H1 ;  /* 0x30000019ff1b7230 */ /* 0x000fe20000004100 */
[----:B------:R-:W-:Y:S01]  /*3240*/  F2FP.F16.E4M3.UNPACK_B R24, R24 ;  /* 0x00000018ff18723e */ /* 0x000fe200020006ff */
[----:B------:R-:W-:Y:S01]  /*3250*/  HADD2.F32 R10, -RZ, R9.H0_H0 ;  /* 0x20000009ff0a7230 */ /* 0x000fe20000004100 */
[----:B------:R-:W-:Y:S01]  /*3260*/  F2FP.F16.E4M3.UNPACK_B R7, R7 ;  /* 0x00000007ff07723e */ /* 0x000fe200020006ff */
[----:B------:R-:W-:-:S02]  /*3270*/  HADD2.F32 R9, -RZ, R8.H1_H1 ;  /* 0x30000008ff097230 */ /* 0x000fc40000004100 */
[-C--:B------:R-:W-:Y:S01]  /*3280*/  FMUL.FTZ R67, R11, R27.reuse ;  /* 0x0000001b0b437220 */ /* 0x080fe20000410000 */
[--C-:B------:R-:W-:Y:S02]  /*3290*/  HADD2.F32 R26, -RZ, R63.reuse.H1_H1 ;  /* 0x3000003fff1a7230 */ /* 0x100fe40000004100 */
[C---:B------:R-:W-:Y:S01]  /*32a0*/  FMUL.FTZ R62, R10.reuse, R27 ;  /* 0x0000001b0a3e7220 */ /* 0x040fe20000410000 */
[----:B------:R-:W-:Y:S02]  /*32b0*/  HADD2.F32 R8, -RZ, R8.H0_H0 ;  /* 0x20000008ff087230 */ /* 0x000fe40000004100 */
[----:B------:R-:W-:Y:S01]  /*32c0*/  FFMA.FTZ R67, R10, R15, -R67 ;  /* 0x0000000f0a437223 */ /* 0x000fe20000010843 */
[----:B------:R-:W-:Y:S02]  /*32d0*/  HADD2.F32 R10, -RZ, R24.H1_H1 ;  /* 0x30000018ff0a7230 */ /* 0x000fe40000004100 */
[----:B------:R-:W-:Y:S01]  /*32e0*/  FMUL.FTZ R27, R9, R26 ;  /* 0x0000001a091b7220 */ /* 0x000fe20000410000 */
[----:B------:R-:W-:Y:S01]  /*32f0*/  F2FP.F16.E4M3.UNPACK_B R6, R6 ;  /* 0x00000006ff06723e */ /* 0x000fe200020006ff */
[----:B------:R-:W-:Y:S01]  /*3300*/  FMUL.FTZ R26, R8, R26 ;  /* 0x0000001a081a7220 */ /* 0x000fe20000410000 */
[----:B------:R-:W-:-:S02]  /*3310*/  HADD2.F32 R63, -RZ, R63.H0_H0 ;  /* 0x2000003fff3f7230 */ /* 0x000fc40000004100 */
[-C--:B------:R-:W-:Y:S01]  /*3320*/  FFMA.FTZ R27, R8, R10.reuse, -R27 ;  /* 0x0000000a081b7223 */ /* 0x080fe2000001081b */
[--C-:B------:R-:W-:Y:S02]  /*3330*/  HADD2.F32 R8, -RZ, R7.reuse.H0_H0 ;  /* 0x20000007ff087230 */ /* 0x100fe40000004100 */
[----:B------:R-:W-:Y:S01]  /*3340*/  FFMA.FTZ R26, R9, R10, R26 ;  /* 0x0000000a091a7223 */ /* 0x000fe2000001001a */
[----:B------:R-:W-:Y:S02]  /*3350*/  HADD2.F32 R9, -RZ, R7.H1_H1 ;  /* 0x30000007ff097230 */ /* 0x000fe40000004100 */
[----:B------:R-:W-:Y:S01]  /*3360*/  FFMA.FTZ R66, R11, R15, R62 ;  /* 0x0000000f0b427223 */ /* 0x000fe2000001003e */
[--C-:B------:R-:W-:Y:S01]  /*3370*/  HADD2.F32 R7, -RZ, R6.reuse.H0_H0 ;  /* 0x20000006ff077230 */ /* 0x100fe20000004100 */
[----:B------:R-:W-:Y:S01]  /*3380*/  F2FP.SATFINITE.E4M3.F32.PACK_AB_MERGE_C R4, R65, R64, R76 ;  /* 0x000000404104723e */ /* 0x000fe2000480704c */
[----:B------:R-:W-:Y:S01]  /*3390*/  HADD2.F32 R6, -RZ, R6.H1_H1 ;  /* 0x30000006ff067230 */ /* 0x000fe20000004100 */
[----:B------:R-:W-:Y:S01]  /*33a0*/  F2FP.SATFINITE.E4M3.F32.PACK_AB_MERGE_C R26, R26, R27, RZ ;  /* 0x0000001b1a1a723e */ /* 0x000fe200048070ff */
[----:B------:R-:W-:Y:S01]  /*33b0*/  HADD2.F32 R25, -RZ, R25.H0_H0 ;  /* 0x20000019ff197230 */ /* 0x000fe20000004100 */
[----:B------:R-:W-:Y:S01]  /*33c0*/  F2FP.SATFINITE.E4M3.F32.PACK_AB_MERGE_C R66, R66, R67, RZ ;  /* 0x000000434242723e */ /* 0x000fe200048070ff */
[----:B------:R-:W-:-:S02]  /*33d0*/  HADD2.F32 R14, -RZ, R14.H0_H0 ;  /* 0x2000000eff0e7230 */ /* 0x000fc40000004100 */
[----:B------:R-:W-:Y:S01]  /*33e0*/  FMUL.FTZ R10, R6, R63 ;  /* 0x0000003f060a7220 */ /* 0x000fe20000410000 */
[----:B------:R-:W-:Y:S02]  /*33f0*/  HADD2.F32 R24, -RZ, R24.H0_H0 ;  /* 0x20000018ff187230 */ /* 0x000fe40000004100 */
[-C--:B------:R-:W-:Y:S01]  /*3400*/  FMUL.FTZ R11, R9, R25.reuse ;  /* 0x00000019090b7220 */ /* 0x080fe20000410000 */
[C---:B------:R-:W-:Y:S01]  /*3410*/  FMUL.FTZ R62, R8.reuse, R25 ;  /* 0x00000019083e7220 */ /* 0x040fe20000410000 */
[----:B------:R-:W-:Y:S02]  /*3420*/  FMUL.FTZ R63, R7, R63 ;  /* 0x0000003f073f7220 */ /* 0x000fe40000410000 */
[-C--:B------:R-:W-:Y:S01]  /*3430*/  FFMA.FTZ R11, R8, R14.reuse, -R11 ;  /* 0x0000000e080b7223 */ /* 0x080fe2000001080b */
[----:B------:R-:W-:Y:S01]  /*3440*/  FFMA.FTZ R62, R9, R14, R62 ;  /* 0x0000000e093e7223 */ /* 0x000fe2000001003e */
[-C--:B------:R-:W-:Y:S01]  /*3450*/  FFMA.FTZ R10, R7, R24.reuse, -R10 ;  /* 0x00000018070a7223 */ /* 0x080fe2000001080a */
[----:B------:R-:W-:-:S03]  /*3460*/  FFMA.FTZ R63, R6, R24, R63 ;  /* 0x00000018063f7223 */ /* 0x000fc6000001003f */
[----:B------:R-:W-:Y:S02]  /*3470*/  F2FP.SATFINITE.E4M3.F32.PACK_AB_MERGE_C R7, R62, R11, R66 ;  /* 0x0000000b3e07723e */ /* 0x000fe40004807042 */
[----:B------:R-:W-:-:S07]  /*3480*/  F2FP.SATFINITE.E4M3.F32.PACK_AB_MERGE_C R6, R63, R10, R26 ;  /* 0x0000000a3f06723e */ /* 0x000fce000480701a */
.L_x_330:
[----:B------:R-:W-:Y:S05]  /*3490*/  BSYNC B1 ;  /* 0x0000000000017941 */ /* 0x000fea0003800000 */
.L_x_329:
[----:B-1----:R1:W-:Y:S01]  /*34a0*/  STG.E.128 desc[UR40][R12.64+0x20], R4 ;  /* 0x000020040c007986 */ /* 0x0023e2000c101d28 */
[----:B------:R-:W-:Y:S05]  /*34b0*/  BRA `(.L_x_324) ;  /* 0x0000001000c87947 */ /* 0x000fea0003800000 */
.L_x_318:
[----:B------:R-:W-:Y:S01]  /*34c0*/  IMAD R5, R2, -0xa0, R31 ;  /* 0xffffff6002057824 */ /* 0x000fe200078e021f */
[----:B------:R-:W2:Y:S04]  /*34d0*/  LDL.LU R67, [R1] ;  /* 0x0000000001437983 */ /* 0x000ea80000300800 */
[----:B------:R-:W-:Y:S01]  /*34e0*/  VIMNMX R5, R5, 0xa0, PT ;  /* 0x000000a005057848 */ /* 0x000fe20003fe0100 */
[----:B------:R-:W3:Y:S01]  /*34f0*/  LDL R66, [R1+0x8] ;  /* 0x0000080001427983 */ /* 0x000ee20000100800 */
[----:B------:R-:W-:Y:S02]  /*3500*/  CS2R R10, SRZ ;  /* 0x00000000000a7805 */ /* 0x000fe4000001ff00 */
[----:B------:R-:W-:Y:S02]  /*3510*/  CS2R R8, SRZ ;  /* 0x0000000000087805 */ /* 0x000fe4000001ff00 */
[----:B------:R-:W-:-:S04]  /*3520*/  ISETP.GE.AND P1, PT, R22, R5, PT ;  /* 0x000000051600720c */ /* 0x000fc80003f26270 */
[----:B------:R-:W-:-:S13]  /*3530*/  ISETP.GE.OR P0, PT, R18, R27, P1 ;  /* 0x0000001b1200720c */ /* 0x000fda0000f06670 */
[----:B------:R-:W0:Y:S08]  /*3540*/  @!P0 LDC.64 R12, c[0x0][0x3e8] ;  /* 0x0000fa00ff0c8b82 */ /* 0x000e300000000a00 */
[----:B------:R-:W1:Y:S01]  /*3550*/  @!P0 LDC.64 R24, c[0x0][0x400] ;  /* 0x00010000ff188b82 */ /* 0x000e620000000a00 */
[----:B0-----:R-:W-:Y:S02]  /*3560*/  @!P0 IADD3 R12, P5, P6, R40, R12, R4 ;  /* 0x0000000c280c8210 */ /* 0x001fe40007ebe004 */
[----:B------:R-:W-:-:S02]  /*3570*/  CS2R R4, SRZ ;  /* 0x0000000000047805 */ /* 0x000fc4000001ff00 */
[----:B------:R-:W-:Y:S02]  /*3580*/  @!P0 IADD3.X R13, R59, R13, R26, P5, P6 ;  /* 0x0000000d3b0d8210 */ /* 0x000fe40002fec41a */
[----:B-1----:R-:W-:Y:S02]  /*3590*/  @!P0 IADD3 R24, P5, P6, R34, R24, R6 ;  /* 0x0000001822188210 */ /* 0x002fe40007ebe006 */
[----:B------:R-:W-:Y:S02]  /*35a0*/  CS2R R6, SRZ ;  /* 0x0000000000067805 */ /* 0x000fe4000001ff00 */
[----:B------:R-:W-:-:S04]  /*35b0*/  @!P0 IADD3.X R25, R68, R25, R64, P5, P6 ;  /* 0x0000001944198210 */ /* 0x000fc80002fec440 */
[----:B------:R-:W4:Y:S04]  /*35c0*/  @!P0 LDG.E.128 R4, desc[UR40][R12.64] ;  /* 0x000000280c048981 */ /* 0x000f28000c1e1d00 */
[----:B------:R-:W5:Y:S01]  /*35d0*/  @!P0 LDG.E.128 R8, desc[UR40][R24.64] ;  /* 0x0000002818088981 */ /* 0x000f62000c1e1d00 */
[----:B------:R-:W-:Y:S02]  /*35e0*/  ISETP.GE.AND P0, PT, R18, R27, PT ;  /* 0x0000001b1200720c */ /* 0x000fe40003f06270 */
[----:B--2---:R-:W-:-:S11]  /*35f0*/  LOP3.LUT R67, R67, 0xfffffffe, RZ, 0xc0, !PT ;  /* 0xfffffffe43437812 */ /* 0x004fd600078ec0ff */
[----:B------:R-:W-:Y:S02]  /*3600*/  @P0 LOP3.LUT R67, R67, 0x1, RZ, 0xfc, !PT ;  /* 0x0000000143430812 */ /* 0x000fe400078efcff */
[----:B---3--:R-:W-:-:S03]  /*3610*/  ISETP.NE.AND P0, PT, R66, 0x3, PT ;  /* 0x000000034200780c */ /* 0x008fc60003f05270 */
[----:B------:R0:W-:Y:S01]  /*3620*/  STL [R1], R67 ;  /* 0x0000004301007387 */ /* 0x0001e20000100800 */
[----:B----4-:R-:W-:Y:S01]  /*3630*/  IMAD.MOV.U32 R78, RZ, RZ, R6 ;  /* 0x000000ffff4e7224 */ /* 0x010fe200078e0006 */
[----:B------:R-:W-:Y:S01]  /*3640*/  MOV R81, R4 ;  /* 0x0000000400517202 */ /* 0x000fe20000000f00 */
[----:B-----5:R-:W-:Y:S02]  /*3650*/  IMAD.MOV.U32 R80, RZ, RZ, R10 ;  /* 0x000000ffff507224 */ /* 0x020fe400078e000a */
[----:B------:R-:W-:-:S05]  /*3660*/  IMAD.MOV.U32 R82, RZ, RZ, R8 ;  /* 0x000000ffff527224 */ /* 0x000fca00078e0008 */
[----:B0-----:R-:W-:Y:S05]  /*3670*/  @!P0 BRA `(.L_x_331) ;  /* 0x0000000000048947 */ /* 0x001fea0003800000 */
[----:B------:R-:W-:Y:S01]  /*3680*/  BPT.TRAP 0x1 ;  /* 0x000000040000795c */ /* 0x000fe20000300000 */
.L_x_331:
[----:B------:R-:W-:Y:S01]  /*3690*/  IMAD R74, R17, 0x8, R16 ;  /* 0x00000008114a7824 */ /* 0x000fe200078e0210 */
[----:B------:R-:W-:Y:S01]  /*36a0*/  SHF.L.U32 R75, R23, 0x1f, RZ ;  /* 0x0000001f174b7819 */ /* 0x000fe200000006ff */
[----:B------:R-:W0:Y:S01]  /*36b0*/  LDC R77, c[0x0][0x2f4] ;  /* 0x0000bd00ff4d7b82 */ /* 0x000e220000000800 */
[----:B------:R-:W-:Y:S02]  /*36c0*/  BSSY B1, `(.L_x_332) ;  /* 0x0000003000017945 */ /* 0x000fe40003800000 */
[----:B------:R-:W1:Y:S02]  /*36d0*/  SYNCS.PHASECHK.TRANS64.TRYWAIT P5, [R74+URZ+0x13290], R75 ;  /* 0x0132904b4a0075a7 */ /* 0x000e6400080a017f */
[----:B-1----:R-:W-:Y:S05]  /*36e0*/  @!P5 BRA `(.L_x_333) ;  /* 0x000001280048d947 */ /* 0x002fea0003800000 */
.L_x_532:
[----:B------:R-:W-:Y:S05]  /*36f0*/  BSYNC B1 ;  /* 0x0000000000017941 */ /* 0x000fea0003800000 */
.L_x_332:
[----:B0-----:R-:W-:Y:S01]  /*3700*/  ISETP.GE.OR P5, PT, R18, R77, P1 ;  /* 0x0000004d1200720c */ /* 0x001fe20000fa6670 */
[----:B------:R-:W-:Y:S01]  /*3710*/  ULDC.64 UR4, c[0x0][0x300] ;  /* 0x0000c00000047ab9 */ /* 0x000fe20000000a00 */
[----:B------:R-:W-:Y:S01]  /*3720*/  SHF.R.S32.HI R12, RZ, 0x1f, R22 ;  /* 0x0000001fff0c7819 */ /* 0x000fe20000011416 */
[----:B------:R-:W-:-:S04]  /*3730*/  IMAD.MOV.U32 R64, RZ, RZ, R14 ;  /* 0x000000ffff407224 */ /* 0x000fc800078e000e */
[----:B------:R-:W-:Y:S02]  /*3740*/  IMAD R13, R12, UR4, RZ ;  /* 0x000000040c0d7c24 */ /* 0x000fe4000f8e02ff */
[----:B------:R-:W-:-:S04]  /*3750*/  IMAD.WIDE.U32 R64, R22, UR4, R64 ;  /* 0x0000000416407c25 */ /* 0x000fc8000f8e0040 */
[----:B------:R-:W-:Y:S01]  /*3760*/  IMAD R13, R22, UR5, R13 ;  /* 0x00000005160d7c24 */ /* 0x000fe2000f8e020d */
[----:B------:R-:W-:Y:S06]  /*3770*/  @P5 BRA `(.L_x_324) ;  /* 0x0000001000185947 */ /* 0x000fec0003800000 */
[----:B------:R-:W2:Y:S04]  /*3780*/  LDL R27, [R1] ;  /* 0x00000000011b7983 */ /* 0x000ea80000100800 */
[----:B------:R-:W3:Y:S04]  /*3790*/  LDL R26, [R1+0x2c] ;  /* 0x00002c00011a7983 */ /* 0x000ee80000100800 */
[----:B------:R-:W4:Y:S04]  /*37a0*/  LDL R25, [R1+0x30] ;  /* 0x0000300001197983 */ /* 0x000f280000100800 */
[----:B------:R-:W5:Y:S01]  /*37b0*/  LDL R24, [R1+0x34] ;  /* 0x0000340001187983 */ /* 0x000f620000100800 */
[----:B------:R-:W-:Y:S01]  /*37c0*/  IMAD.IADD R76, R13, 0x1, R65 ;  /* 0x000000010d4c7824 */ /* 0x000fe200078e0241 */
[----:B------:R-:W-:Y:S01]  /*37d0*/  IADD3 R67, P5, P6, R48, R64, R60 ;  /* 0x0000004030437210 */ /* 0x000fe20007ebe03c */
[----:B------:R-:W-:Y:S01]  /*37e0*/  BSSY B1, `(.L_x_334) ;  /* 0x00000e3000017945 */ /* 0x000fe20003800000 */
[----:B------:R-:W-:-:S02]  /*37f0*/  IADD3 R13, -R54, R77, RZ ;  /* 0x0000004d360d7210 */ /* 0x000fc40007ffe1ff */
[----:B------:R-:W-:Y:S02]  /*3800*/  IADD3.X R12, R3, R76, R69, P5, P6 ;  /* 0x0000004c030c7210 */ /* 0x000fe40002fec445 */
[----:B------:R-:W-:-:S05]  /*3810*/  IADD3 R66, P5, R67, R62, RZ ;  /* 0x0000003e43427210 */ /* 0x000fca0007fbe0ff */
[----:B------:R-:W-:Y:S01]  /*3820*/  IMAD.X R67, R12, 0x1, R63, P5 ;  /* 0x000000010c437824 */ /* 0x000fe200028e063f */
[C---:B--2---:R-:W-:Y:S02]  /*3830*/  LOP3.LUT P5, RZ, R27.reuse, 0x4, RZ, 0xc0, !PT ;  /* 0x000000041bff7812 */ /* 0x044fe400078ac0ff */
[----:B------:R-:W-:Y:S02]  /*3840*/  LOP3.LUT P6, RZ, R27, 0x1, RZ, 0xc0, !PT ;  /* 0x000000011bff7812 */ /* 0x000fe400078cc0ff */
[----:B------:R-:W-:-:S04]  /*3850*/  SEL R13, R54, R13, !P5 ;  /* 0x0000000d360d7207 */ /* 0x000fc80006800000 */
[----:B------:R-:W-:-:S04]  /*3860*/  SHF.R.S32.HI R12, RZ, 0x1f, R13 ;  /* 0x0000001fff0c7819 */ /* 0x000fc8000001140d */
[----:B------:R-:W-:Y:S01]  /*3870*/  LEA.HI R12, R12, R13, RZ, 0x5 ;  /* 0x0000000d0c0c7211 */ /* 0x000fe200078f28ff */
[----:B------:R-:W-:-:S03]  /*3880*/  IMAD R13, R17, 0x2800, R70 ;  /* 0x00002800110d7824 */ /* 0x000fc600078e0246 */
[----:B------:R-:W-:Y:S01]  /*3890*/  SHF.R.S32.HI R12, RZ, 0x5, R12 ;  /* 0x00000005ff0c7819 */ /* 0x000fe2000001140c */
[----:B------:R-:W-:-:S03]  /*38a0*/  IMAD.IADD R13, R16, 0x1, R13 ;  /* 0x00000001100d7824 */ /* 0x000fc600078e020d */
[----:B------:R-:W-:-:S05]  /*38b0*/  LEA.HI.SX32 R12, R21, R12, 0x1c ;  /* 0x0000000c150c7211 */ /* 0x000fca00078fe2ff */
[----:B------:R-:W-:-:S05]  /*38c0*/  IMAD.SHL.U32 R79, R12, 0x10, RZ ;  /* 0x000000100c4f7824 */ /* 0x000fca00078e00ff */
[----:B---3--:R-:W-:-:S04]  /*38d0*/  LOP3.LUT R12, R26, 0x30, R79, 0xf8, !PT ;  /* 0x000000301a0c7812 */ /* 0x008fc800078ef84f */
[----:B----4-:R-:W-:-:S05]  /*38e0*/  LOP3.LUT R12, R12, R25, RZ, 0x3c, !PT ;  /* 0x000000190c0c7212 */ /* 0x010fca00078e3cff */
[----:B-----5:R-:W-:-:S04]  /*38f0*/  IMAD.IADD R12, R24, 0x1, R12 ;  /* 0x00000001180c7824 */ /* 0x020fc800078e020c */
[----:B------:R-:W-:-:S04]  /*3900*/  IMAD R15, R17, 0x2800, R12 ;  /* 0x00002800110f7824 */ /* 0x000fc800078e020c */
[----:B------:R-:W-:Y:S02]  /*3910*/  IMAD.IADD R24, R16, 0x1, R15 ;  /* 0x0000000110187824 */ /* 0x000fe400078e020f */
[----:B------:R-:W0:Y:S04]  /*3920*/  LDS.128 R12, [R13+0xe000] ;  /* 0x00e000000d0c7984 */ /* 0x000e280000000c00 */
[----:B------:R-:W2:Y:S01]  /*3930*/  LDS.128 R24, [R24+0xe000] ;  /* 0x00e0000018187984 */ /* 0x000ea20000000c00 */
[----:B------:R-:W-:Y:S05]  /*3940*/  @P6 BRA `(.L_x_335) ;  /* 0x0000000c00306947 */ /* 0x000fea0003800000 */
[--C-:B------:R-:W-:Y:S02]  /*3950*/  SHF.R.U32.HI R89, RZ, 0x8, R5.reuse ;  /* 0x00000008ff597819 */ /* 0x100fe40000011605 */
[----:B------:R-:W-:Y:S02]  /*3960*/  LOP3.LUT R4, R5, 0xff0000ff, RZ, 0xc0, !PT ;  /* 0xff0000ff05047812 */ /* 0x000fe400078ec0ff */
[----:B------:R-:W-:Y:S01]  /*3970*/  SHF.R.U32.HI R87, RZ, 0x10, R5 ;  /* 0x00000010ff577819 */ /* 0x000fe20000011605 */
[----:B------:R-:W-:Y:S01]  /*3980*/  IMAD.SHL.U32 R5, R89, 0x100, RZ ;  /* 0x0000010059057824 */ /* 0x000fe200078e00ff */
[----:B------:R-:W-:Y:S02]  /*3990*/  SHF.R.U32.HI R85, RZ, 0x8, R7 ;  /* 0x00000008ff557819 */ /* 0x000fe40000011607 */
[----:B------:R-:W-:Y:S02]  /*39a0*/  SHF.R.U32.HI R83, RZ, 0x8, R11 ;  /* 0x00000008ff537819 */ /* 0x000fe4000001160b */
[----:B------:R-:W-:-:S02]  /*39b0*/  LOP3.LUT R6, R7, 0xff0000ff, RZ, 0xc0, !PT ;  /* 0xff0000ff07067812 */ /* 0x000fc400078ec0ff */
[----:B------:R-:W-:Y:S01]  /*39c0*/  SHF.R.U32.HI R86, RZ, 0x10, R7 ;  /* 0x00000010ff567819 */ /* 0x000fe20000011607 */
[----:B------:R-:W-:Y:S01]  /*39d0*/  IMAD.SHL.U32 R7, R85, 0x100, RZ ;  /* 0x0000010055077824 */ /* 0x000fe200078e00ff */
[----:B------:R-:W-:Y:S01]  /*39e0*/  LOP3.LUT R4, R4, 0xff00, R5, 0xf8, !PT ;  /* 0x0000ff0004047812 */ /* 0x000fe200078ef805 */
[----:B------:R-:W-:Y:S01]  /*39f0*/  IMAD.U32 R5, R87, 0x10000, RZ ;  /* 0x0001000057057824 */ /* 0x000fe200078e00ff */
[----:B------:R-:W-:Y:S02]  /*3a00*/  LOP3.LUT R10, R11, 0xff0000ff, RZ, 0xc0, !PT ;  /* 0xff0000ff0b0a7812 */ /* 0x000fe400078ec0ff */
[----:B------:R-:W-:Y:S01]  /*3a10*/  SHF.R.U32.HI R90, RZ, 0x10, R11 ;  /* 0x00000010ff5a7819 */ /* 0x000fe2000001160b */
[----:B------:R-:W-:Y:S01]  /*3a20*/  IMAD.SHL.U32 R11, R83, 0x100, RZ ;  /* 0x00000100530b7824 */ /* 0x000fe200078e00ff */
[----:B------:R-:W-:Y:S02]  /*3a30*/  SHF.R.U32.HI R84, RZ, 0x8, R9 ;  /* 0x00000008ff547819 */ /* 0x000fe40000011609 */
[----:B------:R-:W-:Y:S01]  /*3a40*/  LOP3.LUT R7, R6, 0xff00, R7, 0xf8, !PT ;  /* 0x0000ff0006077812 */ /* 0x000fe200078ef807 */
[----:B------:R-:W-:Y:S01]  /*3a50*/  IMAD.U32 R90, R90, 0x10000, RZ ;  /* 0x000100005a5a7824 */ /* 0x000fe200078e00ff */
[----:B------:R-:W-:Y:S01]  /*3a60*/  LOP3.LUT R6, R4, 0xff0000, R5, 0xf8, !PT ;  /* 0x00ff000004067812 */ /* 0x000fe200078ef805 */
[----:B------:R-:W-:Y:S01]  /*3a70*/  IMAD.U32 R4, R86, 0x10000, RZ ;  /* 0x0001000056047824 */ /* 0x000fe200078e00ff */
[----:B------:R-:W-:-:S02]  /*3a80*/  LOP3.LUT R8, R9, 0xff0000ff, RZ, 0xc0, !PT ;  /* 0xff0000ff09087812 */ /* 0x000fc400078ec0ff */
[----:B------:R-:W-:Y:S02]  /*3a90*/  SHF.R.U32.HI R88, RZ, 0x10, R9 ;  /* 0x00000010ff587819 */ /* 0x000fe40000011609 */
[----:B------:R-:W-:Y:S02]  /*3aa0*/  LOP3.LUT R87, R10, 0xff00, R11, 0xf8, !PT ;  /* 0x0000ff000a577812 */ /* 0x000fe400078ef80b */
[----:B------:R-:W-:Y:S01]  /*3ab0*/  SHF.L.U32 R9, R84, 0x8, RZ ;  /* 0x0000000854097819 */ /* 0x000fe200000006ff */
[----:B------:R-:W-:Y:S01]  /*3ac0*/  IMAD.U32 R88, R88, 0x10000, RZ ;  /* 0x0001000058587824 */ /* 0x000fe200078e00ff */
[----:B------:R-:W-:Y:S02]  /*3ad0*/  F2FP.F16.E4M3.UNPACK_B R86, R82.H1 ;  /* 0x00000052ff56723e */ /* 0x000fe400030006ff */
[----:B--2---:R-:W-:Y:S02]  /*3ae0*/  F2FP.F16.E4M3.UNPACK_B R11, R24.H1 ;  /* 0x00000018ff0b723e */ /* 0x004fe400030006ff */
[----:B0-----:R-:W-:Y:S01]  /*3af0*/  F2FP.F16.E4M3.UNPACK_B R10, R12.H1 ;  /* 0x0000000cff0a723e */ /* 0x001fe200030006ff */
[----:B------:R-:W-:Y:S01]  /*3b00*/  HADD2.F32 R5, -RZ, R86.H0_H0 ;  /* 0x20000056ff057230 */ /* 0x000fe20000004100 */
[----:B------:R-:W-:Y:S01]  /*3b10*/  LOP3.LUT R85, R8, 0xff00, R9, 0xf8, !PT ;  /* 0x0000ff0008557812 */ /* 0x000fe200078ef809 */
[----:B------:R-:W-:Y:S01]  /*3b20*/  HADD2.F32 R9, -RZ, R11.H0_H0 ;  /* 0x2000000bff097230 */ /* 0x000fe20000004100 */
[----:B------:R-:W-:Y:S01]  /*3b30*/  F2FP.F16.E4M3.UNPACK_B R83, R81.H1 ;  /* 0x00000051ff53723e */ /* 0x000fe200030006ff */
[--C-:B------:R-:W-:Y:S01]  /*3b40*/  HADD2.F32 R8, -RZ, R10.reuse.H0_H0 ;  /* 0x2000000aff087230 */ /* 0x100fe20000004100 */
[----:B------:R-:W-:Y:S01]  /*3b50*/  LOP3.LUT R4, R7, 0xff0000, R4, 0xf8, !PT ;  /* 0x00ff000007047812 */ /* 0x000fe200078ef804 */
[----:B------:R-:W-:-:S02]  /*3b60*/  HADD2.F32 R10, -RZ, R10.H1_H1 ;  /* 0x3000000aff0a7230 */ /* 0x000fc40000004100 */
[-C--:B------:R-:W-:Y:S01]  /*3b70*/  FMUL.FTZ R89, R9, R5.reuse ;  /* 0x0000000509597220 */ /* 0x080fe20000410000 */
[--C-:B------:R-:W-:Y:S02]  /*3b80*/  HADD2.F32 R84, -RZ, R83.reuse.H0_H0 ;  /* 0x20000053ff547230 */ /* 0x100fe40000004100 */
[C---:B------:R-:W-:Y:S01]  /*3b90*/  FMUL.FTZ R92, R8.reuse, R5 ;  /* 0x00000005085c7220 */ /* 0x040fe20000410000 */
[----:B------:R-:W-:Y:S01]  /*3ba0*/  LOP3.LUT R7, R85, 0xff0000, R88, 0xf8, !PT ;  /* 0x00ff000055077812 */ /* 0x000fe200078ef858 */
[----:B------:R-:W-:Y:S01]  /*3bb0*/  HADD2.F32 R85, -RZ, R83.H1_H1 ;  /* 0x30000053ff557230 */ /* 0x000fe20000004100 */
[----:B------:R-:W-:Y:S01]  /*3bc0*/  F2FP.F16.E4M3.UNPACK_B R24, R24 ;  /* 0x00000018ff18723e */ /* 0x000fe200020006ff */
[-C--:B------:R-:W-:Y:S01]  /*3bd0*/  FFMA.FTZ R8, R8, R84.reuse, -R89 ;  /* 0x0000005408087223 */ /* 0x080fe20000010859 */
[----:B------:R-:W-:Y:S01]  /*3be0*/  FFMA.FTZ R9, R9, R84, R92 ;  /* 0x0000005409097223 */ /* 0x000fe2000001005c */
[----:B------:R-:W-:Y:S01]  /*3bf0*/  HADD2.F32 R88, -RZ, R86.H1_H1 ;  /* 0x30000056ff587230 */ /* 0x000fe20000004100 */
[----:B------:R-:W-:Y:S01]  /*3c00*/  F2FP.F16.E4M3.UNPACK_B R86, R82 ;  /* 0x00000052ff56723e */ /* 0x000fe200020006ff */
[----:B------:R-:W-:Y:S01]  /*3c10*/  HADD2.F32 R83, -RZ, R11.H1_H1 ;  /* 0x3000000bff537230 */ /* 0x000fe20000004100 */
[----:B------:R-:W-:Y:S01]  /*3c20*/  F2FP.F16.E4M3.UNPACK_B R84, R81 ;  /* 0x00000051ff54723e */ /* 0x000fe200020006ff */
[----:B------:R-:W-:Y:S01]  /*3c30*/  HADD2.F32 R82, -RZ, R24.H0_H0 ;  /* 0x20000018ff527230 */ /* 0x000fe20000004100 */
[----:B------:R-:W-:-:S02]  /*3c40*/  F2FP.F16.E4M3.UNPACK_B R81, R12 ;  /* 0x0000000cff51723e */ /* 0x000fc400020006ff */
[----:B------:R-:W-:Y:S01]  /*3c50*/  LOP3.LUT R5, R87, 0xff0000, R90, 0xf8, !PT ;  /* 0x00ff000057057812 */ /* 0x000fe200078ef85a */
[CC--:B------:R-:W-:Y:S01]  /*3c60*/  FMUL.FTZ R11, R83.reuse, R88.reuse ;  /* 0x00000058530b7220 */ /* 0x0c0fe20000410000 */
[--C-:B------:R-:W-:Y:S02]  /*3c70*/  HADD2.F32 R87, -RZ, R86.reuse.H0_H0 ;  /* 0x20000056ff577230 */ /* 0x100fe40000004100 */
[C---:B------:R-:W-:Y:S01]  /*3c80*/  FMUL.FTZ R88, R10.reuse, R88 ;  /* 0x000000580a587220 */ /* 0x040fe20000410000 */
[----:B------:R-:W-:Y:S02]  /*3c90*/  HADD2.F32 R12, -RZ, R81.H0_H0 ;  /* 0x20000051ff0c7230 */ /* 0x000fe40000004100 */
[-C--:B------:R-:W-:Y:S01]  /*3ca0*/  FFMA.FTZ R11, R10, R85.reuse, -R11 ;  /* 0x000000550a0b7223 */ /* 0x080fe2000001080b */
[----:B------:R-:W-:Y:S02]  /*3cb0*/  HADD2.F32 R86, -RZ, R86.H1_H1 ;  /* 0x30000056ff567230 */ /* 0x000fe40000004100 */
[----:B------:R-:W-:Y:S01]  /*3cc0*/  FFMA.FTZ R10, R83, R85, R88 ;  /* 0x00000055530a7223 */ /* 0x000fe20000010058 */
[----:B------:R-:W-:-:S02]  /*3cd0*/  HADD2.F32 R85, -RZ, R84.H0_H0 ;  /* 0x20000054ff557230 */ /* 0x000fc40000004100 */
[-C--:B------:R-:W-:Y:S01]  /*3ce0*/  FMUL.FTZ R89, R82, R87.reuse ;  /* 0x0000005752597220 */ /* 0x080fe20000410000 */
[----:B------:R-:W-:Y:S01]  /*3cf0*/  FMUL.FTZ R87, R12, R87 ;  /* 0x000000570c577220 */ /* 0x000fe20000410000 */
[----:B------:R-:W-:Y:S01]  /*3d00*/  HADD2.F32 R83, -RZ, R24.H1_H1 ;  /* 0x30000018ff537230 */ /* 0x000fe20000004100 */
[----:B------:R-:W-:Y:S01]  /*3d10*/  F2FP.F16.E4M3.UNPACK_B R88, R78.H1 ;  /* 0x0000004eff58723e */ /* 0x000fe200030006ff */
[----:B------:R-:W-:Y:S02]  /*3d20*/  HADD2.F32 R81, -RZ, R81.H1_H1 ;  /* 0x30000051ff517230 */ /* 0x000fe40000004100 */
[-C--:B------:R-:W-:Y:S01]  /*3d30*/  FFMA.FTZ R24, R82, R85.reuse, R87 ;  /* 0x0000005552187223 */ /* 0x080fe20000010057 */
[----:B------:R-:W-:Y:S02]  /*3d40*/  HADD2.F32 R84, -RZ, R84.H1_H1 ;  /* 0x30000054ff547230 */ /* 0x000fe40000004100 */
[----:B------:R-:W-:Y:S01]  /*3d50*/  FFMA.FTZ R12, R12, R85, -R89 ;  /* 0x000000550c0c7223 */ /* 0x000fe20000010859 */
[----:B------:R-:W-:Y:S01]  /*3d60*/  FMUL.FTZ R82, R83, R86 ;  /* 0x0000005653527220 */ /* 0x000fe20000410000 */
[----:B------:R-:W-:Y:S01]  /*3d70*/  F2FP.F16.E4M3.UNPACK_B R87, R80.H1 ;  /* 0x00000050ff57723e */ /* 0x000fe200030006ff */
[C---:B------:R-:W-:Y:S01]  /*3d80*/  FMUL.FTZ R90, R81.reuse, R86 ;  /* 0x00000056515a7220 */ /* 0x040fe20000410000 */
[----:B------:R-:W-:Y:S01]  /*3d90*/  F2FP.F16.E4M3.UNPACK_B R85, R26.H1 ;  /* 0x0000001aff55723e */ /* 0x000fe200030006ff */
[----:B------:R-:W-:Y:S01]  /*3da0*/  FFMA.FTZ R81, R81, R84, -R82 ;  /* 0x0000005451517223 */ /* 0x000fe20000010852 */
[----:B------:R-:W-:Y:S01]  /*3db0*/  F2FP.F16.E4M3.UNPACK_B R82, R14.H1 ;  /* 0x0000000eff52723e */ /* 0x000fe200030006ff */
[----:B------:R-:W-:-:S02]  /*3dc0*/  HADD2.F32 R91, -RZ, R87.H0_H0 ;  /* 0x20000057ff5b7230 */ /* 0x000fc40000004100 */
[----:B------:R-:W-:Y:S01]  /*3dd0*/  FFMA.FTZ R83, R83, R84, R90 ;  /* 0x0000005453537223 */ /* 0x000fe2000001005a */
[----:B------:R-:W-:Y:S01]  /*3de0*/  HADD2.F32 R86, -RZ, R85.H0_H0 ;  /* 0x20000055ff567230 */ /* 0x000fe20000004100 */
[----:B------:R-:W-:Y:S01]  /*3df0*/  F2FP.F16.E4M3.UNPACK_B R14, R14 ;  /* 0x0000000eff0e723e */ /* 0x000fe200020006ff */
[----:B------:R-:W-:Y:S01]  /*3e00*/  HADD2.F32 R84, -RZ, R82.H0_H0 ;  /* 0x20000052ff547230 */ /* 0x000fe20000004100 */
[----:B------:R-:W-:Y:S01]  /*3e10*/  F2FP.SATFINITE.E4M3.F32.PACK_AB_MERGE_C R9, R10, R9, RZ ;  /* 0x000000090a09723e */ /* 0x000fe200048070ff */
[----:B------:R-:W-:Y:S02]  /*3e20*/  HADD2.F32 R89, -RZ, R88.H0_H0 ;  /* 0x20000058ff597230 */ /* 0x000fe40000004100 */
[-C--:B------:R-:W-:Y:S01]  /*3e30*/  FMUL.FTZ R93, R86, R91.reuse ;  /* 0x0000005b565d7220 */ /* 0x080fe20000410000 */
[----:B------:R-:W-:Y:S02]  /*3e40*/  HADD2.F32 R90, -RZ, R87.H1_H1 ;  /* 0x30000057ff5a7230 */ /* 0x000fe40000004100 */
[----:B------:R-:W-:Y:S01]  /*3e50*/  FMUL.FTZ R91, R84, R91 ;  /* 0x0000005b545b7220 */ /* 0x000fe20000410000 */
[----:B------:R-:W-:Y:S01]  /*3e60*/  HADD2.F32 R87, -RZ, R85.H1_H1 ;  /* 0x30000055ff577230 */ /* 0x000fe20000004100 */
[----:B------:R-:W-:Y:S01]  /*3e70*/  F2FP.SATFINITE.E4M3.F32.PACK_AB_MERGE_C R8, R11, R8, RZ ;  /* 0x000000080b08723e */ /* 0x000fe200048070ff */
[----:B------:R-:W-:-:S02]  /*3e80*/  HADD2.F32 R85, -RZ, R82.H1_H1 ;  /* 0x30000052ff557230 */ /* 0x000fc40000004100 */
[-C--:B------:R-:W-:Y:S01]  /*3e90*/  FFMA.FTZ R82, R84, R89.reuse, -R93 ;  /* 0x0000005954527223 */ /* 0x080fe2000001085d */
[----:B------:R-:W-:Y:S01]  /*3ea0*/  F2FP.F16.E4M3.UNPACK_B R84, R80 ;  /* 0x00000050ff54723e */ /* 0x000fe200020006ff */
[----:B------:R-:W-:Y:S01]  /*3eb0*/  FFMA.FTZ R86, R86, R89, R91 ;  /* 0x0000005956567223 */ /* 0x000fe2000001005b */
[----:B------:R-:W-:Y:S01]  /*3ec0*/  F2FP.F16.E4M3.UNPACK_B R80, R26 ;  /* 0x0000001aff50723e */ /* 0x000fe200020006ff */
[----:B------:R-:W-:Y:S02]  /*3ed0*/  HADD2.F32 R88, -RZ, R88.H1_H1 ;  /* 0x30000058ff587230 */ /* 0x000fe40000004100 */
[-C--:B------:R-:W-:Y:S01]  /*3ee0*/  FMUL.FTZ R92, R87, R90.reuse ;  /* 0x0000005a575c7220 */ /* 0x080fe20000410000 */
[--C-:B------:R-:W-:Y:S02]  /*3ef0*/  HADD2.F32 R89, -RZ, R84.reuse.H0_H0 ;  /* 0x20000054ff597230 */ /* 0x100fe40000004100 */
[----:B------:R-:W-:Y:S01]  /*3f00*/  FMUL.FTZ R90, R85, R90 ;  /* 0x0000005a555a7220 */ /* 0x000fe20000410000 */
[----:B------:R-:W-:Y:S01]  /*3f10*/  HADD2.F32 R91, -RZ, R84.H1_H1 ;  /* 0x30000054ff5b7230 */ /* 0x000fe20000004100 */
[----:B------:R-:W-:Y:S01]  /*3f20*/  F2FP.F16.E4M3.UNPACK_B R84, R78 ;  /* 0x0000004eff54723e */ /* 0x000fe200020006ff */
[----:B------:R-:W-:-:S02]  /*3f30*/  HADD2.F32 R78, -RZ, R80.H0_H0 ;  /* 0x20000050ff4e7230 */ /* 0x000fc40000004100 */
[-C--:B------:R-:W-:Y:S01]  /*3f40*/  FFMA.FTZ R97, R85, R88.reuse, -R92 ;  /* 0x0000005855617223 */ /* 0x080fe2000001085c */
[----:B------:R-:W-:Y:S02]  /*3f50*/  HADD2.F32 R26, -RZ, R14.H0_H0 ;  /* 0x2000000eff1a7230 */ /* 0x000fe40000004100 */
[----:B------:R-:W-:Y:S01]  /*3f60*/  FFMA.FTZ R99, R87, R88, R90 ;  /* 0x0000005857637223 */ /* 0x000fe2000001005a */
[----:B------:R-:W-:Y:S02]  /*3f70*/  HADD2.F32 R80, -RZ, R80.H1_H1 ;  /* 0x30000050ff507230 */ /* 0x000fe40000004100 */
[-C--:B------:R-:W-:Y:S01]  /*3f80*/  FMUL.FTZ R93, R78, R89.reuse ;  /* 0x000000594e5d7220 */ /* 0x080fe20000410000 */
[----:B------:R-:W-:Y:S02]  /*3f90*/  HADD2.F32 R14, -RZ, R14.H1_H1 ;  /* 0x3000000eff0e7230 */ /* 0x000fe40000004100 */
[----:B------:R-:W-:Y:S01]  /*3fa0*/  FMUL.FTZ R89, R26, R89 ;  /* 0x000000591a597220 */ /* 0x000fe20000410000 */
[----:B------:R-:W-:-:S02]  /*3fb0*/  HADD2.F32 R85, -RZ, R84.H0_H0 ;  /* 0x20000054ff557230 */ /* 0x000fc40000004100 */
[-C--:B------:R-:W-:Y:S01]  /*3fc0*/  FMUL.FTZ R95, R80, R91.reuse ;  /* 0x0000005b505f7220 */ /* 0x080fe20000410000 */
[----:B------:R-:W-:Y:S02]  /*3fd0*/  HADD2.F32 R87, -RZ, R84.H1_H1 ;  /* 0x30000054ff577230 */ /* 0x000fe40000004100 */
[----:B------:R-:W-:Y:S01]  /*3fe0*/  FMUL.FTZ R91, R14, R91 ;  /* 0x0000005b0e5b7220 */ /* 0x000fe20000410000 */
[----:B------:R-:W-:Y:S01]  /*3ff0*/  F2FP.F16.E4M3.UNPACK_B R10, R25 ;  /* 0x00000019ff0a723e */ /* 0x000fe200020006ff */
[----:B------:R-:W-:Y:S01]  /*4000*/  FFMA.FTZ R93, R26, R85, -R93 ;  /* 0x000000551a5d7223 */ /* 0x000fe2000001085d */
[----:B------:R-:W-:Y:S01]  /*4010*/  F2FP.F16.E4M3.UNPACK_B R11, R7 ;  /* 0x00000007ff0b723e */ /* 0x000fe200020006ff */
[----:B------:R-:W-:Y:S01]  /*4020*/  FFMA.FTZ R26, R78, R85, R89 ;  /* 0x000000554e1a7223 */ /* 0x000fe20000010059 */
[----:B------:R-:W-:Y:S01]  /*4030*/  F2FP.SATFINITE.E4M3.F32.PACK_AB_MERGE_C R24, R83, R24, R9 ;  /* 0x000000185318723e */ /* 0x000fe20004807009 */
[----:B------:R-:W-:Y:S01]  /*4040*/  FFMA.FTZ R91, R80, R87, R91 ;  /* 0x00000057505b7223 */ /* 0x000fe2000001005b */
[----:B------:R-:W-:Y:S01]  /*4050*/  F2FP.F16.E4M3.UNPACK_B R9, R13 ;  /* 0x0000000dff09723e */ /* 0x000fe200020006ff */
[----:B------:R-:W-:Y:S01]  /*4060*/  FFMA.FTZ R14, R14, R87, -R95 ;  /* 0x000000570e0e7223 */ /* 0x000fe2000001085f */
[----:B------:R-:W-:Y:S01]  /*4070*/  F2FP.SATFINITE.E4M3.F32.PACK_AB_MERGE_C R12, R81, R12, R8 ;  /* 0x0000000c510c723e */ /* 0x000fe20004807008 */
[----:B------:R-:W-:Y:S01]  /*4080*/  HADD2.F32 R78, -RZ, R10.H0_H0 ;  /* 0x2000000aff4e7230 */ /* 0x000fe20000004100 */
[----:B------:R-:W-:Y:S01]  /*4090*/  F2FP.F16.E4M3.UNPACK_B R80, R6 ;  /* 0x00000006ff50723e */ /* 0x000fe200020006ff */
[----:B------:R-:W-:Y:S01]  /*40a0*/  HADD2.F32 R83, -RZ, R11.H0_H0 ;  /* 0x2000000bff537230 */ /* 0x000fe20000004100 */
[----:B------:R-:W-:Y:S01]  /*40b0*/  F2FP.SATFINITE.E4M3.F32.PACK_AB_MERGE_C R82, R97, R82, RZ ;  /* 0x000000526152723e */ /* 0x000fe200048070ff */
[----:B------:R-:W-:Y:S01]  /*40c0*/  HADD2.F32 R8, -RZ, R9.H0_H0 ;  /* 0x20000009ff087230 */ /* 0x000fe20000004100 */
[----:B------:R-:W-:Y:S01]  /*40d0*/  F2FP.F16.E4M3.UNPACK_B R25, R25.H1 ;  /* 0x00000019ff19723e */ /* 0x000fe200030006ff */
[----:B------:R-:W-:Y:S01]  /*40e0*/  HADD2.F32 R81, -RZ, R80.H0_H0 ;  /* 0x20000050ff517230 */ /* 0x000fe20000004100 */
[----:B------:R-:W-:Y:S01]  /*40f0*/  F2FP.SATFINITE.E4M3.F32.PACK_AB_MERGE_C R14, R14, R93, R82 ;  /* 0x0000005d0e0e723e */ /* 0x000fe20004807052 */
[----:B------:R-:W-:Y:S01]  /*4100*/  FMUL.FTZ R85, R78, R83 ;  /* 0x000000534e557220 */ /* 0x000fe20000410000 */
[----:B------:R-:W-:-:S02]  /*4110*/  HADD2.F32 R10, -RZ, R10.H1_H1 ;  /* 0x3000000aff0a7230 */ /* 0x000fc40000004100 */
[C---:B------:R-:W-:Y:S01]  /*4120*/  FMUL.FTZ R83, R8.reuse, R83 ;  /* 0x0000005308537220 */ /* 0x040fe20000410000 */
[----:B------:R-:W-:Y:S02]  /*4130*/  HADD2.F32 R82, -RZ, R11.H1_H1 ;  /* 0x3000000bff527230 */ /* 0x000fe40000004100 */
[-C--:B------:R-:W-:Y:S01]  /*4140*/  FFMA.FTZ R8, R8, R81.reuse, -R85 ;  /* 0x0000005108087223 */ /* 0x080fe20000010855 */
[----:B------:R-:W-:Y:S02]  /*4150*/  HADD2.F32 R11, -RZ, R9.H1_H1 ;  /* 0x30000009ff0b7230 */ /* 0x000fe40000004100 */
[----:B------:R-:W-:Y:S01]  /*4160*/  FFMA.FTZ R9, R78, R81, R83 ;  /* 0x000000514e097223 */ /* 0x000fe20000010053 */
[----:B------:R-:W-:Y:S02]  /*4170*/  HADD2.F32 R80, -RZ, R80.H1_H1 ;  /* 0x30000050ff507230 */ /* 0x000fe40000004100 */
[-C--:B------:R-:W-:Y:S01]  /*4180*/  FMUL.FTZ R78, R10, R82.reuse ;  /* 0x000000520a4e7220 */ /* 0x080fe20000410000 */
        /* <DEDUP_REMOVED lines=8> */
[----:B------:R-:W-:Y:S01]  /*4210*/  F2FP.SATFINITE.E4M3.F32.PACK_AB_MERGE_C R86, R99, R86, RZ ;  /* 0x000000566356723e */ /* 0x000fe200048070ff */
[----:B------:R-:W-:Y:S01]  /*4220*/  HADD2.F32 R7, -RZ, R13.H0_H0 ;  /* 0x2000000dff077230 */ /* 0x000fe20000004100 */
[-C--:B------:R-:W-:Y:S01]  /*4230*/  F2FP.F16.E4M3.UNPACK_B R88, R5.reuse.H1 ;  /* 0x00000005ff58723e */ /* 0x080fe200030006ff */
[----:B------:R-:W-:Y:S02]  /*4240*/  HADD2.F32 R80, -RZ, R25.H1_H1 ;  /* 0x30000019ff507230 */ /* 0x000fe40000004100 */
[-C--:B------:R-:W-:Y:S01]  /*4250*/  FMUL.FTZ R84, R78, R82.reuse ;  /* 0x000000524e547220 */ /* 0x080fe20000410000 */
[--C-:B------:R-:W-:Y:S02]  /*4260*/  HADD2.F32 R25, -RZ, R6.reuse.H0_H0 ;  /* 0x20000006ff197230 */ /* 0x100fe40000004100 */
[----:B------:R-:W-:Y:S01]  /*4270*/  FMUL.FTZ R83, R7, R82 ;  /* 0x0000005207537220 */ /* 0x000fe20000410000 */
[----:B------:R-:W-:Y:S01]  /*4280*/  HADD2.F32 R13, -RZ, R13.H1_H1 ;  /* 0x3000000dff0d7230 */ /* 0x000fe20000004100 */
[----:B------:R-:W-:Y:S01]  /*4290*/  F2FP.SATFINITE.E4M3.F32.PACK_AB_MERGE_C R26, R91, R26, R86 ;  /* 0x0000001a5b1a723e */ /* 0x000fe20004807056 */
[----:B------:R-:W-:Y:S01]  /*42a0*/  HADD2.F32 R81, -RZ, R81.H1_H1 ;  /* 0x30000051ff517230 */ /* 0x000fe20000004100 */
[----:B------:R-:W-:Y:S01]  /*42b0*/  F2FP.F16.E4M3.UNPACK_B R87, R5 ;  /* 0x00000005ff57723e */ /* 0x000fe200020006ff */
[----:B------:R-:W-:-:S02]  /*42c0*/  HADD2.F32 R82, -RZ, R6.H1_H1 ;  /* 0x30000006ff527230 */ /* 0x000fc40000004100 */
[-C--:B------:R-:W-:Y:S01]  /*42d0*/  FFMA.FTZ R6, R7, R25.reuse, -R84 ;  /* 0x0000001907067223 */ /* 0x080fe20000010854 */
[----:B------:R-:W-:Y:S01]  /*42e0*/  FFMA.FTZ R7, R78, R25, R83 ;  /* 0x000000194e077223 */ /* 0x000fe20000010053 */
[CC--:B------:R-:W-:Y:S01]  /*42f0*/  FMUL.FTZ R86, R80.reuse, R81.reuse ;  /* 0x0000005150567220 */ /* 0x0c0fe20000410000 */
[C---:B------:R-:W-:Y:S01]  /*4300*/  FMUL.FTZ R83, R13.reuse, R81 ;  /* 0x000000510d537220 */ /* 0x040fe20000410000 */
[----:B------:R-:W-:Y:S01]  /*4310*/  F2FP.F16.E4M3.UNPACK_B R25, R15 ;  /* 0x0000000fff19723e */ /* 0x000fe200020006ff */
[--C-:B------:R-:W-:Y:S02]  /*4320*/  HADD2.F32 R89, -RZ, R88.reuse.H0_H0 ;  /* 0x20000058ff597230 */ /* 0x100fe40000004100 */
[-C--:B------:R-:W-:Y:S01]  /*4330*/  FFMA.FTZ R13, R13, R82.reuse, -R86 ;  /* 0x000000520d0d7223 */ /* 0x080fe20000010856 */
[----:B------:R-:W-:Y:S01]  /*4340*/  FFMA.FTZ R78, R80, R82, R83 ;  /* 0x00000052504e7223 */ /* 0x000fe20000010053 */
[----:B------:R-:W-:Y:S01]  /*4350*/  F2FP.F16.E4M3.UNPACK_B R82, R27.H1 ;  /* 0x0000001bff52723e */ /* 0x000fe200030006ff */
[----:B------:R-:W-:Y:S01]  /*4360*/  HADD2.F32 R90, -RZ, R87.H0_H0 ;  /* 0x20000057ff5a7230 */ /* 0x000fe20000004100 */
[----:B------:R-:W-:Y:S01]  /*4370*/  F2FP.F16.E4M3.UNPACK_B R15, R15.H1 ;  /* 0x0000000fff0f723e */ /* 0x000fe200030006ff */
[----:B------:R-:W-:Y:S01]  /*4380*/  HADD2.F32 R88, -RZ, R88.H1_H1 ;  /* 0x30000058ff587230 */ /* 0x000fe20000004100 */
[----:B------:R-:W-:Y:S01]  /*4390*/  F2FP.F16.E4M3.UNPACK_B R81, R27 ;  /* 0x0000001bff51723e */ /* 0x000fe200020006ff */
[----:B------:R-:W-:Y:S01]  /*43a0*/  HADD2.F32 R27, -RZ, R25.H0_H0 ;  /* 0x20000019ff1b7230 */ /* 0x000fe20000004100 */
[-C--:B------:R-:W-:Y:S01]  /*43b0*/  F2FP.F16.E4M3.UNPACK_B R5, R4.reuse ;  /* 0x00000004ff05723e */ /* 0x080fe200020006ff */
[----:B------:R-:W-:Y:S01]  /*43c0*/  HADD2.F32 R80, -RZ, R15.H0_H0 ;  /* 0x2000000fff507230 */ /* 0x000fe20000004100 */
[----:B------:R-:W-:Y:S01]  /*43d0*/  F2FP.F16.E4M3.UNPACK_B R84, R4.H1 ;  /* 0x00000004ff54723e */ /* 0x000fe200030006ff */
[----:B------:R-:W-:Y:S01]  /*43e0*/  HADD2.F32 R4, -RZ, R82.H0_H0 ;  /* 0x20000052ff047230 */ /* 0x000fe20000004100 */
[----:B------:R-:W-:Y:S01]  /*43f0*/  F2FP.SATFINITE.E4M3.F32.PACK_AB_MERGE_C R6, R13, R6, RZ ;  /* 0x000000060d06723e */ /* 0x000fe200048070ff */
[----:B------:R-:W-:Y:S01]  /*4400*/  HADD2.F32 R83, -RZ, R81.H0_H0 ;  /* 0x20000051ff537230 */ /* 0x000fe20000004100 */
[----:B------:R-:W-:Y:S01]  /*4410*/  F2FP.SATFINITE.E4M3.F32.PACK_AB_MERGE_C R7, R78, R7, RZ ;  /* 0x000000074e07723e */ /* 0x000fe200048070ff */
[----:B------:R-:W-:-:S02]  /*4420*/  HADD2.F32 R85, -RZ, R84.H0_H0 ;  /* 0x20000054ff557230 */ /* 0x000fc40000004100 */
[-C--:B------:R-:W-:Y:S01]  /*4430*/  FMUL.FTZ R91, R4, R89.reuse ;  /* 0x00000059045b7220 */ /* 0x080fe20000410000 */
[C---:B------:R-:W-:Y:S01]  /*4440*/  FMUL.FTZ R89, R80.reuse, R89 ;  /* 0x0000005950597220 */ /* 0x040fe20000410000 */
[----:B------:R-:W-:Y:S02]  /*4450*/  HADD2.F32 R82, -RZ, R82.H1_H1 ;  /* 0x30000052ff527230 */ /* 0x000fe40000004100 */
[-C--:B------:R-:W-:Y:S01]  /*4460*/  FMUL.FTZ R92, R83, R90.reuse ;  /* 0x0000005a535c7220 */ /* 0x080fe20000410000 */
[----:B------:R-:W-:Y:S02]  /*4470*/  HADD2.F32 R15, -RZ, R15.H1_H1 ;  /* 0x3000000fff0f7230 */ /* 0x000fe40000004100 */
[-C--:B------:R-:W-:Y:S01]  /*4480*/  FFMA.FTZ R91, R80, R85.reuse, -R91 ;  /* 0x00000055505b7223 */ /* 0x080fe2000001085b */
[----:B------:R-:W-:Y:S02]  /*4490*/  HADD2.F32 R86, -RZ, R5.H0_H0 ;  /* 0x20000005ff567230 */ /* 0x000fe40000004100 */
[----:B------:R-:W-:Y:S01]  /*44a0*/  FMUL.FTZ R90, R27, R90 ;  /* 0x0000005a1b5a7220 */ /* 0x000fe20000410000 */
[----:B------:R-:W-:Y:S01]  /*44b0*/  FFMA.FTZ R89, R4, R85, R89 ;  /* 0x0000005504597223 */ /* 0x000fe20000010059 */
[----:B------:R-:W-:-:S02]  /*44c0*/  HADD2.F32 R81, -RZ, R81.H1_H1 ;  /* 0x30000051ff517230 */ /* 0x000fc40000004100 */
[----:B------:R-:W-:Y:S01]  /*44d0*/  FMUL.FTZ R94, R82, R88 ;  /* 0x00000058525e7220 */ /* 0x000fe20000410000 */
[----:B------:R-:W-:Y:S02]  /*44e0*/  HADD2.F32 R80, -RZ, R87.H1_H1 ;  /* 0x30000057ff507230 */ /* 0x000fe40000004100 */
[-C--:B------:R-:W-:Y:S01]  /*44f0*/  FFMA.FTZ R92, R27, R86.reuse, -R92 ;  /* 0x000000561b5c7223 */ /* 0x080fe2000001085c */
[----:B------:R-:W-:Y:S02]  /*4500*/  HADD2.F32 R84, -RZ, R84.H1_H1 ;  /* 0x30000054ff547230 */ /* 0x000fe40000004100 */
[----:B------:R-:W-:Y:S01]  /*4510*/  FFMA.FTZ R90, R83, R86, R90 ;  /* 0x00000056535a7223 */ /* 0x000fe2000001005a */
[----:B------:R-:W-:Y:S02]  /*4520*/  HADD2.F32 R25, -RZ, R25.H1_H1 ;  /* 0x30000019ff197230 */ /* 0x000fe40000004100 */
[----:B------:R-:W-:Y:S01]  /*4530*/  FMUL.FTZ R86, R81, R80 ;  /* 0x0000005051567220 */ /* 0x000fe20000410000 */
[----:B------:R-:W-:-:S02]  /*4540*/  HADD2.F32 R4, -RZ, R5.H1_H1 ;  /* 0x30000005ff047230 */ /* 0x000fc40000004100 */
[C---:B------:R-:W-:Y:S01]  /*4550*/  FMUL.FTZ R5, R15.reuse, R88 ;  /* 0x000000580f057220 */ /* 0x040fe20000410000 */
[----:B------:R-:W-:Y:S01]  /*4560*/  FFMA.FTZ R94, R15, R84, -R94 ;  /* 0x000000540f5e7223 */ /* 0x000fe2000001085e */
[----:B------:R-:W-:Y:S01]  /*4570*/  FMUL.FTZ R80, R25, R80 ;  /* 0x0000005019507220 */ /* 0x000fe20000410000 */
[----:B------:R-:W-:Y:S01]  /*4580*/  F2FP.SATFINITE.E4M3.F32.PACK_AB_MERGE_C R13, R11, R8, R6 ;  /* 0x000000080b0d723e */ /* 0x000fe20004807006 */
[----:B------:R-:W-:Y:S01]  /*4590*/  FFMA.FTZ R82, R82, R84, R5 ;  /* 0x0000005452527223 */ /* 0x000fe20000010005 */
[-C--:B------:R-:W-:Y:S01]  /*45a0*/  FFMA.FTZ R25, R25, R4.reuse, -R86 ;  /* 0x0000000419197223 */ /* 0x080fe20000010856 */
[----:B------:R-:W-:Y:S01]  /*45b0*/  FFMA.FTZ R81, R81, R4, R80 ;  /* 0x0000000451517223 */ /* 0x000fe20000010050 */
[----:B------:R-:W-:Y:S02]  /*45c0*/  F2FP.SATFINITE.E4M3.F32.PACK_AB_MERGE_C R91, R94, R91, RZ ;  /* 0x0000005b5e5b723e */ /* 0x000fe400048070ff */
[----:B------:R-:W-:Y:S02]  /*45d0*/  F2FP.SATFINITE.E4M3.F32.PACK_AB_MERGE_C R82, R82, R89, RZ ;  /* 0x000000595252723e */ /* 0x000fe400048070ff */
[----:B------:R-:W-:-:S02]  /*45e0*/  F2FP.SATFINITE.E4M3.F32.PACK_AB_MERGE_C R15, R25, R92, R91 ;  /* 0x0000005c190f723e */ /* 0x000fc4000480705b */
[----:B------:R-:W-:Y:S02]  /*45f0*/  F2FP.SATFINITE.E4M3.F32.PACK_AB_MERGE_C R25, R10, R9, R7 ;  /* 0x000000090a19723e */ /* 0x000fe40004807007 */
[----:B------:R-:W-:-:S07]  /*4600*/  F2FP.SATFINITE.E4M3.F32.PACK_AB_MERGE_C R27, R81, R90, R82 ;  /* 0x0000005a511b723e */ /* 0x000fce0004807052 */
.L_x_335:
[----:B------:R-:W-:Y:S05]  /*4610*/  BSYNC B1 ;  /* 0x0000000000017941 */ /* 0x000fea0003800000 */
.L_x_334:
[----:B0-----:R3:W-:Y:S01]  /*4620*/  STG.E.128 desc[UR40][R66.64], R12 ;  /* 0x0000000c42007986 */ /* 0x0017e2000c101d28 */
[----:B------:R-:W-:-:S13]  /*4630*/  ISETP.GE.AND P5, PT, R79, R77, PT ;  /* 0x0000004d4f00720c */ /* 0x000fda0003fa6270 */
[----:B------:R-:W-:Y:S05]  /*4640*/  @P5 BRA `(.L_x_324) ;  /* 0x0000000000645947 */ /* 0x000fea0003800000 */
[--C-:B------:R-:W-:Y:S02]  /*4650*/  SHF.R.S32.HI R4, RZ, 0x1f, R79.reuse ;  /* 0x0000001fff047819 */ /* 0x100fe4000001144f */
[----:B------:R-:W-:-:S04]  /*4660*/  IADD3 R65, P5, P6, R48, R64, R79 ;  /* 0x0000004030417210 */ /* 0x000fc80007ebe04f */
[----:B------:R-:W-:Y:S02]  /*4670*/  IADD3.X R4, R3, R76, R4, P5, P6 ;  /* 0x0000004c03047210 */ /* 0x000fe40002fec404 */
[----:B------:R-:W-:-:S05]  /*4680*/  IADD3 R62, P5, R65, R62, RZ ;  /* 0x0000003e413e7210 */ /* 0x000fca0007fbe0ff */
[----:B------:R-:W-:-:S05]  /*4690*/  IMAD.X R63, R4, 0x1, R63, P5 ;  /* 0x00000001043f7824 */ /* 0x000fca00028e063f */
[----:B--2---:R4:W-:Y:S01]  /*46a0*/  STG.E.128 desc[UR40][R62.64], R24 ;  /* 0x000000183e007986 */ /* 0x0049e2000c101d28 */
[----:B------:R-:W-:Y:S05]  /*46b0*/  BRA `(.L_x_324) ;  /* 0x0000000000487947 */ /* 0x000fea0003800000 */
.L_x_317:
[----:B0-----:R-:W2:Y:S02]  /*46c0*/  LDL R4, [R1+0x8] ;  /* 0x0000080001047983 */ /* 0x001ea40000100800 */
[----:B--2---:R-:W-:-:S13]  /*46d0*/  ISETP.NE.AND P0, PT, R4, 0x3, PT ;  /* 0x000000030400780c */ /* 0x004fda0003f05270 */
[----:B------:R-:W-:Y:S05]  /*46e0*/  @!P0 BRA `(.L_x_336) ;  /* 0x0000000000048947 */ /* 0x000fea0003800000 */
[----:B------:R-:W-:Y:S01]  /*46f0*/  BPT.TRAP 0x1 ;  /* 0x000000040000795c */ /* 0x000fe20000300000 */
.L_x_336:
[----:B------:R-:W-:Y:S01]  /*4700*/  LEA R74, R17, R16, 0x3 ;  /* 0x00000010114a7211 */ /* 0x000fe200078e18ff */
[----:B------:R-:W-:Y:S01]  /*4710*/  IMAD R4, R2, -0xa0, R31 ;  /* 0xffffff6002047824 */ /* 0x000fe200078e021f */
[----:B------:R-:W-:Y:S01]  /*4720*/  SHF.L.U32 R75, R23, 0x1f, RZ ;  /* 0x0000001f174b7819 */ /* 0x000fe200000006ff */
[----:B------:R-:W-:Y:S03]  /*4730*/  BSSY B1, `(.L_x_337) ;  /* 0x0000004000017945 */ /* 0x000fe60003800000 */
[----:B------:R-:W0:Y:S01]  /*4740*/  SYNCS.PHASECHK.TRANS64.TRYWAIT P1, [R74+URZ+0x13290], R75 ;  /* 0x0132904b4a0075a7 */ /* 0x000e22000802017f */
[----:B------:R-:W-:Y:S01]  /*4750*/  VIMNMX R5, R4, 0xa0, PT ;  /* 0x000000a004057848 */ /* 0x000fe20003fe0100 */
[----:B0-----:R-:W-:Y:S06]  /*4760*/  @!P1 BRA `(.L_x_338) ;  /* 0x00000118003c9947 */ /* 0x001fec0003800000 */
.L_x_533:
[----:B------:R-:W-:Y:S05]  /*4770*/  BSYNC B1 ;  /* 0x0000000000017941 */ /* 0x000fea0003800000 */
.L_x_337:
[----:B------:R-:W-:-:S13]  /*4780*/  ISETP.GE.AND P1, PT, R22, R5, PT ;  /* 0x000000051600720c */ /* 0x000fda0003f26270 */
[----:B------:R-:W-:Y:S05]  /*4790*/  @P1 BRA `(.L_x_324) ;  /* 0x0000000000101947 */ /* 0x000fea0003800000 */
[----:B------:R-:W1:Y:S04]  /*47a0*/  @!P3 LDS.128 R4, [R73+0xe000] ;  /* 0x00e000004904b984 */ /* 0x000e680000000c00 */
[----:B------:R-:W2:Y:S04]  /*47b0*/  @!P2 LDS.128 R8, [R72+0xe000] ;  /* 0x00e000004808a984 */ /* 0x000ea80000000c00 */
[----:B-1----:R1:W-:Y:S04]  /*47c0*/  @!P3 STG.E.128 desc[UR40][R12.64], R4 ;  /* 0x000000040c00b986 */ /* 0x0023e8000c101d28 */
[----:B--2---:R1:W-:Y:S02]  /*47d0*/  @!P2 STG.E.128 desc[UR40][R12.64+0x20], R8 ;  /* 0x000020080c00a986 */ /* 0x0043e4000c101d28 */
.L_x_324:
[----:B------:R-:W-:Y:S05]  /*47e0*/  BSYNC B0 ;  /* 0x0000000000007941 */ /* 0x000fea0003800000 */
.L_x_316:
[----:B-1----:R-:W1:Y:S01]  /*47f0*/  S2R R4, SR_TID.X ;  /* 0x0000000000047919 */ /* 0x002e620000002100 */
[----:B------:R-:W-:Y:S01]  /*4800*/  @!PT LDS RZ, [RZ] ;  /* 0x00000000fffff984 */ /* 0x000fe20000000800 */
[----:B------:R-:W-:Y:S01]  /*4810*/  @!PT LDS RZ, [RZ] ;  /* 0x00000000fffff984 */ /* 0x000fe20000000800 */
[----:B------:R-:W-:Y:S01]  /*4820*/  @!PT LDS RZ, [RZ] ;  /* 0x00000000fffff984 */ /* 0x000fe20000000800 */
[----:B------:R-:W-:Y:S01]  /*4830*/  @!PT LDS RZ, [RZ] ;  /* 0x00000000fffff984 */ /* 0x000fe20000000800 */
[----:B------:R5:W-:Y:S06]  /*4840*/  MEMBAR.ALL.CTA ;  /* 0x0000000000007992 */ /* 0x000bec0000008000 */
[----:B-----5:R-:W5:Y:S01]  /*4850*/  FENCE.VIEW.ASYNC.S ;  /* 0x00000000000073c6 */ /* 0x020f620000000000 */
[----:B------:R-:W-:Y:S05]  /*4860*/  WARPSYNC.ALL ;  /* 0x0000000000007948 */ /* 0x000fea0003800000 */
[----:B------:R-:W-:Y:S01]  /*4870*/  BSSY B0, `(.L_x_339) ;  /* 0x0000009000007945 */ /* 0x000fe20003800000 */
[----:B-1----:R-:W-:Y:S01]  /*4880*/  LOP3.LUT R4, R4, 0x7f, RZ, 0xc0, !PT ;  /* 0x0000007f04047812 */ /* 0x002fe200078ec0ff */
[----:B-----5:R1:W-:Y:S03]  /*4890*/  BAR.SYNC.DEFER_BLOCKING R53, 0x80 ;  /* 0x000200350000751d */ /* 0x0203e60000010000 */
[----:B------:R-:W-:-:S13]  /*48a0*/  ISETP.NE.AND P5, PT, R4, RZ, PT ;  /* 0x000000ff0400720c */ /* 0x000fda0003fa5270 */
[----:B------:R-:W-:-:S05]  /*48b0*/  @!P5 VIADD R4, R74, 0x132a0 ;  /* 0x000132a04a04d836 */ /* 0x000fca0000000000 */
[----:B------:R-:W-:-:S04]  /*48c0*/  @!P5 PRMT R4, RZ, 0x654, R4 ;  /* 0x00000654ff04d816 */ /* 0x000fc80000000004 */
[----:B------:R1:W-:Y:S01]  /*48d0*/  @!P5 SYNCS.ARRIVE.TRANS64.RED.A1T0 RZ, [R4+URZ], RZ ;  /* 0x000000ff04ffd9a7 */ /* 0x0003e2000810043f */
[----:B------:R-:W-:Y:S05]  /*48e0*/  @!P0 BRA `(.L_x_340) ;  /* 0x0000000000048947 */ /* 0x000fea0003800000 */
[----:B------:R-:W-:Y:S01]  /*48f0*/  BPT.TRAP 0x1 ;  /* 0x000000040000795c */ /* 0x000fe20000300000 */
.L_x_340:
[----:B------:R-:W-:Y:S05]  /*4900*/  BSYNC B0 ;  /* 0x0000000000007941 */ /* 0x000fea0003800000 */
.L_x_339:
[----:B------:R-:W5:Y:S01]  /*4910*/  SYNCS.PHASECHK.TRANS64.TRYWAIT P0, [R74+URZ+0x132b0], R75 ;  /* 0x0132b04b4a0075a7 */ /* 0x000f62000800017f */
[----:B------:R-:W-:Y:S04]  /*4920*/  BSSY B0, `(.L_x_341) ;  /* 0x0000002000007945 */ /* 0x000fe80003800000 */
[----:B-----5:R-:W-:Y:S05]  /*4930*/  @!P0 BRA `(.L_x_342) ;  /* 0x0000011400dc8947 */ /* 0x020fea0003800000 */
.L_x_534:
[----:B------:R-:W-:Y:S05]  /*4940*/  BSYNC B0 ;  /* 0x0000000000007941 */ /* 0x000fea0003800000 */
.L_x_341:
[----:B------:R-:W-:Y:S04]  /*4950*/  BSSY B0, `(.L_x_343) ;  /* 0x0000013000007945 */ /* 0x000fe80003800000 */
[----:B------:R-:W-:Y:S05]  /*4960*/  @P1 BRA `(.L_x_344) ;  /* 0x0000000000441947 */ /* 0x000fea0003800000 */
[----:B-1----:R-:W-:Y:S01]  /*4970*/  IMAD.WIDE R4, R2, 0xa0, R50 ;  /* 0x000000a002047825 */ /* 0x002fe200078e0232 */
[----:B------:R-:W-:Y:S01]  /*4980*/  ULDC.64 UR4, c[0x0][0x328] ;  /* 0x0000ca0000047ab9 */ /* 0x000fe20000000a00 */
[----:B------:R-:W-:Y:S02]  /*4990*/  ULDC.64 UR6, c[0x0][0x318] ;  /* 0x0000c60000067ab9 */ /* 0x000fe40000000a00 */
[----:B------:R-:W-:Y:S02]  /*49a0*/  IMAD.MOV.U32 R6, RZ, RZ, R46 ;  /* 0x000000ffff067224 */ /* 0x000fe400078e002e */
[----:B------:R-:W-:Y:S02]  /*49b0*/  IMAD.MOV.U32 R7, RZ, RZ, R71 ;  /* 0x000000ffff077224 */ /* 0x000fe400078e0047 */
[----:B------:R-:W-:Y:S02]  /*49c0*/  IMAD R5, R5, UR4, RZ ;  /* 0x0000000405057c24 */ /* 0x000fe4000f8e02ff */
[----:B------:R-:W-:Y:S01]  /*49d0*/  IMAD.WIDE.U32 R6, R4, UR4, R6 ;  /* 0x0000000404067c25 */ /* 0x000fe2000f8e0006 */
[----:B------:R-:W-:-:S03]  /*49e0*/  ULDC UR4, c[0x0][0x2f4] ;  /* 0x0000bd0000047ab9 */ /* 0x000fc60000000800 */
[----:B------:R-:W-:Y:S01]  /*49f0*/  IMAD R5, R4, UR5, R5 ;  /* 0x0000000504057c24 */ /* 0x000fe2000f8e0205 */
[----:B------:R-:W-:-:S04]  /*4a00*/  IADD3 R8, P0, R6, UR6, RZ ;  /* 0x0000000606087c10 */ /* 0x000fc8000ff1e0ff */
[----:B------:R-:W-:Y:S02]  /*4a10*/  IADD3.X R9, R7, UR7, R5, P0, !PT ;  /* 0x0000000707097c10 */ /* 0x000fe400087fe405 */
[----:B------:R-:W-:-:S13]  /*4a20*/  ISETP.GE.AND P0, PT, R18, UR4, PT ;  /* 0x0000000412007c0c */ /* 0x000fda000bf06270 */
[----:B------:R-:W1:Y:S04]  /*4a30*/  @!P0 LDS.128 R4, [R73+0x6000] ;  /* 0x0060000049048984 */ /* 0x000e680000000c00 */
[----:B-1----:R-:W-:Y:S01]  /*4a40*/  @!P0 STG.E.128 desc[UR40][R8.64], R4 ;  /* 0x0000000408008986 */ /* 0x002fe2000c101d28 */
[----:B------:R-:W-:-:S13]  /*4a50*/  ISETP.GE.AND P0, PT, R52, UR4, PT ;  /* 0x0000000434007c0c */ /* 0x000fda000bf06270 */
[----:B------:R-:W1:Y:S04]  /*4a60*/  @!P0 LDS.128 R4, [R72+0x6000] ;  /* 0x0060000048048984 */ /* 0x000e680000000c00 */
[----:B-1----:R1:W-:Y:S02]  /*4a70*/  @!P0 STG.E.128 desc[UR40][R8.64+0x20], R4 ;  /* 0x0000200408008986 */ /* 0x0023e4000c101d28 */
.L_x_344:
[----:B------:R-:W-:Y:S05]  /*4a80*/  BSYNC B0 ;  /* 0x0000000000007941 */ /* 0x000fea0003800000 */
.L_x_343:
[----:B-1----:R-:W5:Y:S01]  /*4a90*/  LDL R4, [R1] ;  /* 0x0000000001047983 */ /* 0x002f620000100800 */
[----:B------:R-:W-:Y:S01]  /*4aa0*/  VIADD R17, R17, 0x1 ;  /* 0x0000000111117836 */ /* 0x000fe20000000000 */
[----:B------:R-:W-:Y:S01]  /*4ab0*/  PLOP3.LUT P0, PT, PT, PT, PT, 0x8, 0x0 ;  /* 0x000000000000781c */ /* 0x000fe20003f0e170 */
[----:B0-----:R-:W-:Y:S01]  /*4ac0*/  @!P5 VIADD R74, R74, 0x132c0 ;  /* 0x000132c04a4ad836 */ /* 0x001fe20000000000 */
[----:B------:R-:W-:Y:S01]  /*4ad0*/  @!PT LDS RZ, [RZ] ;  /* 0x00000000fffff984 */ /* 0x000fe20000000800 */
[----:B------:R-:W-:Y:S01]  /*4ae0*/  @!PT LDS RZ, [RZ] ;  /* 0x00000000fffff984 */ /* 0x000fe20000000800 */
[----:B------:R-:W-:Y:S01]  /*4af0*/  @!PT LDS RZ, [RZ] ;  /* 0x00000000fffff984 */ /* 0x000fe20000000800 */
[----:B------:R-:W-:Y:S01]  /*4b00*/  @!PT LDS RZ, [RZ] ;  /* 0x00000000fffff984 */ /* 0x000fe20000000800 */
[----:B------:R0:W-:Y:S06]  /*4b10*/  MEMBAR.ALL.CTA ;  /* 0x0000000000007992 */ /* 0x0001ec0000008000 */
[----:B0-----:R-:W0:Y:S02]  /*4b20*/  FENCE.VIEW.ASYNC.S ;  /* 0x00000000000073c6 */ /* 0x001e240000000000 */
[----:B0-----:R0:W-:Y:S01]  /*4b30*/  BAR.SYNC.DEFER_BLOCKING R53, 0x80 ;  /* 0x000200350000751d */ /* 0x0011e20000010000 */
[----:B------:R-:W-:-:S02]  /*4b40*/  ISETP.NE.AND P1, PT, R17, 0x2, PT ;  /* 0x000000021100780c */ /* 0x000fc40003f25270 */
[----:B------:R-:W-:Y:S02]  /*4b50*/  @!P5 PRMT R74, RZ, 0x654, R74 ;  /* 0x00000654ff4ad816 */ /* 0x000fe4000000004a */
[----:B------:R-:W-:Y:S02]  /*4b60*/  SEL R17, R17, RZ, P1 ;  /* 0x000000ff11117207 */ /* 0x000fe40000800000 */
[----:B------:R0:W-:Y:S01]  /*4b70*/  @!P5 SYNCS.ARRIVE.TRANS64.RED.A1T0 RZ, [R74+URZ], RZ ;  /* 0x000000ff4affd9a7 */ /* 0x0001e2000810043f */
[----:B-----5:R-:W-:Y:S02]  /*4b80*/  LOP3.LUT P6, RZ, R4, 0x2, RZ, 0xc0, !PT ;  /* 0x0000000204ff7812 */ /* 0x020fe400078cc0ff */
[----:B------:R-:W-:-:S04]  /*4b90*/  SEL R4, RZ, 0x1, P1 ;  /* 0x00000001ff047807 */ /* 0x000fc80000800000 */
[----:B------:R-:W-:-:S07]  /*4ba0*/  LOP3.LUT R23, R23, R4, RZ, 0x3c, !PT ;  /* 0x0000000417177212 */ /* 0x000fce00078e3cff */
[----:B0-----:R-:W-:Y:S05]  /*4bb0*/  @P6 BRA `(.L_x_345) ;  /* 0xffffffd400786947 */ /* 0x001fea000383ffff */
.L_x_311:
[----:B------:R-:W-:Y:S01]  /*4bc0*/  BSSY B0, `(.L_x_346) ;  /* 0x0000018000007945 */ /* 0x000fe20003800000 */
[----:B------:R-:W-:Y:S01]  /*4bd0*/  ISETP.GE.AND P2, PT, R105, 0x1, PT ;  /* 0x000000016900780c */ /* 0x000fe20003f46270 */
[----:B------:R-:W-:Y:S01]  /*4be0*/  IMAD.MOV.U32 R0, RZ, RZ, RZ ;  /* 0x000000ffff007224 */ /* 0x000fe200078e00ff */
[----:B------:R-:W-:Y:S02]  /*4bf0*/  PLOP3.LUT P1, PT, PT, PT, PT, 0x80, 0x0 ;  /* 0x000000000000781c */ /* 0x000fe40003f2f070 */
[----:B------:R-:W-:Y:S02]  /*4c00*/  CS2R R2, SRZ ;  /* 0x0000000000027805 */ /* 0x000fe4000001ff00 */
[----:B------:R-:W-:Y:S02]  /*4c10*/  MOV R55, RZ ;  /* 0x000000ff00377202 */ /* 0x000fe40000000f00 */
[----:B------:R-:W-:Y:S02]  /*4c20*/  CS2R R6, SRZ ;  /* 0x0000000000067805 */ /* 0x000fe4000001ff00 */
[----:B------:R-:W-:-:S02]  /*4c30*/  CS2R R8, SRZ ;  /* 0x0000000000087805 */ /* 0x000fc4000001ff00 */
[----:B------:R-:W-:Y:S02]  /*4c40*/  CS2R R10, SRZ ;  /* 0x00000000000a7805 */ /* 0x000fe4000001ff00 */
[----:B---3--:R-:W-:Y:S02]  /*4c50*/  CS2R R12, SRZ ;  /* 0x00000000000c7805 */ /* 0x008fe4000001ff00 */
[----:B------:R-:W-:Y:S02]  /*4c60*/  CS2R R14, SRZ ;  /* 0x00000000000e7805 */ /* 0x000fe4000001ff00 */
[----:B------:R-:W-:Y:S02]  /*4c70*/  CS2R R20, SRZ ;  /* 0x0000000000147805 */ /* 0x000fe4000001ff00 */
[----:B--2-4-:R-:W-:Y:S02]  /*4c80*/  CS2R R24, SRZ ;  /* 0x0000000000187805 */ /* 0x014fe4000001ff00 */
[----:B------:R-:W-:-:S02]  /*4c90*/  CS2R R32, SRZ ;  /* 0x0000000000207805 */ /* 0x000fc4000001ff00 */
[----:B------:R-:W-:Y:S02]  /*4ca0*/  CS2R R26, SRZ ;  /* 0x00000000001a7805 */ /* 0x000fe4000001ff00 */
[----:B------:R-:W-:Y:S02]  /*4cb0*/  CS2R R56, SRZ ;  /* 0x0000000000387805 */ /* 0x000fe4000001ff00 */
[----:B------:R-:W-:Y:S02]  /*4cc0*/  CS2R R30, SRZ ;  /* 0x00000000001e7805 */ /* 0x000fe4000001ff00 */
[----:B------:R-:W-:Y:S01]  /*4cd0*/  CS2R R36, SRZ ;  /* 0x0000000000247805 */ /* 0x000fe2000001ff00 */
[----:B------:R-:W-:Y:S01]  /*4ce0*/  IMAD.MOV.U32 R40, RZ, RZ, RZ ;  /* 0x000000ffff287224 */ /* 0x000fe200078e00ff */
[----:B------:R-:W-:Y:S01]  /*4cf0*/  CS2R R58, SRZ ;  /* 0x00000000003a7805 */ /* 0x000fe2000001ff00 */
[----:B------:R-:W-:Y:S01]  /*4d00*/  IMAD.MOV.U32 R44, RZ, RZ, RZ ;  /* 0x000000ffff2c7224 */ /* 0x000fe200078e00ff */
[----:B------:R-:W-:Y:S06]  /*4d10*/  @P0 BRA `(.L_x_347) ;  /* 0x0000000000080947 */ /* 0x000fec0003800000 */
[----:B------:R-:W0:Y:S02]  /*4d20*/  FENCE.VIEW.ASYNC.G ;  /* 0x00000000000073c6 */ /* 0x000e240000000100 */
[----:B0-----:R-:W-:Y:S06]  /*4d30*/  BAR.ARV 0xc, 0x200 ;  /* 0x0308000000007b1d */ /* 0x001fec0000002000 */
.L_x_347:
[----:B------:R-:W-:Y:S05]  /*4d40*/  BSYNC B0 ;  /* 0x0000000000007941 */ /* 0x000fea0003800000 */
.L_x_346:
[----:B------:R-:W-:Y:S01]  /*4d50*/  CS2R R60, SRZ ;  /* 0x00000000003c7805 */ /* 0x000fe2000001ff00 */
[----:B------:R-:W-:Y:S06]  /*4d60*/  @!P2 BRA `(.L_x_348) ;  /* 0x0000009800d4a947 */ /* 0x000fec0003800000 */
[----:B------:R-:W0:Y:S01]  /*4d70*/  S2R R4, SR_TID.X ;  /* 0x0000000000047919 */ /* 0x000e220000002100 */
[----:B------:R-:W-:Y:S01]  /*4d80*/  VIADD R30, R16, 0xb000 ;  /* 0x0000b000101e7836 */ /* 0x000fe20000000000 */
[----:B------:R-:W-:Y:S04]  /*4d90*/  BSSY B6, `(.L_x_349) ;  /* 0x000001e000067945 */ /* 0x000fe80003800000 */
[----:B------:R-:W-:Y:S01]  /*4da0*/  LOP3.LUT P0, RZ, R30, 0x9f, RZ, 0xc0, !PT ;  /* 0x0000009f1eff7812 */ /* 0x000fe2000780c0ff */
[----:B0-----:R-:W-:-:S05]  /*4db0*/  VIADD R5, R4, 0xffffff80 ;  /* 0xffffff8004057836 */ /* 0x001fca0000000000 */
[----:B------:R-:W-:-:S04]  /*4dc0*/  SHF.R.S32.HI R4, RZ, 0x1f, R5 ;  /* 0x0000001fff047819 */ /* 0x000fc80000011405 */
[----:B------:R-:W-:-:S04]  /*4dd0*/  LEA.HI R4, R4, R5, RZ, 0x7 ;  /* 0x0000000504047211 */ /* 0x000fc800078f38ff */
[----:B------:R-:W-:-:S05]  /*4de0*/  SHF.R.S32.HI R4, RZ, 0x7, R4 ;  /* 0x00000007ff047819 */ /* 0x000fca0000011404 */
[----:B------:R-:W0:Y:S02]  /*4df0*/  SHFL.IDX PT, R0, R4, RZ, 0x1f ;  /* 0x00001fff04007589 */ /* 0x000e2400000e0000 */
[----:B0-----:R-:W-:-:S05]  /*4e00*/  IMAD.HI R2, R0, 0x55555556, RZ ;  /* 0x5555555600027827 */ /* 0x001fca00078e02ff */
[----:B------:R-:W-:-:S05]  /*4e10*/  LEA.HI R3, R2, R2, RZ, 0x1 ;  /* 0x0000000202037211 */ /* 0x000fca00078f08ff */
[----:B------:R-:W-:-:S04]  /*4e20*/  IMAD R3, R3, -0x3, R0 ;  /* 0xfffffffd03037824 */ /* 0x000fc800078e0200 */
[----:B------:R-:W-:-:S05]  /*4e30*/  IMAD R3, R3, 0x1000, R30 ;  /* 0x0000100003037824 */ /* 0x000fca00078e021e */
[----:B------:R-:W-:-:S04]  /*4e40*/  SHF.R.U32.HI R3, RZ, 0x4, R3 ;  /* 0x00000004ff037819 */ /* 0x000fc80000011603 */
[----:B------:R-:W-:Y:S01]  /*4e50*/  LOP3.LUT R31, R3, 0x3fff, RZ, 0xc0, !PT ;  /* 0x00003fff031f7812 */ /* 0x000fe200078ec0ff */
[----:B------:R-:W-:Y:S06]  /*4e60*/  @!P0 BRA `(.L_x_350) ;  /* 0x0000000000408947 */ /* 0x000fec0003800000 */
[----:B------:R-:W-:Y:S01]  /*4e70*/  MOV R0, 0x0 ;  /* 0x0000000000007802 */ /* 0x000fe20000000f00 */
[----:B------:R-:W-:Y:S01]  /*4e80*/  ULDC.64 UR4, c[0x4][0x98] ;  /* 0x0100260000047ab9 */ /* 0x000fe20000000a00 */
[----:B------:R-:W-:Y:S01]  /*4e90*/  ULDC.64 UR6, c[0x4][0xa0] ;  /* 0x0100280000067ab9 */ /* 0x000fe20000000a00 */
[----:B------:R-:W-:Y:S01]  /*4ea0*/  IMAD.U32 R4, RZ, RZ, UR4 ;  /* 0x00000004ff047e24 */ /* 0x000fe2000f8e00ff */
[----:B------:R0:W1:Y:S01]  /*4eb0*/  LDC.64 R2, c[0x4][R0] ;  /* 0x0100000000027b82 */ /* 0x0000620000000a00 */
[----:B------:R-:W-:Y:S01]  /*4ec0*/  MOV R5, UR5 ;  /* 0x0000000500057c02 */ /* 0x000fe20008000f00 */
[----:B------:R-:W-:Y:S01]  /*4ed0*/  ULDC.64 UR4, c[0x4][0x30] ;  /* 0x01000c0000047ab9 */ /* 0x000fe20000000a00 */
[----:B------:R-:W-:Y:S01]  /*4ee0*/  IMAD.U32 R6, RZ, RZ, UR6 ;  /* 0x00000006ff067e24 */ /* 0x000fe2000f8e00ff */
[----:B------:R-:W-:Y:S01]  /*4ef0*/  MOV R13, RZ ;  /* 0x000000ff000d7202 */ /* 0x000fe20000000f00 */
[----:B------:R-:W-:Y:S02]  /*4f00*/  IMAD.U32 R7, RZ, RZ, UR7 ;  /* 0x00000007ff077e24 */ /* 0x000fe4000f8e00ff */
[----:B------:R-:W-:-:S02]  /*4f10*/  IMAD.U32 R10, RZ, RZ, UR4 ;  /* 0x00000004ff0a7e24 */ /* 0x000fc4000f8e00ff */
[----:B------:R-:W-:Y:S02]  /*4f20*/  IMAD.U32 R11, RZ, RZ, UR5 ;  /* 0x00000005ff0b7e24 */ /* 0x000fe4000f8e00ff */
[----:B------:R-:W-:Y:S02]  /*4f30*/  IMAD.MOV.U32 R8, RZ, RZ, 0x70 ;  /* 0x00000070ff087424 */ /* 0x000fe400078e00ff */
[----:B0-----:R-:W-:-:S07]  /*4f40*/  IMAD.MOV.U32 R12, RZ, RZ, 0x1 ;  /* 0x00000001ff0c7424 */ /* 0x001fce00078e00ff */
[----:B------:R-:W-:-:S07]  /*4f50*/  LEPC R20, `(.L_x_350) ;  /* 0x000000001014794e */ /* 0x000fce0000000000 */
[----:B-1---5:R-:W-:Y:S05]  /*4f60*/  CALL.ABS.NOINC R2 ;  /* 0x0000000002007343 */ /* 0x022fea0003c00000 */
.L_x_350:
[----:B------:R-:W-:Y:S05]  /*4f70*/  BSYNC B6 ;  /* 0x0000000000067941 */ /* 0x000fea0003800000 */
.L_x_349:
[----:B------:R-:W2:Y:S01]  /*4f80*/  LDL R2, [R1+0x54] ;  /* 0x0000540001027983 */ /* 0x000ea20000100800 */
[----:B------:R-:W-:Y:S01]  /*4f90*/  ULDC.64 UR4, c[0x0][0x990] ;  /* 0x0002640000047ab9 */ /* 0x000fe20000000a00 */
[----:B------:R-:W-:Y:S02]  /*4fa0*/  ULDC.64 UR6, c[0x0][0x998] ;  /* 0x0002660000067ab9 */ /* 0x000fe40000000a00 */
[----:B------:R-:W3:Y:S04]  /*4fb0*/  LDL R21, [R1+0x38] ;  /* 0x0000380001157983 */ /* 0x000ee80000100800 */
[----:B------:R-:W4:Y:S01]  /*4fc0*/  LDL R20, [R1+0x18] ;  /* 0x0000180001147983 */ /* 0x000f220000100800 */
[----:B------:R-:W-:Y:S02]  /*4fd0*/  ISETP.NE.U32.AND P0, PT, RZ, UR4, PT ;  /* 0x00000004ff007c0c */ /* 0x000fe4000bf05070 */
[----:B------:R-:W-:-:S02]  /*4fe0*/  ISETP.NE.U32.AND P1, PT, RZ, UR6, PT ;  /* 0x00000006ff007c0c */ /* 0x000fc4000bf25070 */
[----:B------:R-:W-:Y:S02]  /*4ff0*/  ISETP.NE.AND.EX P0, PT, RZ, UR5, PT, P0 ;  /* 0x00000005ff007c0c */ /* 0x000fe4000bf05300 */
[----:B------:R-:W-:-:S11]  /*5000*/  ISETP.NE.AND.EX P1, PT, RZ, UR7, PT, P1 ;  /* 0x00000007ff007c0c */ /* 0x000fd6000bf25310 */
[----:B------:R-:W2:Y:S08]  /*5010*/  @P0 LDC.64 R6, c[0x0][0x9a8] ;  /* 0x00026a00ff060b82 */ /* 0x000eb00000000a00 */
[----:B------:R-:W0:Y:S08]  /*5020*/  @P1 LDC.64 R8, c[0x0][0x9b8] ;  /* 0x00026e00ff081b82 */ /* 0x000e300000000a00 */
[----:B------:R-:W1:Y:S08]  /*5030*/  @P0 LDC.64 R10, c[0x0][0x9b0] ;  /* 0x00026c00ff0a0b82 */ /* 0x000e700000000a00 */
[----:B------:R-:W1:Y:S01]  /*5040*/  @P1 LDC.64 R12, c[0x0][0x9c0] ;  /* 0x00027000ff0c1b82 */ /* 0x000e620000000a00 */
[----:B--2---:R-:W-:-:S02]  /*5050*/  @P0 IMAD R0, R2, R6, RZ ;  /* 0x0000000602000224 */ /* 0x004fc400078e02ff */
[----:B0-----:R-:W-:Y:S02]  /*5060*/  @P1 IMAD R4, R2, R8, RZ ;  /* 0x0000000802041224 */ /* 0x001fe400078e02ff */
[C---:B---3--:R-:W-:Y:S02]  /*5070*/  @P0 IMAD R7, R21.reuse, R7, R0 ;  /* 0x0000000715070224 */ /* 0x048fe400078e0200 */
[----:B------:R-:W-:Y:S01]  /*5080*/  @P0 IMAD.WIDE.U32 R2, R21, R6, RZ ;  /* 0x0000000615020225 */ /* 0x000fe200078e00ff */
[----:B----4-:R-:W-:-:S03]  /*5090*/  @P0 SHF.R.S32.HI R15, RZ, 0x1f, R20 ;  /* 0x0000001fff0f0819 */ /* 0x010fc60000011414 */
[----:B------:R-:W-:Y:S01]  /*50a0*/  @P0 IMAD.IADD R3, R3, 0x1, R7 ;  /* 0x0000000103030824 */ /* 0x000fe200078e0207 */
[----:B------:R-:W-:Y:S01]  /*50b0*/  @P1 SHF.R.S32.HI R7, RZ, 0x1f, R20 ;  /* 0x0000001fff071819 */ /* 0x000fe20000011414 */
[C---:B------:R-:W-:Y:S02]  /*50c0*/  @P1 IMAD R9, R21.reuse, R9, R4 ;  /* 0x0000000915091224 */ /* 0x040fe400078e0204 */
[----:B------:R-:W-:-:S04]  /*50d0*/  @P1 IMAD.WIDE.U32 R4, R21, R8, RZ ;  /* 0x0000000815041225 */ /* 0x000fc800078e00ff */
[----:B-1----:R-:W-:Y:S02]  /*50e0*/  @P0 IMAD R0, R15, R10, RZ ;  /* 0x0000000a0f000224 */ /* 0x002fe400078e02ff */
[----:B------:R-:W-:Y:S02]  /*50f0*/  @P1 IMAD R6, R7, R12, RZ ;  /* 0x0000000c07061224 */ /* 0x000fe400078e02ff */
[----:B------:R-:W-:Y:S02]  /*5100*/  @P1 IMAD.IADD R5, R5, 0x1, R9 ;  /* 0x0000000105051824 */ /* 0x000fe400078e0209 */
[C---:B------:R-:W-:Y:S02]  /*5110*/  @P0 IMAD R9, R20.reuse, R11, R0 ;  /* 0x0000000b14090224 */ /* 0x040fe400078e0200 */
[----:B------:R-:W-:-:S04]  /*5120*/  @P0 IMAD.WIDE.U32 R2, R20, R10, R2 ;  /* 0x0000000a14020225 */ /* 0x000fc800078e0002 */
[C---:B------:R-:W-:Y:S02]  /*5130*/  @P1 IMAD R11, R20.reuse, R13, R6 ;  /* 0x0000000d140b1224 */ /* 0x040fe400078e0206 */
[----:B------:R-:W-:Y:S01]  /*5140*/  @P1 IMAD.WIDE.U32 R6, R20, R12, R4 ;  /* 0x0000000c14061225 */ /* 0x000fe200078e0004 */
[----:B------:R-:W-:Y:S01]  /*5150*/  @P0 LEA R4, P2, R2, UR4, 0x2 ;  /* 0x0000000402040c11 */ /* 0x000fe2000f8410ff */
[----:B------:R-:W-:Y:S02]  /*5160*/  ULDC UR4, c[0x0][0x3f4] ;  /* 0x0000fd0000047ab9 */ /* 0x000fe40000000800 */
[----:B------:R-:W-:Y:S01]  /*5170*/  @P0 IMAD.IADD R5, R3, 0x1, R9 ;  /* 0x0000000103050824 */ /* 0x000fe200078e0209 */
[----:B------:R-:W-:Y:S01]  /*5180*/  @P1 LEA R8, P3, R6, UR6, 0x2 ;  /* 0x0000000606081c11 */ /* 0x000fe2000f8610ff */
[----:B------:R-:W-:Y:S02]  /*5190*/  @P1 IMAD.IADD R3, R7, 0x1, R11 ;  /* 0x0000000107031824 */ /* 0x000fe400078e020b */
[----:B------:R-:W-:Y:S01]  /*51a0*/  IMAD.MOV.U32 R0, RZ, RZ, 0x3f800000 ;  /* 0x3f800000ff007424 */ /* 0x000fe200078e00ff */
[----:B------:R-:W-:-:S02]  /*51b0*/  @P0 LEA.HI.X R5, R2, UR5, R5, 0x2, P2 ;  /* 0x0000000502050c11 */ /* 0x000fc400090f1405 */
[----:B------:R-:W-:Y:S01]  /*51c0*/  @P1 LEA.HI.X R9, R6, UR7, R3, 0x2, P3 ;  /* 0x0000000706091c11 */ /* 0x000fe200098f1403 */
[----:B------:R-:W-:-:S04]  /*51d0*/  IMAD.MOV.U32 R3, RZ, RZ, 0x3f800000 ;  /* 0x3f800000ff037424 */ /* 0x000fc800078e00ff */
[----:B------:R-:W2:Y:S04]  /*51e0*/  @P1 LDG.E R0, desc[UR40][R8.64] ;  /* 0x0000002808001981 */ /* 0x000ea8000c1e1900 */
[----:B------:R-:W2:Y:S01]  /*51f0*/  @P0 LDG.E R3, desc[UR40][R4.64] ;  /* 0x0000002804030981 */ /* 0x000ea2000c1e1900 */
[----:B------:R-:W-:Y:S01]  /*5200*/  ISETP.LT.AND P0, PT, RZ, UR4, PT ;  /* 0x00000004ff007c0c */ /* 0x000fe2000bf01270 */
[----:B------:R-:W-:Y:S01]  /*5210*/  ULDC UR4, c[0x0][0x9d8] ;  /* 0x0002760000047ab9 */ /* 0x000fe20000000800 */
[----:B--2---:R-:W-:-:S04]  /*5220*/  FMUL.FTZ R0, R3, R0 ;  /* 0x0000000003007220 */ /* 0x004fc80000410000 */
[----:B------:R-:W-:-:S07]  /*5230*/  FMUL.FTZ R2, R0, UR4 ;  /* 0x0000000400027c20 */ /* 0x000fce0008410000 */
[----:B------:R-:W-:Y:S05]  /*5240*/  @P0 BRA `(.L_x_351) ;  /* 0x0000000000400947 */ /* 0x000fea0003800000 */
[----:B------:R-:W2:Y:S02]  /*5250*/  LDL R14, [R1+0x4c] ;  /* 0x00004c00010e7983 */ /* 0x000ea40000100800 */
[----:B--2---:R-:W-:-:S04]  /*5260*/  LEA.HI R0, R14, R14, RZ, 0x1 ;  /* 0x0000000e0e007211 */ /* 0x004fc800078f08ff */
[----:B------:R-:W-:-:S04]  /*5270*/  LOP3.LUT R0, R0, 0xfffffffe, RZ, 0xc0, !PT ;  /* 0xfffffffe00007812 */ /* 0x000fc800078ec0ff */
[----:B------:R-:W-:-:S04]  /*5280*/  IADD3 R0, R14, -R0, RZ ;  /* 0x800000000e007210 */ /* 0x000fc80007ffe0ff */
[----:B------:R-:W-:-:S04]  /*5290*/  SHF.L.U32 R3, R0, 0x1f, RZ ;  /* 0x0000001f00037819 */ /* 0x000fc800000006ff */
[----:B------:R0:W1:Y:S03]  /*52a0*/  SYNCS.PHASECHK.TRANS64.TRYWAIT P0, [R16+URZ+0x13200], R3 ;  /* 0x01320003100075a7 */ /* 0x000066000800017f */
[----:B-1----:R-:W-:Y:S05]  /*52b0*/  @!P0 NANOSLEEP.SYNCS 0x989680 ;  /* 0x009896800000895d */ /* 0x002fea0003900000 */
[----:B------:R-:W1:Y:S01]  /*52c0*/  @!P0 SYNCS.PHASECHK.TRANS64 P0, [R16+URZ+0x13200], R3 ;  /* 0x01320003100085a7 */ /* 0x000e62000800007f */
[----:B------:R-:W-:Y:S04]  /*52d0*/  BSSY B0, `(.L_x_352) ;  /* 0x0000006000007945 */ /* 0x000fe80003800000 */
[----:B-1----:R-:W-:Y:S05]  /*52e0*/  @P0 BRA `(.L_x_353) ;  /* 0x0000000000100947 */ /* 0x002fea0003800000 */
.L_x_354:
[----:B-1----:R1:W2:Y:S02]  /*52f0*/  SYNCS.PHASECHK.TRANS64.TRYWAIT P0, [R16+URZ+0x13200], R3 ;  /* 0x01320003100075a7 */ /* 0x0022a4000800017f */
[----:B--2---:R-:W-:Y:S05]  /*5300*/  @!P0 NANOSLEEP.SYNCS 0x989680 ;  /* 0x009896800000895d */ /* 0x004fea0003900000 */
[----:B------:R-:W2:Y:S02]  /*5310*/  @!P0 SYNCS.PHASECHK.TRANS64 P0, [R16+URZ+0x13200], R3 ;  /* 0x01320003100085a7 */ /* 0x000ea4000800007f */
[----:B--2---:R-:W-:Y:S05]  /*5320*/  @!P0 BRA `(.L_x_354) ;  /* 0xfffffffc00f08947 */ /* 0x004fea000383ffff */
.L_x_353:
[----:B------:R-:W-:Y:S05]  /*5330*/  BSYNC B0 ;  /* 0x0000000000007941 */ /* 0x000fea0003800000 */
.L_x_352:
[----:B------:R-:W-:Y:S05]  /*5340*/  BRA `(.L_x_355) ;  /* 0x0000002800287947 */ /* 0x000fea0003800000 */
.L_x_351:
[----:B------:R-:W0:Y:S01]  /*5350*/  LDC.64 R26, c[0x0][0x3e8] ;  /* 0x0000fa00ff1a7b82 */ /* 0x000e220000000a00 */
[----:B------:R-:W-:Y:S01]  /*5360*/  LOP3.LUT P0, RZ, R30, 0x1bf, RZ, 0xc0, !PT ;  /* 0x000001bf1eff7812 */ /* 0x000fe2000780c0ff */
[----:B------:R-:W-:Y:S01]  /*5370*/  ULDC.64 UR4, c[0x0][0x3f8] ;  /* 0x0000fe0000047ab9 */ /* 0x000fe20000000a00 */
[----:B-----5:R-:W-:Y:S01]  /*5380*/  SHF.R.S32.HI R0, RZ, 0x1f, R28 ;  /* 0x0000001fff007819 */ /* 0x020fe2000001141c */
[----:B------:R-:W-:Y:S01]  /*5390*/  ULDC.64 UR6, c[0x0][0x408] ;  /* 0x0001020000067ab9 */ /* 0x000fe20000000a00 */
[----:B------:R-:W-:Y:S03]  /*53a0*/  BSSY B6, `(.L_x_356) ;  /* 0x000001b000067945 */ /* 0x000fe60003800000 */
[----:B------:R-:W1:Y:S01]  /*53b0*/  LDC.64 R24, c[0x0][0x400] ;  /* 0x00010000ff187b82 */ /* 0x000e620000000a00 */
[C---:B------:R-:W-:Y:S02]  /*53c0*/  IMAD R3, R0.reuse, UR4, RZ ;  /* 0x0000000400037c24 */ /* 0x040fe4000f8e02ff */
[----:B------:R-:W-:-:S02]  /*53d0*/  IMAD R5, R0, UR6, RZ ;  /* 0x0000000600057c24 */ /* 0x000fc4000f8e02ff */
[C---:B------:R-:W-:Y:S02]  /*53e0*/  IMAD R3, R28.reuse, UR5, R3 ;  /* 0x000000051c037c24 */ /* 0x040fe4000f8e0203 */
[C---:B------:R-:W-:Y:S02]  /*53f0*/  IMAD R5, R28.reuse, UR7, R5 ;  /* 0x000000071c057c24 */ /* 0x040fe4000f8e0205 */
[----:B0-----:R-:W-:-:S04]  /*5400*/  IMAD.WIDE.U32 R26, R28, UR4, R26 ;  /* 0x000000041c1a7c25 */ /* 0x001fc8000f8e001a */
[----:B-1----:R-:W-:-:S04]  /*5410*/  IMAD.WIDE.U32 R24, R28, UR6, R24 ;  /* 0x000000061c187c25 */ /* 0x002fc8000f8e0018 */
[----:B------:R-:W-:Y:S02]  /*5420*/  IMAD.IADD R28, R3, 0x1, R27 ;  /* 0x00000001031c7824 */ /* 0x000fe400078e021b */
[----:B------:R-:W-:Y:S01]  /*5430*/  IMAD.IADD R30, R5, 0x1, R25 ;  /* 0x00000001051e7824 */ /* 0x000fe200078e0219 */
[----:B------:R-:W-:Y:S06]  /*5440*/  @!P0 BRA `(.L_x_357) ;  /* 0x0000000000408947 */ /* 0x000fec0003800000 */
        /* <DEDUP_REMOVED lines=15> */
[----:B-1----:R-:W-:Y:S05]  /*5540*/  CALL.ABS.NOINC R14 ;  /* 0x000000000e007343 */ /* 0x002fea0003c00000 */
.L_x_357:
[----:B------:R-:W-:Y:S05]  /*5550*/  BSYNC B6 ;  /* 0x0000000000067941 */ /* 0x000fea0003800000 */
.L_x_356:
[----:B------:R-:W2:Y:S01]  /*5560*/  LDL R32, [R1+0x14] ;  /* 0x0000140001207983 */ /* 0x000ea20000100800 */
[----:B------:R-:W-:Y:S01]  /*5570*/  ULDC.U8 UR4, c[0x0][0x410] ;  /* 0x0001040000047ab9 */ /* 0x000fe20000000000 */
[----:B------:R-:W-:Y:S01]  /*5580*/  BSSY B0, `(.L_x_358) ;  /* 0x000025e000007945 */ /* 0x000fe20003800000 */
[----:B------:R-:W-:Y:S01]  /*5590*/  ISETP.NE.AND P0, PT, RZ, UR4, PT ;  /* 0x00000004ff007c0c */ /* 0x000fe2000bf05270 */
[----:B--2---:R-:W-:-:S12]  /*55a0*/  IMAD R4, R32, 0xc0, R22 ;  /* 0x000000c020047824 */ /* 0x004fd800078e0216 */
[----:B------:R-:W-:Y:S05]  /*55b0*/  @!P0 BRA `(.L_x_359) ;  /* 0x0000001000cc8947 */ /* 0x000fea0003800000 */
[----:B------:R-:W-:-:S03]  /*55c0*/  UMOV UR4, 0xffffffff ;  /* 0xffffffff00047882 */ /* 0x000fc60000000000 */
[----:B------:R-:W-:Y:S05]  /*55d0*/  BRA.DIV UR4, `(.L_x_360) ;  /* 0x0000010a04c87947 */ /* 0x000fea000b800000 */
[----:B------:R0:W1:Y:S04]  /*55e0*/  SHFL.IDX PT, R27, R26, RZ, 0x1e1f ;  /* 0x001e1fff1a1b7589 */ /* 0x00006800000e0000 */
[----:B------:R0:W2:Y:S04]  /*55f0*/  SHFL.IDX PT, R14, R24, RZ, 0x1e1f ;  /* 0x001e1fff180e7589 */ /* 0x0000a800000e0000 */
[----:B------:R0:W3:Y:S04]  /*5600*/  SHFL.IDX PT, R0, R28, RZ, 0x1e1f ;  /* 0x001e1fff1c007589 */ /* 0x0000e800000e0000 */
[----:B------:R0:W4:Y:S02]  /*5610*/  SHFL.IDX PT, R3, R30, RZ, 0x1e1f ;  /* 0x001e1fff1e037589 */ /* 0x00012400000e0000 */
.L_x_540:
[----:B------:R-:W5:Y:S01]  /*5620*/  LDL R6, [R1+0x4c] ;  /* 0x00004c0001067983 */ /* 0x000f620000100800 */
[----:B------:R-:W-:Y:S01]  /*5630*/  ULDC UR4, c[0x0][0x448] ;  /* 0x0001120000047ab9 */ /* 0x000fe20000000800 */
[----:B------:R-:W-:Y:S01]  /*5640*/  BSSY B1, `(.L_x_361) ;  /* 0x0000022000017945 */ /* 0x000fe20003800000 */
[----:B------:R-:W-:Y:S01]  /*5650*/  IMAD R29, R29, UR4, RZ ;  /* 0x000000041d1d7c24 */ /* 0x000fe2000f8e02ff */
[----:B------:R-:W-:Y:S02]  /*5660*/  CS2R R12, SRZ ;  /* 0x00000000000c7805 */ /* 0x000fe4000001ff00 */
[----:B------:R-:W-:Y:S02]  /*5670*/  CS2R R8, SRZ ;  /* 0x0000000000087805 */ /* 0x000fe4000001ff00 */
[----:B------:R-:W-:Y:S02]  /*5680*/  CS2R R20, SRZ ;  /* 0x0000000000147805 */ /* 0x000fe4000001ff00 */
[----:B------:R-:W-:-:S02]  /*5690*/  CS2R R10, SRZ ;  /* 0x00000000000a7805 */ /* 0x000fc4000001ff00 */
[----:B------:R-:W-:Y:S02]  /*56a0*/  ISETP.GE.AND P0, PT, R4, R29, PT ;  /* 0x0000001d0400720c */ /* 0x000fe40003f06270 */
[----:B-----5:R-:W-:-:S04]  /*56b0*/  LEA.HI R5, R6, R6, RZ, 0x1 ;  /* 0x0000000606057211 */ /* 0x020fc800078f08ff */
[----:B------:R-:W-:-:S05]  /*56c0*/  LOP3.LUT R5, R5, 0xfffffffe, RZ, 0xc0, !PT ;  /* 0xfffffffe05057812 */ /* 0x000fca00078ec0ff */
[----:B------:R-:W-:-:S05]  /*56d0*/  IMAD.IADD R5, R6, 0x1, -R5 ;  /* 0x0000000106057824 */ /* 0x000fca00078e0a05 */
[----:B------:R-:W-:Y:S01]  /*56e0*/  SHF.L.U32 R25, R5, 0x1f, RZ ;  /* 0x0000001f05197819 */ /* 0x000fe200000006ff */
[----:B------:R-:W-:Y:S06]  /*56f0*/  @P0 BRA `(.L_x_362) ;  /* 0x0000000000580947 */ /* 0x000fec0003800000 */
[----:B------:R-:W4:Y:S01]  /*5700*/  LDL R15, [R1+0x20] ;  /* 0x00002000010f7983 */ /* 0x000f220000100800 */
[----:B------:R-:W-:-:S03]  /*5710*/  ULDC UR4, c[0x0][0x3f4] ;  /* 0x0000fd0000047ab9 */ /* 0x000fc60000000800 */
[----:B0-----:R-:W4:Y:S01]  /*5720*/  LDL R24, [R1+0x60] ;  /* 0x0000600001187983 */ /* 0x001f220000100800 */
[----:B------:R-:W-:Y:S02]  /*5730*/  ISETP.GE.AND P4, PT, R156, UR4, PT ;  /* 0x000000049c007c0c */ /* 0x000fe4000bf86270 */
[----:B------:R-:W-:Y:S02]  /*5740*/  CS2R R10, SRZ ;  /* 0x00000000000a7805 */ /* 0x000fe4000001ff00 */
[----:B------:R-:W-:Y:S02]  /*5750*/  CS2R R8, SRZ ;  /* 0x0000000000087805 */ /* 0x000fe4000001ff00 */
[----:B------:R-:W-:-:S07]  /*5760*/  CS2R R20, SRZ ;  /* 0x0000000000147805 */ /* 0x000fce000001ff00 */
[----:B------:R-:W-:Y:S02]  /*5770*/  @!P4 SHF.R.S32.HI R12, RZ, 0x1f, R156 ;  /* 0x0000001fff0cc819 */ /* 0x000fe4000001149c */
[C---:B--2---:R-:W-:Y:S02]  /*5780*/  @!P4 IADD3 R26, P1, R156.reuse, R14, RZ ;  /* 0x0000000e9c1ac210 */ /* 0x044fe40007f3e0ff */
[----:B-1----:R-:W-:-:S04]  /*5790*/  @!P4 IADD3 R4, P0, R156, R27, RZ ;  /* 0x0000001b9c04c210 */ /* 0x002fc80007f1e0ff */
[----:B---3--:R-:W-:-:S05]  /*57a0*/  @!P4 IADD3.X R5, R0, R12, RZ, P0, !PT ;  /* 0x0000000c0005c210 */ /* 0x008fca00007fe4ff */
[----:B------:R0:W5:Y:S01]  /*57b0*/  @!P4 LD.E.64 R20, desc[UR40][R4.64] ;  /* 0x000000280414c980 */ /* 0x000162000c101b00 */
[----:B----4-:R-:W-:-:S13]  /*57c0*/  ISETP.GE.AND P5, PT, R15, UR4, PT ;  /* 0x000000040f007c0c */ /* 0x010fda000bfa6270 */
[----:B------:R-:W-:Y:S01]  /*57d0*/  @!P5 IADD3 R6, P2, R15, R27, RZ ;  /* 0x0000001b0f06d210 */ /* 0x000fe20007f5e0ff */
[----:B------:R-:W-:Y:S01]  /*57e0*/  @!P4 IMAD.X R27, R3, 0x1, R12, P1 ;  /* 0x00000001031bc824 */ /* 0x000fe200008e060c */
[----:B------:R-:W-:Y:S02]  /*57f0*/  @!P5 IADD3 R14, P3, R15, R14, RZ ;  /* 0x0000000e0f0ed210 */ /* 0x000fe40007f7e0ff */
[----:B------:R-:W-:Y:S01]  /*5800*/  CS2R R12, SRZ ;  /* 0x00000000000c7805 */ /* 0x000fe2000001ff00 */
[--C-:B------:R-:W-:Y:S02]  /*5810*/  @!P5 IMAD.X R7, R0, 0x1, R24.reuse, P2 ;  /* 0x000000010007d824 */ /* 0x100fe400010e0618 */
[----:B------:R-:W-:-:S03]  /*5820*/  @!P5 IMAD.X R15, R3, 0x1, R24, P3 ;  /* 0x00000001030fd824 */ /* 0x000fc600018e0618 */
[----:B------:R0:W5:Y:S04]  /*5830*/  @!P4 LD.E.64 R12, desc[UR40][R26.64] ;  /* 0x000000281a0cc980 */ /* 0x000168000c101b00 */
[----:B------:R0:W5:Y:S04]  /*5840*/  @!P5 LD.E.64 R10, desc[UR40][R6.64] ;  /* 0x00000028060ad980 */ /* 0x000168000c101b00 */
[----:B------:R0:W5:Y:S02]  /*5850*/  @!P5 LD.E.64 R8, desc[UR40][R14.64] ;  /* 0x000000280e08d980 */ /* 0x000164000c101b00 */
.L_x_362:
[----:B------:R-:W-:Y:S05]  /*5860*/  BSYNC B1 ;  /* 0x0000000000017941 */ /* 0x000fea0003800000 */
.L_x_361:
[----:B------:R-:W1:Y:S01]  /*5870*/  SYNCS.PHASECHK.TRANS64.TRYWAIT P0, [R16+URZ+0x13200], R25 ;  /* 0x01320019100075a7 */ /* 0x000e62000800017f */
[----:B---3--:R-:W-:Y:S01]  /*5880*/  IMAD R0, R32, -0xc0, R29 ;  /* 0xffffff4020007824 */ /* 0x008fe200078e021d */
[----:B------:R-:W-:Y:S04]  /*5890*/  BSSY B1, `(.L_x_363) ;  /* 0x0000004000017945 */ /* 0x000fe80003800000 */
[----:B----4-:R-:W-:-:S04]  /*58a0*/  VIMNMX R3, R0, 0xc0, PT ;  /* 0x000000c000037848 */ /* 0x010fc80003fe0100 */
[----:B------:R-:W-:Y:S01]  /*58b0*/  ISETP.GE.AND P1, PT, R22, R3, PT ;  /* 0x000000031600720c */ /* 0x000fe20003f26270 */
[----:B-1----:R-:W-:-:S12]  /*58c0*/  @!P0 BRA `(.L_x_364) ;  /* 0x00000108007c8947 */ /* 0x002fd80003800000 */
.L_x_541:
[----:B------:R-:W-:Y:S05]  /*58d0*/  BSYNC B1 ;  /* 0x0000000000017941 */ /* 0x000fea0003800000 */
.L_x_363:
[----:B------:R-:W-:Y:S05]  /*58e0*/  @P1 BRA `(.L_x_365) ;  /* 0x00000020009c1947 */ /* 0x000fea0003800000 */
[----:B------:R-:W3:Y:S01]  /*58f0*/  LDL R0, [R1+0x20] ;  /* 0x0000200001007983 */ /* 0x000ee20000100800 */
[----:B------:R-:W4:Y:S03]  /*5900*/  LDC R3, c[0x0][0x3f4] ;  /* 0x0000fd00ff037b82 */ /* 0x000f260000000800 */
[----:B------:R0:W5:Y:S01]  /*5910*/  LDL R36, [R1+0x24] ;  /* 0x0000240001247983 */ /* 0x0001620000100800 */
[----:B------:R-:W-:Y:S01]  /*5920*/  BSSY B1, `(.L_x_366) ;  /* 0x000007b000017945 */ /* 0x000fe20003800000 */
[-C--:B----4-:R-:W-:Y:S02]  /*5930*/  ISETP.GE.AND P0, PT, R156, R3.reuse, PT ;  /* 0x000000039c00720c */ /* 0x090fe40003f06270 */
[----:B---3--:R-:W-:-:S11]  /*5940*/  ISETP.GE.AND P1, PT, R0, R3, PT ;  /* 0x000000030000720c */ /* 0x008fd60003f26270 */
[----:B0-----:R-:W-:Y:S05]  /*5950*/  @P0 BRA `(.L_x_367) ;  /* 0x0000000400dc0947 */ /* 0x001fea0003800000 */
[----:B-----5:R-:W-:Y:S01]  /*5960*/  IMAD.IADD R0, R16, 0x1, R36 ;  /* 0x0000000110007824 */ /* 0x020fe200078e0224 */
[----:B--2---:R-:W-:Y:S02]  /*5970*/  SHF.R.U32.HI R14, RZ, 0x8, R20 ;  /* 0x00000008ff0e7819 */ /* 0x004fe40000011614 */
[----:B------:R-:W-:Y:S02]  /*5980*/  LOP3.LUT R3, R20, 0xff, RZ, 0xc0, !PT ;  /* 0x000000ff14037812 */ /* 0x000fe400078ec0ff */
[----:B------:R-:W0:Y:S01]  /*5990*/  LDS.128 R4, [R0+0xb000] ;  /* 0x00b0000000047984 */ /* 0x000e220000000c00 */
[----:B------:R-:W-:Y:S02]  /*59a0*/  LOP3.LUT R14, R14, 0xff, RZ, 0xc0, !PT ;  /* 0x000000ff0e0e7812 */ /* 0x000fe400078ec0ff */
[----:B------:R-:W-:Y:S02]  /*59b0*/  SHF.R.U32.HI R24, RZ, 0x8, R21 ;  /* 0x00000008ff187819 */ /* 0x000fe40000011615 */
[----:B------:R-:W-:-:S02]  /*59c0*/  SHF.R.U32.HI R27, RZ, 0x8, R13 ;  /* 0x00000008ff1b7819 */ /* 0x000fc4000001160d */
[----:B------:R-:W-:Y:S02]  /*59d0*/  PRMT R3, R14, 0x7604, R3 ;  /* 0x000076040e037816 */ /* 0x000fe40000000003 */
[----:B------:R-:W-:Y:S02]  /*59e0*/  LOP3.LUT R15, R21, 0xff, RZ, 0xc0, !PT ;  /* 0x000000ff150f7812 */ /* 0x000fe400078ec0ff */
[----:B------:R-:W-:Y:S02]  /*59f0*/  LOP3.LUT R24, R24, 0xff, RZ, 0xc0, !PT ;  /* 0x000000ff18187812 */ /* 0x000fe400078ec0ff */
[----:B------:R-:W-:Y:S02]  /*5a00*/  SHF.R.U32.HI R28, RZ, 0x10, R21 ;  /* 0x00000010ff1c7819 */ /* 0x000fe40000011615 */
[----:B------:R-:W-:Y:S02]  /*5a10*/  SHF.R.U32.HI R14, RZ, 0x8, R12 ;  /* 0x00000008ff0e7819 */ /* 0x000fe4000001160c */
[----:B------:R-:W-:-:S02]  /*5a20*/  SHF.R.U32.HI R29, RZ, 0x10, R13 ;  /* 0x00000010ff1d7819 */ /* 0x000fc4000001160d */
[----:B------:R-:W-:Y:S02]  /*5a30*/  LOP3.LUT R26, R13, 0xff, RZ, 0xc0, !PT ;  /* 0x000000ff0d1a7812 */ /* 0x000fe400078ec0ff */
[----:B------:R-:W-:Y:S01]  /*5a40*/  LOP3.LUT R27, R27, 0xff, RZ, 0xc0, !PT ;  /* 0x000000ff1b1b7812 */ /* 0x000fe200078ec0ff */
[----:B------:R-:W-:Y:S01]  /*5a50*/  IMAD.U32 R29, R29, 0x10000, RZ ;  /* 0x000100001d1d7824 */ /* 0x000fe200078e00ff */
[----:B------:R-:W-:Y:S02]  /*5a60*/  PRMT R15, R24, 0x7604, R15 ;  /* 0x00007604180f7816 */ /* 0x000fe4000000000f */
[----:B-1----:R-:W-:Y:S01]  /*5a70*/  LOP3.LUT R25, R14, 0xff, RZ, 0xc0, !PT ;  /* 0x000000ff0e197812 */ /* 0x002fe200078ec0ff */
[----:B------:R-:W-:Y:S01]  /*5a80*/  IMAD.U32 R14, R28, 0x10000, RZ ;  /* 0x000100001c0e7824 */ /* 0x000fe200078e00ff */
[----:B------:R-:W-:Y:S02]  /*5a90*/  LOP3.LUT R24, R12, 0xff, RZ, 0xc0, !PT ;  /* 0x000000ff0c187812 */ /* 0x000fe400078ec0ff */
[----:B------:R-:W-:-:S02]  /*5aa0*/  PRMT R26, R27, 0x7604, R26 ;  /* 0x000076041b1a7816 */ /* 0x000fc4000000001a */
[----:B------:R-:W-:Y:S02]  /*5ab0*/  PRMT R27, R25, 0x7604, R24 ;  /* 0x00007604191b7816 */ /* 0x000fe40000000018 */
[----:B------:R-:W-:Y:S02]  /*5ac0*/  LOP3.LUT R25, R15, 0xff0000, R14, 0xf8, !PT ;  /* 0x00ff00000f197812 */ /* 0x000fe400078ef80e */
[----:B------:R-:W-:Y:S02]  /*5ad0*/  LOP3.LUT R29, R26, 0xff0000, R29, 0xf8, !PT ;  /* 0x00ff00001a1d7812 */ /* 0x000fe400078ef81d */
[----:B------:R-:W-:Y:S02]  /*5ae0*/  LOP3.LUT R25, R25, 0xff000000, R21, 0xf8, !PT ;  /* 0xff00000019197812 */ /* 0x000fe400078ef815 */
[----:B------:R-:W-:Y:S02]  /*5af0*/  LOP3.LUT R29, R29, 0xff000000, R13, 0xf8, !PT ;  /* 0xff0000001d1d7812 */ /* 0x000fe400078ef80d */
[----:B------:R-:W-:-:S02]  /*5b00*/  LOP3.LUT R15, R3, 0xff0000, R20, 0xf8, !PT ;  /* 0x00ff0000030f7812 */ /* 0x000fc400078ef814 */
[-C--:B0-----:R-:W-:Y:S02]  /*5b10*/  F2FP.F16.E4M3.UNPACK_B R3, R6.reuse.H1 ;  /* 0x00000006ff03723e */ /* 0x081fe400030006ff */
[--C-:B------:R-:W-:Y:S02]  /*5b20*/  LOP3.LUT R27, R27, 0xff0000, R12.reuse, 0xf8, !PT ;  /* 0x00ff00001b1b7812 */ /* 0x100fe400078ef80c */
[----:B------:R-:W-:Y:S01]  /*5b30*/  F2FP.F16.E4M3.UNPACK_B R26, R29 ;  /* 0x0000001dff1a723e */ /* 0x000fe200020006ff */
[--C-:B------:R-:W-:Y:S01]  /*5b40*/  HADD2.F32 R13, -RZ, R3.reuse.H0_H0 ;  /* 0x20000003ff0d7230 */ /* 0x100fe20000004100 */
[----:B------:R-:W-:Y:S02]  /*5b50*/  F2FP.F16.E4M3.UNPACK_B R21, R25 ;  /* 0x00000019ff15723e */ /* 0x000fe400020006ff */
[----:B------:R-:W-:Y:S01]  /*5b60*/  LOP3.LUT R27, R27, 0xff000000, R12, 0xf8, !PT ;  /* 0xff0000001b1b7812 */ /* 0x000fe200078ef80c */
[----:B------:R-:W-:Y:S01]  /*5b70*/  HADD2.F32 R12, -RZ, R3.H1_H1 ;  /* 0x30000003ff0c7230 */ /* 0x000fe20000004100 */
[----:B------:R-:W-:Y:S01]  /*5b80*/  F2FP.F16.E4M3.UNPACK_B R6, R6 ;  /* 0x00000006ff06723e */ /* 0x000fe200020006ff */
[--C-:B------:R-:W-:Y:S01]  /*5b90*/  HADD2.F32 R28, -RZ, R26.reuse.H1_H1 ;  /* 0x3000001aff1c7230 */ /* 0x100fe20000004100 */
[----:B------:R-:W-:Y:S01]  /*5ba0*/  LOP3.LUT R20, R15, 0xff000000, R20, 0xf8, !PT ;  /* 0xff0000000f147812 */ /* 0x000fe200078ef814 */
[--C-:B------:R-:W-:Y:S01]  /*5bb0*/  HADD2.F32 R24, -RZ, R21.reuse.H1_H1 ;  /* 0x30000015ff187230 */ /* 0x100fe20000004100 */
[-C--:B------:R-:W-:Y:S01]  /*5bc0*/  F2FP.F16.E4M3.UNPACK_B R14, R7.reuse ;  /* 0x00000007ff0e723e */ /* 0x080fe200020006ff */
[----:B------:R-:W-:Y:S01]  /*5bd0*/  HADD2.F32 R26, -RZ, R26.H0_H0 ;  /* 0x2000001aff1a7230 */ /* 0x000fe20000004100 */
[----:B------:R-:W-:Y:S01]  /*5be0*/  F2FP.F16.E4M3.UNPACK_B R15, R7.H1 ;  /* 0x00000007ff0f723e */ /* 0x000fe200030006ff */
[C---:B------:R-:W-:Y:S01]  /*5bf0*/  FMUL.FTZ R30, R12.reuse, R28 ;  /* 0x0000001c0c1e7220 */ /* 0x040fe20000410000 */
[----:B------:R-:W-:Y:S01]  /*5c00*/  FMUL.FTZ R33, R12, R24 ;  /* 0x000000180c217220 */ /* 0x000fe20000410000 */
[-C--:B------:R-:W-:Y:S01]  /*5c10*/  F2FP.F16.E4M3.UNPACK_B R7, R5.reuse ;  /* 0x00000005ff07723e */ /* 0x080fe200020006ff */
[----:B------:R-:W-:Y:S01]  /*5c20*/  HADD2.F32 R21, -RZ, R21.H0_H0 ;  /* 0x20000015ff157230 */ /* 0x000fe20000004100 */
[----:B------:R-:W-:Y:S01]  /*5c30*/  F2FP.F16.E4M3.UNPACK_B R12, R5.H1 ;  /* 0x00000005ff0c723e */ /* 0x000fe200030006ff */
[----:B------:R-:W-:-:S02]  /*5c40*/  HADD2.F32 R5, -RZ, R6.H1_H1 ;  /* 0x30000006ff057230 */ /* 0x000fc40000004100 */
[C---:B------:R-:W-:Y:S01]  /*5c50*/  FFMA.FTZ R30, R13.reuse, R24, -R30 ;  /* 0x000000180d1e7223 */ /* 0x040fe2000001081e */
[----:B------:R-:W-:Y:S01]  /*5c60*/  FFMA.FTZ R35, R13, R28, R33 ;  /* 0x0000001c0d237223 */ /* 0x000fe20000010021 */
[----:B------:R-:W-:Y:S01]  /*5c70*/  HADD2.F32 R6, -RZ, R6.H0_H0 ;  /* 0x20000006ff067230 */ /* 0x000fe20000004100 */
[----:B------:R-:W-:Y:S01]  /*5c80*/  F2FP.F16.E4M3.UNPACK_B R29, R29.H1 ;  /* 0x0000001dff1d723e */ /* 0x000fe200030006ff */
[C---:B------:R-:W-:Y:S01]  /*5c90*/  FMUL.FTZ R13, R5.reuse, R26 ;  /* 0x0000001a050d7220 */ /* 0x040fe20000410000 */
[----:B------:R-:W-:Y:S01]  /*5ca0*/  F2FP.F16.E4M3.UNPACK_B R25, R25.H1 ;  /* 0x00000019ff19723e */ /* 0x000fe200030006ff */
[-C--:B------:R-:W-:Y:S01]  /*5cb0*/  FMUL.FTZ R33, R5, R21.reuse ;  /* 0x0000001505217220 */ /* 0x080fe20000410000 */
[----:B------:R-:W-:Y:S02]  /*5cc0*/  HADD2.F32 R5, -RZ, R14.H1_H1 ;  /* 0x3000000eff057230 */ /* 0x000fe40000004100 */
[----:B------:R-:W-:Y:S01]  /*5cd0*/  FFMA.FTZ R28, R6, R21, -R13 ;  /* 0x00000015061c7223 */ /* 0x000fe2000001080d */
[----:B------:R-:W-:-:S02]  /*5ce0*/  HADD2.F32 R24, -RZ, R29.H0_H0 ;  /* 0x2000001dff187230 */ /* 0x000fc40000004100 */
[----:B------:R-:W-:Y:S01]  /*5cf0*/  FFMA.FTZ R33, R6, R26, R33 ;  /* 0x0000001a06217223 */ /* 0x000fe20000010021 */
[----:B------:R-:W-:Y:S01]  /*5d00*/  HADD2.F32 R13, -RZ, R25.H0_H0 ;  /* 0x20000019ff0d7230 */ /* 0x000fe20000004100 */
[----:B------:R-:W-:Y:S01]  /*5d10*/  F2FP.F16.E4M3.UNPACK_B R3, R4 ;  /* 0x00000004ff03723e */ /* 0x000fe200020006ff */
[----:B------:R-:W-:Y:S02]  /*5d20*/  HADD2.F32 R14, -RZ, R14.H0_H0 ;  /* 0x2000000eff0e7230 */ /* 0x000fe40000004100 */
[C---:B------:R-:W-:Y:S01]  /*5d30*/  FMUL.FTZ R21, R5.reuse, R24 ;  /* 0x0000001805157220 */ /* 0x040fe20000410000 */
[----:B------:R-:W-:Y:S02]  /*5d40*/  HADD2.F32 R29, -RZ, R29.H1_H1 ;  /* 0x3000001dff1d7230 */ /* 0x000fe40000004100 */
[-C--:B------:R-:W-:Y:S01]  /*5d50*/  FMUL.FTZ R5, R5, R13.reuse ;  /* 0x0000000d05057220 */ /* 0x080fe20000410000 */
[----:B------:R-:W-:Y:S02]  /*5d60*/  HADD2.F32 R6, -RZ, R15.H1_H1 ;  /* 0x3000000fff067230 */ /* 0x000fe40000004100 */
[----:B------:R-:W-:Y:S01]  /*5d70*/  FFMA.FTZ R32, R14, R13, -R21 ;  /* 0x0000000d0e207223 */ /* 0x000fe20000010815 */
[----:B------:R-:W-:-:S02]  /*5d80*/  HADD2.F32 R25, -RZ, R25.H1_H1 ;  /* 0x30000019ff197230 */ /* 0x000fc40000004100 */
[----:B------:R-:W-:Y:S01]  /*5d90*/  FFMA.FTZ R37, R14, R24, R5 ;  /* 0x000000180e257223 */ /* 0x000fe20000010005 */
[----:B------:R-:W-:Y:S02]  /*5da0*/  HADD2.F32 R15, -RZ, R15.H0_H0 ;  /* 0x2000000fff0f7230 */ /* 0x000fe40000004100 */
[C---:B------:R-:W-:Y:S01]  /*5db0*/  FMUL.FTZ R26, R6.reuse, R29 ;  /* 0x0000001d061a7220 */ /* 0x040fe20000410000 */
[----:B------:R-:W-:Y:S01]  /*5dc0*/  F2FP.F16.E4M3.UNPACK_B R5, R27 ;  /* 0x0000001bff05723e */ /* 0x000fe200020006ff */
[-C--:B------:R-:W-:Y:S01]  /*5dd0*/  FMUL.FTZ R14, R6, R25.reuse ;  /* 0x00000019060e7220 */ /* 0x080fe20000410000 */
[----:B------:R-:W-:Y:S01]  /*5de0*/  F2FP.F16.E4M3.UNPACK_B R4, R4.H1 ;  /* 0x00000004ff04723e */ /* 0x000fe200030006ff */
[C---:B------:R-:W-:Y:S01]  /*5df0*/  FFMA.FTZ R34, R15.reuse, R25, -R26 ;  /* 0x000000190f227223 */ /* 0x040fe2000001081a */
[-C--:B------:R-:W-:Y:S01]  /*5e00*/  F2FP.F16.E4M3.UNPACK_B R13, R20.reuse ;  /* 0x00000014ff0d723e */ /* 0x080fe200020006ff */
[----:B------:R-:W-:Y:S01]  /*5e10*/  FFMA.FTZ R29, R15, R29, R14 ;  /* 0x0000001d0f1d7223 */ /* 0x000fe2000001000e */
[--C-:B------:R-:W-:Y:S01]  /*5e20*/  HADD2.F32 R21, -RZ, R5.reuse.H1_H1 ;  /* 0x30000005ff157230 */ /* 0x100fe20000004100 */
[----:B------:R-:W-:Y:S01]  /*5e30*/  F2FP.F16.E4M3.UNPACK_B R20, R20.H1 ;  /* 0x00000014ff14723e */ /* 0x000fe200030006ff */
[----:B------:R-:W-:Y:S01]  /*5e40*/  HADD2.F32 R15, -RZ, R5.H0_H0 ;  /* 0x20000005ff0f7230 */ /* 0x000fe20000004100 */
[----:B------:R-:W-:Y:S01]  /*5e50*/  F2FP.F16.E4M3.UNPACK_B R27, R27.H1 ;  /* 0x0000001bff1b723e */ /* 0x000fe200030006ff */
[----:B------:R-:W-:-:S02]  /*5e60*/  HADD2.F32 R6, -RZ, R4.H1_H1 ;  /* 0x30000004ff067230 */ /* 0x000fc40000004100 */
[----:B------:R-:W-:Y:S02]  /*5e70*/  HADD2.F32 R14, -RZ, R13.H1_H1 ;  /* 0x3000000dff0e7230 */ /* 0x000fe40000004100 */
[----:B------:R-:W-:Y:S02]  /*5e80*/  HADD2.F32 R5, -RZ, R4.H0_H0 ;  /* 0x20000004ff057230 */ /* 0x000fe40000004100 */
[C---:B------:R-:W-:Y:S01]  /*5e90*/  FMUL.FTZ R24, R6.reuse, R21 ;  /* 0x0000001506187220 */ /* 0x040fe20000410000 */
[----:B------:R-:W-:Y:S02]  /*5ea0*/  HADD2.F32 R4, -RZ, R3.H1_H1 ;  /* 0x30000003ff047230 */ /* 0x000fe40000004100 */
[-C--:B------:R-:W-:Y:S01]  /*5eb0*/  FMUL.FTZ R26, R6, R14.reuse ;  /* 0x0000000e061a7220 */ /* 0x080fe20000410000 */
[----:B------:R-:W-:Y:S02]  /*5ec0*/  HADD2.F32 R13, -RZ, R13.H0_H0 ;  /* 0x2000000dff0d7230 */ /* 0x000fe40000004100 */
[----:B------:R-:W-:Y:S01]  /*5ed0*/  FFMA.FTZ R24, R5, R14, -R24 ;  /* 0x0000000e05187223 */ /* 0x000fe20000010818 */
[----:B------:R-:W-:-:S02]  /*5ee0*/  HADD2.F32 R3, -RZ, R3.H0_H0 ;  /* 0x20000003ff037230 */ /* 0x000fc40000004100 */
[C---:B------:R-:W-:Y:S01]  /*5ef0*/  FMUL.FTZ R6, R4.reuse, R15 ;  /* 0x0000000f04067220 */ /* 0x040fe20000410000 */
[----:B------:R-:W-:Y:S01]  /*5f00*/  FFMA.FTZ R21, R5, R21, R26 ;  /* 0x0000001505157223 */ /* 0x000fe2000001001a */
[-C--:B------:R-:W-:Y:S01]  /*5f10*/  FMUL.FTZ R4, R4, R13.reuse ;  /* 0x0000000d04047220 */ /* 0x080fe20000410000 */
[----:B------:R-:W-:Y:S02]  /*5f20*/  HADD2.F32 R5, -RZ, R20.H1_H1 ;  /* 0x30000014ff057230 */ /* 0x000fe40000004100 */
[C---:B------:R-:W-:Y:S01]  /*5f30*/  FFMA.FTZ R14, R3.reuse, R13, -R6 ;  /* 0x0000000d030e7223 */ /* 0x040fe20000010806 */
[--C-:B------:R-:W-:Y:S02]  /*5f40*/  HADD2.F32 R13, -RZ, R27.reuse.H1_H1 ;  /* 0x3000001bff0d7230 */ /* 0x100fe40000004100 */
[----:B------:R-:W-:Y:S01]  /*5f50*/  FFMA.FTZ R15, R3, R15, R4 ;  /* 0x0000000f030f7223 */ /* 0x000fe20000010004 */
[----:B------:R-:W-:Y:S02]  /*5f60*/  HADD2.F32 R4, -RZ, R12.H1_H1 ;  /* 0x3000000cff047230 */ /* 0x000fe40000004100 */
[----:B------:R-:W-:-:S02]  /*5f70*/  HADD2.F32 R6, -RZ, R27.H0_H0 ;  /* 0x2000001bff067230 */ /* 0x000fc40000004100 */
[--C-:B------:R-:W-:Y:S02]  /*5f80*/  HADD2.F32 R3, -RZ, R7.reuse.H1_H1 ;  /* 0x30000007ff037230 */ /* 0x100fe40000004100 */
[C---:B------:R-:W-:Y:S01]  /*5f90*/  FMUL.FTZ R25, R4.reuse, R13 ;  /* 0x0000000d04197220 */ /* 0x040fe20000410000 */
[----:B------:R-:W-:Y:S02]  /*5fa0*/  HADD2.F32 R20, -RZ, R20.H0_H0 ;  /* 0x20000014ff147230 */ /* 0x000fe40000004100 */
[-C--:B------:R-:W-:Y:S01]  /*5fb0*/  FMUL.FTZ R26, R4, R5.reuse ;  /* 0x00000005041a7220 */ /* 0x080fe20000410000 */
[----:B------:R-:W-:Y:S02]  /*5fc0*/  HADD2.F32 R12, -RZ, R12.H0_H0 ;  /* 0x2000000cff0c7230 */ /* 0x000fe40000004100 */
[C---:B------:R-:W-:Y:S01]  /*5fd0*/  FMUL.FTZ R4, R3.reuse, R6 ;  /* 0x0000000603047220 */ /* 0x040fe20000410000 */
[----:B------:R-:W-:Y:S02]  /*5fe0*/  HADD2.F32 R7, -RZ, R7.H0_H0 ;  /* 0x20000007ff077230 */ /* 0x000fe40000004100 */
[-C--:B------:R-:W-:Y:S01]  /*5ff0*/  FMUL.FTZ R3, R3, R20.reuse ;  /* 0x0000001403037220 */ /* 0x080fe20000410000 */
[C---:B------:R-:W-:Y:S01]  /*6000*/  FFMA.FTZ R25, R12.reuse, R5, -R25 ;  /* 0x000000050c197223 */ /* 0x040fe20000010819 */
[----:B------:R-:W-:Y:S01]  /*6010*/  FFMA.FTZ R26, R12, R13, R26 ;  /* 0x0000000d0c1a7223 */ /* 0x000fe2000001001a */
[C---:B------:R-:W-:Y:S01]  /*6020*/  FFMA.FTZ R5, R7.reuse, R20, -R4 ;  /* 0x0000001407057223 */ /* 0x040fe20000010804 */
[----:B------:R-:W-:Y:S01]  /*6030*/  FFMA.FTZ R12, R7, R6, R3 ;  /* 0x00000006070c7223 */ /* 0x000fe20000010003 */
[----:B------:R-:W-:-:S02]  /*6040*/  F2FP.SATFINITE.E4M3.F32.PACK_AB_MERGE_C R6, R35, R30, RZ ;  /* 0x0000001e2306723e */ /* 0x000fc400048070ff */
[----:B------:R-:W-:Y:S02]  /*6050*/  F2FP.SATFINITE.E4M3.F32.PACK_AB_MERGE_C R7, R29, R34, RZ ;  /* 0x000000221d07723e */ /* 0x000fe400048070ff */
[----:B------:R-:W-:Y:S02]  /*6060*/  F2FP.SATFINITE.E4M3.F32.PACK_AB_MERGE_C R4, R21, R24, RZ ;  /* 0x000000181504723e */ /* 0x000fe400048070ff */
[----:B------:R-:W-:Y:S02]  /*6070*/  F2FP.SATFINITE.E4M3.F32.PACK_AB_MERGE_C R25, R26, R25, RZ ;  /* 0x000000191a19723e */ /* 0x000fe400048070ff */
[----:B------:R-:W-:Y:S02]  /*6080*/  F2FP.SATFINITE.E4M3.F32.PACK_AB_MERGE_C R6, R33, R28, R6 ;  /* 0x0000001c2106723e */ /* 0x000fe40004807006 */
[----:B------:R-:W-:Y:S02]  /*6090*/  F2FP.SATFINITE.E4M3.F32.PACK_AB_MERGE_C R7, R37, R32, R7 ;  /* 0x000000202507723e */ /* 0x000fe40004807007 */
[----:B------:R-:W-:-:S02]  /*60a0*/  F2FP.SATFINITE.E4M3.F32.PACK_AB_MERGE_C R4, R15, R14, R4 ;  /* 0x0000000e0f04723e */ /* 0x000fc40004807004 */
[----:B------:R-:W-:-:S05]  /*60b0*/  F2FP.SATFINITE.E4M3.F32.PACK_AB_MERGE_C R5, R12, R5, R25 ;  /* 0x000000050c05723e */ /* 0x000fca0004807019 */
[----:B------:R0:W-:Y:S02]  /*60c0*/  STS.128 [R0+0xb000], R4 ;  /* 0x00b0000400007388 */ /* 0x0001e40000000c00 */
.L_x_367:
[----:B------:R-:W-:Y:S05]  /*60d0*/  BSYNC B1 ;  /* 0x0000000000017941 */ /* 0x000fea0003800000 */
.L_x_366:
[----:B------:R-:W-:Y:S05]  /*60e0*/  @P1 BRA `(.L_x_365) ;  /* 0x00000018009c1947 */ /* 0x000fea0003800000 */
[----:B0-----:R-:W3:Y:S01]  /*60f0*/  LDL R0, [R1+0x5c] ;  /* 0x00005c0001007983 */ /* 0x001ee20000100800 */
[----:B-----5:R-:W-:Y:S01]  /*6100*/  IMAD.IADD R3, R16, 0x1, R36 ;  /* 0x0000000110037824 */ /* 0x020fe200078e0224 */
[----:B------:R-:W-:Y:S02]  /*6110*/  SHF.R.U32.HI R13, RZ, 0x8, R11 ;  /* 0x00000008ff0d7819 */ /* 0x000fe4000001160b */
[----:B------:R-:W-:Y:S02]  /*6120*/  SHF.R.U32.HI R24, RZ, 0x8, R9 ;  /* 0x00000008ff187819 */ /* 0x000fe40000011609 */
[----:B------:R-:W-:Y:S02]  /*6130*/  SHF.R.U32.HI R15, RZ, 0x8, R8 ;  /* 0x00000008ff0f7819 */ /* 0x000fe40000011608 */
[----:B--2---:R-:W-:Y:S02]  /*6140*/  LOP3.LUT R14, R11, 0xff, RZ, 0xc0, !PT ;  /* 0x000000ff0b0e7812 */ /* 0x004fe400078ec0ff */
[----:B-1----:R-:W-:-:S02]  /*6150*/  LOP3.LUT R25, R9, 0xff, RZ, 0xc0, !PT ;  /* 0x000000ff09197812 */ /* 0x002fc400078ec0ff */
[----:B------:R-:W-:Y:S02]  /*6160*/  LOP3.LUT R13, R13, 0xff, RZ, 0xc0, !PT ;  /* 0x000000ff0d0d7812 */ /* 0x000fe400078ec0ff */
[----:B------:R-:W-:Y:S02]  /*6170*/  LOP3.LUT R24, R24, 0xff, RZ, 0xc0, !PT ;  /* 0x000000ff18187812 */ /* 0x000fe400078ec0ff */
[----:B------:R-:W-:Y:S02]  /*6180*/  LOP3.LUT R20, R15, 0xff, RZ, 0xc0, !PT ;  /* 0x000000ff0f147812 */ /* 0x000fe400078ec0ff */
[----:B------:R-:W-:Y:S02]  /*6190*/  PRMT R15, R13, 0x7604, R14 ;  /* 0x000076040d0f7816 */ /* 0x000fe4000000000e */
[----:B------:R-:W-:Y:S02]  /*61a0*/  PRMT R25, R24, 0x7604, R25 ;  /* 0x0000760418197816 */ /* 0x000fe40000000019 */
[----:B------:R-:W-:-:S02]  /*61b0*/  SHF.R.U32.HI R14, RZ, 0x10, R11 ;  /* 0x00000010ff0e7819 */ /* 0x000fc4000001160b */
[----:B------:R-:W-:Y:S02]  /*61c0*/  SHF.R.U32.HI R24, RZ, 0x10, R9 ;  /* 0x00000010ff187819 */ /* 0x000fe40000011609 */
[----:B------:R-:W-:Y:S02]  /*61d0*/  LOP3.LUT R12, R10, 0xff, RZ, 0xc0, !PT ;  /* 0x000000ff0a0c7812 */ /* 0x000fe400078ec0ff */
[----:B------:R-:W-:Y:S02]  /*61e0*/  LOP3.LUT R14, R14, 0xff, RZ, 0xc0, !PT ;  /* 0x000000ff0e0e7812 */ /* 0x000fe400078ec0ff */
[----:B------:R-:W-:Y:S02]  /*61f0*/  LOP3.LUT R24, R24, 0xff, RZ, 0xc0, !PT ;  /* 0x000000ff18187812 */ /* 0x000fe400078ec0ff */
[----:B------:R-:W-:Y:S02]  /*6200*/  LOP3.LUT R21, R8, 0xff, RZ, 0xc0, !PT ;  /* 0x000000ff08157812 */ /* 0x000fe400078ec0ff */
[----:B------:R-:W-:-:S02]  /*6210*/  SHF.R.U32.HI R13, RZ, 0x10, R8 ;  /* 0x00000010ff0d7819 */ /* 0x000fc40000011608 */
[----:B------:R-:W-:Y:S02]  /*6220*/  PRMT R15, R14, 0x7054, R15 ;  /* 0x000070540e0f7816 */ /* 0x000fe4000000000f */
[----:B------:R-:W-:Y:S02]  /*6230*/  PRMT R25, R24, 0x7054, R25 ;  /* 0x0000705418197816 */ /* 0x000fe40000000019 */
[----:B------:R-:W-:Y:S02]  /*6240*/  PRMT R21, R20, 0x7604, R21 ;  /* 0x0000760414157816 */ /* 0x000fe40000000015 */
[----:B------:R-:W-:Y:S02]  /*6250*/  LOP3.LUT R20, R13, 0xff, RZ, 0xc0, !PT ;  /* 0x000000ff0d147812 */ /* 0x000fe400078ec0ff */
[----:B------:R-:W-:Y:S02]  /*6260*/  LOP3.LUT R25, R25, 0xff000000, R9, 0xf8, !PT ;  /* 0xff00000019197812 */ /* 0x000fe400078ef809 */
[----:B------:R-:W-:-:S02]  /*6270*/  LOP3.LUT R15, R15, 0xff000000, R11, 0xf8, !PT ;  /* 0xff0000000f0f7812 */ /* 0x000fc400078ef80b */
[----:B------:R-:W-:Y:S02]  /*6280*/  PRMT R21, R20, 0x7054, R21 ;  /* 0x0000705414157816 */ /* 0x000fe40000000015 */
[-C--:B------:R-:W-:Y:S02]  /*6290*/  F2FP.F16.E4M3.UNPACK_B R20, R25.reuse ;  /* 0x00000019ff14723e */ /* 0x080fe400020006ff */
[----:B------:R-:W-:Y:S02]  /*62a0*/  LOP3.LUT R21, R21, 0xff000000, R8, 0xf8, !PT ;  /* 0xff00000015157812 */ /* 0x000fe400078ef808 */
[----:B------:R-:W-:Y:S01]  /*62b0*/  F2FP.F16.E4M3.UNPACK_B R25, R25.H1 ;  /* 0x00000019ff19723e */ /* 0x000fe200030006ff */
[--C-:B------:R-:W-:Y:S02]  /*62c0*/  HADD2.F32 R24, -RZ, R20.reuse.H1_H1 ;  /* 0x30000014ff187230 */ /* 0x100fe40000004100 */
[----:B------:R-:W-:Y:S01]  /*62d0*/  HADD2.F32 R20, -RZ, R20.H0_H0 ;  /* 0x20000014ff147230 */ /* 0x000fe20000004100 */
[----:B---3--:R-:W-:-:S02]  /*62e0*/  LOP3.LUT P0, RZ, R0, 0x2, RZ, 0xc0, !PT ;  /* 0x0000000200ff7812 */ /* 0x008fc4000780c0ff */
[----:B------:R-:W-:-:S11]  /*62f0*/  IADD3 R0, R3, 0x20, RZ ;  /* 0x0000002003007810 */ /* 0x000fd60007ffe0ff */
[----:B------:R-:W-:Y:S01]  /*6300*/  @P0 VIADD R0, R3, 0xffffffe0 ;  /* 0xffffffe003000836 */ /* 0x000fe20000000000 */
[----:B------:R-:W-:-:S04]  /*6310*/  SHF.R.U32.HI R3, RZ, 0x8, R10 ;  /* 0x00000008ff037819 */ /* 0x000fc8000001160a */
[----:B------:R-:W0:Y:S01]  /*6320*/  LDS.128 R4, [R0+0xb000] ;  /* 0x00b0000000047984 */ /* 0x000e220000000c00 */
[----:B------:R-:W-:-:S04]  /*6330*/  LOP3.LUT R3, R3, 0xff, RZ, 0xc0, !PT ;  /* 0x000000ff03037812 */ /* 0x000fc800078ec0ff */
[----:B------:R-:W-:Y:S02]  /*6340*/  PRMT R12, R3, 0x7604, R12 ;  /* 0x00007604030c7816 */ /* 0x000fe4000000000c */
[----:B------:R-:W-:-:S04]  /*6350*/  SHF.R.U32.HI R3, RZ, 0x10, R10 ;  /* 0x00000010ff037819 */ /* 0x000fc8000001160a */
[----:B------:R-:W-:-:S04]  /*6360*/  LOP3.LUT R3, R3, 0xff, RZ, 0xc0, !PT ;  /* 0x000000ff03037812 */ /* 0x000fc800078ec0ff */
[----:B------:R-:W-:Y:S02]  /*6370*/  PRMT R13, R3, 0x7054, R12 ;  /* 0x00007054030d7816 */ /* 0x000fe4000000000c */
[-C--:B------:R-:W-:Y:S02]  /*6380*/  F2FP.F16.E4M3.UNPACK_B R12, R15.reuse ;  /* 0x0000000fff0c723e */ /* 0x080fe400020006ff */
[----:B------:R-:W-:Y:S02]  /*6390*/  LOP3.LUT R13, R13, 0xff000000, R10, 0xf8, !PT ;  /* 0xff0000000d0d7812 */ /* 0x000fe400078ef80a */
[----:B------:R-:W-:Y:S01]  /*63a0*/  F2FP.F16.E4M3.UNPACK_B R15, R15.H1 ;  /* 0x0000000fff0f723e */ /* 0x000fe200030006ff */
[--C-:B------:R-:W-:Y:S02]  /*63b0*/  HADD2.F32 R14, -RZ, R12.reuse.H1_H1 ;  /* 0x3000000cff0e7230 */ /* 0x100fe40000004100 */
[----:B------:R-:W-:Y:S01]  /*63c0*/  HADD2.F32 R12, -RZ, R12.H0_H0 ;  /* 0x2000000cff0c7230 */ /* 0x000fe20000004100 */
[----:B0-----:R-:W-:-:S02]  /*63d0*/  F2FP.F16.E4M3.UNPACK_B R3, R6.H1 ;  /* 0x00000006ff03723e */ /* 0x001fc400030006ff */
[----:B------:R-:W-:Y:S02]  /*63e0*/  F2FP.F16.E4M3.UNPACK_B R6, R6 ;  /* 0x00000006ff06723e */ /* 0x000fe400020006ff */
[-C--:B------:R-:W-:Y:S01]  /*63f0*/  F2FP.F16.E4M3.UNPACK_B R10, R7.reuse ;  /* 0x00000007ff0a723e */ /* 0x080fe200020006ff */
[--C-:B------:R-:W-:Y:S01]  /*6400*/  HADD2.F32 R8, -RZ, R3.reuse.H1_H1 ;  /* 0x30000003ff087230 */ /* 0x100fe20000004100 */
[----:B------:R-:W-:Y:S01]  /*6410*/  F2FP.F16.E4M3.UNPACK_B R11, R7.H1 ;  /* 0x00000007ff0b723e */ /* 0x000fe200030006ff */
[----:B------:R-:W-:Y:S01]  /*6420*/  HADD2.F32 R9, -RZ, R3.H0_H0 ;  /* 0x20000003ff097230 */ /* 0x000fe20000004100 */
[-C--:B------:R-:W-:Y:S02]  /*6430*/  F2FP.F16.E4M3.UNPACK_B R7, R5.reuse ;  /* 0x00000005ff07723e */ /* 0x080fe400020006ff */
[C---:B------:R-:W-:Y:S01]  /*6440*/  FMUL.FTZ R26, R8.reuse, R24 ;  /* 0x00000018081a7220 */ /* 0x040fe20000410000 */
[----:B------:R-:W-:Y:S01]  /*6450*/  FMUL.FTZ R27, R8, R14 ;  /* 0x0000000e081b7220 */ /* 0x000fe20000410000 */
[----:B------:R-:W-:Y:S01]  /*6460*/  F2FP.F16.E4M3.UNPACK_B R8, R5.H1 ;  /* 0x00000005ff08723e */ /* 0x000fe200030006ff */
[----:B------:R-:W-:-:S02]  /*6470*/  HADD2.F32 R5, -RZ, R6.H1_H1 ;  /* 0x30000006ff057230 */ /* 0x000fc40000004100 */
[C---:B------:R-:W-:Y:S01]  /*6480*/  FFMA.FTZ R26, R9.reuse, R14, -R26 ;  /* 0x0000000e091a7223 */ /* 0x040fe2000001081a */
[----:B------:R-:W-:Y:S01]  /*6490*/  FFMA.FTZ R29, R9, R24, R27 ;  /* 0x00000018091d7223 */ /* 0x000fe2000001001b */
[----:B------:R-:W-:Y:S01]  /*64a0*/  HADD2.F32 R6, -RZ, R6.H0_H0 ;  /* 0x20000006ff067230 */ /* 0x000fe20000004100 */
[----:B------:R-:W-:Y:S01]  /*64b0*/  F2FP.F16.E4M3.UNPACK_B R3, R4 ;  /* 0x00000004ff03723e */ /* 0x000fe200020006ff */
[C---:B------:R-:W-:Y:S01]  /*64c0*/  FMUL.FTZ R9, R5.reuse, R20 ;  /* 0x0000001405097220 */ /* 0x040fe20000410000 */
[----:B------:R-:W-:Y:S01]  /*64d0*/  FMUL.FTZ R27, R5, R12 ;  /* 0x0000000c051b7220 */ /* 0x000fe20000410000 */
[----:B------:R-:W-:Y:S01]  /*64e0*/  HADD2.F32 R5, -RZ, R10.H1_H1 ;  /* 0x3000000aff057230 */ /* 0x000fe20000004100 */
[----:B------:R-:W-:Y:S01]  /*64f0*/  F2FP.F16.E4M3.UNPACK_B R4, R4.H1 ;  /* 0x00000004ff04723e */ /* 0x000fe200030006ff */
[----:B------:R-:W-:Y:S02]  /*6500*/  HADD2.F32 R14, -RZ, R25.H0_H0 ;  /* 0x20000019ff0e7230 */ /* 0x000fe40000004100 */
[----:B------:R-:W-:Y:S01]  /*6510*/  FFMA.FTZ R24, R6, R12, -R9 ;  /* 0x0000000c06187223 */ /* 0x000fe20000010809 */
[----:B------:R-:W-:-:S02]  /*6520*/  HADD2.F32 R9, -RZ, R15.H0_H0 ;  /* 0x2000000fff097230 */ /* 0x000fc40000004100 */
[----:B------:R-:W-:Y:S01]  /*6530*/  FFMA.FTZ R27, R6, R20, R27 ;  /* 0x00000014061b7223 */ /* 0x000fe2000001001b */
        /* <DEDUP_REMOVED lines=11> */
[----:B------:R-:W-:Y:S01]  /*65f0*/  FMUL.FTZ R10, R6, R15 ;  /* 0x0000000f060a7220 */ /* 0x000fe20000410000 */
[----:B------:R-:W-:Y:S01]  /*6600*/  F2FP.F16.E4M3.UNPACK_B R9, R13 ;  /* 0x0000000dff09723e */ /* 0x000fe200020006ff */
[C---:B------:R-:W-:Y:S01]  /*6610*/  FFMA.FTZ R30, R11.reuse, R15, -R12 ;  /* 0x0000000f0b1e7223 */ /* 0x040fe2000001080c */
[----:B------:R-:W-:Y:S02]  /*6620*/  HADD2.F32 R6, -RZ, R4.H1_H1 ;  /* 0x30000004ff067230 */ /* 0x000fe40000004100 */
[----:B------:R-:W-:Y:S01]  /*6630*/  FFMA.FTZ R25, R11, R25, R10 ;  /* 0x000000190b197223 */ /* 0x000fe2000001000a */
[--C-:B------:R-:W-:Y:S01]  /*6640*/  HADD2.F32 R12, -RZ, R5.reuse.H1_H1 ;  /* 0x30000005ff0c7230 */ /* 0x100fe20000004100 */
[----:B------:R-:W-:Y:S01]  /*6650*/  F2FP.F16.E4M3.UNPACK_B R13, R13.H1 ;  /* 0x0000000dff0d723e */ /* 0x000fe200030006ff */
[----:B------:R-:W-:Y:S01]  /*6660*/  HADD2.F32 R11, -RZ, R5.H0_H0 ;  /* 0x20000005ff0b7230 */ /* 0x000fe20000004100 */
[----:B------:R-:W-:Y:S01]  /*6670*/  F2FP.F16.E4M3.UNPACK_B R21, R21.H1 ;  /* 0x00000015ff15723e */ /* 0x000fe200030006ff */
[----:B------:R-:W-:-:S02]  /*6680*/  HADD2.F32 R10, -RZ, R9.H1_H1 ;  /* 0x30000009ff0a7230 */ /* 0x000fc40000004100 */
[C---:B------:R-:W-:Y:S01]  /*6690*/  FMUL.FTZ R14, R6.reuse, R12 ;  /* 0x0000000c060e7220 */ /* 0x040fe20000410000 */
[----:B------:R-:W-:Y:S02]  /*66a0*/  HADD2.F32 R5, -RZ, R4.H0_H0 ;  /* 0x20000004ff057230 */ /* 0x000fe40000004100 */
[----:B------:R-:W-:Y:S02]  /*66b0*/  HADD2.F32 R4, -RZ, R3.H1_H1 ;  /* 0x30000003ff047230 */ /* 0x000fe40000004100 */
[-C--:B------:R-:W-:Y:S01]  /*66c0*/  FMUL.FTZ R20, R6, R10.reuse ;  /* 0x0000000a06147220 */ /* 0x080fe20000410000 */
[----:B------:R-:W-:Y:S02]  /*66d0*/  HADD2.F32 R9, -RZ, R9.H0_H0 ;  /* 0x20000009ff097230 */ /* 0x000fe40000004100 */
[C---:B------:R-:W-:Y:S01]  /*66e0*/  FFMA.FTZ R14, R5.reuse, R10, -R14 ;  /* 0x0000000a050e7223 */ /* 0x040fe2000001080e */
[----:B------:R-:W-:Y:S02]  /*66f0*/  HADD2.F32 R3, -RZ, R3.H0_H0 ;  /* 0x20000003ff037230 */ /* 0x000fe40000004100 */
[C---:B------:R-:W-:Y:S01]  /*6700*/  FMUL.FTZ R6, R4.reuse, R11 ;  /* 0x0000000b04067220 */ /* 0x040fe20000410000 */
[----:B------:R-:W-:Y:S01]  /*6710*/  FFMA.FTZ R15, R5, R12, R20 ;  /* 0x0000000c050f7223 */ /* 0x000fe20000010014 */
[----:B------:R-:W-:Y:S01]  /*6720*/  FMUL.FTZ R4, R4, R9 ;  /* 0x0000000904047220 */ /* 0x000fe20000410000 */
[----:B------:R-:W-:-:S02]  /*6730*/  HADD2.F32 R5, -RZ, R13.H1_H1 ;  /* 0x3000000dff057230 */ /* 0x000fc40000004100 */
[C---:B------:R-:W-:Y:S01]  /*6740*/  FFMA.FTZ R12, R3.reuse, R9, -R6 ;  /* 0x00000009030c7223 */ /* 0x040fe20000010806 */
[--C-:B------:R-:W-:Y:S02]  /*6750*/  HADD2.F32 R9, -RZ, R21.reuse.H1_H1 ;  /* 0x30000015ff097230 */ /* 0x100fe40000004100 */
[----:B------:R-:W-:Y:S01]  /*6760*/  FFMA.FTZ R11, R3, R11, R4 ;  /* 0x0000000b030b7223 */ /* 0x000fe20000010004 */
[----:B------:R-:W-:Y:S02]  /*6770*/  HADD2.F32 R4, -RZ, R8.H1_H1 ;  /* 0x30000008ff047230 */ /* 0x000fe40000004100 */
[----:B------:R-:W-:Y:S02]  /*6780*/  HADD2.F32 R10, -RZ, R21.H0_H0 ;  /* 0x20000015ff0a7230 */ /* 0x000fe40000004100 */
[----:B------:R-:W-:Y:S02]  /*6790*/  HADD2.F32 R3, -RZ, R7.H1_H1 ;  /* 0x30000007ff037230 */ /* 0x000fe40000004100 */
[----:B------:R-:W-:Y:S01]  /*67a0*/  FMUL.FTZ R20, R4, R5 ;  /* 0x0000000504147220 */ /* 0x000fe20000410000 */
[----:B------:R-:W-:-:S02]  /*67b0*/  HADD2.F32 R6, -RZ, R13.H0_H0 ;  /* 0x2000000dff067230 */ /* 0x000fc40000004100 */
[----:B------:R-:W-:Y:S01]  /*67c0*/  FMUL.FTZ R13, R4, R9 ;  /* 0x00000009040d7220 */ /* 0x000fe20000410000 */
        /* <DEDUP_REMOVED lines=16> */
[----:B------:R3:W-:Y:S01]  /*68d0*/  STS.128 [R0+0xb000], R4 ;  /* 0x00b0000400007388 */ /* 0x0007e20000000c00 */
[----:B------:R-:W-:Y:S05]  /*68e0*/  BRA `(.L_x_365) ;  /* 0x00000010009c7947 */ /* 0x000fea0003800000 */
.L_x_359:
[----:B------:R-:W-:-:S03]  /*68f0*/  UMOV UR4, 0xffffffff ;  /* 0xffffffff00047882 */ /* 0x000fc60000000000 */
[----:B------:R-:W-:Y:S05]  /*6900*/  BRA.DIV UR4, `(.L_x_368) ;  /* 0x000000fa04807947 */ /* 0x000fea000b800000 */
[----:B------:R0:W1:Y:S04]  /*6910*/  SHFL.IDX PT, R27, R26, RZ, 0x1e1f ;  /* 0x001e1fff1a1b7589 */ /* 0x00006800000e0000 */
[----:B------:R0:W2:Y:S04]  /*6920*/  SHFL.IDX PT, R14, R24, RZ, 0x1e1f ;  /* 0x001e1fff180e7589 */ /* 0x0000a800000e0000 */
[----:B------:R0:W3:Y:S04]  /*6930*/  SHFL.IDX PT, R0, R28, RZ, 0x1e1f ;  /* 0x001e1fff1c007589 */ /* 0x0000e800000e0000 */
[----:B------:R0:W4:Y:S02]  /*6940*/  SHFL.IDX PT, R3, R30, RZ, 0x1e1f ;  /* 0x001e1fff1e037589 */ /* 0x00012400000e0000 */
.L_x_547:
[----:B------:R-:W5:Y:S01]  /*6950*/  LDL R6, [R1+0x4c] ;  /* 0x00004c0001067983 */ /* 0x000f620000100800 */
[----:B------:R-:W-:Y:S01]  /*6960*/  ULDC UR4, c[0x0][0x448] ;  /* 0x0001120000047ab9 */ /* 0x000fe20000000800 */
[----:B------:R-:W0:Y:S01]  /*6970*/  LDC R37, c[0x0][0x3f4] ;  /* 0x0000fd00ff257b82 */ /* 0x000e220000000800 */
[----:B------:R-:W-:Y:S01]  /*6980*/  IMAD R29, R29, UR4, RZ ;  /* 0x000000041d1d7c24 */ /* 0x000fe2000f8e02ff */
[----:B------:R-:W-:Y:S01]  /*6990*/  BSSY B1, `(.L_x_369) ;  /* 0x0000016000017945 */ /* 0x000fe20003800000 */
[----:B------:R-:W-:Y:S02]  /*69a0*/  CS2R R8, SRZ ;  /* 0x0000000000087805 */ /* 0x000fe4000001ff00 */
[----:B------:R-:W-:Y:S02]  /*69b0*/  CS2R R10, SRZ ;  /* 0x00000000000a7805 */ /* 0x000fe4000001ff00 */
[----:B------:R-:W-:Y:S02]  /*69c0*/  ISETP.GE.AND P0, PT, R4, R29, PT ;  /* 0x0000001d0400720c */ /* 0x000fe40003f06270 */
[----:B-----5:R-:W-:-:S04]  /*69d0*/  LEA.HI R5, R6, R6, RZ, 0x1 ;  /* 0x0000000606057211 */ /* 0x020fc800078f08ff */
[----:B------:R-:W-:-:S05]  /*69e0*/  LOP3.LUT R5, R5, 0xfffffffe, RZ, 0xc0, !PT ;  /* 0xfffffffe05057812 */ /* 0x000fca00078ec0ff */
[----:B------:R-:W-:Y:S01]  /*69f0*/  IMAD.IADD R21, R6, 0x1, -R5 ;  /* 0x0000000106157824 */ /* 0x000fe200078e0a05 */
[----:B------:R-:W-:Y:S02]  /*6a00*/  CS2R R4, SRZ ;  /* 0x0000000000047805 */ /* 0x000fe4000001ff00 */
[----:B------:R-:W-:Y:S02]  /*6a10*/  CS2R R6, SRZ ;  /* 0x0000000000067805 */ /* 0x000fe4000001ff00 */
[----:B------:R-:W-:Y:S01]  /*6a20*/  SHF.L.U32 R21, R21, 0x1f, RZ ;  /* 0x0000001f15157819 */ /* 0x000fe200000006ff */
[----:B0-----:R-:W-:Y:S06]  /*6a30*/  @P0 BRA `(.L_x_370) ;  /* 0x00000000002c0947 */ /* 0x001fec0003800000 */
[----:B------:R-:W-:Y:S01]  /*6a40*/  ULDC UR4, c[0x0][0x3f4] ;  /* 0x0000fd0000047ab9 */ /* 0x000fe20000000800 */
[C---:B-1----:R-:W-:Y:S02]  /*6a50*/  IADD3 R12, P0, R18.reuse, R27, RZ ;  /* 0x0000001b120c7210 */ /* 0x042fe40007f1e0ff */
[C---:B------:R-:W-:Y:S02]  /*6a60*/  ISETP.GE.AND P2, PT, R18.reuse, UR4, PT ;  /* 0x0000000412007c0c */ /* 0x040fe4000bf46270 */
[----:B------:R-:W-:Y:S02]  /*6a70*/  SHF.R.S32.HI R4, RZ, 0x1f, R18 ;  /* 0x0000001fff047819 */ /* 0x000fe40000011412 */
[----:B--2---:R-:W-:-:S03]  /*6a80*/  IADD3 R14, P1, R18, R14, RZ ;  /* 0x0000000e120e7210 */ /* 0x004fc60007f3e0ff */
[--C-:B---3--:R-:W-:Y:S02]  /*6a90*/  IMAD.X R13, R0, 0x1, R4.reuse, P0 ;  /* 0x00000001000d7824 */ /* 0x108fe400000e0604 */
[----:B----4-:R-:W-:Y:S01]  /*6aa0*/  IMAD.X R15, R3, 0x1, R4, P1 ;  /* 0x00000001030f7824 */ /* 0x010fe200008e0604 */
[----:B------:R-:W-:-:S03]  /*6ab0*/  CS2R R4, SRZ ;  /* 0x0000000000047805 */ /* 0x000fc6000001ff00 */
[----:B------:R-:W-:Y:S05]  /*6ac0*/  @P2 BRA `(.L_x_370) ;  /* 0x0000000000082947 */ /* 0x000fea0003800000 */
[----:B------:R0:W5:Y:S04]  /*6ad0*/  LD.E.128 R4, desc[UR40][R12.64] ;  /* 0x000000280c047980 */ /* 0x000168000c101d00 */
[----:B------:R0:W5:Y:S02]  /*6ae0*/  LD.E.128 R8, desc[UR40][R14.64] ;  /* 0x000000280e087980 */ /* 0x000164000c101d00 */
.L_x_370:
[----:B------:R-:W-:Y:S05]  /*6af0*/  BSYNC B1 ;  /* 0x0000000000017941 */ /* 0x000fea0003800000 */
.L_x_369:
[----:B---3--:R-:W3:Y:S01]  /*6b00*/  LDL.LU R0, [R1+0x14] ;  /* 0x0000140001007983 */ /* 0x008ee20000300800 */
[----:B------:R-:W1:Y:S01]  /*6b10*/  SYNCS.PHASECHK.TRANS64.TRYWAIT P1, [R16+URZ+0x13200], R21 ;  /* 0x01320015100075a7 */ /* 0x000e62000802017f */
[----:B------:R-:W-:Y:S01]  /*6b20*/  ISETP.GE.AND P0, PT, R18, R37, PT ;  /* 0x000000251200720c */ /* 0x000fe20003f06270 */
[----:B------:R-:W-:Y:S01]  /*6b30*/  BSSY B1, `(.L_x_371) ;  /* 0x0000005000017945 */ /* 0x000fe20003800000 */
[----:B---3--:R-:W-:-:S05]  /*6b40*/  IMAD R0, R0, -0xc0, R29 ;  /* 0xffffff4000007824 */ /* 0x008fca00078e021d */
[----:B----4-:R-:W-:-:S04]  /*6b50*/  VIMNMX R3, R0, 0xc0, PT ;  /* 0x000000c000037848 */ /* 0x010fc80003fe0100 */
[----:B------:R-:W-:Y:S01]  /*6b60*/  ISETP.GE.OR P0, PT, R22, R3, P0 ;  /* 0x000000031600720c */ /* 0x000fe20000706670 */
[----:B-1----:R-:W-:-:S12]  /*6b70*/  @!P1 BRA `(.L_x_372) ;  /* 0x000000f800549947 */ /* 0x002fd80003800000 */
.L_x_548:
[----:B------:R-:W-:Y:S05]  /*6b80*/  BSYNC B1 ;  /* 0x0000000000017941 */ /* 0x000fea0003800000 */
.L_x_371:
[----:B------:R-:W-:Y:S05]  /*6b90*/  @P0 BRA `(.L_x_365) ;  /* 0x0000000c00f00947 */ /* 0x000fea0003800000 */
[----:B------:R-:W3:Y:S04]  /*6ba0*/  LDL R36, [R1+0x2c] ;  /* 0x00002c0001247983 */ /* 0x000ee80000100800 */
[----:B------:R-:W4:Y:S04]  /*6bb0*/  LDL R34, [R1+0x30] ;  /* 0x0000300001227983 */ /* 0x000f280000100800 */
[----:B------:R-:W4:Y:S04]  /*6bc0*/  LDL R29, [R1+0x34] ;  /* 0x00003400011d7983 */ /* 0x000f280000100800 */
[----:B------:R-:W4:Y:S01]  /*6bd0*/  LDL R50, [R1+0x64] ;  /* 0x0000640001327983 */ /* 0x000f220000100800 */
[----:B-----5:R-:W-:-:S02]  /*6be0*/  SHF.R.U32.HI R0, RZ, 0x8, R4 ;  /* 0x00000008ff007819 */ /* 0x020fc40000011604 */
[----:B------:R-:W-:Y:S02]  /*6bf0*/  LOP3.LUT R3, R4, 0xff, RZ, 0xc0, !PT ;  /* 0x000000ff04037812 */ /* 0x000fe400078ec0ff */
[----:B------:R-:W-:Y:S02]  /*6c00*/  LOP3.LUT R0, R0, 0xff, RZ, 0xc0, !PT ;  /* 0x000000ff00007812 */ /* 0x000fe400078ec0ff */
[----:B------:R-:W-:Y:S02]  /*6c10*/  SHF.R.U32.HI R25, RZ, 0x8, R5 ;  /* 0x00000008ff197819 */ /* 0x000fe40000011605 */
[----:B------:R-:W-:Y:S02]  /*6c20*/  PRMT R20, R0, 0x7604, R3 ;  /* 0x0000760400147816 */ /* 0x000fe40000000003 */
[----:B0-----:R-:W-:Y:S02]  /*6c30*/  LOP3.LUT R13, R5, 0xff, RZ, 0xc0, !PT ;  /* 0x000000ff050d7812 */ /* 0x001fe400078ec0ff */
[----:B------:R-:W-:-:S02]  /*6c40*/  SHF.R.U32.HI R3, RZ, 0x8, R6 ;  /* 0x00000008ff037819 */ /* 0x000fc40000011606 */
[----:B------:R-:W-:Y:S02]  /*6c50*/  LOP3.LUT R0, R25, 0xff, RZ, 0xc0, !PT ;  /* 0x000000ff19007812 */ /* 0x000fe400078ec0ff */
[----:B------:R-:W-:Y:S02]  /*6c60*/  LOP3.LUT R12, R6, 0xff, RZ, 0xc0, !PT ;  /* 0x000000ff060c7812 */ /* 0x000fe400078ec0ff */
[----:B------:R-:W-:Y:S02]  /*6c70*/  LOP3.LUT R3, R3, 0xff, RZ, 0xc0, !PT ;  /* 0x000000ff03037812 */ /* 0x000fe400078ec0ff */
[----:B------:R-:W-:Y:S01]  /*6c80*/  PRMT R28, R0, 0x7604, R13 ;  /* 0x00007604001c7816 */ /* 0x000fe2000000000d */
[----:B------:R-:W-:Y:S01]  /*6c90*/  IMAD.IADD R0, R18, 0x1, R37 ;  /* 0x0000000112007824 */ /* 0x000fe200078e0225 */
[----:B-1----:R-:W-:Y:S02]  /*6ca0*/  SHF.R.U32.HI R21, RZ, 0x8, R8 ;  /* 0x00000008ff157819 */ /* 0x002fe40000011608 */
[----:B------:R-:W-:-:S02]  /*6cb0*/  PRMT R30, R3, 0x7604, R12 ;  /* 0x00007604031e7816 */ /* 0x000fc4000000000c */
[----:B------:R-:W-:Y:S02]  /*6cc0*/  LOP3.LUT R24, R8, 0xff, RZ, 0xc0, !PT ;  /* 0x000000ff08187812 */ /* 0x000fe400078ec0ff */
[----:B------:R-:W-:Y:S02]  /*6cd0*/  LOP3.LUT R21, R21, 0xff, RZ, 0xc0, !PT ;  /* 0x000000ff15157812 */ /* 0x000fe400078ec0ff */
[----:B------:R-:W-:Y:S02]  /*6ce0*/  SHF.R.U32.HI R3, RZ, 0x8, R10 ;  /* 0x00000008ff037819 */ /* 0x000fe4000001160a */
[----:B------:R-:W-:Y:S02]  /*6cf0*/  PRMT R35, R21, 0x7604, R24 ;  /* 0x0000760415237816 */ /* 0x000fe40000000018 */
[----:B------:R-:W-:Y:S02]  /*6d00*/  SHF.R.U32.HI R27, RZ, 0x8, R11 ;  /* 0x00000008ff1b7819 */ /* 0x000fe4000001160b */
[----:B------:R-:W-:-:S02]  /*6d10*/  LOP3.LUT R25, R3, 0xff, RZ, 0xc0, !PT ;  /* 0x000000ff03197812 */ /* 0x000fc400078ec0ff */
[----:B------:R-:W-:Y:S02]  /*6d20*/  SHF.R.U32.HI R21, RZ, 0x8, R9 ;  /* 0x00000008ff157819 */ /* 0x000fe40000011609 */
[----:B--2---:R-:W-:Y:S02]  /*6d30*/  SHF.R.U32.HI R14, RZ, 0x8, R7 ;  /* 0x00000008ff0e7819 */ /* 0x004fe40000011607 */
[----:B------:R-:W-:Y:S02]  /*6d40*/  LOP3.LUT R24, R9, 0xff, RZ, 0xc0, !PT ;  /* 0x000000ff09187812 */ /* 0x000fe400078ec0ff */
[----:B------:R-:W-:Y:S02]  /*6d50*/  LOP3.LUT R26, R10, 0xff, RZ, 0xc0, !PT ;  /* 0x000000ff0a1a7812 */ /* 0x000fe400078ec0ff */
[----:B------:R-:W-:Y:S02]  /*6d60*/  LOP3.LUT R27, R27, 0xff, RZ, 0xc0, !PT ;  /* 0x000000ff1b1b7812 */ /* 0x000fe400078ec0ff */
[----:B------:R-:W-:-:S02]  /*6d70*/  LOP3.LUT R32, R11, 0xff, RZ, 0xc0, !PT ;  /* 0x000000ff0b207812 */ /* 0x000fc400078ec0ff */
[----:B------:R-:W-:Y:S02]  /*6d80*/  LOP3.LUT R21, R21, 0xff, RZ, 0xc0, !PT ;  /* 0x000000ff15157812 */ /* 0x000fe400078ec0ff */
[----:B------:R-:W-:Y:S02]  /*6d90*/  LOP3.LUT R15, R7, 0xff, RZ, 0xc0, !PT ;  /* 0x000000ff070f7812 */ /* 0x000fe400078ec0ff */
[----:B------:R-:W-:Y:S02]  /*6da0*/  LOP3.LUT R14, R14, 0xff, RZ, 0xc0, !PT ;  /* 0x000000ff0e0e7812 */ /* 0x000fe400078ec0ff */
[----:B------:R-:W-:Y:S02]  /*6db0*/  PRMT R37, R21, 0x7604, R24 ;  /* 0x0000760415257816 */ /* 0x000fe40000000018 */
[----:B------:R-:W-:Y:S02]  /*6dc0*/  PRMT R39, R25, 0x7604, R26 ;  /* 0x0000760419277816 */ /* 0x000fe4000000001a */
[----:B------:R-:W-:-:S02]  /*6dd0*/  PRMT R43, R27, 0x7604, R32 ;  /* 0x000076041b2b7816 */ /* 0x000fc40000000020 */
[----:B------:R-:W-:Y:S02]  /*6de0*/  PRMT R33, R14, 0x7604, R15 ;  /* 0x000076040e217816 */ /* 0x000fe4000000000f */
[----:B------:R-:W-:Y:S02]  /*6df0*/  SHF.R.U32.HI R21, RZ, 0x10, R5 ;  /* 0x00000010ff157819 */ /* 0x000fe40000011605 */
[----:B------:R-:W-:Y:S02]  /*6e00*/  SHF.R.U32.HI R32, RZ, 0x10, R7 ;  /* 0x00000010ff207819 */ /* 0x000fe40000011607 */
[----:B------:R-:W-:Y:S02]  /*6e10*/  LOP3.LUT R21, R21, 0xff, RZ, 0xc0, !PT ;  /* 0x000000ff15157812 */ /* 0x000fe400078ec0ff */
[----:B------:R-:W-:Y:S02]  /*6e20*/  LOP3.LUT R32, R32, 0xff, RZ, 0xc0, !PT ;  /* 0x000000ff20207812 */ /* 0x000fe400078ec0ff */
[----:B------:R-:W-:-:S02]  /*6e30*/  PRMT R21, R21, 0x7054, R28 ;  /* 0x0000705415157816 */ /* 0x000fc4000000001c */
[----:B------:R-:W-:Y:S02]  /*6e40*/  SHF.R.U32.HI R28, RZ, 0x10, R9 ;  /* 0x00000010ff1c7819 */ /* 0x000fe40000011609 */
[----:B------:R-:W-:Y:S02]  /*6e50*/  PRMT R33, R32, 0x7054, R33 ;  /* 0x0000705420217816 */ /* 0x000fe40000000021 */
[----:B------:R-:W-:Y:S02]  /*6e60*/  SHF.R.U32.HI R32, RZ, 0x10, R11 ;  /* 0x00000010ff207819 */ /* 0x000fe4000001160b */
[----:B------:R-:W-:Y:S02]  /*6e70*/  LOP3.LUT R28, R28, 0xff, RZ, 0xc0, !PT ;  /* 0x000000ff1c1c7812 */ /* 0x000fe400078ec0ff */
[----:B------:R-:W-:Y:S02]  /*6e80*/  LOP3.LUT R32, R32, 0xff, RZ, 0xc0, !PT ;  /* 0x000000ff20207812 */ /* 0x000fe400078ec0ff */
[----:B------:R-:W-:-:S02]  /*6e90*/  PRMT R37, R28, 0x7054, R37 ;  /* 0x000070541c257816 */ /* 0x000fc40000000025 */
[----:B------:R-:W-:-:S04]  /*6ea0*/  PRMT R43, R32, 0x7054, R43 ;  /* 0x00007054202b7816 */ /* 0x000fc8000000002b */
[----:B------:R-:W-:Y:S02]  /*6eb0*/  LOP3.LUT R43, R43, 0xff000000, R11, 0xf8, !PT ;  /* 0xff0000002b2b7812 */ /* 0x000fe400078ef80b */
[----:B---3--:R-:W-:Y:S02]  /*6ec0*/  LOP3.LUT R0, R36, 0x30, R0, 0xf8, !PT ;  /* 0x0000003024007812 */ /* 0x008fe400078ef800 */
[----:B------:R-:W-:Y:S02]  /*6ed0*/  LOP3.LUT R36, R33, 0xff000000, R7, 0xf8, !PT ;  /* 0xff00000021247812 */ /* 0x000fe400078ef807 */
[----:B----4-:R-:W-:Y:S02]  /*6ee0*/  LOP3.LUT R3, R0, R34, RZ, 0x3c, !PT ;  /* 0x0000002200037212 */ /* 0x010fe400078e3cff */
[----:B------:R-:W-:Y:S02]  /*6ef0*/  LOP3.LUT R34, R21, 0xff000000, R5, 0xf8, !PT ;  /* 0xff00000015227812 */ /* 0x000fe400078ef805 */
[----:B------:R-:W-:-:S02]  /*6f00*/  IADD3 R0, R16, R29, R3 ;  /* 0x0000001d10007210 */ /* 0x000fc40007ffe003 */
[----:B------:R-:W-:Y:S01]  /*6f10*/  SHF.R.U32.HI R29, RZ, 0x10, R6 ;  /* 0x00000010ff1d7819 */ /* 0x000fe20000011606 */
[----:B------:R-:W0:Y:S01]  /*6f20*/  LDS.128 R12, [R50+0xb000] ;  /* 0x00b00000320c7984 */ /* 0x000e220000000c00 */
[----:B------:R-:W-:Y:S02]  /*6f30*/  SHF.R.U32.HI R3, RZ, 0x10, R4 ;  /* 0x00000010ff037819 */ /* 0x000fe40000011604 */
[----:B------:R-:W-:Y:S01]  /*6f40*/  LOP3.LUT R29, R29, 0xff, RZ, 0xc0, !PT ;  /* 0x000000ff1d1d7812 */ /* 0x000fe200078ec0ff */
[----:B------:R-:W1:Y:S01]  /*6f50*/  LDS.128 R24, [R0+0xb000] ;  /* 0x00b0000000187984 */ /* 0x000e620000000c00 */
[----:B------:R-:W-:Y:S02]  /*6f60*/  LOP3.LUT R3, R3, 0xff, RZ, 0xc0, !PT ;  /* 0x000000ff03037812 */ /* 0x000fe400078ec0ff */
[----:B------:R-:W-:Y:S02]  /*6f70*/  PRMT R29, R29, 0x7054, R30 ;  /* 0x000070541d1d7816 */ /* 0x000fe4000000001e */
[----:B------:R-:W-:-:S02]  /*6f80*/  SHF.R.U32.HI R30, RZ, 0x10, R10 ;  /* 0x00000010ff1e7819 */ /* 0x000fc4000001160a */
[----:B------:R-:W-:Y:S02]  /*6f90*/  PRMT R3, R3, 0x7054, R20 ;  /* 0x0000705403037816 */ /* 0x000fe40000000014 */
[----:B------:R-:W-:Y:S02]  /*6fa0*/  SHF.R.U32.HI R20, RZ, 0x10, R8 ;  /* 0x00000010ff147819 */ /* 0x000fe40000011608 */
[----:B------:R-:W-:Y:S02]  /*6fb0*/  LOP3.LUT R30, R30, 0xff, RZ, 0xc0, !PT ;  /* 0x000000ff1e1e7812 */ /* 0x000fe400078ec0ff */
[----:B------:R-:W-:Y:S02]  /*6fc0*/  LOP3.LUT R20, R20, 0xff, RZ, 0xc0, !PT ;  /* 0x000000ff14147812 */ /* 0x000fe400078ec0ff */
[----:B------:R-:W-:Y:S02]  /*6fd0*/  PRMT R41, R30, 0x7054, R39 ;  /* 0x000070541e297816 */ /* 0x000fe40000000027 */
[----:B------:R-:W-:-:S02]  /*6fe0*/  LOP3.LUT R39, R37, 0xff000000, R9, 0xf8, !PT ;  /* 0xff00000025277812 */ /* 0x000fc400078ef809 */
[----:B------:R-:W-:Y:S02]  /*6ff0*/  PRMT R35, R20, 0x7054, R35 ;  /* 0x0000705414237816 */ /* 0x000fe40000000023 */
[----:B------:R-:W-:Y:S02]  /*7000*/  LOP3.LUT R20, R3, 0xff000000, R4, 0xf8, !PT ;  /* 0xff00000003147812 */ /* 0x000fe400078ef804 */
[----:B------:R-:W-:Y:S02]  /*7010*/  LOP3.LUT R4, R41, 0xff000000, R10, 0xf8, !PT ;  /* 0xff00000029047812 */ /* 0x000fe400078ef80a */
[----:B------:R-:W-:Y:S02]  /*7020*/  F2FP.F16.E4M3.UNPACK_B R40, R39 ;  /* 0x00000027ff28723e */ /* 0x000fe400020006ff */
[----:B------:R-:W-:Y:S02]  /*7030*/  F2FP.F16.E4M3.UNPACK_B R11, R34 ;  /* 0x00000022ff0b723e */ /* 0x000fe400020006ff */
[----:B------:R-:W-:-:S02]  /*7040*/  LOP3.LUT R3, R29, 0xff000000, R6, 0xf8, !PT ;  /* 0xff0000001d037812 */ /* 0x000fc400078ef806 */
[----:B------:R-:W-:Y:S02]  /*7050*/  LOP3.LUT R28, R35, 0xff000000, R8, 0xf8, !PT ;  /* 0xff000000231c7812 */ /* 0x000fe400078ef808 */
[----:B------:R-:W-:Y:S02]  /*7060*/  F2FP.F16.E4M3.UNPACK_B R39, R39.H1 ;  /* 0x00000027ff27723e */ /* 0x000fe400030006ff */
[----:B------:R-:W-:Y:S02]  /*7070*/  F2FP.F16.E4M3.UNPACK_B R34, R34.H1 ;  /* 0x00000022ff22723e */ /* 0x000fe400030006ff */
[-C--:B0-----:R-:W-:Y:S02]  /*7080*/  F2FP.F16.E4M3.UNPACK_B R8, R13.reuse ;  /* 0x0000000dff08723e */ /* 0x081fe400020006ff */
[----:B------:R-:W-:Y:S02]  /*7090*/  F2FP.F16.E4M3.UNPACK_B R29, R13.H1 ;  /* 0x0000000dff1d723e */ /* 0x000fe400030006ff */
[----:B-1----:R-:W-:Y:S01]  /*70a0*/  F2FP.F16.E4M3.UNPACK_B R10, R25 ;  /* 0x00000019ff0a723e */ /* 0x002fe200020006ff */
[--C-:B------:R-:W-:Y:S01]  /*70b0*/  HADD2.F32 R9, -RZ, R8.reuse.H0_H0 ;  /* 0x20000008ff097230 */ /* 0x100fe20000004100 */
[-C--:B------:R-:W-:Y:S01]  /*70c0*/  F2FP.F16.E4M3.UNPACK_B R30, R15.reuse ;  /* 0x0000000fff1e723e */ /* 0x080fe200020006ff */
[----:B------:R-:W-:Y:S01]  /*70d0*/  HADD2.F32 R8, -RZ, R8.H1_H1 ;  /* 0x30000008ff087230 */ /* 0x000fe20000004100 */
[----:B------:R-:W-:Y:S01]  /*70e0*/  F2FP.F16.E4M3.UNPACK_B R35, R15.H1 ;  /* 0x0000000fff23723e */ /* 0x000fe200030006ff */
[----:B------:R-:W-:Y:S01]  /*70f0*/  HADD2.F32 R15, -RZ, R40.H0_H0 ;  /* 0x20000028ff0f7230 */ /* 0x000fe20000004100 */
[-C--:B------:R-:W-:Y:S01]  /*7100*/  F2FP.F16.E4M3.UNPACK_B R13, R12.reuse ;  /* 0x0000000cff0d723e */ /* 0x080fe200020006ff */
[--C-:B------:R-:W-:Y:S01]  /*7110*/  HADD2.F32 R6, -RZ, R10.reuse.H0_H0 ;  /* 0x2000000aff067230 */ /* 0x100fe20000004100 */
[----:B------:R-:W-:Y:S01]  /*7120*/  F2FP.F16.E4M3.UNPACK_B R32, R12.H1 ;  /* 0x0000000cff20723e */ /* 0x000fe200030006ff */
[----:B------:R-:W-:Y:S01]  /*7130*/  HADD2.F32 R12, -RZ, R11.H0_H0 ;  /* 0x2000000bff0c7230 */ /* 0x000fe20000004100 */
[-C--:B------:R-:W-:Y:S01]  /*7140*/  F2FP.F16.E4M3.UNPACK_B R21, R24.reuse ;  /* 0x00000018ff15723e */ /* 0x080fe200020006ff */
[----:B------:R-:W-:Y:S01]  /*7150*/  HADD2.F32 R10, -RZ, R10.H1_H1 ;  /* 0x3000000aff0a7230 */ /* 0x000fe20000004100 */
[----:B------:R-:W-:Y:S01]  /*7160*/  F2FP.F16.E4M3.UNPACK_B R37, R24.H1 ;  /* 0x00000018ff25723e */ /* 0x000fe200030006ff */
[C---:B------:R-:W-:Y:S01]  /*7170*/  FMUL.FTZ R24, R6.reuse, R15 ;  /* 0x0000000f06187220 */ /* 0x040fe20000410000 */
[----:B------:R-:W-:Y:S01]  /*7180*/  FMUL.FTZ R42, R6, R12 ;  /* 0x0000000c062a7220 */ /* 0x000fe20000410000 */
[----:B------:R-:W-:-:S02]  /*7190*/  F2FP.F16.E4M3.UNPACK_B R25, R25.H1 ;  /* 0x00000019ff19723e */ /* 0x000fc400030006ff */
[-C--:B------:R-:W-:Y:S01]  /*71a0*/  F2FP.F16.E4M3.UNPACK_B R33, R27.reuse ;  /* 0x0000001bff21723e */ /* 0x080fe200020006ff */
[C---:B------:R-:W-:Y:S01]  /*71b0*/  FFMA.FTZ R6, R9.reuse, R12, -R24 ;  /* 0x0000000c09067223 */ /* 0x040fe20000010818 */
[----:B------:R-:W-:Y:S01]  /*71c0*/  F2FP.F16.E4M3.UNPACK_B R38, R27.H1 ;  /* 0x0000001bff26723e */ /* 0x000fe200030006ff */
[----:B------:R-:W-:Y:S02]  /*71d0*/  HADD2.F32 R27, -RZ, R40.H1_H1 ;  /* 0x30000028ff1b7230 */ /* 0x000fe40000004100 */
[----:B------:R-:W-:Y:S01]  /*71e0*/  FFMA.FTZ R9, R9, R15, R42 ;  /* 0x0000000f09097223 */ /* 0x000fe2000001002a */
[----:B------:R-:W-:Y:S01]  /*71f0*/  HADD2.F32 R15, -RZ, R11.H1_H1 ;  /* 0x3000000bff0f7230 */ /* 0x000fe20000004100 */
[----:B------:R-:W-:Y:S01]  /*7200*/  F2FP.F16.E4M3.UNPACK_B R7, R26 ;  /* 0x0000001aff07723e */ /* 0x000fe200020006ff */
[----:B------:R-:W-:Y:S02]  /*7210*/  HADD2.F32 R40, -RZ, R39.H0_H0 ;  /* 0x20000027ff287230 */ /* 0x000fe40000004100 */
[----:B------:R-:W-:Y:S01]  /*7220*/  FMUL.FTZ R41, R10, R27 ;  /* 0x0000001b0a297220 */ /* 0x000fe20000410000 */
[----:B------:R-:W-:-:S02]  /*7230*/  HADD2.F32 R11, -RZ, R25.H0_H0 ;  /* 0x20000019ff0b7230 */ /* 0x000fc40000004100 */
[-C--:B------:R-:W-:Y:S01]  /*7240*/  FMUL.FTZ R10, R10, R15.reuse ;  /* 0x0000000f0a0a7220 */ /* 0x080fe20000410000 */
[--C-:B------:R-:W-:Y:S01]  /*7250*/  HADD2.F32 R24, -RZ, R34.reuse.H0_H0 ;  /* 0x20000022ff187230 */ /* 0x100fe20000004100 */
[----:B------:R-:W-:Y:S01]  /*7260*/  F2FP.F16.E4M3.UNPACK_B R26, R26.H1 ;  /* 0x0000001aff1a723e */ /* 0x000fe200030006ff */
[----:B------:R-:W-:Y:S02]  /*7270*/  HADD2.F32 R12, -RZ, R29.H0_H0 ;  /* 0x2000001dff0c7230 */ /* 0x000fe40000004100 */
[C---:B------:R-:W-:Y:S01]  /*7280*/  FMUL.FTZ R45, R11.reuse, R40 ;  /* 0x000000280b2d7220 */ /* 0x040fe20000410000 */
[----:B------:R-:W-:Y:S02]  /*7290*/  HADD2.F32 R42, -RZ, R39.H1_H1 ;  /* 0x30000027ff2a7230 */ /* 0x000fe40000004100 */
[----:B------:R-:W-:Y:S01]  /*72a0*/  FMUL.FTZ R47, R11, R24 ;  /* 0x000000180b2f7220 */ /* 0x000fe20000410000 */
[C---:B------:R-:W-:Y:S01]  /*72b0*/  FFMA.FTZ R11, R8.reuse, R15, -R41 ;  /* 0x0000000f080b7223 */ /* 0x040fe20000010829 */
[----:B------:R-:W-:Y:S01]  /*72c0*/  F2FP.F16.E4M3.UNPACK_B R41, R43 ;  /* 0x0000002bff29723e */ /* 0x000fe200020006ff */
[----:B------:R-:W-:Y:S01]  /*72d0*/  FFMA.FTZ R8, R8, R27, R10 ;  /* 0x0000001b08087223 */ /* 0x000fe2000001000a */
[----:B------:R-:W-:Y:S01]  /*72e0*/  F2FP.F16.E4M3.UNPACK_B R39, R36 ;  /* 0x00000024ff27723e */ /* 0x000fe200020006ff */
[----:B------:R-:W-:Y:S01]  /*72f0*/  FFMA.FTZ R10, R12, R24, -R45 ;  /* 0x000000180c0a7223 */ /* 0x000fe2000001082d */
[----:B------:R-:W-:-:S02]  /*7300*/  HADD2.F32 R34, -RZ, R34.H1_H1 ;  /* 0x30000022ff227230 */ /* 0x000fc40000004100 */
[----:B------:R-:W-:Y:S01]  /*7310*/  FFMA.FTZ R12, R12, R40, R47 ;  /* 0x000000280c0c7223 */ /* 0x000fe2000001002f */
[----:B------:R-:W-:Y:S01]  /*7320*/  HADD2.F32 R25, -RZ, R25.H1_H1 ;  /* 0x30000019ff197230 */ /* 0x000fe20000004100 */
[----:B------:R-:W-:Y:S01]  /*7330*/  F2FP.F16.E4M3.UNPACK_B R36, R36.H1 ;  /* 0x00000024ff24723e */ /* 0x000fe200030006ff */
[----:B------:R-:W-:Y:S01]  /*7340*/  HADD2.F32 R44, -RZ, R41.H0_H0 ;  /* 0x20000029ff2c7230 */ /* 0x000fe20000004100 */
[----:B------:R-:W-:Y:S01]  /*7350*/  F2FP.F16.E4M3.UNPACK_B R5, R14 ;  /* 0x0000000eff05723e */ /* 0x000fe200020006ff */
[----:B------:R-:W-:Y:S02]  /*7360*/  HADD2.F32 R15, -RZ, R33.H0_H0 ;  /* 0x20000021ff0f7230 */ /* 0x000fe40000004100 */
[C---:B------:R-:W-:Y:S01]  /*7370*/  FMUL.FTZ R46, R25.reuse, R42 ;  /* 0x0000002a192e7220 */ /* 0x040fe20000410000 */
[----:B------:R-:W-:Y:S02]  /*7380*/  HADD2.F32 R40, -RZ, R39.H0_H0 ;  /* 0x20000027ff287230 */ /* 0x000fe40000004100 */
[----:B------:R-:W-:Y:S01]  /*7390*/  FMUL.FTZ R27, R25, R34 ;  /* 0x00000022191b7220 */ /* 0x000fe20000410000 */
[----:B------:R-:W-:-:S02]  /*73a0*/  HADD2.F32 R24, -RZ, R30.H0_H0 ;  /* 0x2000001eff187230 */ /* 0x000fc40000004100 */
[C---:B------:R-:W-:Y:S01]  /*73b0*/  FMUL.FTZ R25, R15.reuse, R44 ;  /* 0x0000002c0f197220 */ /* 0x040fe20000410000 */
[----:B------:R-:W-:Y:S02]  /*73c0*/  HADD2.F32 R29, -RZ, R29.H1_H1 ;  /* 0x3000001dff1d7230 */ /* 0x000fe40000004100 */
[-C--:B------:R-:W-:Y:S01]  /*73d0*/  FMUL.FTZ R45, R15, R40.reuse ;  /* 0x000000280f2d7220 */ /* 0x080fe20000410000 */
[----:B------:R-:W-:Y:S02]  /*73e0*/  HADD2.F32 R33, -RZ, R33.H1_H1 ;  /* 0x30000021ff217230 */ /* 0x000fe40000004100 */
[C---:B------:R-:W-:Y:S01]  /*73f0*/  FFMA.FTZ R25, R24.reuse, R40, -R25 ;  /* 0x0000002818197223 */ /* 0x040fe20000010819 */
[----:B------:R-:W-:Y:S02]  /*7400*/  HADD2.F32 R40, -RZ, R39.H1_H1 ;  /* 0x30000027ff287230 */ /* 0x000fe40000004100 */
[----:B------:R-:W-:Y:S01]  /*7410*/  FFMA.FTZ R24, R24, R44, R45 ;  /* 0x0000002c18187223 */ /* 0x000fe2000001002d */
[----:B------:R-:W-:Y:S01]  /*7420*/  F2FP.F16.E4M3.UNPACK_B R44, R43.H1 ;  /* 0x0000002bff2c723e */ /* 0x000fe200030006ff */
[C---:B------:R-:W-:Y:S01]  /*7430*/  FFMA.FTZ R27, R29.reuse, R42, R27 ;  /* 0x0000002a1d1b7223 */ /* 0x040fe2000001001b */
[----:B------:R-:W-:Y:S01]  /*7440*/  FFMA.FTZ R15, R29, R34, -R46 ;  /* 0x000000221d0f7223 */ /* 0x000fe2000001082e */
[----:B------:R-:W-:Y:S01]  /*7450*/  HADD2.F32 R42, -RZ, R41.H1_H1 ;  /* 0x30000029ff2a7230 */ /* 0x000fe20000004100 */
[----:B------:R-:W-:Y:S01]  /*7460*/  F2FP.F16.E4M3.UNPACK_B R14, R14.H1 ;  /* 0x0000000eff0e723e */ /* 0x000fe200030006ff */
[----:B------:R-:W-:Y:S01]  /*7470*/  HADD2.F32 R29, -RZ, R30.H1_H1 ;  /* 0x3000001eff1d7230 */ /* 0x000fe20000004100 */
[----:B------:R-:W-:Y:S01]  /*7480*/  F2FP.SATFINITE.E4M3.F32.PACK_AB_MERGE_C R12, R27, R12, RZ ;  /* 0x0000000c1b0c723e */ /* 0x000fe200048070ff */
[----:B------:R-:W-:-:S02]  /*7490*/  HADD2.F32 R41, -RZ, R44.H0_H0 ;  /* 0x2000002cff297230 */ /* 0x000fc40000004100 */
[C---:B------:R-:W-:Y:S01]  /*74a0*/  FMUL.FTZ R46, R33.reuse, R42 ;  /* 0x0000002a212e7220 */ /* 0x040fe20000410000 */
[----:B------:R-:W-:Y:S02]  /*74b0*/  HADD2.F32 R30, -RZ, R38.H0_H0 ;  /* 0x20000026ff1e7230 */ /* 0x000fe40000004100 */
[-C--:B------:R-:W-:Y:S01]  /*74c0*/  FMUL.FTZ R33, R33, R40.reuse ;  /* 0x0000002821217220 */ /* 0x080fe20000410000 */
[----:B------:R-:W-:Y:S01]  /*74d0*/  HADD2.F32 R39, -RZ, R36.H0_H0 ;  /* 0x20000024ff277230 */ /* 0x000fe20000004100 */
[----:B------:R-:W-:Y:S01]  /*74e0*/  F2FP.SATFINITE.E4M3.F32.PACK_AB_MERGE_C R9, R8, R9, R12 ;  /* 0x000000090809723e */ /* 0x000fe2000480700c */
[----:B------:R-:W-:Y:S02]  /*74f0*/  HADD2.F32 R34, -RZ, R35.H0_H0 ;  /* 0x20000023ff227230 */ /* 0x000fe40000004100 */
[C---:B------:R-:W-:Y:S01]  /*7500*/  FMUL.FTZ R43, R30.reuse, R41 ;  /* 0x000000291e2b7220 */ /* 0x040fe20000410000 */
[----:B------:R-:W-:Y:S02]  /*7510*/  HADD2.F32 R45, -RZ, R44.H1_H1 ;  /* 0x3000002cff2d7230 */ /* 0x000fe40000004100 */
[-C--:B------:R-:W-:Y:S01]  /*7520*/  FMUL.FTZ R48, R30, R39.reuse ;  /* 0x000000271e307220 */ /* 0x080fe20000410000 */
[C---:B------:R-:W-:Y:S01]  /*7530*/  FFMA.FTZ R30, R29.reuse, R40, -R46 ;  /* 0x000000281d1e7223 */ /* 0x040fe2000001082e */
[----:B------:R-:W-:Y:S01]  /*7540*/  FFMA.FTZ R29, R29, R42, R33 ;  /* 0x0000002a1d1d7223 */ /* 0x000fe20000010021 */
[C---:B------:R-:W-:Y:S01]  /*7550*/  FFMA.FTZ R33, R34.reuse, R39, -R43 ;  /* 0x0000002722217223 */ /* 0x040fe2000001082b */
[----:B------:R-:W-:Y:S01]  /*7560*/  F2FP.F16.E4M3.UNPACK_B R43, R28.H1 ;  /* 0x0000001cff2b723e */ /* 0x000fe200030006ff */
[----:B------:R-:W-:Y:S01]  /*7570*/  FFMA.FTZ R34, R34, R41, R48 ;  /* 0x0000002922227223 */ /* 0x000fe20000010030 */
[----:B------:R-:W-:Y:S01]  /*7580*/  F2FP.F16.E4M3.UNPACK_B R40, R20.H1 ;  /* 0x00000014ff28723e */ /* 0x000fe200030006ff */
[----:B------:R-:W-:-:S02]  /*7590*/  HADD2.F32 R42, -RZ, R36.H1_H1 ;  /* 0x30000024ff2a7230 */ /* 0x000fc40000004100 */
[----:B------:R-:W-:Y:S02]  /*75a0*/  HADD2.F32 R39, -RZ, R38.H1_H1 ;  /* 0x30000026ff277230 */ /* 0x000fe40000004100 */
[----:B------:R-:W-:Y:S02]  /*75b0*/  HADD2.F32 R44, -RZ, R43.H0_H0 ;  /* 0x2000002bff2c7230 */ /* 0x000fe40000004100 */
[----:B------:R-:W-:Y:S02]  /*75c0*/  HADD2.F32 R38, -RZ, R37.H0_H0 ;  /* 0x20000025ff267230 */ /* 0x000fe40000004100 */
[C---:B------:R-:W-:Y:S01]  /*75d0*/  FMUL.FTZ R47, R39.reuse, R45 ;  /* 0x0000002d272f7220 */ /* 0x040fe20000410000 */
[----:B------:R-:W-:Y:S02]  /*75e0*/  HADD2.F32 R41, -RZ, R40.H0_H0 ;  /* 0x20000028ff297230 */ /* 0x000fe40000004100 */
[----:B------:R-:W-:Y:S01]  /*75f0*/  FMUL.FTZ R48, R39, R42 ;  /* 0x0000002a27307220 */ /* 0x000fe20000410000 */
[----:B------:R-:W-:-:S02]  /*7600*/  HADD2.F32 R36, -RZ, R35.H1_H1 ;  /* 0x30000023ff247230 */ /* 0x000fc40000004100 */
[C---:B------:R-:W-:Y:S01]  /*7610*/  FMUL.FTZ R46, R38.reuse, R44 ;  /* 0x0000002c262e7220 */ /* 0x040fe20000410000 */
[----:B------:R-:W-:Y:S02]  /*7620*/  HADD2.F32 R35, -RZ, R32.H0_H0 ;  /* 0x20000020ff237230 */ /* 0x000fe40000004100 */
[----:B------:R-:W-:Y:S01]  /*7630*/  FMUL.FTZ R39, R38, R41 ;  /* 0x0000002926277220 */ /* 0x000fe20000410000 */
[----:B------:R-:W-:Y:S02]  /*7640*/  HADD2.F32 R43, -RZ, R43.H1_H1 ;  /* 0x3000002bff2b7230 */ /* 0x000fe40000004100 */
[C---:B------:R-:W-:Y:S01]  /*7650*/  FFMA.FTZ R42, R36.reuse, R42, -R47 ;  /* 0x0000002a242a7223 */ /* 0x040fe2000001082f */
[----:B------:R-:W-:Y:S01]  /*7660*/  FFMA.FTZ R49, R36, R45, R48 ;  /* 0x0000002d24317223 */ /* 0x000fe20000010030 */
[C---:B------:R-:W-:Y:S01]  /*7670*/  FFMA.FTZ R46, R35.reuse, R41, -R46 ;  /* 0x00000029232e7223 */ /* 0x040fe2000001082e */
[----:B------:R-:W-:Y:S01]  /*7680*/  FFMA.FTZ R44, R35, R44, R39 ;  /* 0x0000002c232c7223 */ /* 0x000fe20000010027 */
[----:B------:R-:W-:Y:S01]  /*7690*/  HADD2.F32 R37, -RZ, R37.H1_H1 ;  /* 0x30000025ff257230 */ /* 0x000fe20000004100 */
[----:B------:R-:W-:Y:S01]  /*76a0*/  F2FP.F16.E4M3.UNPACK_B R36, R28 ;  /* 0x0000001cff24723e */ /* 0x000fe200020006ff */
[----:B------:R-:W-:Y:S01]  /*76b0*/  HADD2.F32 R40, -RZ, R40.H1_H1 ;  /* 0x30000028ff287230 */ /* 0x000fe20000004100 */
[----:B------:R-:W-:Y:S01]  /*76c0*/  F2FP.F16.E4M3.UNPACK_B R35, R20 ;  /* 0x00000014ff23723e */ /* 0x000fe200020006ff */
[----:B------:R-:W-:-:S02]  /*76d0*/  HADD2.F32 R32, -RZ, R32.H1_H1 ;  /* 0x30000020ff207230 */ /* 0x000fc40000004100 */
[CC--:B------:R-:W-:Y:S01]  /*76e0*/  FMUL.FTZ R41, R37.reuse, R43.reuse ;  /* 0x0000002b25297220 */ /* 0x0c0fe20000410000 */
[----:B------:R-:W-:Y:S02]  /*76f0*/  HADD2.F32 R39, -RZ, R36.H0_H0 ;  /* 0x20000024ff277230 */ /* 0x000fe40000004100 */
[-C--:B------:R-:W-:Y:S01]  /*7700*/  FMUL.FTZ R20, R37, R40.reuse ;  /* 0x0000002825147220 */ /* 0x080fe20000410000 */
[----:B------:R-:W-:Y:S02]  /*7710*/  HADD2.F32 R28, -RZ, R21.H0_H0 ;  /* 0x20000015ff1c7230 */ /* 0x000fe40000004100 */
[C---:B------:R-:W-:Y:S01]  /*7720*/  FFMA.FTZ R45, R32.reuse, R40, -R41 ;  /* 0x00000028202d7223 */ /* 0x040fe20000010829 */
[----:B------:R-:W-:Y:S02]  /*7730*/  HADD2.F32 R37, -RZ, R35.H0_H0 ;  /* 0x20000023ff257230 */ /* 0x000fe40000004100 */
[----:B------:R-:W-:Y:S01]  /*7740*/  FFMA.FTZ R47, R32, R43, R20 ;  /* 0x0000002b202f7223 */ /* 0x000fe20000010014 */
[----:B------:R-:W-:-:S02]  /*7750*/  HADD2.F32 R20, -RZ, R13.H0_H0 ;  /* 0x2000000dff147230 */ /* 0x000fc40000004100 */
[C---:B------:R-:W-:Y:S01]  /*7760*/  FMUL.FTZ R41, R28.reuse, R39 ;  /* 0x000000271c297220 */ /* 0x040fe20000410000 */
[----:B------:R-:W-:Y:S02]  /*7770*/  HADD2.F32 R36, -RZ, R36.H1_H1 ;  /* 0x30000024ff247230 */ /* 0x000fe40000004100 */
[-C--:B------:R-:W-:Y:S01]  /*7780*/  FMUL.FTZ R43, R28, R37.reuse ;  /* 0x000000251c2b7220 */ /* 0x080fe20000410000 */
[----:B------:R-:W-:Y:S02]  /*7790*/  HADD2.F32 R21, -RZ, R21.H1_H1 ;  /* 0x30000015ff157230 */ /* 0x000fe40000004100 */
[C---:B------:R-:W-:Y:S01]  /*77a0*/  FFMA.FTZ R41, R20.reuse, R37, -R41 ;  /* 0x0000002514297223 */ /* 0x040fe20000010829 */
[----:B------:R-:W-:Y:S01]  /*77b0*/  HADD2.F32 R28, -RZ, R35.H1_H1 ;  /* 0x30000023ff1c7230 */ /* 0x000fe20000004100 */
[----:B------:R-:W-:Y:S01]  /*77c0*/  F2FP.F16.E4M3.UNPACK_B R37, R4.H1 ;  /* 0x00000004ff25723e */ /* 0x000fe200030006ff */
[----:B------:R-:W-:Y:S02]  /*77d0*/  HADD2.F32 R13, -RZ, R13.H1_H1 ;  /* 0x3000000dff0d7230 */ /* 0x000fe40000004100 */
[C---:B------:R-:W-:Y:S01]  /*77e0*/  FMUL.FTZ R38, R21.reuse, R36 ;  /* 0x0000002415267220 */ /* 0x040fe20000410000 */
[----:B------:R-:W-:Y:S01]  /*77f0*/  F2FP.F16.E4M3.UNPACK_B R32, R3.H1 ;  /* 0x00000003ff20723e */ /* 0x000fe200030006ff */
[-C--:B------:R-:W-:Y:S01]  /*7800*/  FMUL.FTZ R21, R21, R28.reuse ;  /* 0x0000001c15157220 */ /* 0x080fe20000410000 */
[----:B------:R-:W-:Y:S01]  /*7810*/  FFMA.FTZ R43, R20, R39, R43 ;  /* 0x00000027142b7223 */ /* 0x000fe2000001002b */
[----:B------:R-:W-:Y:S01]  /*7820*/  FFMA.FTZ R38, R13, R28, -R38 ;  /* 0x0000001c0d267223 */ /* 0x000fe20000010826 */
[----:B------:R-:W-:-:S02]  /*7830*/  HADD2.F32 R28, -RZ, R37.H0_H0 ;  /* 0x20000025ff1c7230 */ /* 0x000fc40000004100 */
[----:B------:R-:W-:Y:S01]  /*7840*/  FFMA.FTZ R36, R13, R36, R21 ;  /* 0x000000240d247223 */ /* 0x000fe20000010015 */
[----:B------:R-:W-:Y:S01]  /*7850*/  HADD2.F32 R20, -RZ, R26.H0_H0 ;  /* 0x2000001aff147230 */ /* 0x000fe20000004100 */
[----:B------:R-:W-:Y:S01]  /*7860*/  F2FP.F16.E4M3.UNPACK_B R3, R3 ;  /* 0x00000003ff03723e */ /* 0x000fe200020006ff */
[--C-:B------:R-:W-:Y:S01]  /*7870*/  HADD2.F32 R21, -RZ, R32.reuse.H0_H0 ;  /* 0x20000020ff157230 */ /* 0x100fe20000004100 */
[----:B------:R-:W-:Y:S01]  /*7880*/  F2FP.SATFINITE.E4M3.F32.PACK_AB_MERGE_C R34, R49, R34, RZ ;  /* 0x000000223122723e */ /* 0x000fe200048070ff */
[----:B------:R-:W-:Y:S02]  /*7890*/  HADD2.F32 R35, -RZ, R32.H1_H1 ;  /* 0x30000020ff237230 */ /* 0x000fe40000004100 */
[C---:B------:R-:W-:Y:S01]  /*78a0*/  FMUL.FTZ R32, R20.reuse, R28 ;  /* 0x0000001c14207220 */ /* 0x040fe20000410000 */
[----:B------:R-:W-:Y:S02]  /*78b0*/  HADD2.F32 R13, -RZ, R14.H0_H0 ;  /* 0x2000000eff0d7230 */ /* 0x000fe40000004100 */
[----:B------:R-:W-:Y:S01]  /*78c0*/  FMUL.FTZ R20, R20, R21 ;  /* 0x0000001514147220 */ /* 0x000fe20000410000 */
[----:B------:R-:W-:Y:S01]  /*78d0*/  HADD2.F32 R37, -RZ, R37.H1_H1 ;  /* 0x30000025ff257230 */ /* 0x000fe20000004100 */
[----:B------:R-:W-:Y:S01]  /*78e0*/  F2FP.SATFINITE.E4M3.F32.PACK_AB_MERGE_C R44, R47, R44, RZ ;  /* 0x0000002c2f2c723e */ /* 0x000fe200048070ff */
[----:B------:R-:W-:-:S02]  /*78f0*/  HADD2.F32 R26, -RZ, R26.H1_H1 ;  /* 0x3000001aff1a7230 */ /* 0x000fc40000004100 */
[C---:B------:R-:W-:Y:S01]  /*7900*/  FFMA.FTZ R32, R13.reuse, R21, -R32 ;  /* 0x000000150d207223 */ /* 0x040fe20000010820 */
[----:B------:R-:W-:Y:S02]  /*7910*/  HADD2.F32 R14, -RZ, R14.H1_H1 ;  /* 0x3000000eff0e7230 */ /* 0x000fe40000004100 */
[----:B------:R-:W-:Y:S01]  /*7920*/  FFMA.FTZ R39, R13, R28, R20 ;  /* 0x0000001c0d277223 */ /* 0x000fe20000010014 */
[----:B------:R-:W-:Y:S01]  /*7930*/  F2FP.F16.E4M3.UNPACK_B R20, R4 ;  /* 0x00000004ff14723e */ /* 0x000fe200020006ff */
[C---:B------:R-:W-:Y:S01]  /*7940*/  FMUL.FTZ R21, R26.reuse, R37 ;  /* 0x000000251a157220 */ /* 0x040fe20000410000 */
[----:B------:R-:W-:Y:S01]  /*7950*/  FMUL.FTZ R26, R26, R35 ;  /* 0x000000231a1a7220 */ /* 0x000fe20000410000 */
[----:B------:R-:W-:Y:S01]  /*7960*/  HADD2.F32 R4, -RZ, R7.H0_H0 ;  /* 0x20000007ff047230 */ /* 0x000fe20000004100 */
[----:B------:R-:W-:Y:S01]  /*7970*/  F2FP.SATFINITE.E4M3.F32.PACK_AB_MERGE_C R8, R36, R43, R44 ;  /* 0x0000002b2408723e */ /* 0x000fe2000480702c */
[----:B------:R-:W-:Y:S01]  /*7980*/  FFMA.FTZ R35, R14, R35, -R21 ;  /* 0x000000230e237223 */ /* 0x000fe20000010815 */
[----:B------:R-:W-:-:S02]  /*7990*/  HADD2.F32 R21, -RZ, R20.H0_H0 ;  /* 0x20000014ff157230 */ /* 0x000fc40000004100 */
[----:B------:R-:W-:Y:S01]  /*79a0*/  FFMA.FTZ R40, R14, R37, R26 ;  /* 0x000000250e287223 */ /* 0x000fe2000001001a */
[----:B------:R-:W-:Y:S02]  /*79b0*/  HADD2.F32 R20, -RZ, R20.H1_H1 ;  /* 0x30000014ff147230 */ /* 0x000fe40000004100 */
[----:B------:R-:W-:Y:S02]  /*79c0*/  HADD2.F32 R7, -RZ, R7.H1_H1 ;  /* 0x30000007ff077230 */ /* 0x000fe40000004100 */
[----:B------:R-:W-:Y:S01]  /*79d0*/  FMUL.FTZ R26, R4, R21 ;  /* 0x00000015041a7220 */ /* 0x000fe20000410000 */
[--C-:B------:R-:W-:Y:S01]  /*79e0*/  HADD2.F32 R14, -RZ, R3.reuse.H1_H1 ;  /* 0x30000003ff0e7230 */ /* 0x100fe20000004100 */
[----:B------:R-:W-:Y:S01]  /*79f0*/  F2FP.SATFINITE.E4M3.F32.PACK_AB_MERGE_C R32, R35, R32, RZ ;  /* 0x000000202320723e */ /* 0x000fe200048070ff */
[----:B------:R-:W-:Y:S02]  /*7a00*/  HADD2.F32 R13, -RZ, R3.H0_H0 ;  /* 0x20000003ff0d7230 */ /* 0x000fe40000004100 */
[----:B------:R-:W-:Y:S01]  /*7a10*/  FMUL.FTZ R28, R7, R20 ;  /* 0x00000014071c7220 */ /* 0x000fe20000410000 */
[----:B------:R-:W-:-:S02]  /*7a20*/  HADD2.F32 R3, -RZ, R5.H0_H0 ;  /* 0x20000005ff037230 */ /* 0x000fc40000004100 */
[-C--:B------:R-:W-:Y:S01]  /*7a30*/  FMUL.FTZ R7, R7, R14.reuse ;  /* 0x0000000e07077220 */ /* 0x080fe20000410000 */
[----:B------:R-:W-:Y:S02]  /*7a40*/  HADD2.F32 R5, -RZ, R5.H1_H1 ;  /* 0x30000005ff057230 */ /* 0x000fe40000004100 */
[-C--:B------:R-:W-:Y:S01]  /*7a50*/  FMUL.FTZ R4, R4, R13.reuse ;  /* 0x0000000d04047220 */ /* 0x080fe20000410000 */
[----:B------:R-:W-:Y:S02]  /*7a60*/  FFMA.FTZ R26, R3, R13, -R26 ;  /* 0x0000000d031a7223 */ /* 0x000fe4000001081a */
[C---:B------:R-:W-:Y:S01]  /*7a70*/  FFMA.FTZ R13, R5.reuse, R14, -R28 ;  /* 0x0000000e050d7223 */ /* 0x040fe2000001081c */
[----:B------:R-:W-:Y:S01]  /*7a80*/  FFMA.FTZ R20, R5, R20, R7 ;  /* 0x0000001405147223 */ /* 0x000fe20000010007 */
[----:B------:R-:W-:Y:S01]  /*7a90*/  FFMA.FTZ R3, R3, R21, R4 ;  /* 0x0000001503037223 */ /* 0x000fe20000010004 */
[----:B------:R-:W-:Y:S02]  /*7aa0*/  F2FP.SATFINITE.E4M3.F32.PACK_AB_MERGE_C R5, R15, R10, RZ ;  /* 0x0000000a0f05723e */ /* 0x000fe400048070ff */
[----:B------:R-:W-:-:S02]  /*7ab0*/  F2FP.SATFINITE.E4M3.F32.PACK_AB_MERGE_C R7, R42, R33, RZ ;  /* 0x000000212a07723e */ /* 0x000fc400048070ff */
[----:B------:R-:W-:Y:S02]  /*7ac0*/  F2FP.SATFINITE.E4M3.F32.PACK_AB_MERGE_C R4, R45, R46, RZ ;  /* 0x0000002e2d04723e */ /* 0x000fe400048070ff */
[----:B------:R-:W-:Y:S02]  /*7ad0*/  F2FP.SATFINITE.E4M3.F32.PACK_AB_MERGE_C R10, R40, R39, RZ ;  /* 0x00000027280a723e */ /* 0x000fe400048070ff */
[----:B------:R-:W-:Y:S02]  /*7ae0*/  F2FP.SATFINITE.E4M3.F32.PACK_AB_MERGE_C R5, R11, R6, R5 ;  /* 0x000000060b05723e */ /* 0x000fe40004807005 */
[----:B------:R-:W-:Y:S02]  /*7af0*/  F2FP.SATFINITE.E4M3.F32.PACK_AB_MERGE_C R7, R30, R25, R7 ;  /* 0x000000191e07723e */ /* 0x000fe40004807007 */
[----:B------:R-:W-:Y:S02]  /*7b00*/  F2FP.SATFINITE.E4M3.F32.PACK_AB_MERGE_C R4, R38, R41, R4 ;  /* 0x000000292604723e */ /* 0x000fe40004807004 */
[----:B------:R-:W-:-:S02]  /*7b10*/  F2FP.SATFINITE.E4M3.F32.PACK_AB_MERGE_C R6, R13, R26, R32 ;  /* 0x0000001a0d06723e */ /* 0x000fc40004807020 */
[----:B------:R-:W-:Y:S02]  /*7b20*/  F2FP.SATFINITE.E4M3.F32.PACK_AB_MERGE_C R11, R29, R24, R34 ;  /* 0x000000181d0b723e */ /* 0x000fe40004807022 */
[----:B------:R-:W-:Y:S01]  /*7b30*/  F2FP.SATFINITE.E4M3.F32.PACK_AB_MERGE_C R10, R20, R3, R10 ;  /* 0x00000003140a723e */ /* 0x000fe2000480700a */
[----:B------:R4:W-:Y:S04]  /*7b40*/  STS.128 [R50+0xb000], R4 ;  /* 0x00b0000432007388 */ /* 0x0009e80000000c00 */
[----:B------:R4:W-:Y:S02]  /*7b50*/  STS.128 [R0+0xb000], R8 ;  /* 0x00b0000800007388 */ /* 0x0009e40000000c00 */
.L_x_365:
[----:B------:R-:W-:Y:S05]  /*7b60*/  BSYNC B0 ;  /* 0x0000000000007941 */ /* 0x000fea0003800000 */
.L_x_358:
[----:B------:R-:W-:Y:S01]  /*7b70*/  @!PT LDS RZ, [RZ] ;  /* 0x00000000fffff984 */ /* 0x000fe20000000800 */
[----:B------:R-:W-:Y:S01]  /*7b80*/  @!PT LDS RZ, [RZ] ;  /* 0x00000000fffff984 */ /* 0x000fe20000000800 */
[----:B------:R-:W-:Y:S01]  /*7b90*/  @!PT LDS RZ, [RZ] ;  /* 0x00000000fffff984 */ /* 0x000fe20000000800 */
[----:B------:R-:W-:Y:S01]  /*7ba0*/  @!PT LDS RZ, [RZ] ;  /* 0x00000000fffff984 */ /* 0x000fe20000000800 */
[----:B------:R0:W-:Y:S06]  /*7bb0*/  MEMBAR.ALL.CTA ;  /* 0x0000000000007992 */ /* 0x0001ec0000008000 */
[----:B0-----:R-:W0:Y:S01]  /*7bc0*/  FENCE.VIEW.ASYNC.S ;  /* 0x00000000000073c6 */ /* 0x001e220000000000 */
[----:B------:R-:W-:Y:S05]  /*7bd0*/  WARPSYNC.ALL ;  /* 0x0000000000007948 */ /* 0x000fea0003800000 */
[----:B0-----:R-:W-:Y:S06]  /*7be0*/  BAR.SYNC.DEFER_BLOCKING 0xd, 0x180 ;  /* 0x0346000000007b1d */ /* 0x001fec0000010000 */
.L_x_355:
[----:B---34-:R-:W3:Y:S02]  /*7bf0*/  LDL R0, [R1+0x8] ;  /* 0x0000080001007983 */ /* 0x018ee40000100800 */
[----:B---3--:R-:W-:-:S13]  /*7c00*/  ISETP.NE.AND P0, PT, R0, 0x3, PT ;  /* 0x000000030000780c */ /* 0x008fda0003f05270 */
[----:B------:R-:W-:Y:S05]  /*7c10*/  @!P0 BRA `(.L_x_373) ;  /* 0x0000000000048947 */ /* 0x000fea0003800000 */
[----:B------:R-:W-:Y:S01]  /*7c20*/  BPT.TRAP 0x1 ;  /* 0x000000040000795c */ /* 0x000fe20000300000 */
.L_x_373:
[----:B------:R-:W3:Y:S04]  /*7c30*/  LDL R0, [R1+0x4] ;  /* 0x0000040001007983 */ /* 0x000ee80000100800 */
[----:B01----:R-:W4:Y:S01]  /*7c40*/  LDL R3, [R1+0xc] ;  /* 0x00000c0001037983 */ /* 0x003f220000100800 */
[----:B---3--:R-:W-:Y:S01]  /*7c50*/  IMAD R0, R0, 0x8, R16 ;  /* 0x0000000800007824 */ /* 0x008fe200078e0210 */
[----:B----45:R-:W-:-:S04]  /*7c60*/  SHF.L.U32 R7, R3, 0x1f, RZ ;  /* 0x0000001f03077819 */ /* 0x030fc800000006ff */
[----:B------:R0:W1:Y:S01]  /*7c70*/  SYNCS.PHASECHK.TRANS64.TRYWAIT P1, [R0+URZ+0x13230], R7 ;  /* 0x01323007000075a7 */ /* 0x000062000802017f */
[----:B------:R-:W-:Y:S05]  /*7c80*/  @!P0 BRA `(.L_x_374) ;  /* 0x0000000000048947 */ /* 0x000fea0003800000 */
[----:B------:R-:W-:Y:S01]  /*7c90*/  BPT.TRAP 0x1 ;  /* 0x000000040000795c */ /* 0x000fe20000300000 */
.L_x_374:
[----:B------:R-:W-:Y:S01]  /*7ca0*/  IADD3 R3, R16, 0xe000, RZ ;  /* 0x0000e00010037810 */ /* 0x000fe20007ffe0ff */
[----:B------:R-:W-:Y:S01]  /*7cb0*/  IMAD.MOV.U32 R5, RZ, RZ, -0x7fffffe0 ;  /* 0x80000020ff057424 */ /* 0x000fe200078e00ff */
[----:B------:R-:W-:Y:S02]  /*7cc0*/  LOP3.LUT R4, R31, 0x10000, RZ, 0xfc, !PT ;  /* 0x000100001f047812 */ /* 0x000fe400078efcff */
[----:B------:R-:W-:-:S04]  /*7cd0*/  SHF.R.U32.HI R3, RZ, 0x4, R3 ;  /* 0x00000004ff037819 */ /* 0x000fc80000011603 */
[----:B------:R-:W-:-:S04]  /*7ce0*/  LOP3.LUT R3, R3, 0x3fff, RZ, 0xc0, !PT ;  /* 0x00003fff03037812 */ /* 0x000fc800078ec0ff */
[----:B------:R-:W-:-:S05]  /*7cf0*/  LOP3.LUT R3, R3, 0x10000, RZ, 0xfc, !PT ;  /* 0x0001000003037812 */ /* 0x000fca00078efcff */
[----:B------:R3:W-:Y:S01]  /*7d00*/  STL [R1+0x10], R3 ;  /* 0x0000100301007387 */ /* 0x0007e20000100800 */
[----:B-1----:R-:W-:Y:S05]  /*7d10*/  @P1 BRA `(.L_x_375) ;  /* 0x0000000000081947 */ /* 0x002fea0003800000 */
[----:B------:R-:W1:Y:S02]  /*7d20*/  SYNCS.PHASECHK.TRANS64.TRYWAIT P1, [R0+URZ+0x13230], R7 ;  /* 0x01323007000075a7 */ /* 0x000e64000802017f */
[----:B-1----:R-:W-:Y:S05]  /*7d30*/  @!P1 BRA `(.L_x_376) ;  /* 0x000000e400f89947 */ /* 0x002fea0003800000 */
.L_x_375:
[----:B---3--:R-:W3:Y:S04]  /*7d40*/  LDL R3, [R1+0x10] ;  /* 0x0000100001037983 */ /* 0x008ee80000100800 */
[----:B------:R-:W3:Y:S01]  /*7d50*/  LDL R108, [R1+0x4] ;  /* 0x00000400016c7983 */ /* 0x000ee20000100800 */
[----:B------:R-:W-:Y:S01]  /*7d60*/  IMAD.MOV.U32 R9, RZ, RZ, -0x7fffffe0 ;  /* 0x80000020ff097424 */ /* 0x000fe200078e00ff */
[----:B------:R-:W-:Y:S05]  /*7d70*/  WARPSYNC.ALL ;  /* 0x0000000000007948 */ /* 0x000fea0003800000 */
[----:B------:R-:W-:Y:S01]  /*7d80*/  R2UR UR4, R4 ;  /* 0x00000000040472ca */ /* 0x000fe200000e0000 */
[----:B------:R-:W4:Y:S01]  /*7d90*/  LDL R107, [R1+0x70] ;  /* 0x00007000016b7983 */ /* 0x000f220000100800 */
[----:B------:R-:W-:-:S02]  /*7da0*/  R2UR UR5, R5 ;  /* 0x00000000050572ca */ /* 0x000fc400000e0000 */
[----:B------:R-:W-:Y:S01]  /*7db0*/  R2UR UR7, R9 ;  /* 0x00000000090772ca */ /* 0x000fe200000e0000 */
[----:B------:R-:W-:Y:S01]  /*7dc0*/  WARPGROUP.ARRIVE ;  /* 0x00000000000079c5 */ /* 0x000fe20000000000 */
[----:B01----:R-:W-:Y:S01]  /*7dd0*/  IMAD.MOV.U32 R7, RZ, RZ, -0x7fffffe0 ;  /* 0x80000020ff077424 */ /* 0x003fe200078e00ff */
[----:B------:R-:W-:Y:S02]  /*7de0*/  MOV R11, 0x80000020 ;  /* 0x80000020000b7802 */ /* 0x000fe40000000f00 */
[C---:B------:R-:W-:Y:S02]  /*7df0*/  R2UR UR8, R4.reuse ;  /* 0x00000000040872ca */ /* 0x040fe400000e0000 */
[----:B------:R-:W-:Y:S02]  /*7e00*/  R2UR UR11, R11 ;  /* 0x000000000b0b72ca */ /* 0x000fe400000e0000 */
[----:B------:R-:W-:Y:S02]  /*7e10*/  R2UR UR9, R5 ;  /* 0x00000000050972ca */ /* 0x000fe400000e0000 */
[----:B------:R-:W-:-:S02]  /*7e20*/  R2UR UR12, R4 ;  /* 0x00000000040c72ca */ /* 0x000fc400000e0000 */
[----:B------:R-:W-:Y:S01]  /*7e30*/  R2UR UR13, R5 ;  /* 0x00000000050d72ca */ /* 0x000fe200000e0000 */
[----:B------:R-:W-:Y:S01]  /*7e40*/  IMAD.MOV.U32 R11, RZ, RZ, -0x7fffffe0 ;  /* 0x80000020ff0b7424 */ /* 0x000fe200078e00ff */
[----:B------:R-:W-:Y:S02]  /*7e50*/  R2UR UR16, R4 ;  /* 0x00000000041072ca */ /* 0x000fe400000e0000 */
[----:B------:R-:W-:Y:S01]  /*7e60*/  P2R R106, PR, RZ, 0x1 ;  /* 0x00000001ff6a7803 */ /* 0x000fe20000000000 */
[----:B---3--:R-:W-:-:S05]  /*7e70*/  IMAD R8, R108, 0x280, R3 ;  /* 0x000002806c087824 */ /* 0x008fca00078e0203 */
[----:B------:R-:W-:-:S13]  /*7e80*/  R2UR UR6, R8 ;  /* 0x00000000080672ca */ /* 0x000fda00000e0000 */
[----:B------:R-:W-:Y:S01]  /*7e90*/  QGMMA.64x32x32.F32.E4M3.E4M3 R88, gdesc[UR4], RZ, !UPT, gsb0 ;  /* 0x00600000045879f3 */ /* 0x000fe2000c0008ff */
[----:B------:R-:W-:Y:S01]  /*7ea0*/  VIADD R6, R8, 0x80 ;  /* 0x0000008008067836 */ /* 0x000fe20000000000 */
[----:B------:R-:W-:Y:S02]  /*7eb0*/  R2UR UR7, R7 ;  /* 0x00000000070772ca */ /* 0x000fe400000e0000 */
[----:B------:R-:W-:Y:S02]  /*7ec0*/  R2UR UR4, R4 ;  /* 0x00000000040472ca */ /* 0x000fe400000e0000 */
[----:B------:R-:W-:Y:S02]  /*7ed0*/  R2UR UR6, R6 ;  /* 0x00000000060672ca */ /* 0x000fe400000e0000 */
[----:B------:R-:W-:Y:S01]  /*7ee0*/  R2UR UR5, R5 ;  /* 0x00000000050572ca */ /* 0x000fe200000e0000 */
[----:B------:R-:W-:Y:S02]  /*7ef0*/  WARPGROUP.DEPBAR.LE gsb0, 0x0 ;  /* 0x00008000000079c5 */ /* 0x000fe40000010000 */
[----:B------:R-:W-:-:S10]  /*7f00*/  WARPGROUP.ARRIVE ;  /* 0x00000000000079c5 */ /* 0x000fd40000000000 */
[----:B------:R-:W-:Y:S01]  /*7f10*/  QGMMA.64x32x32.F32.E4M3.E4M3 R72, gdesc[UR4], RZ, !UPT, gsb0 ;  /* 0x00600000044879f3 */ /* 0x000fe2000c0008ff */
[----:B------:R-:W-:-:S05]  /*7f20*/  VIADD R10, R8, 0x100 ;  /* 0x00000100080a7836 */ /* 0x000fca0000000000 */
[----:B------:R-:W-:Y:S01]  /*7f30*/  R2UR UR10, R10 ;  /* 0x000000000a0a72ca */ /* 0x000fe200000e0000 */
[----:B------:R-:W-:Y:S02]  /*7f40*/  WARPGROUP.DEPBAR.LE gsb0, 0x0 ;  /* 0x00008000000079c5 */ /* 0x000fe40000010000 */
[----:B------:R-:W-:-:S10]  /*7f50*/  WARPGROUP.ARRIVE ;  /* 0x00000000000079c5 */ /* 0x000fd40000000000 */
[----:B------:R-:W-:Y:S01]  /*7f60*/  QGMMA.64x32x32.F32.E4M3.E4M3 R56, gdesc[UR8], RZ, !UPT, gsb0 ;  /* 0x00600000083879f3 */ /* 0x000fe2000c0008ff */
[----:B------:R-:W-:Y:S02]  /*7f70*/  VIADD R6, R8, 0x180 ;  /* 0x0000018008067836 */ /* 0x000fe40000000000 */
[----:B------:R-:W-:-:S03]  /*7f80*/  IMAD.MOV.U32 R7, RZ, RZ, -0x7fffffe0 ;  /* 0x80000020ff077424 */ /* 0x000fc600078e00ff */
[----:B------:R-:W-:Y:S02]  /*7f90*/  R2UR UR14, R6 ;  /* 0x00000000060e72ca */ /* 0x000fe400000e0000 */
[----:B------:R-:W-:Y:S01]  /*7fa0*/  R2UR UR15, R7 ;  /* 0x00000000070f72ca */ /* 0x000fe200000e0000 */
[----:B------:R-:W-:Y:S02]  /*7fb0*/  WARPGROUP.DEPBAR.LE gsb0, 0x0 ;  /* 0x00008000000079c5 */ /* 0x000fe40000010000 */
[----:B------:R-:W-:-:S10]  /*7fc0*/  WARPGROUP.ARRIVE ;  /* 0x00000000000079c5 */ /* 0x000fd40000000000 */
[----:B------:R-:W-:Y:S01]  /*7fd0*/  QGMMA.64x32x32.F32.E4M3.E4M3 R40, gdesc[UR12], RZ, !UPT, gsb0 ;  /* 0x006000000c2879f3 */ /* 0x000fe2000c0008ff */
[----:B------:R-:W-:Y:S01]  /*7fe0*/  VIADD R10, R8, 0x200 ;  /* 0x00000200080a7836 */ /* 0x000fe20000000000 */
[----:B------:R-:W-:Y:S02]  /*7ff0*/  R2UR UR19, R11 ;  /* 0x000000000b1372ca */ /* 0x000fe400000e0000 */
[----:B------:R-:W-:Y:S02]  /*8000*/  R2UR UR17, R5 ;  /* 0x00000000051172ca */ /* 0x000fe400000e0000 */
[----:B------:R-:W-:Y:S01]  /*8010*/  R2UR UR18, R10 ;  /* 0x000000000a1272ca */ /* 0x000fe200000e0000 */
[----:B------:R-:W-:Y:S02]  /*8020*/  WARPGROUP.DEPBAR.LE gsb0, 0x0 ;  /* 0x00008000000079c5 */ /* 0x000fe40000010000 */
[----:B------:R-:W-:-:S10]  /*8030*/  WARPGROUP.ARRIVE ;  /* 0x00000000000079c5 */ /* 0x000fd40000000000 */
[----:B------:R-:W-:Y:S01]  /*8040*/  QGMMA.64x32x32.F32.E4M3.E4M3 R24, gdesc[UR16], RZ, !UPT, gsb0 ;  /* 0x00600000101879f3 */ /* 0x000fe2000c0008ff */
[----:B------:R-:W-:Y:S01]  /*8050*/  VIADD R12, R8, 0x2 ;  /* 0x00000002080c7836 */ /* 0x000fe20000000000 */
[----:B------:R-:W-:Y:S01]  /*8060*/  MOV R7, 0x80000020 ;  /* 0x8000002000077802 */ /* 0x000fe20000000f00 */
[----:B------:R-:W-:Y:S02]  /*8070*/  VIADD R6, R4, 0x2 ;  /* 0x0000000204067836 */ /* 0x000fe40000000000 */
[----:B------:R-:W-:Y:S01]  /*8080*/  IMAD.MOV.U32 R13, RZ, RZ, -0x7fffffe0 ;  /* 0x80000020ff0d7424 */ /* 0x000fe200078e00ff */
[----:B------:R-:W-:Y:S02]  /*8090*/  R2UR UR22, R12 ;  /* 0x000000000c1672ca */ /* 0x000fe400000e0000 */
[----:B------:R-:W-:Y:S02]  /*80a0*/  R2UR UR20, R6 ;  /* 0x00000000061472ca */ /* 0x000fe400000e0000 */
[----:B------:R-:W-:-:S02]  /*80b0*/  R2UR UR23, R13 ;  /* 0x000000000d1772ca */ /* 0x000fc400000e0000 */
[----:B------:R-:W-:Y:S01]  /*80c0*/  R2UR UR21, R7 ;  /* 0x00000000071572ca */ /* 0x000fe200000e0000 */
[----:B------:R-:W-:Y:S02]  /*80d0*/  WARPGROUP.DEPBAR.LE gsb0, 0x0 ;  /* 0x00008000000079c5 */ /* 0x000fe40000010000 */
[----:B------:R-:W-:-:S10]  /*80e0*/  WARPGROUP.ARRIVE ;  /* 0x00000000000079c5 */ /* 0x000fd40000000000 */
[----:B------:R-:W-:Y:S01]  /*80f0*/  QGMMA.64x32x32.F32.E4M3.E4M3 R88, gdesc[UR20], R88, gsb0 ;  /* 0x00600000145879f3 */ /* 0x000fe20008000858 */
[----:B------:R-:W-:Y:S02]  /*8100*/  VIADD R10, R8, 0x82 ;  /* 0x00000082080a7836 */ /* 0x000fe40000000000 */
[----:B------:R-:W-:Y:S01]  /*8110*/  IMAD.MOV.U32 R11, RZ, RZ, -0x7fffffe0 ;  /* 0x80000020ff0b7424 */ /* 0x000fe200078e00ff */
[----:B------:R-:W-:Y:S02]  /*8120*/  R2UR UR4, R6 ;  /* 0x00000000060472ca */ /* 0x000fe400000e0000 */
[----:B------:R-:W-:Y:S02]  /*8130*/  R2UR UR6, R10 ;  /* 0x000000000a0672ca */ /* 0x000fe400000e0000 */
[----:B------:R-:W-:Y:S02]  /*8140*/  R2UR UR7, R11 ;  /* 0x000000000b0772ca */ /* 0x000fe400000e0000 */
[----:B------:R-:W-:Y:S01]  /*8150*/  R2UR UR5, R7 ;  /* 0x00000000070572ca */ /* 0x000fe200000e0000 */
[----:B------:R-:W-:-:S02]  /*8160*/  WARPGROUP.DEPBAR.LE gsb0, 0x0 ;  /* 0x00008000000079c5 */ /* 0x000fc40000010000 */
        /* <DEDUP_REMOVED lines=17> */
[C---:B------:R-:W-:Y:S01]  /*8280*/  FMUL.FTZ R3, R2.reuse, R88 ;  /* 0x0000005802037220 */ /* 0x040fe20000410000 */
[----:B------:R-:W-:Y:S01]  /*8290*/  FMUL.FTZ R12, R2, R89 ;  /* 0x00000059020c7220 */ /* 0x000fe20000410000 */
[----:B------:R-:W-:-:S02]  /*82a0*/  WARPGROUP.DEPBAR.LE gsb0, 0x0 ;  /* 0x00008000000079c5 */ /* 0x000fc40000010000 */
[----:B------:R-:W-:-:S08]  /*82b0*/  WARPGROUP.ARRIVE ;  /* 0x00000000000079c5 */ /* 0x000fd00000000000 */
[----:B------:R-:W-:Y:S01]  /*82c0*/  QGMMA.64x32x32.F32.E4M3.E4M3 R40, gdesc[UR4], R40, gsb0 ;  /* 0x00600000042879f3 */ /* 0x000fe20008000828 */
[C---:B------:R-:W-:Y:S01]  /*82d0*/  FMUL.FTZ R20, R2.reuse, R93 ;  /* 0x0000005d02147220 */ /* 0x040fe20000410000 */
[C---:B------:R-:W-:Y:S01]  /*82e0*/  FMUL.FTZ R15, R2.reuse, R92 ;  /* 0x0000005c020f7220 */ /* 0x040fe20000410000 */
[----:B------:R-:W0:Y:S01]  /*82f0*/  MUFU.TANH R3, R3 ;  /* 0x0000000300037308 */ /* 0x000e220000002400 */
[C---:B------:R-:W-:Y:S01]  /*8300*/  FMUL.FTZ R10, R2.reuse, R58 ;  /* 0x0000003a020a7220 */ /* 0x040fe20000410000 */
[C---:B------:R-:W-:Y:S01]  /*8310*/  FMUL.FTZ R58, R2.reuse, R60 ;  /* 0x0000003c023a7220 */ /* 0x040fe20000410000 */
[----:B------:R-:W-:Y:S01]  /*8320*/  FMUL.FTZ R60, R2, R62 ;  /* 0x0000003e023c7220 */ /* 0x000fe20000410000 */
[----:B----4-:R-:W-:-:S04]  /*8330*/  IADD3 R9, R107, R105, RZ ;  /* 0x000000696b097210 */ /* 0x010fc80007ffe0ff */
[----:B------:R-:W1:Y:S01]  /*8340*/  MUFU.TANH R12, R12 ;  /* 0x0000000c000c7308 */ /* 0x000e620000002400 */
[C---:B------:R-:W-:Y:S01]  /*8350*/  FMUL.FTZ R62, R2.reuse, R64 ;  /* 0x00000040023e7220 */ /* 0x040fe20000410000 */
[C---:B------:R-:W-:Y:S01]  /*8360*/  FMUL.FTZ R64, R2.reuse, R66 ;  /* 0x0000004202407220 */ /* 0x040fe20000410000 */
[C---:B------:R-:W-:Y:S01]  /*8370*/  FMUL.FTZ R89, R2.reuse, R96 ;  /* 0x0000006002597220 */ /* 0x040fe20000410000 */
[----:B------:R-:W-:-:S04]  /*8380*/  FMUL.FTZ R66, R2, R68 ;  /* 0x0000004402427220 */ /* 0x000fc80000410000 */
[----:B------:R-:W3:Y:S01]  /*8390*/  MUFU.TANH R20, R20 ;  /* 0x0000001400147308 */ /* 0x000ee20000002400 */
[----:B------:R-:W-:Y:S01]  /*83a0*/  FMUL.FTZ R68, R2, R70 ;  /* 0x0000004602447220 */ /* 0x000fe20000410000 */
[----:B------:R-:W-:Y:S02]  /*83b0*/  IMAD R70, R104, -0xa0, R9 ;  /* 0xffffff6068467824 */ /* 0x000fe400078e0209 */
[----:B------:R-:W-:-:S04]  /*83c0*/  FMUL.FTZ R13, R2, R90 ;  /* 0x0000005a020d7220 */ /* 0x000fc80000410000 */
[----:B------:R-:W4:Y:S01]  /*83d0*/  MUFU.TANH R15, R15 ;  /* 0x0000000f000f7308 */ /* 0x000f220000002400 */
[C---:B------:R-:W-:Y:S01]  /*83e0*/  FMUL.FTZ R90, R2.reuse, R97 ;  /* 0x00000061025a7220 */ /* 0x040fe20000410000 */
[C---:B------:R-:W-:Y:S01]  /*83f0*/  FMUL.FTZ R11, R2.reuse, R59 ;  /* 0x0000003b020b7220 */ /* 0x040fe20000410000 */
[C---:B------:R-:W-:Y:S01]  /*8400*/  FMUL.FTZ R59, R2.reuse, R61 ;  /* 0x0000003d023b7220 */ /* 0x040fe20000410000 */
[C---:B------:R-:W-:Y:S01]  /*8410*/  FMUL.FTZ R61, R2.reuse, R63 ;  /* 0x0000003f023d7220 */ /* 0x040fe20000410000 */
[C---:B--2---:R-:W-:Y:S01]  /*8420*/  FMUL.FTZ R14, R2.reuse, R91 ;  /* 0x0000005b020e7220 */ /* 0x044fe20000410000 */
[----:B------:R-:W-:Y:S01]  /*8430*/  FMUL.FTZ R63, R2, R65 ;  /* 0x00000041023f7220 */ /* 0x000fe20000410000 */
[C---:B------:R-:W-:Y:S01]  /*8440*/  ISETP.GT.AND P4, PT, R70.reuse, RZ, PT ;  /* 0x000000ff4600720c */ /* 0x040fe20003f84270 */
[----:B------:R-:W2:Y:S01]  /*8450*/  MUFU.TANH R89, R89 ;  /* 0x0000005900597308 */ /* 0x000ea20000002400 */
[----:B------:R-:W-:Y:S01]  /*8460*/  ISETP.GT.AND P3, PT, R70, 0x1, PT ;  /* 0x000000014600780c */ /* 0x000fe20003f64270 */
[C---:B------:R-:W-:Y:S01]  /*8470*/  FMUL.FTZ R93, R2.reuse, R100 ;  /* 0x00000064025d7220 */ /* 0x040fe20000410000 */
[----:B------:R-:W-:Y:S01]  /*8480*/  FMUL.FTZ R65, R2, R67 ;  /* 0x0000004302417220 */ /* 0x000fe20000410000 */
[----:B------:R-:W-:-:S02]  /*8490*/  VIADD R8, R8, 0x202 ;  /* 0x0000020208087836 */ /* 0x000fc40000000000 */
[----:B------:R-:W-:Y:S01]  /*84a0*/  FMUL.FTZ R67, R2, R69 ;  /* 0x0000004502437220 */ /* 0x000fe20000410000 */
[----:B------:R-:W-:Y:S01]  /*84b0*/  ISETP.GT.AND P2, PT, R70, 0x9, PT ;  /* 0x000000094600780c */ /* 0x000fe20003f44270 */
[C---:B------:R-:W-:Y:S01]  /*84c0*/  FMUL.FTZ R69, R2.reuse, R71 ;  /* 0x0000004702457220 */ /* 0x040fe20000410000 */
[----:B------:R-:W5:Y:S01]  /*84d0*/  MUFU.TANH R13, R13 ;  /* 0x0000000d000d7308 */ /* 0x000f620000002400 */
[----:B------:R-:W-:Y:S01]  /*84e0*/  FMUL.FTZ R21, R2, R94 ;  /* 0x0000005e02157220 */ /* 0x000fe20000410000 */
[----:B------:R-:W-:Y:S01]  /*84f0*/  ISETP.GT.AND P1, PT, R70, 0x8, PT ;  /* 0x000000084600780c */ /* 0x000fe20003f24270 */
[----:B------:R-:W-:Y:S01]  /*8500*/  FMUL.FTZ R94, R2, R101 ;  /* 0x00000065025e7220 */ /* 0x000fe20000410000 */
[----:B0-----:R-:W-:Y:S02]  /*8510*/  FSEL R3, R3, -INF , P4 ;  /* 0xff80000003037808 */ /* 0x001fe40002000000 */
[----:B-1----:R-:W-:Y:S02]  /*8520*/  FSEL R12, R12, -INF , P3 ;  /* 0xff8000000c0c7808 */ /* 0x002fe40001800000 */
[----:B------:R-:W0:Y:S01]  /*8530*/  MUFU.TANH R90, R90 ;  /* 0x0000005a005a7308 */ /* 0x000e220000002400 */
[----:B------:R-:W-:Y:S01]  /*8540*/  R2UR UR6, R8 ;  /* 0x00000000080672ca */ /* 0x000fe200000e0000 */
[----:B------:R-:W-:Y:S01]  /*8550*/  FMUL.FTZ R88, R2, R95 ;  /* 0x0000005f02587220 */ /* 0x000fe20000410000 */
[----:B------:R-:W-:-:S02]  /*8560*/  WARPGROUP.DEPBAR.LE gsb0, 0x0 ;  /* 0x00008000000079c5 */ /* 0x000fc40000010000 */
[C---:B------:R-:W-:Y:S01]  /*8570*/  FMUL.FTZ R45, R2.reuse, R45 ;  /* 0x0000002d022d7220 */ /* 0x040fe20000410000 */
[C---:B------:R-:W-:Y:S01]  /*8580*/  FMUL.FTZ R48, R2.reuse, R48 ;  /* 0x0000003002307220 */ /* 0x040fe20000410000 */
[C---:B------:R-:W-:Y:S01]  /*8590*/  FMUL.FTZ R71, R2.reuse, R46 ;  /* 0x0000002e02477220 */ /* 0x040fe20000410000 */
[----:B------:R-:W-:Y:S01]  /*85a0*/  FMUL.FTZ R46, R2, R47 ;  /* 0x0000002f022e7220 */ /* 0x000fe20000410000 */
[----:B------:R-:W1:Y:S01]  /*85b0*/  MUFU.TANH R14, R14 ;  /* 0x0000000e000e7308 */ /* 0x000e620000002400 */
[----:B---3--:R-:W-:Y:S01]  /*85c0*/  FSEL R47, R20, -INF , P2 ;  /* 0xff800000142f7808 */ /* 0x008fe20001000000 */
[C---:B------:R-:W-:Y:S01]  /*85d0*/  FMUL.FTZ R72, R2.reuse, R72 ;  /* 0x0000004802487220 */ /* 0x040fe20000410000 */
[----:B------:R-:W-:-:S05]  /*85e0*/  FMUL.FTZ R91, R2, R98 ;  /* 0x00000062025b7220 */ /* 0x000fca0000410000 */
[----:B------:R-:W3:Y:S01]  /*85f0*/  MUFU.TANH R93, R93 ;  /* 0x0000005d005d7308 */ /* 0x000ee20000002400 */
[----:B------:R-:W-:Y:S01]  /*8600*/  ISETP.GT.AND P6, PT, R70, 0x10, PT ;  /* 0x000000104600780c */ /* 0x000fe20003fc4270 */
[----:B------:R-:W-:-:S06]  /*8610*/  FMUL.FTZ R73, R2, R73 ;  /* 0x0000004902497220 */ /* 0x000fcc0000410000 */
[----:B------:R4:W-:Y:S08]  /*8620*/  MUFU.TANH R8, R45 ;  /* 0x0000002d00087308 */ /* 0x0009f00000002400 */
[----:B------:R2:W-:Y:S01]  /*8630*/  MUFU.TANH R20, R48 ;  /* 0x0000003000147308 */ /* 0x0005e20000002400 */
[----:B----4-:R-:W-:Y:S02]  /*8640*/  FSEL R45, R15, -INF , P1 ;  /* 0xff8000000f2d7808 */ /* 0x010fe40000800000 */
[----:B--2---:R-:W-:-:S05]  /*8650*/  FMNMX.FTZ R48, R3, R12, !PT ;  /* 0x0000000c03307209 */ /* 0x004fca0007810000 */
[----:B------:R-:W2:Y:S01]  /*8660*/  MUFU.TANH R21, R21 ;  /* 0x0000001500157308 */ /* 0x000ea20000002400 */
[----:B------:R-:W-:-:S07]  /*8670*/  FMNMX.FTZ R48, R45, R48, !PT ;  /* 0x000000302d307209 */ /* 0x000fce0007810000 */
[----:B------:R-:W4:Y:S01]  /*8680*/  MUFU.TANH R94, R94 ;  /* 0x0000005e005e7308 */ /* 0x000f220000002400 */
[----:B------:R-:W-:Y:S01]  /*8690*/  FMUL.FTZ R92, R2, R99 ;  /* 0x00000063025c7220 */ /* 0x000fe20000410000 */
[----:B------:R-:W-:Y:S01]  /*86a0*/  ISETP.GT.AND P5, PT, R70, 0x11, PT ;  /* 0x000000114600780c */ /* 0x000fe20003fa4270 */
[C---:B------:R-:W-:Y:S01]  /*86b0*/  FMUL.FTZ R76, R2.reuse, R76 ;  /* 0x0000004c024c7220 */ /* 0x040fe20000410000 */
[----:B------:R-:W-:Y:S02]  /*86c0*/  FSEL R89, R89, -INF , P6 ;  /* 0xff80000059597808 */ /* 0x000fe40003000000 */
[----:B------:R-:W-:Y:S02]  /*86d0*/  FMNMX.FTZ R48, R47, R48, !PT ;  /* 0x000000302f307209 */ /* 0x000fe40007810000 */
[----:B------:R-:W4:Y:S01]  /*86e0*/  MUFU.TANH R88, R88 ;  /* 0x0000005800587308 */ /* 0x000f220000002400 */
[----:B------:R-:W-:Y:S01]  /*86f0*/  IMAD.MOV.U32 R9, RZ, RZ, -0x7fffffe0 ;  /* 0x80000020ff097424 */ /* 0x000fe200078e00ff */
[----:B-----5:R-:W-:Y:S01]  /*8700*/  FSEL R13, R13, -INF , P4 ;  /* 0xff8000000d0d7808 */ /* 0x020fe20002000000 */
[----:B------:R-:W-:-:S05]  /*8710*/  FMUL.FTZ R95, R2, R102 ;  /* 0x00000066025f7220 */ /* 0x000fca0000410000 */
[----:B------:R-:W5:Y:S01]  /*8720*/  MUFU.TANH R72, R72 ;  /* 0x0000004800487308 */ /* 0x000f620000002400 */
[----:B------:R-:W-:Y:S01]  /*8730*/  ISETP.GT.AND P4, PT, R70, 0x18, PT ;  /* 0x000000184600780c */ /* 0x000fe20003f84270 */
[----:B------:R-:W-:Y:S01]  /*8740*/  FMUL.FTZ R77, R2, R77 ;  /* 0x0000004d024d7220 */ /* 0x000fe20000410000 */
[----:B0-----:R-:W-:Y:S02]  /*8750*/  FSEL R97, R90, -INF , P5 ;  /* 0xff8000005a617808 */ /* 0x001fe40002800000 */
[----:B------:R-:W-:-:S03]  /*8760*/  FMNMX.FTZ R48, R89, R48, !PT ;  /* 0x0000003059307209 */ /* 0x000fc60007810000 */
[----:B------:R-:W0:Y:S01]  /*8770*/  MUFU.TANH R91, R91 ;  /* 0x0000005b005b7308 */ /* 0x000e220000002400 */
[----:B-1----:R-:W-:Y:S01]  /*8780*/  FSEL R14, R14, -INF , P3 ;  /* 0xff8000000e0e7808 */ /* 0x002fe20001800000 */
[----:B------:R-:W-:Y:S01]  /*8790*/  FMUL.FTZ R96, R2, R103 ;  /* 0x0000006702607220 */ /* 0x000fe20000410000 */
[----:B------:R-:W-:-:S05]  /*87a0*/  R2UR UR7, R9 ;  /* 0x00000000090772ca */ /* 0x000fca00000e0000 */
[----:B------:R-:W1:Y:S01]  /*87b0*/  MUFU.TANH R73, R73 ;  /* 0x0000004900497308 */ /* 0x000e620000002400 */
[----:B------:R-:W-:Y:S01]  /*87c0*/  ISETP.GT.AND P3, PT, R70, 0x19, PT ;  /* 0x000000194600780c */ /* 0x000fe20003f64270 */
[----:B------:R-:W-:Y:S01]  /*87d0*/  FMUL.FTZ R80, R2, R80 ;  /* 0x0000005002507220 */ /* 0x000fe20000410000 */
[----:B------:R-:W-:Y:S02]  /*87e0*/  R2UR UR4, R6 ;  /* 0x00000000060472ca */ /* 0x000fe400000e0000 */
[----:B------:R-:W-:-:S03]  /*87f0*/  R2UR UR5, R7 ;  /* 0x00000000070572ca */ /* 0x000fc600000e0000 */
[----:B------:R-:W-:Y:S01]  /*8800*/  MUFU.TANH R92, R92 ;  /* 0x0000005c005c7308 */ /* 0x000fe20000002400 */
[----:B---3--:R-:W-:Y:S02]  /*8810*/  FSEL R99, R93, -INF , P4 ;  /* 0xff8000005d637808 */ /* 0x008fe40002000000 */
[----:B------:R-:W-:-:S05]  /*8820*/  FMNMX.FTZ R48, R97, R48, !PT ;  /* 0x0000003061307209 */ /* 0x000fca0007810000 */
[----:B------:R-:W3:Y:S01]  /*8830*/  MUFU.TANH R76, R76 ;  /* 0x0000004c004c7308 */ /* 0x000ee20000002400 */
[----:B--2---:R-:W-:Y:S01]  /*8840*/  FSEL R21, R21, -INF , P1 ;  /* 0xff80000015157808 */ /* 0x004fe20000800000 */
[----:B------:R-:W-:Y:S01]  /*8850*/  FMUL.FTZ R74, R2, R74 ;  /* 0x0000004a024a7220 */ /* 0x000fe20000410000 */
[----:B------:R-:W-:Y:S01]  /*8860*/  ISETP.GT.AND P1, PT, R70, 0x20, PT ;  /* 0x000000204600780c */ /* 0x000fe20003f24270 */
[----:B------:R-:W-:Y:S01]  /*8870*/  FMUL.FTZ R81, R2, R81 ;  /* 0x0000005102517220 */ /* 0x000fe20000410000 */
[----:B----4-:R-:W-:-:S03]  /*8880*/  FSEL R101, R94, -INF , P3 ;  /* 0xff8000005e657808 */ /* 0x010fc60001800000 */
[----:B------:R-:W2:Y:S01]  /*8890*/  MUFU.TANH R95, R95 ;  /* 0x0000005f005f7308 */ /* 0x000ea20000002400 */
[----:B------:R-:W-:Y:S01]  /*88a0*/  FMNMX.FTZ R48, R99, R48, !PT ;  /* 0x0000003063307209 */ /* 0x000fe20007810000 */
[----:B------:R-:W-:Y:S01]  /*88b0*/  WARPGROUP.ARRIVE ;  /* 0x00000000000079c5 */ /* 0x000fe20000000000 */
[----:B------:R-:W-:-:S05]  /*88c0*/  FSEL R15, R88, -INF , P2 ;  /* 0xff800000580f7808 */ /* 0x000fca0001000000 */
[----:B------:R-:W4:Y:S01]  /*88d0*/  MUFU.TANH R77, R77 ;  /* 0x0000004d004d7308 */ /* 0x000f220000002400 */
[----:B------:R-:W-:Y:S01]  /*88e0*/  FMUL.FTZ R75, R2, R75 ;  /* 0x0000004b024b7220 */ /* 0x000fe20000410000 */
[----:B------:R-:W-:Y:S01]  /*88f0*/  ISETP.GT.AND P2, PT, R70, 0x21, PT ;  /* 0x000000214600780c */ /* 0x000fe20003f44270 */
[----:B------:R-:W-:Y:S01]  /*8900*/  FMUL.FTZ R84, R2, R84 ;  /* 0x0000005402547220 */ /* 0x000fe20000410000 */
[----:B-----5:R-:W-:Y:S01]  /*8910*/  FSEL R107, R72, -INF , P1 ;  /* 0xff800000486b7808 */ /* 0x020fe20000800000 */
[C---:B------:R-:W-:Y:S01]  /*8920*/  FMUL.FTZ R78, R2.reuse, R78 ;  /* 0x0000004e024e7220 */ /* 0x040fe20000410000 */
[----:B------:R-:W-:Y:S01]  /*8930*/  FMNMX.FTZ R48, R101, R48, !PT ;  /* 0x0000003065307209 */ /* 0x000fe20007810000 */
[----:B------:R-:W-:Y:S01]  /*8940*/  FMUL.FTZ R85, R2, R85 ;  /* 0x0000005502557220 */ /* 0x000fe20000410000 */
[----:B------:R-:W5:Y:S01]  /*8950*/  MUFU.TANH R96, R96 ;  /* 0x0000006000607308 */ /* 0x000f620000002400 */
[----:B0-----:R-:W-:Y:S01]  /*8960*/  FSEL R91, R91, -INF , P6 ;  /* 0xff8000005b5b7808 */ /* 0x001fe20003000000 */
[----:B------:R-:W-:Y:S01]  /*8970*/  QGMMA.64x32x32.F32.E4M3.E4M3 R24, gdesc[UR4], R24, gsb0 ;  /* 0x00600000041879f3 */ /* 0x000fe20008000818 */
[----:B------:R-:W-:Y:S01]  /*8980*/  ISETP.GT.AND P6, PT, R70, 0x28, PT ;  /* 0x000000284600780c */ /* 0x000fe20003fc4270 */
[----:B------:R-:W-:-:S04]  /*8990*/  FMUL.FTZ R79, R2, R79 ;  /* 0x0000004f024f7220 */ /* 0x000fc80000410000 */
[----:B------:R-:W0:Y:S01]  /*89a0*/  MUFU.TANH R80, R80 ;  /* 0x0000005000507308 */ /* 0x000e220000002400 */
[----:B-1----:R-:W-:Y:S01]  /*89b0*/  FSEL R109, R73, -INF , P2 ;  /* 0xff800000496d7808 */ /* 0x002fe20001000000 */
[C---:B------:R-:W-:Y:S01]  /*89c0*/  FMUL.FTZ R56, R2.reuse, R56 ;  /* 0x0000003802387220 */ /* 0x040fe20000410000 */
[----:B------:R-:W-:Y:S01]  /*89d0*/  FMNMX.FTZ R48, R107, R48, !PT ;  /* 0x000000306b307209 */ /* 0x000fe20007810000 */
[----:B------:R-:W-:-:S04]  /*89e0*/  FMUL.FTZ R82, R2, R82 ;  /* 0x0000005202527220 */ /* 0x000fc80000410000 */
[----:B------:R-:W1:Y:S01]  /*89f0*/  MUFU.TANH R74, R74 ;  /* 0x0000004a004a7308 */ /* 0x000e620000002400 */
[----:B---3--:R-:W-:Y:S01]  /*8a00*/  FSEL R111, R76, -INF , P6 ;  /* 0xff8000004c6f7808 */ /* 0x008fe20003000000 */
[C---:B------:R-:W-:Y:S01]  /*8a10*/  FMUL.FTZ R57, R2.reuse, R57 ;  /* 0x0000003902397220 */ /* 0x040fe20000410000 */
[----:B------:R-:W-:Y:S01]  /*8a20*/  FMNMX.FTZ R48, R109, R48, !PT ;  /* 0x000000306d307209 */ /* 0x000fe20007810000 */
[----:B------:R-:W-:-:S04]  /*8a30*/  FMUL.FTZ R83, R2, R83 ;  /* 0x0000005302537220 */ /* 0x000fc80000410000 */
[----:B------:R-:W3:Y:S01]  /*8a40*/  MUFU.TANH R81, R81 ;  /* 0x0000005100517308 */ /* 0x000ee20000002400 */
[----:B--2---:R-:W-:Y:S01]  /*8a50*/  FSEL R95, R95, -INF , P4 ;  /* 0xff8000005f5f7808 */ /* 0x004fe20002000000 */
[----:B------:R-:W-:-:S06]  /*8a60*/  FMUL.FTZ R86, R2, R86 ;  /* 0x0000005602567220 */ /* 0x000fcc0000410000 */
[----:B------:R-:W2:Y:S01]  /*8a70*/  MUFU.TANH R75, R75 ;  /* 0x0000004b004b7308 */ /* 0x000ea20000002400 */
[----:B------:R-:W-:Y:S01]  /*8a80*/  ISETP.GT.AND P4, PT, R70, 0x30, PT ;  /* 0x000000304600780c */ /* 0x000fe20003f84270 */
[----:B------:R-:W-:-:S06]  /*8a90*/  FMUL.FTZ R87, R2, R87 ;  /* 0x0000005702577220 */ /* 0x000fcc0000410000 */
[----:B------:R4:W-:Y:S01]  /*8aa0*/  MUFU.TANH R9, R71 ;  /* 0x0000004700097308 */ /* 0x0009e20000002400 */
[----:B------:R-:W-:-:S07]  /*8ab0*/  FMNMX.FTZ R48, R111, R48, !PT ;  /* 0x000000306f307209 */ /* 0x000fce0007810000 */
[----:B------:R-:W-:Y:S01]  /*8ac0*/  MUFU.TANH R58, R58 ;  /* 0x0000003a003a7308 */ /* 0x000fe20000002400 */
[----:B----4-:R-:W-:-:S07]  /*8ad0*/  FSEL R71, R92, -INF , P5 ;  /* 0xff8000005c477808 */ /* 0x010fce0002800000 */
[----:B------:R-:W-:Y:S01]  /*8ae0*/  MUFU.TANH R59, R59 ;  /* 0x0000003b003b7308 */ /* 0x000fe20000002400 */
[----:B------:R-:W-:-:S07]  /*8af0*/  ISETP.GT.AND P5, PT, R70, 0x29, PT ;  /* 0x000000294600780c */ /* 0x000fce0003fa4270 */
[----:B------:R-:W-:Y:S01]  /*8b00*/  MUFU.TANH R62, R62 ;  /* 0x0000003e003e7308 */ /* 0x000fe20000002400 */
[----:B------:R-:W-:-:S07]  /*8b10*/  FSEL R113, R77, -INF , P5 ;  /* 0xff8000004d717808 */ /* 0x000fce0002800000 */
[----:B------:R-:W-:Y:S08]  /*8b20*/  MUFU.TANH R10, R10 ;  /* 0x0000000a000a7308 */ /* 0x000ff00000002400 */
[----:B------:R-:W4:Y:S01]  /*8b30*/  MUFU.TANH R84, R84 ;  /* 0x0000005400547308 */ /* 0x000f220000002400 */
[----:B-----5:R-:W-:Y:S01]  /*8b40*/  FSEL R93, R96, -INF , P3 ;  /* 0xff800000605d7808 */ /* 0x020fe20001800000 */
[----:B------:R-:W-:-:S06]  /*8b50*/  FMUL.FTZ R40, R2, R40 ;  /* 0x0000002802287220 */ /* 0x000fcc0000410000 */
[----:B------:R-:W5:Y:S01]  /*8b60*/  MUFU.TANH R78, R78 ;  /* 0x0000004e004e7308 */ /* 0x000f620000002400 */
[----:B------:R-:W-:-:S07]  /*8b70*/  ISETP.GT.AND P3, PT, R70, 0x31, PT ;  /* 0x000000314600780c */ /* 0x000fce0003f64270 */
[----:B------:R-:W-:Y:S01]  /*8b80*/  MUFU.TANH R63, R63 ;  /* 0x0000003f003f7308 */ /* 0x000fe20000002400 */
[----:B0-----:R-:W-:-:S07]  /*8b90*/  FSEL R115, R80, -INF , P4 ;  /* 0xff80000050737808 */ /* 0x001fce0002000000 */
[----:B------:R-:W-:Y:S01]  /*8ba0*/  MUFU.TANH R11, R11 ;  /* 0x0000000b000b7308 */ /* 0x000fe20000002400 */
[----:B------:R-:W-:Y:S01]  /*8bb0*/  FMNMX.FTZ R48, R113, R48, !PT ;  /* 0x0000003071307209 */ /* 0x000fe20007810000 */
[----:B------:R-:W-:-:S06]  /*8bc0*/  FMUL.FTZ R41, R2, R41 ;  /* 0x0000002902297220 */ /* 0x000fcc0000410000 */
[----:B------:R-:W0:Y:S01]  /*8bd0*/  MUFU.TANH R85, R85 ;  /* 0x0000005500557308 */ /* 0x000e220000002400 */
[----:B-1----:R-:W-:-:S07]  /*8be0*/  FSEL R103, R74, -INF , P1 ;  /* 0xff8000004a677808 */ /* 0x002fce0000800000 */
[----:B------:R-:W-:Y:S01]  /*8bf0*/  MUFU.TANH R66, R66 ;  /* 0x0000004200427308 */ /* 0x000fe20000002400 */
[----:B------:R-:W-:-:S07]  /*8c00*/  ISETP.GT.AND P1, PT, R70, 0x38, PT ;  /* 0x000000384600780c */ /* 0x000fce0003f24270 */
[----:B------:R-:W-:Y:S01]  /*8c10*/  MUFU.TANH R60, R60 ;  /* 0x0000003c003c7308 */ /* 0x000fe20000002400 */
[----:B---3--:R-:W-:Y:S01]  /*8c20*/  FSEL R117, R81, -INF , P3 ;  /* 0xff80000051757808 */ /* 0x008fe20001800000 */
[----:B------:R-:W-:-:S06]  /*8c30*/  FMUL.FTZ R44, R2, R44 ;  /* 0x0000002c022c7220 */ /* 0x000fcc0000410000 */
[----:B------:R-:W-:Y:S01]  /*8c40*/  MUFU.TANH R67, R67 ;  /* 0x0000004300437308 */ /* 0x000fe20000002400 */
[----:B------:R-:W-:-:S07]  /*8c50*/  FMNMX.FTZ R48, R115, R48, !PT ;  /* 0x0000003073307209 */ /* 0x000fce0007810000 */
[----:B------:R-:W-:Y:S08]  /*8c60*/  MUFU.TANH R61, R61 ;  /* 0x0000003d003d7308 */ /* 0x000ff00000002400 */
[----:B------:R-:W-:Y:S01]  /*8c70*/  MUFU.TANH R64, R64 ;  /* 0x0000004000407308 */ /* 0x000fe20000002400 */
[----:B------:R-:W-:-:S07]  /*8c80*/  FMUL.FTZ R42, R2, R42 ;  /* 0x0000002a022a7220 */ /* 0x000fce0000410000 */
[----:B------:R-:W-:Y:S01]  /*8c90*/  MUFU.TANH R65, R65 ;  /* 0x0000004100417308 */ /* 0x000fe20000002400 */
[C---:B------:R-:W-:Y:S01]  /*8ca0*/  FMUL.FTZ R49, R2.reuse, R49 ;  /* 0x0000003102317220 */ /* 0x040fe20000410000 */
[----:B------:R-:W-:-:S06]  /*8cb0*/  FMUL.FTZ R43, R2, R43 ;  /* 0x0000002b022b7220 */ /* 0x000fcc0000410000 */
[----:B------:R-:W-:Y:S01]  /*8cc0*/  MUFU.TANH R68, R68 ;  /* 0x0000004400447308 */ /* 0x000fe20000002400 */
[----:B------:R-:W-:-:S07]  /*8cd0*/  FMUL.FTZ R52, R2, R52 ;  /* 0x0000003402347220 */ /* 0x000fce0000410000 */
[----:B------:R-:W-:Y:S01]  /*8ce0*/  MUFU.TANH R69, R69 ;  /* 0x0000004500457308 */ /* 0x000fe20000002400 */
[C---:B------:R-:W-:Y:S01]  /*8cf0*/  FMUL.FTZ R53, R2.reuse, R53 ;  /* 0x0000003502357220 */ /* 0x040fe20000410000 */
[C---:B------:R-:W-:Y:S01]  /*8d00*/  FMUL.FTZ R50, R2.reuse, R50 ;  /* 0x0000003202327220 */ /* 0x040fe20000410000 */
[C---:B------:R-:W-:Y:S01]  /*8d10*/  FMUL.FTZ R51, R2.reuse, R51 ;  /* 0x0000003302337220 */ /* 0x040fe20000410000 */
[C---:B------:R-:W-:Y:S01]  /*8d20*/  FMUL.FTZ R54, R2.reuse, R54 ;  /* 0x0000003602367220 */ /* 0x040fe20000410000 */
[----:B------:R-:W-:Y:S01]  /*8d30*/  FMUL.FTZ R55, R2, R55 ;  /* 0x0000003702377220 */ /* 0x000fe20000410000 */
[----:B------:R-:W-:Y:S02]  /*8d40*/  ULDC UR4, c[0x0][0x988] ;  /* 0x0002620000047ab9 */ /* 0x000fe40000000800 */
[----:B------:R-:W1:Y:S08]  /*8d50*/  MUFU.TANH R79, R79 ;  /* 0x0000004f004f7308 */ /* 0x000e700000002400 */
[----:B------:R-:W3:Y:S01]  /*8d60*/  MUFU.TANH R56, R56 ;  /* 0x0000003800387308 */ /* 0x000ee20000002400 */
[----:B--2---:R-:W-:-:S07]  /*8d70*/  FSEL R75, R75, -INF , P2 ;  /* 0xff8000004b4b7808 */ /* 0x004fce0001000000 */
[----:B------:R-:W2:Y:S01]  /*8d80*/  MUFU.TANH R82, R82 ;  /* 0x0000005200527308 */ /* 0x000ea20000002400 */
[----:B------:R-:W-:Y:S02]  /*8d90*/  ISETP.GT.AND P2, PT, R70, 0x39, PT ;  /* 0x000000394600780c */ /* 0x000fe40003f44270 */
[----:B----4-:R-:W-:-:S05]  /*8da0*/  FSEL R119, R84, -INF , P1 ;  /* 0xff80000054777808 */ /* 0x010fca0000800000 */
[----:B------:R-:W4:Y:S01]  /*8db0*/  MUFU.TANH R57, R57 ;  /* 0x0000003900397308 */ /* 0x000f220000002400 */
[----:B------:R-:W-:Y:S02]  /*8dc0*/  FMNMX.FTZ R48, R117, R48, !PT ;  /* 0x0000003075307209 */ /* 0x000fe40007810000 */
[----:B-----5:R-:W-:-:S05]  /*8dd0*/  FSEL R73, R78, -INF , P6 ;  /* 0xff8000004e497808 */ /* 0x020fca0003000000 */
[----:B------:R-:W5:Y:S01]  /*8de0*/  MUFU.TANH R83, R83 ;  /* 0x0000005300537308 */ /* 0x000f620000002400 */
[----:B------:R-:W-:Y:S02]  /*8df0*/  ISETP.GT.AND P6, PT, R70, 0x40, PT ;  /* 0x000000404600780c */ /* 0x000fe40003fc4270 */
[----:B0-----:R-:W-:Y:S02]  /*8e00*/  FSEL R85, R85, -INF , P2 ;  /* 0xff80000055557808 */ /* 0x001fe40001000000 */
[----:B------:R-:W-:-:S03]  /*8e10*/  FMNMX.FTZ R48, R119, R48, !PT ;  /* 0x0000003077307209 */ /* 0x000fc60007810000 */
[----:B------:R-:W0:Y:S01]  /*8e20*/  MUFU.TANH R86, R86 ;  /* 0x0000005600567308 */ /* 0x000e220000002400 */
[----:B-1----:R-:W-:Y:S02]  /*8e30*/  FSEL R79, R79, -INF , P5 ;  /* 0xff8000004f4f7808 */ /* 0x002fe40002800000 */
[----:B------:R-:W-:Y:S02]  /*8e40*/  ISETP.GT.AND P5, PT, R70, 0x41, PT ;  /* 0x000000414600780c */ /* 0x000fe40003fa4270 */
[----:B---3--:R-:W-:-:S03]  /*8e50*/  FSEL R123, R56, -INF , P6 ;  /* 0xff800000387b7808 */ /* 0x008fc60003000000 */
[----:B------:R-:W1:Y:S01]  /*8e60*/  MUFU.TANH R87, R87 ;  /* 0x0000005700577308 */ /* 0x000e620000002400 */
[----:B------:R-:W-:Y:S02]  /*8e70*/  FMNMX.FTZ R48, R85, R48, !PT ;  /* 0x0000003055307209 */ /* 0x000fe40007810000 */
[----:B--2---:R-:W-:Y:S02]  /*8e80*/  FSEL R77, R82, -INF , P4 ;  /* 0xff800000524d7808 */ /* 0x004fe40002000000 */
[----:B------:R-:W-:Y:S02]  /*8e90*/  ISETP.GT.AND P4, PT, R70, 0x48, PT ;  /* 0x000000484600780c */ /* 0x000fe40003f84270 */
[----:B----4-:R-:W-:Y:S02]  /*8ea0*/  FSEL R57, R57, -INF , P5 ;  /* 0xff80000039397808 */ /* 0x010fe40002800000 */
[----:B------:R-:W-:Y:S02]  /*8eb0*/  FMNMX.FTZ R48, R123, R48, !PT ;  /* 0x000000307b307209 */ /* 0x000fe40007810000 */
[----:B-----5:R-:W-:-:S02]  /*8ec0*/  FSEL R83, R83, -INF , P3 ;  /* 0xff80000053537808 */ /* 0x020fc40001800000 */
[----:B------:R-:W-:Y:S02]  /*8ed0*/  ISETP.GT.AND P3, PT, R70, 0x49, PT ;  /* 0x000000494600780c */ /* 0x000fe40003f64270 */
[----:B------:R-:W-:Y:S02]  /*8ee0*/  FSEL R127, R58, -INF , P4 ;  /* 0xff8000003a7f7808 */ /* 0x000fe40002000000 */
[----:B------:R-:W-:Y:S02]  /*8ef0*/  FMNMX.FTZ R48, R57, R48, !PT ;  /* 0x0000003039307209 */ /* 0x000fe40007810000 */
[----:B0-----:R-:W-:Y:S02]  /*8f00*/  FSEL R81, R86, -INF , P1 ;  /* 0xff80000056517808 */ /* 0x001fe40000800000 */
[----:B------:R-:W-:Y:S02]  /*8f10*/  ISETP.GT.AND P1, PT, R70, 0x50, PT ;  /* 0x000000504600780c */ /* 0x000fe40003f24270 */
[----:B------:R-:W-:-:S02]  /*8f20*/  FSEL R129, R59, -INF , P3 ;  /* 0xff8000003b817808 */ /* 0x000fc40001800000 */
[----:B------:R-:W-:Y:S01]  /*8f30*/  FMNMX.FTZ R48, R127, R48, !PT ;  /* 0x000000307f307209 */ /* 0x000fe20007810000 */
[----:B------:R-:W0:Y:S01]  /*8f40*/  MUFU.TANH R40, R40 ;  /* 0x0000002800287308 */ /* 0x000e220000002400 */
[----:B-1----:R-:W-:Y:S02]  /*8f50*/  FSEL R87, R87, -INF , P2 ;  /* 0xff80000057577808 */ /* 0x002fe40001000000 */
[----:B------:R-:W-:Y:S02]  /*8f60*/  ISETP.GT.AND P2, PT, R70, 0x51, PT ;  /* 0x000000514600780c */ /* 0x000fe40003f44270 */
[----:B------:R-:W-:Y:S02]  /*8f70*/  FSEL R131, R62, -INF , P1 ;  /* 0xff8000003e837808 */ /* 0x000fe40000800000 */
[----:B------:R-:W-:Y:S01]  /*8f80*/  FMNMX.FTZ R56, R129, R48, !PT ;  /* 0x0000003081387209 */ /* 0x000fe20007810000 */
[----:B------:R-:W1:Y:S01]  /*8f90*/  MUFU.TANH R41, R41 ;  /* 0x0000002900297308 */ /* 0x000e620000002400 */
[----:B------:R-:W-:-:S02]  /*8fa0*/  FSEL R121, R10, -INF , P6 ;  /* 0xff8000000a797808 */ /* 0x000fc40003000000 */
[C---:B------:R-:W-:Y:S02]  /*8fb0*/  ISETP.GT.AND P6, PT, R70.reuse, 0x58, PT ;  /* 0x000000584600780c */ /* 0x040fe40003fc4270 */
[----:B------:R-:W-:Y:S02]  /*8fc0*/  FSEL R133, R63, -INF , P2 ;  /* 0xff8000003f857808 */ /* 0x000fe40001000000 */
[----:B------:R-:W-:Y:S01]  /*8fd0*/  FMNMX.FTZ R56, R131, R56, !PT ;  /* 0x0000003883387209 */ /* 0x000fe20007810000 */
[----:B------:R-:W2:Y:S01]  /*8fe0*/  MUFU.TANH R44, R44 ;  /* 0x0000002c002c7308 */ /* 0x000ea20000002400 */
[----:B------:R-:W-:Y:S02]  /*8ff0*/  FSEL R11, R11, -INF , P5 ;  /* 0xff8000000b0b7808 */ /* 0x000fe40002800000 */
[----:B------:R-:W-:Y:S02]  /*9000*/  ISETP.GT.AND P5, PT, R70, 0x59, PT ;  /* 0x000000594600780c */ /* 0x000fe40003fa4270 */
[----:B------:R-:W-:-:S02]  /*9010*/  FSEL R135, R66, -INF , P6 ;  /* 0xff80000042877808 */ /* 0x000fc40003000000 */
[----:B------:R-:W-:Y:S02]  /*9020*/  FMNMX.FTZ R56, R133, R56, !PT ;  /* 0x0000003885387209 */ /* 0x000fe40007810000 */
[----:B------:R-:W-:Y:S02]  /*9030*/  FSEL R125, R60, -INF , P4 ;  /* 0xff8000003c7d7808 */ /* 0x000fe40002000000 */
[C---:B------:R-:W-:Y:S02]  /*9040*/  ISETP.GT.AND P4, PT, R70.reuse, 0x60, PT ;  /* 0x000000604600780c */ /* 0x040fe40003f84270 */
[----:B------:R-:W-:Y:S02]  /*9050*/  FSEL R67, R67, -INF , P5 ;  /* 0xff80000043437808 */ /* 0x000fe40002800000 */
[----:B------:R-:W-:Y:S02]  /*9060*/  FMNMX.FTZ R56, R135, R56, !PT ;  /* 0x0000003887387209 */ /* 0x000fe40007810000 */
[----:B------:R-:W-:Y:S01]  /*9070*/  FSEL R61, R61, -INF , P3 ;  /* 0xff8000003d3d7808 */ /* 0x000fe20001800000 */
[----:B------:R-:W3:Y:S01]  /*9080*/  MUFU.TANH R42, R42 ;  /* 0x0000002a002a7308 */ /* 0x000ee20000002400 */
[----:B------:R-:W-:Y:S01]  /*9090*/  ISETP.GT.AND P3, PT, R70, 0x61, PT ;  /* 0x000000614600780c */ /* 0x000fe20003f64270 */
[----:B------:R-:W-:-:S02]  /*90a0*/  WARPGROUP.DEPBAR.LE gsb0, 0x0 ;  /* 0x00008000000079c5 */ /* 0x000fc40000010000 */
[----:B0-----:R-:W-:Y:S01]  /*90b0*/  FSEL R137, R40, -INF , P4 ;  /* 0xff80000028897808 */ /* 0x001fe20002000000 */
[C---:B------:R-:W-:Y:S01]  /*90c0*/  FMUL.FTZ R10, R2.reuse, R24 ;  /* 0x00000018020a7220 */ /* 0x040fe20000410000 */
[----:B------:R-:W-:Y:S01]  /*90d0*/  FMNMX.FTZ R56, R67, R56, !PT ;  /* 0x0000003843387209 */ /* 0x000fe20007810000 */
[----:B------:R-:W-:Y:S01]  /*90e0*/  FMUL.FTZ R24, R2, R25 ;  /* 0x0000001902187220 */ /* 0x000fe20000410000 */
[----:B------:R-:W0:Y:S01]  /*90f0*/  MUFU.TANH R49, R49 ;  /* 0x0000003100317308 */ /* 0x000e220000002400 */
[----:B------:R-:W-:Y:S02]  /*9100*/  FSEL R25, R64, -INF , P1 ;  /* 0xff80000040197808 */ /* 0x000fe40000800000 */
[----:B------:R-:W-:Y:S02]  /*9110*/  ISETP.GT.AND P1, PT, R70, 0x68, PT ;  /* 0x000000684600780c */ /* 0x000fe40003f24270 */
[----:B-1----:R-:W-:Y:S02]  /*9120*/  FSEL R41, R41, -INF , P3 ;  /* 0xff80000029297808 */ /* 0x002fe40001800000 */
[----:B------:R-:W-:Y:S01]  /*9130*/  FMNMX.FTZ R56, R137, R56, !PT ;  /* 0x0000003889387209 */ /* 0x000fe20007810000 */
[----:B------:R-:W1:Y:S01]  /*9140*/  MUFU.TANH R43, R43 ;  /* 0x0000002b002b7308 */ /* 0x000e620000002400 */
[----:B------:R-:W-:-:S02]  /*9150*/  FSEL R65, R65, -INF , P2 ;  /* 0xff80000041417808 */ /* 0x000fc40001000000 */
[----:B------:R-:W-:Y:S02]  /*9160*/  ISETP.GT.AND P2, PT, R70, 0x69, PT ;  /* 0x000000694600780c */ /* 0x000fe40003f44270 */
[----:B--2---:R-:W-:Y:S02]  /*9170*/  FSEL R139, R44, -INF , P1 ;  /* 0xff8000002c8b7808 */ /* 0x004fe40000800000 */
[----:B------:R-:W-:Y:S01]  /*9180*/  FMNMX.FTZ R56, R41, R56, !PT ;  /* 0x0000003829387209 */ /* 0x000fe20007810000 */
[----:B------:R-:W2:Y:S01]  /*9190*/  MUFU.TANH R52, R52 ;  /* 0x0000003400347308 */ /* 0x000ea20000002400 */
[----:B------:R-:W-:Y:S02]  /*91a0*/  FSEL R63, R68, -INF , P6 ;  /* 0xff800000443f7808 */ /* 0x000fe40003000000 */
[----:B------:R-:W-:Y:S02]  /*91b0*/  ISETP.GT.AND P6, PT, R70, 0x70, PT ;  /* 0x000000704600780c */ /* 0x000fe40003fc4270 */
[----:B------:R-:W-:-:S03]  /*91c0*/  FSEL R141, R8, -INF , P2 ;  /* 0xff800000088d7808 */ /* 0x000fc60001000000 */
[----:B------:R-:W4:Y:S01]  /*91d0*/  MUFU.TANH R46, R46 ;  /* 0x0000002e002e7308 */ /* 0x000f220000002400 */
[----:B------:R-:W-:Y:S02]  /*91e0*/  FMNMX.FTZ R56, R139, R56, !PT ;  /* 0x000000388b387209 */ /* 0x000fe40007810000 */
[----:B------:R-:W-:-:S05]  /*91f0*/  FSEL R69, R69, -INF , P5 ;  /* 0xff80000045457808 */ /* 0x000fca0002800000 */
[----:B------:R-:W5:Y:S01]  /*9200*/  MUFU.TANH R53, R53 ;  /* 0x0000003500357308 */ /* 0x000f620000002400 */
[----:B------:R-:W-:Y:S01]  /*9210*/  ISETP.GT.AND P5, PT, R70, 0x71, PT ;  /* 0x000000714600780c */ /* 0x000fe20003fa4270 */
[----:B------:R-:W-:Y:S01]  /*9220*/  FMUL.FTZ R48, R2, R27 ;  /* 0x0000001b02307220 */ /* 0x000fe20000410000 */
[----:B------:R-:W-:Y:S01]  /*9230*/  FSEL R143, R20, -INF , P6 ;  /* 0xff800000148f7808 */ /* 0x000fe20003000000 */
[----:B------:R-:W-:Y:S01]  /*9240*/  FMUL.FTZ R153, R2, R28 ;  /* 0x0000001c02997220 */ /* 0x000fe20000410000 */
[----:B------:R-:W-:-:S03]  /*9250*/  FMNMX.FTZ R56, R141, R56, !PT ;  /* 0x000000388d387209 */ /* 0x000fc60007810000 */
[----:B------:R-:W5:Y:S01]  /*9260*/  MUFU.TANH R10, R10 ;  /* 0x0000000a000a7308 */ /* 0x000f620000002400 */
[----:B---3--:R-:W-:Y:S02]  /*9270*/  FSEL R27, R42, -INF , P4 ;  /* 0xff8000002a1b7808 */ /* 0x008fe40002000000 */
[----:B------:R-:W-:Y:S01]  /*9280*/  FMNMX.FTZ R42, R13, R14, !PT ;  /* 0x0000000e0d2a7209 */ /* 0x000fe20007810000 */
[----:B------:R-:W-:Y:S01]  /*9290*/  FMUL.FTZ R151, R2, R29 ;  /* 0x0000001d02977220 */ /* 0x000fe20000410000 */
[----:B------:R-:W-:-:S03]  /*92a0*/  ISETP.GT.AND P4, PT, R70, 0x78, PT ;  /* 0x000000784600780c */ /* 0x000fc60003f84270 */
[----:B------:R-:W3:Y:S01]  /*92b0*/  MUFU.TANH R50, R50 ;  /* 0x0000003200327308 */ /* 0x000ee20000002400 */
[----:B0-----:R-:W-:Y:S02]  /*92c0*/  FSEL R49, R49, -INF , P5 ;  /* 0xff80000031317808 */ /* 0x001fe40002800000 */
[----:B------:R-:W-:-:S05]  /*92d0*/  FMNMX.FTZ R56, R143, R56, !PT ;  /* 0x000000388f387209 */ /* 0x000fca0007810000 */
[----:B------:R-:W0:Y:S01]  /*92e0*/  MUFU.TANH R24, R24 ;  /* 0x0000001800187308 */ /* 0x000e220000002400 */
[----:B-1----:R-:W-:Y:S02]  /*92f0*/  FSEL R43, R43, -INF , P3 ;  /* 0xff8000002b2b7808 */ /* 0x002fe40001800000 */
[----:B------:R-:W-:Y:S01]  /*9300*/  FMNMX.FTZ R42, R21, R42, !PT ;  /* 0x0000002a152a7209 */ /* 0x000fe20007810000 */
[----:B------:R-:W-:Y:S01]  /*9310*/  FMUL.FTZ R155, R2, R32 ;  /* 0x00000020029b7220 */ /* 0x000fe20000410000 */
[----:B------:R-:W-:-:S03]  /*9320*/  ISETP.GT.AND P3, PT, R70, 0x79, PT ;  /* 0x000000794600780c */ /* 0x000fc60003f64270 */
[----:B------:R-:W1:Y:S01]  /*9330*/  MUFU.TANH R51, R51 ;  /* 0x0000003300337308 */ /* 0x000e620000002400 */
[----:B--2---:R-:W-:Y:S02]  /*9340*/  FSEL R145, R52, -INF , P4 ;  /* 0xff80000034917808 */ /* 0x004fe40002000000 */
[----:B------:R-:W-:-:S05]  /*9350*/  FMNMX.FTZ R56, R49, R56, !PT ;  /* 0x0000003831387209 */ /* 0x000fca0007810000 */
[----:B------:R-:W2:Y:S01]  /*9360*/  MUFU.TANH R153, R153 ;  /* 0x0000009900997308 */ /* 0x000ea20000002400 */
[----:B----4-:R-:W-:Y:S01]  /*9370*/  FSEL R29, R46, -INF , P2 ;  /* 0xff8000002e1d7808 */ /* 0x010fe20001000000 */
[C---:B------:R-:W-:Y:S01]  /*9380*/  FMUL.FTZ R26, R2.reuse, R26 ;  /* 0x0000001a021a7220 */ /* 0x040fe20000410000 */
[----:B------:R-:W-:Y:S01]  /*9390*/  FMNMX.FTZ R44, R15, R42, !PT ;  /* 0x0000002a0f2c7209 */ /* 0x000fe20007810000 */
[----:B------:R-:W-:Y:S01]  /*93a0*/  FMUL.FTZ R8, R2, R33 ;  /* 0x0000002102087220 */ /* 0x000fe20000410000 */
[----:B------:R-:W-:-:S03]  /*93b0*/  ISETP.GT.AND P2, PT, R70, 0x80, PT ;  /* 0x000000804600780c */ /* 0x000fc60003f44270 */
[----:B------:R-:W4:Y:S01]  /*93c0*/  MUFU.TANH R54, R54 ;  /* 0x0000003600367308 */ /* 0x000f220000002400 */
[----:B-----5:R-:W-:Y:S02]  /*93d0*/  FSEL R53, R53, -INF , P3 ;  /* 0xff80000035357808 */ /* 0x020fe40001800000 */
[----:B------:R-:W-:-:S05]  /*93e0*/  FMNMX.FTZ R56, R145, R56, !PT ;  /* 0x0000003891387209 */ /* 0x000fca0007810000 */
[----:B------:R-:W5:Y:S01]  /*93f0*/  MUFU.TANH R151, R151 ;  /* 0x0000009700977308 */ /* 0x000f620000002400 */
[----:B------:R-:W-:Y:S02]  /*9400*/  FSEL R9, R9, -INF , P1 ;  /* 0xff80000009097808 */ /* 0x000fe40000800000 */
[----:B------:R-:W-:Y:S01]  /*9410*/  FMNMX.FTZ R44, R91, R44, !PT ;  /* 0x0000002c5b2c7209 */ /* 0x000fe20007810000 */
[----:B------:R-:W-:Y:S01]  /*9420*/  FMUL.FTZ R36, R2, R36 ;  /* 0x0000002402247220 */ /* 0x000fe20000410000 */
[----:B------:R-:W-:-:S03]  /*9430*/  ISETP.GT.AND P1, PT, R70, 0x81, PT ;  /* 0x000000814600780c */ /* 0x000fc60003f24270 */
[----:B------:R-:W5:Y:S01]  /*9440*/  MUFU.TANH R55, R55 ;  /* 0x0000003700377308 */ /* 0x000f620000002400 */
[----:B------:R-:W-:Y:S02]  /*9450*/  FSEL R147, R10, -INF , P2 ;  /* 0xff8000000a937808 */ /* 0x000fe40001000000 */
[----:B------:R-:W-:-:S05]  /*9460*/  FMNMX.FTZ R56, R53, R56, !PT ;  /* 0x0000003835387209 */ /* 0x000fca0007810000 */
        /* <DEDUP_REMOVED lines=10> */
[----:B------:R-:W-:Y:S02]  /*9510*/  FMNMX.FTZ R44, R95, R44, !PT ;  /* 0x0000002c5f2c7209 */ /* 0x000fe40007810000 */
[----:B------:R-:W-:-:S03]  /*9520*/  ISETP.GT.AND P5, PT, R70, 0x89, PT ;  /* 0x000000894600780c */ /* 0x000fc60003fa4270 */
[----:B------:R-:W1:Y:S01]  /*9530*/  MUFU.TANH R48, R48 ;  /* 0x0000003000307308 */ /* 0x000e620000002400 */
[----:B--2---:R-:W-:Y:S02]  /*9540*/  FSEL R153, R153, -INF , P6 ;  /* 0xff80000099997808 */ /* 0x004fe40003000000 */
[----:B------:R-:W-:-:S05]  /*9550*/  FMNMX.FTZ R56, R149, R56, !PT ;  /* 0x0000003895387209 */ /* 0x000fca0007810000 */
[----:B------:R-:W2:Y:S01]  /*9560*/  MUFU.TANH R36, R36 ;  /* 0x0000002400247308 */ /* 0x000ea20000002400 */
[----:B----4-:R-:W-:Y:S02]  /*9570*/  FSEL R37, R54, -INF , P4 ;  /* 0xff80000036257808 */ /* 0x010fe40002000000 */
[----:B------:R-:W-:Y:S02]  /*9580*/  FMNMX.FTZ R46, R93, R44, !PT ;  /* 0x0000002c5d2e7209 */ /* 0x000fe40007810000 */
[----:B------:R-:W-:Y:S02]  /*9590*/  ISETP.GT.AND P4, PT, R70, 0x90, PT ;  /* 0x000000904600780c */ /* 0x000fe40003f84270 */
[----:B-----5:R-:W-:Y:S01]  /*95a0*/  FSEL R151, R151, -INF , P5 ;  /* 0xff80000097977808 */ /* 0x020fe20002800000 */
[----:B------:R-:W4:Y:S01]  /*95b0*/  MUFU.TANH R10, R10 ;  /* 0x0000000a000a7308 */ /* 0x000f220000002400 */
[----:B------:R-:W-:Y:S02]  /*95c0*/  FMNMX.FTZ R56, R153, R56, !PT ;  /* 0x0000003899387209 */ /* 0x000fe40007810000 */
[----:B------:R-:W-:-:S02]  /*95d0*/  FSEL R55, R55, -INF , P3 ;  /* 0xff80000037377808 */ /* 0x000fc40001800000 */
[----:B------:R-:W-:Y:S02]  /*95e0*/  FMNMX.FTZ R46, R103, R46, !PT ;  /* 0x0000002e672e7209 */ /* 0x000fe40007810000 */
[----:B------:R-:W-:Y:S02]  /*95f0*/  ISETP.GT.AND P3, PT, R70, 0x91, PT ;  /* 0x000000914600780c */ /* 0x000fe40003f64270 */
[----:B------:R-:W-:Y:S02]  /*9600*/  FSEL R155, R155, -INF , P4 ;  /* 0xff8000009b9b7808 */ /* 0x000fe40002000000 */
[----:B------:R-:W-:Y:S02]  /*9610*/  FMNMX.FTZ R56, R151, R56, !PT ;  /* 0x0000003897387209 */ /* 0x000fe40007810000 */
[----:B---3--:R-:W-:Y:S02]  /*9620*/  FSEL R26, R26, -INF , P2 ;  /* 0xff8000001a1a7808 */ /* 0x008fe40001000000 */
[----:B------:R-:W-:-:S02]  /*9630*/  FMNMX.FTZ R46, R75, R46, !PT ;  /* 0x0000002e4b2e7209 */ /* 0x000fc40007810000 */
[----:B------:R-:W-:Y:S02]  /*9640*/  ISETP.GT.AND P2, PT, R70, 0x98, PT ;  /* 0x000000984600780c */ /* 0x000fe40003f44270 */
[----:B0-----:R-:W-:Y:S02]  /*9650*/  FSEL R8, R8, -INF , P3 ;  /* 0xff80000008087808 */ /* 0x001fe40001800000 */
[----:B------:R-:W-:Y:S02]  /*9660*/  FMNMX.FTZ R59, R155, R56, !PT ;  /* 0x000000389b3b7209 */ /* 0x000fe40007810000 */
[----:B-1----:R-:W-:Y:S02]  /*9670*/  FSEL R48, R48, -INF , P1 ;  /* 0xff80000030307808 */ /* 0x002fe40000800000 */
[----:B------:R-:W-:Y:S02]  /*9680*/  FMNMX.FTZ R46, R73, R46, !PT ;  /* 0x0000002e492e7209 */ /* 0x000fe40007810000 */
[----:B------:R-:W-:-:S02]  /*9690*/  ISETP.GT.AND P1, PT, R70, 0x99, PT ;  /* 0x000000994600780c */ /* 0x000fc40003f24270 */
[----:B--2---:R-:W-:Y:S02]  /*96a0*/  FSEL R24, R36, -INF , P2 ;  /* 0xff80000024187808 */ /* 0x004fe40001000000 */
[----:B------:R-:W-:Y:S02]  /*96b0*/  FMNMX.FTZ R59, R8, R59, !PT ;  /* 0x0000003b083b7209 */ /* 0x000fe40007810000 */
[----:B------:R-:W-:Y:S02]  /*96c0*/  FMNMX.FTZ R50, R79, R46, !PT ;  /* 0x0000002e4f327209 */ /* 0x000fe40007810000 */
[----:B----4-:R-:W-:Y:S02]  /*96d0*/  FSEL R20, R10, -INF , P1 ;  /* 0xff8000000a147808 */ /* 0x010fe40000800000 */
[----:B------:R-:W-:Y:S02]  /*96e0*/  FMNMX.FTZ R59, R24, R59, !PT ;  /* 0x0000003b183b7209 */ /* 0x000fe40007810000 */
[----:B------:R-:W-:-:S02]  /*96f0*/  FMNMX.FTZ R50, R77, R50, !PT ;  /* 0x000000324d327209 */ /* 0x000fc40007810000 */
[----:B------:R-:W-:Y:S02]  /*9700*/  FMNMX.FTZ R32, R20, R59, !PT ;  /* 0x0000003b14207209 */ /* 0x000fe40007810000 */
[----:B------:R-:W-:-:S03]  /*9710*/  FMNMX.FTZ R50, R83, R50, !PT ;  /* 0x0000003253327209 */ /* 0x000fc60007810000 */
[----:B------:R-:W0:Y:S01]  /*9720*/  SHFL.BFLY PT, R59, R32, 0x2, 0x1f ;  /* 0x0c401f00203b7f89 */ /* 0x000e2200000e0000 */
[----:B------:R-:W-:-:S04]  /*9730*/  FMNMX.FTZ R50, R81, R50, !PT ;  /* 0x0000003251327209 */ /* 0x000fc80007810000 */
[----:B------:R-:W-:-:S04]  /*9740*/  FMNMX.FTZ R52, R87, R50, !PT ;  /* 0x0000003257347209 */ /* 0x000fc80007810000 */
[----:B------:R-:W-:-:S04]  /*9750*/  FMNMX.FTZ R52, R121, R52, !PT ;  /* 0x0000003479347209 */ /* 0x000fc80007810000 */
[----:B------:R-:W-:-:S04]  /*9760*/  FMNMX.FTZ R52, R11, R52, !PT ;  /* 0x000000340b347209 */ /* 0x000fc80007810000 */
[----:B------:R-:W-:-:S04]  /*9770*/  FMNMX.FTZ R52, R125, R52, !PT ;  /* 0x000000347d347209 */ /* 0x000fc80007810000 */
[----:B------:R-:W-:Y:S02]  /*9780*/  FMNMX.FTZ R54, R61, R52, !PT ;  /* 0x000000343d367209 */ /* 0x000fe40007810000 */
[----:B0-----:R-:W-:Y:S02]  /*9790*/  FMNMX.FTZ R36, R32, R59, !PT ;  /* 0x0000003b20247209 */ /* 0x001fe40007810000 */
[----:B------:R-:W-:-:S03]  /*97a0*/  FMNMX.FTZ R54, R25, R54, !PT ;  /* 0x0000003619367209 */ /* 0x000fc60007810000 */
[----:B------:R-:W0:Y:S01]  /*97b0*/  SHFL.BFLY PT, R59, R36, 0x1, 0x1f ;  /* 0x0c201f00243b7f89 */ /* 0x000e2200000e0000 */
[----:B------:R-:W-:-:S04]  /*97c0*/  FMNMX.FTZ R54, R65, R54, !PT ;  /* 0x0000003641367209 */ /* 0x000fc80007810000 */
[----:B------:R-:W-:-:S04]  /*97d0*/  FMNMX.FTZ R54, R63, R54, !PT ;  /* 0x000000363f367209 */ /* 0x000fc80007810000 */
[----:B------:R-:W-:-:S04]  /*97e0*/  FMNMX.FTZ R56, R69, R54, !PT ;  /* 0x0000003645387209 */ /* 0x000fc80007810000 */
[----:B------:R-:W-:-:S04]  /*97f0*/  FMNMX.FTZ R56, R27, R56, !PT ;  /* 0x000000381b387209 */ /* 0x000fc80007810000 */
[----:B------:R-:W-:-:S04]  /*9800*/  FMNMX.FTZ R56, R43, R56, !PT ;  /* 0x000000382b387209 */ /* 0x000fc80007810000 */
[----:B------:R-:W-:Y:S01]  /*9810*/  FMNMX.FTZ R56, R9, R56, !PT ;  /* 0x0000003809387209 */ /* 0x000fe20007810000 */
[----:B------:R-:W-:Y:S02]  /*9820*/  IMAD.U32 R58, RZ, RZ, UR4 ;  /* 0x00000004ff3a7e24 */ /* 0x000fe4000f8e00ff */
[----:B------:R-:W-:Y:S01]  /*9830*/  FMUL.FTZ R28, R2, R30 ;  /* 0x0000001e021c7220 */ /* 0x000fe20000410000 */
[----:B0-----:R-:W-:Y:S02]  /*9840*/  FMNMX.FTZ R59, R36, R59, !PT ;  /* 0x0000003b243b7209 */ /* 0x001fe40007810000 */
[----:B------:R-:W-:Y:S01]  /*9850*/  FMNMX.FTZ R60, R29, R56, !PT ;  /* 0x000000381d3c7209 */ /* 0x000fe20007810000 */
[----:B------:R-:W-:Y:S01]  /*9860*/  FMUL.FTZ R30, R2, R31 ;  /* 0x0000001f021e7220 */ /* 0x000fe20000410000 */
[C---:B------:R-:W-:Y:S01]  /*9870*/  FSETP.NEU.FTZ.AND P0, PT, R59.reuse, -INF , PT ;  /* 0xff8000003b00780b */ /* 0x040fe20003f1d000 */
[----:B------:R-:W-:-:S01]  /*9880*/  FFMA.FTZ R10, R59, R58, -8 ;  /* 0xc10000003b0a7423 */ /* 0x000fc2000001003a */
[----:B------:R-:W-:Y:S01]  /*9890*/  FMNMX.FTZ R60, R33, R60, !PT ;  /* 0x0000003c213c7209 */ /* 0x000fe20007810000 */
[----:B------:R-:W0:Y:S01]  /*98a0*/  MUFU.TANH R28, R28 ;  /* 0x0000001c001c7308 */ /* 0x000e220000002400 */
[----:B------:R-:W-:-:S02]  /*98b0*/  FMUL.FTZ R31, R2, R34 ;  /* 0x00000022021f7220 */ /* 0x000fc40000410000 */
[----:B------:R-:W-:Y:S02]  /*98c0*/  FMNMX.FTZ R60, R51, R60, !PT ;  /* 0x0000003c333c7209 */ /* 0x000fe40007810000 */
[----:B------:R-:W-:Y:S01]  /*98d0*/  FSEL R10, R10, RZ, P0 ;  /* 0x000000ff0a0a7208 */ /* 0x000fe20000000000 */
[C---:B------:R-:W-:Y:S01]  /*98e0*/  FMUL.FTZ R32, R2.reuse, R35 ;  /* 0x0000002302207220 */ /* 0x040fe20000410000 */
[----:B------:R-:W-:Y:S01]  /*98f0*/  FMNMX.FTZ R60, R37, R60, !PT ;  /* 0x0000003c253c7209 */ /* 0x000fe20007810000 */
[----:B------:R-:W1:Y:S01]  /*9900*/  MUFU.TANH R30, R30 ;  /* 0x0000001e001e7308 */ /* 0x000e620000002400 */
[----:B------:R-:W-:Y:S01]  /*9910*/  FMUL.FTZ R34, R2, R38 ;  /* 0x0000002602227220 */ /* 0x000fe20000410000 */
[-CC-:B------:R-:W-:Y:S01]  /*9920*/  FFMA.FTZ R38, R89, R58.reuse, -R10.reuse ;  /* 0x0000003a59267223 */ /* 0x180fe2000001080a */
[----:B------:R-:W-:-:S01]  /*9930*/  FFMA.FTZ R89, R109, R58, -R10 ;  /* 0x0000003a6d597223 */ /* 0x000fc2000001080a */
[----:B------:R-:W-:Y:S01]  /*9940*/  FFMA.FTZ R111, R111, R58, -R10 ;  /* 0x0000003a6f6f7223 */ /* 0x000fe2000001080a */
[----:B------:R-:W-:-:S03]  /*9950*/  FMNMX.FTZ R109, R55, R60, !PT ;  /* 0x0000003c376d7209 */ /* 0x000fc60007810000 */
[----:B------:R-:W2:Y:S01]  /*9960*/  MUFU.TANH R31, R31 ;  /* 0x0000001f001f7308 */ /* 0x000ea20000002400 */
[----:B------:R-:W-:-:S07]  /*9970*/  FMUL.FTZ R35, R2, R39 ;  /* 0x0000002702237220 */ /* 0x000fce0000410000 */
[----:B------:R-:W3:Y:S08]  /*9980*/  MUFU.TANH R32, R32 ;  /* 0x0000002000207308 */ /* 0x000ef00000002400 */
[----:B------:R4:W-:Y:S01]  /*9990*/  MUFU.EX2 R44, R111 ;  /* 0x0000006f002c7308 */ /* 0x0009e20000000800 */
[----:B------:R-:W-:-:S01]  /*99a0*/  FFMA.FTZ R60, R67, R58, -R10 ;  /* 0x0000003a433c7223 */ /* 0x000fc2000001080a */
[----:B----4-:R-:W-:-:S06]  /*99b0*/  FMNMX.FTZ R111, R26, R109, !PT ;  /* 0x0000006d1a6f7209 */ /* 0x010fcc0007810000 */
[----:B------:R-:W4:Y:S01]  /*99c0*/  MUFU.TANH R34, R34 ;  /* 0x0000002200227308 */ /* 0x000f220000002400 */
[----:B0-----:R-:W-:Y:S02]  /*99d0*/  FSEL R109, R28, -INF , P6 ;  /* 0xff8000001c6d7808 */ /* 0x001fe40003000000 */
[----:B------:R-:W-:Y:S02]  /*99e0*/  FMNMX.FTZ R28, R48, R111, !PT ;  /* 0x0000006f301c7209 */ /* 0x000fe40007810000 */
[----:B-1----:R-:W-:Y:S02]  /*99f0*/  FSEL R67, R30, -INF , P5 ;  /* 0xff8000001e437808 */ /* 0x002fe40002800000 */
[----:B------:R-:W-:Y:S01]  /*9a00*/  FMNMX.FTZ R28, R109, R28, !PT ;  /* 0x0000001c6d1c7209 */ /* 0x000fe20007810000 */
[----:B------:R-:W0:Y:S01]  /*9a10*/  MUFU.TANH R35, R35 ;  /* 0x0000002300237308 */ /* 0x000e220000002400 */
[----:B--2---:R-:W-:Y:S01]  /*9a20*/  FSEL R31, R31, -INF , P4 ;  /* 0xff8000001f1f7808 */ /* 0x004fe20002000000 */
[--C-:B------:R-:W-:Y:S01]  /*9a30*/  FFMA.FTZ R36, R45, R58, -R10.reuse ;  /* 0x0000003a2d247223 */ /* 0x100fe2000001080a */
[----:B------:R-:W-:Y:S01]  /*9a40*/  FMNMX.FTZ R30, R67, R28, !PT ;  /* 0x0000001c431e7209 */ /* 0x000fe20007810000 */
[-CC-:B------:R-:W-:Y:S01]  /*9a50*/  FFMA.FTZ R45, R97, R58.reuse, -R10.reuse ;  /* 0x0000003a612d7223 */ /* 0x180fe2000001080a */
[----:B------:R-:W-:-:S01]  /*9a60*/  FFMA.FTZ R97, R113, R58, -R10 ;  /* 0x0000003a71617223 */ /* 0x000fc2000001080a */
[----:B------:R-:W-:Y:S01]  /*9a70*/  FFMA.FTZ R115, R115, R58, -R10 ;  /* 0x0000003a73737223 */ /* 0x000fe2000001080a */
[----:B---3--:R-:W-:-:S02]  /*9a80*/  FSEL R113, R32, -INF , P3 ;  /* 0xff80000020717808 */ /* 0x008fc40001800000 */
[----:B------:R-:W-:Y:S01]  /*9a90*/  FMNMX.FTZ R30, R31, R30, !PT ;  /* 0x0000001e1f1e7209 */ /* 0x000fe20007810000 */
[----:B------:R4:W-:Y:S03]  /*9aa0*/  MUFU.EX2 R46, R115 ;  /* 0x00000073002e7308 */ /* 0x0009e60000000800 */
[----:B------:R-:W-:Y:S02]  /*9ab0*/  FMNMX.FTZ R30, R113, R30, !PT ;  /* 0x0000001e711e7209 */ /* 0x000fe40007810000 */
[----:B----4-:R-:W-:Y:S01]  /*9ac0*/  FSEL R115, R34, -INF , P2 ;  /* 0xff80000022737808 */ /* 0x010fe20001000000 */
[----:B------:R-:W-:-:S01]  /*9ad0*/  FFMA.FTZ R34, R41, R58, -R10 ;  /* 0x0000003a29227223 */ /* 0x000fc2000001080a */
[----:B0-----:R-:W-:Y:S02]  /*9ae0*/  FSEL R41, R35, -INF , P1 ;  /* 0xff80000023297808 */ /* 0x001fe40000800000 */
[----:B------:R-:W-:Y:S01]  /*9af0*/  FMNMX.FTZ R30, R115, R30, !PT ;  /* 0x0000001e731e7209 */ /* 0x000fe20007810000 */
[----:B------:R-:W-:Y:S01]  /*9b00*/  FFMA.FTZ R119, R119, R58, -R10 ;  /* 0x0000003a77777223 */ /* 0x000fe2000001080a */
[----:B------:R0:W-:Y:S02]  /*9b10*/  MUFU.EX2 R111, R60 ;  /* 0x0000003c006f7308 */ /* 0x0001e40000000800 */
[----:B0-----:R-:W-:-:S06]  /*9b20*/  FMNMX.FTZ R60, R41, R30, !PT ;  /* 0x0000001e293c7209 */ /* 0x001fcc0007810000 */
[----:B------:R0:W-:Y:S02]  /*9b30*/  MUFU.EX2 R50, R119 ;  /* 0x0000007700327308 */ /* 0x0001e40000000800 */
[----:B0-----:R-:W0:Y:S01]  /*9b40*/  SHFL.BFLY PT, R119, R60, 0x2, 0x1f ;  /* 0x0c401f003c777f89 */ /* 0x001e2200000e0000 */
[----:B------:R-:W-:-:S05]  /*9b50*/  FFMA.FTZ R127, R127, R58, -R10 ;  /* 0x0000003a7f7f7223 */ /* 0x000fca000001080a */
[----:B------:R1:W-:Y:S01]  /*9b60*/  MUFU.EX2 R54, R127 ;  /* 0x0000007f00367308 */ /* 0x0003e20000000800 */
[----:B0-----:R-:W-:-:S05]  /*9b70*/  FMNMX.FTZ R70, R60, R119, !PT ;  /* 0x000000773c467209 */ /* 0x001fca0007810000 */
[----:B-1----:R-:W0:Y:S01]  /*9b80*/  SHFL.BFLY PT, R127, R70, 0x1, 0x1f ;  /* 0x0c201f00467f7f89 */ /* 0x002e2200000e0000 */
[----:B------:R-:W-:-:S01]  /*9b90*/  FFMA.FTZ R72, R8, R58, -R10 ;  /* 0x0000003a08487223 */ /* 0x000fc2000001080a */
[-CC-:B------:R-:W-:Y:S01]  /*9ba0*/  FFMA.FTZ R107, R107, R58.reuse, -R10.reuse ;  /* 0x0000003a6b6b7223 */ /* 0x180fe2000001080a */
[----:B------:R-:W-:-:S01]  /*9bb0*/  FFMA.FTZ R123, R123, R58, -R10 ;  /* 0x0000003a7b7b7223 */ /* 0x000fc2000001080a */
[-CC-:B------:R-:W-:Y:S01]  /*9bc0*/  FFMA.FTZ R8, R24, R58.reuse, -R10.reuse ;  /* 0x0000003a18087223 */ /* 0x180fe2000001080a */
[----:B------:R-:W-:-:S01]  /*9bd0*/  FFMA.FTZ R39, R47, R58, -R10 ;  /* 0x0000003a2f277223 */ /* 0x000fc2000001080a */
[-CC-:B------:R-:W-:Y:S01]  /*9be0*/  FFMA.FTZ R40, R99, R58.reuse, -R10.reuse ;  /* 0x0000003a63287223 */ /* 0x180fe2000001080a */
[----:B------:R-:W-:-:S01]  /*9bf0*/  FFMA.FTZ R47, R101, R58, -R10 ;  /* 0x0000003a652f7223 */ /* 0x000fc2000001080a */
[----:B------:R1:W-:Y:S01]  /*9c00*/  MUFU.EX2 R42, R107 ;  /* 0x0000006b002a7308 */ /* 0x0003e20000000800 */
[----:B------:R-:W-:-:S01]  /*9c10*/  FFMA.FTZ R99, R117, R58, -R10 ;  /* 0x0000003a75637223 */ /* 0x000fc2000001080a */
[-CC-:B------:R-:W-:Y:S01]  /*9c20*/  FFMA.FTZ R101, R129, R58.reuse, -R10.reuse ;  /* 0x0000003a81657223 */ /* 0x180fe2000001080a */
[----:B------:R-:W-:-:S01]  /*9c30*/  FFMA.FTZ R3, R3, R58, -R10 ;  /* 0x0000003a03037223 */ /* 0x000fc2000001080a */
[-CC-:B------:R-:W-:Y:S01]  /*9c40*/  FFMA.FTZ R12, R12, R58.reuse, -R10.reuse ;  /* 0x0000003a0c0c7223 */ /* 0x180fe2000001080a */
[----:B------:R-:W-:-:S01]  /*9c50*/  FFMA.FTZ R85, R85, R58, -R10 ;  /* 0x0000003a55557223 */ /* 0x000fc2000001080a */
[-CC-:B------:R-:W-:Y:S01]  /*9c60*/  FFMA.FTZ R57, R57, R58.reuse, -R10.reuse ;  /* 0x0000003a39397223 */ /* 0x180fe2000001080a */
[----:B------:R-:W-:-:S01]  /*9c70*/  FFMA.FTZ R131, R131, R58, -R10 ;  /* 0x0000003a83837223 */ /* 0x000fc2000001080a */
[----:B------:R-:W-:Y:S01]  /*9c80*/  MUFU.EX2 R52, R123 ;  /* 0x0000007b00347308 */ /* 0x000fe20000000800 */
[----:B0-----:R-:W-:-:S07]  /*9c90*/  FMNMX.FTZ R60, R70, R127, !PT ;  /* 0x0000007f463c7209 */ /* 0x001fce0007810000 */
[----:B------:R0:W-:Y:S01]  /*9ca0*/  MUFU.EX2 R35, R34 ;  /* 0x0000002200237308 */ /* 0x0001e20000000800 */
[C---:B------:R-:W-:Y:S01]  /*9cb0*/  FSETP.NEU.FTZ.AND P1, PT, R60.reuse, -INF , PT ;  /* 0xff8000003c00780b */ /* 0x040fe20003f3d000 */
[-C--:B------:R-:W-:Y:S01]  /*9cc0*/  FFMA.FTZ R24, R60, R58.reuse, -8 ;  /* 0xc10000003c187423 */ /* 0x080fe2000001003a */
[----:B-1----:R-:W-:-:S01]  /*9cd0*/  FFMA.FTZ R107, R133, R58, -R10 ;  /* 0x0000003a856b7223 */ /* 0x002fc2000001080a */
[-CC-:B------:R-:W-:Y:S01]  /*9ce0*/  FFMA.FTZ R62, R135, R58.reuse, -R10.reuse ;  /* 0x0000003a873e7223 */ /* 0x180fe2000001080a */
[----:B------:R-:W-:-:S01]  /*9cf0*/  FFMA.FTZ R137, R137, R58, -R10 ;  /* 0x0000003a89897223 */ /* 0x000fc2000001080a */
[-CC-:B------:R-:W-:Y:S01]  /*9d00*/  FFMA.FTZ R139, R139, R58.reuse, -R10.reuse ;  /* 0x0000003a8b8b7223 */ /* 0x180fe2000001080a */
[----:B------:R-:W-:-:S01]  /*9d10*/  FFMA.FTZ R117, R141, R58, -R10 ;  /* 0x0000003a8d757223 */ /* 0x000fc2000001080a */
[-CC-:B------:R-:W-:Y:S01]  /*9d20*/  FFMA.FTZ R32, R143, R58.reuse, -R10.reuse ;  /* 0x0000003a8f207223 */ /* 0x180fe2000001080a */
[----:B------:R-:W-:-:S01]  /*9d30*/  FFMA.FTZ R49, R49, R58, -R10 ;  /* 0x0000003a31317223 */ /* 0x000fc2000001080a */
[-CC-:B0-----:R-:W-:Y:S01]  /*9d40*/  FFMA.FTZ R34, R145, R58.reuse, -R10.reuse ;  /* 0x0000003a91227223 */ /* 0x181fe2000001080a */
[----:B------:R-:W-:-:S01]  /*9d50*/  FFMA.FTZ R53, R53, R58, -R10 ;  /* 0x0000003a35357223 */ /* 0x000fc2000001080a */
[-CC-:B------:R-:W-:Y:S01]  /*9d60*/  FFMA.FTZ R64, R147, R58.reuse, -R10.reuse ;  /* 0x0000003a93407223 */ /* 0x180fe2000001080a */
[----:B------:R-:W-:-:S01]  /*9d70*/  FFMA.FTZ R119, R149, R58, -R10 ;  /* 0x0000003a95777223 */ /* 0x000fc2000001080a */
[-CC-:B------:R-:W-:Y:S01]  /*9d80*/  FFMA.FTZ R66, R153, R58.reuse, -R10.reuse ;  /* 0x0000003a99427223 */ /* 0x180fe2000001080a */
[----:B------:R-:W-:-:S01]  /*9d90*/  FFMA.FTZ R123, R151, R58, -R10 ;  /* 0x0000003a977b7223 */ /* 0x000fc2000001080a */
[-CC-:B------:R-:W-:Y:S01]  /*9da0*/  FFMA.FTZ R68, R155, R58.reuse, -R10.reuse ;  /* 0x0000003a9b447223 */ /* 0x180fe2000001080a */
[----:B------:R-:W-:-:S01]  /*9db0*/  FFMA.FTZ R129, R20, R58, -R10 ;  /* 0x0000003a14817223 */ /* 0x000fc2000001080a */
[----:B------:R-:W-:Y:S01]  /*9dc0*/  FSEL R10, R24, RZ, P1 ;  /* 0x000000ff180a7208 */ /* 0x000fe20000800000 */
[----:B------:R-:W0:Y:S04]  /*9dd0*/  S2R R110, SR_TID.X ;  /* 0x00000000006e7919 */ /* 0x000e280000002100 */
[----:B------:R-:W-:-:S01]  /*9de0*/  FFMA.FTZ R13, R13, R58, -R10 ;  /* 0x0000003a0d0d7223 */ /* 0x000fc2000001080a */
[-CC-:B------:R-:W-:Y:S01]  /*9df0*/  FFMA.FTZ R14, R14, R58.reuse, -R10.reuse ;  /* 0x0000003a0e0e7223 */ /* 0x180fe2000001080a */
[----:B------:R-:W-:-:S01]  /*9e00*/  FFMA.FTZ R20, R21, R58, -R10 ;  /* 0x0000003a15147223 */ /* 0x000fc2000001080a */
[----:B------:R-:W-:Y:S01]  /*9e10*/  MUFU.EX2 R3, R3 ;  /* 0x0000000300037308 */ /* 0x000fe20000000800 */
[----:B------:R-:W-:-:S07]  /*9e20*/  FFMA.FTZ R15, R15, R58, -R10 ;  /* 0x0000003a0f0f7223 */ /* 0x000fce000001080a */
[----:B------:R-:W1:Y:S01]  /*9e30*/  MUFU.EX2 R12, R12 ;  /* 0x0000000c000c7308 */ /* 0x000e620000000800 */
[----:B------:R-:W-:-:S07]  /*9e40*/  FFMA.FTZ R21, R91, R58, -R10 ;  /* 0x0000003a5b157223 */ /* 0x000fce000001080a */
[----:B------:R-:W-:Y:S08]  /*9e50*/  MUFU.EX2 R13, R13 ;  /* 0x0000000d000d7308 */ /* 0x000ff00000000800 */
[----:B------:R-:W2:Y:S01]  /*9e60*/  MUFU.EX2 R14, R14 ;  /* 0x0000000e000e7308 */ /* 0x000ea20000000800 */
[----:B------:R-:W-:-:S07]  /*9e70*/  FFMA.FTZ R24, R71, R58, -R10 ;  /* 0x0000003a47187223 */ /* 0x000fce000001080a */
[----:B------:R-:W3:Y:S08]  /*9e80*/  MUFU.EX2 R36, R36 ;  /* 0x0000002400247308 */ /* 0x000ef00000000800 */
[----:B------:R-:W4:Y:S01]  /*9e90*/  MUFU.EX2 R20, R20 ;  /* 0x0000001400147308 */ /* 0x000f220000000800 */
[----:B------:R-:W-:-:S07]  /*9ea0*/  FFMA.FTZ R70, R95, R58, -R10 ;  /* 0x0000003a5f467223 */ /* 0x000fce000001080a */
[----:B------:R-:W5:Y:S01]  /*9eb0*/  MUFU.EX2 R39, R39 ;  /* 0x0000002700277308 */ /* 0x000f620000000800 */
[----:B------:R-:W-:-:S07]  /*9ec0*/  FFMA.FTZ R78, R11, R58, -R10 ;  /* 0x0000003a0b4e7223 */ /* 0x000fce000001080a */
[----:B------:R-:W5:Y:S01]  /*9ed0*/  MUFU.EX2 R15, R15 ;  /* 0x0000000f000f7308 */ /* 0x000f620000000800 */
[----:B------:R-:W-:-:S01]  /*9ee0*/  FFMA.FTZ R84, R61, R58, -R10 ;  /* 0x0000003a3d547223 */ /* 0x000fc2000001080a */
[-CC-:B------:R-:W-:Y:S01]  /*9ef0*/  FFMA.FTZ R11, R25, R58.reuse, -R10.reuse ;  /* 0x0000003a190b7223 */ /* 0x180fe2000001080a */
[----:B------:R-:W-:-:S05]  /*9f00*/  FFMA.FTZ R25, R63, R58, -R10 ;  /* 0x0000003a3f197223 */ /* 0x000fca000001080a */
[----:B------:R-:W5:Y:S01]  /*9f10*/  MUFU.EX2 R38, R38 ;  /* 0x0000002600267308 */ /* 0x000f620000000800 */
[----:B-1----:R-:W-:-:S01]  /*9f20*/  FADD.FTZ R61, R3, R12 ;  /* 0x0000000c033d7221 */ /* 0x002fc20000010000 */
[----:B--2---:R-:W-:-:S06]  /*9f30*/  FADD.FTZ R63, R13, R14 ;  /* 0x0000000e0d3f7221 */ /* 0x004fcc0000010000 */
[----:B------:R-:W1:Y:S01]  /*9f40*/  MUFU.EX2 R21, R21 ;  /* 0x0000001500157308 */ /* 0x000e620000000800 */
[----:B------:R-:W-:-:S01]  /*9f50*/  FFMA.FTZ R91, R93, R58, -R10 ;  /* 0x0000003a5d5b7223 */ /* 0x000fc2000001080a */
[----:B---3--:R-:W-:-:S06]  /*9f60*/  FADD.FTZ R88, R36, R61 ;  /* 0x0000003d24587221 */ /* 0x008fcc0000010000 */
[----:B------:R-:W2:Y:S01]  /*9f70*/  MUFU.EX2 R45, R45 ;  /* 0x0000002d002d7308 */ /* 0x000ea20000000800 */
[----:B----4-:R-:W-:-:S01]  /*9f80*/  FADD.FTZ R90, R20, R63 ;  /* 0x0000003f145a7221 */ /* 0x010fc20000010000 */
[----:B------:R-:W-:-:S06]  /*9f90*/  FFMA.FTZ R71, R103, R58, -R10 ;  /* 0x0000003a67477223 */ /* 0x000fcc000001080a */
[----:B------:R-:W3:Y:S01]  /*9fa0*/  MUFU.EX2 R24, R24 ;  /* 0x0000001800187308 */ /* 0x000ee20000000800 */
[----:B0-----:R-:W-:Y:S01]  /*9fb0*/  LOP3.LUT R98, R110, 0x7f, RZ, 0xc0, !PT ;  /* 0x0000007f6e627812 */ /* 0x001fe200078ec0ff */
[----:B-----5:R-:W-:-:S06]  /*9fc0*/  FADD.FTZ R63, R39, R88 ;  /* 0x00000058273f7221 */ /* 0x020fcc0000010000 */
[----:B------:R-:W0:Y:S01]  /*9fd0*/  MUFU.EX2 R40, R40 ;  /* 0x0000002800287308 */ /* 0x000e220000000800 */
[----:B------:R-:W-:-:S07]  /*9fe0*/  FADD.FTZ R90, R15, R90 ;  /* 0x0000005a0f5a7221 */ /* 0x000fce0000010000 */
[----:B------:R-:W4:Y:S01]  /*9ff0*/  MUFU.EX2 R70, R70 ;  /* 0x0000004600467308 */ /* 0x000f220000000800 */
[----:B------:R-:W-:-:S01]  /*a000*/  FFMA.FTZ R80, R65, R58, -R10 ;  /* 0x0000003a41507223 */ /* 0x000fc2000001080a */
[----:B------:R-:W-:Y:S01]  /*a010*/  ISETP.NE.AND P2, PT, R98, RZ, PT ;  /* 0x000000ff6200720c */ /* 0x000fe20003f45270 */
[----:B------:R-:W-:-:S05]  /*a020*/  FADD.FTZ R88, R38, R63 ;  /* 0x0000003f26587221 */ /* 0x000fca0000010000 */
[----:B------:R-:W5:Y:S01]  /*a030*/  MUFU.EX2 R47, R47 ;  /* 0x0000002f002f7308 */ /* 0x000f620000000800 */
[----:B-1----:R-:W-:-:S01]  /*a040*/  FADD.FTZ R65, R21, R90 ;  /* 0x0000005a15417221 */ /* 0x002fc20000010000 */
[----:B------:R-:W-:-:S06]  /*a050*/  FFMA.FTZ R73, R73, R58, -R10 ;  /* 0x0000003a49497223 */ /* 0x000fcc000001080a */
[----:B------:R-:W1:Y:S01]  /*a060*/  MUFU.EX2 R91, R91 ;  /* 0x0000005b005b7308 */ /* 0x000e620000000800 */
[----:B------:R-:W-:-:S07]  /*a070*/  FFMA.FTZ R63, R43, R58, -R10 ;  /* 0x0000003a2b3f7223 */ /* 0x000fce000001080a */
[----:B------:R3:W-:Y:S01]  /*a080*/  MUFU.EX2 R127, R72 ;  /* 0x00000048007f7308 */ /* 0x0007e20000000800 */
[----:B------:R-:W-:-:S01]  /*a090*/  FFMA.FTZ R86, R69, R58, -R10 ;  /* 0x0000003a45567223 */ /* 0x000fc2000001080a */
[----:B--2---:R-:W-:Y:S01]  /*a0a0*/  FADD.FTZ R43, R45, R88 ;  /* 0x000000582d2b7221 */ /* 0x004fe20000010000 */
[----:B---3--:R-:W-:-:S05]  /*a0b0*/  FFMA.FTZ R72, R75, R58, -R10 ;  /* 0x0000003a4b487223 */ /* 0x008fca000001080a */
[----:B------:R-:W2:Y:S01]  /*a0c0*/  MUFU.EX2 R71, R71 ;  /* 0x0000004700477308 */ /* 0x000ea20000000800 */
[----:B------:R-:W-:-:S01]  /*a0d0*/  FADD.FTZ R69, R24, R65 ;  /* 0x0000004118457221 */ /* 0x000fc20000010000 */
[----:B------:R-:W-:Y:S01]  /*a0e0*/  FFMA.FTZ R76, R79, R58, -R10 ;  /* 0x0000003a4f4c7223 */ /* 0x000fe2000001080a */
[----:B0-----:R-:W-:-:S05]  /*a0f0*/  FADD.FTZ R88, R40, R43 ;  /* 0x0000002b28587221 */ /* 0x001fca0000010000 */
[----:B------:R-:W0:Y:S01]  /*a100*/  MUFU.EX2 R89, R89 ;  /* 0x0000005900597308 */ /* 0x000e220000000800 */
[----:B----4-:R-:W-:-:S01]  /*a110*/  FADD.FTZ R90, R70, R69 ;  /* 0x00000045465a7221 */ /* 0x010fc20000010000 */
[----:B------:R-:W-:-:S06]  /*a120*/  FFMA.FTZ R74, R77, R58, -R10 ;  /* 0x0000003a4d4a7223 */ /* 0x000fcc000001080a */
[----:B------:R-:W3:Y:S01]  /*a130*/  MUFU.EX2 R72, R72 ;  /* 0x0000004800487308 */ /* 0x000ee20000000800 */
[----:B------:R-:W-:-:S01]  /*a140*/  FFMA.FTZ R65, R29, R58, -R10 ;  /* 0x0000003a1d417223 */ /* 0x000fc2000001080a */
[----:B------:R-:W-:Y:S01]  /*a150*/  FFMA.FTZ R29, R33, R58, -R10 ;  /* 0x0000003a211d7223 */ /* 0x000fe2000001080a */
[----:B-----5:R-:W-:-:S05]  /*a160*/  FADD.FTZ R33, R47, R88 ;  /* 0x000000582f217221 */ /* 0x020fca0000010000 */
[----:B------:R-:W4:Y:S01]  /*a170*/  MUFU.EX2 R73, R73 ;  /* 0x0000004900497308 */ /* 0x000f220000000800 */
[----:B------:R-:W-:Y:S02]  /*a180*/  @!P2 VIADD R0, R0, 0x13240 ;  /* 0x000132400000a836 */ /* 0x000fe40000000000 */
[----:B-1----:R-:W-:Y:S01]  /*a190*/  FADD.FTZ R90, R91, R90 ;  /* 0x0000005a5b5a7221 */ /* 0x002fe20000010000 */
[----:B------:R-:W-:-:S01]  /*a1a0*/  FFMA.FTZ R75, R83, R58, -R10 ;  /* 0x0000003a534b7223 */ /* 0x000fc2000001080a */
[----:B------:R-:W-:-:S03]  /*a1b0*/  FFMA.FTZ R61, R27, R58, -R10 ;  /* 0x0000003a1b3d7223 */ /* 0x000fc6000001080a */
[----:B------:R-:W-:Y:S01]  /*a1c0*/  MUFU.EX2 R97, R97 ;  /* 0x0000006100617308 */ /* 0x000fe20000000800 */
[----:B------:R-:W-:-:S01]  /*a1d0*/  FADD.FTZ R88, R42, R33 ;  /* 0x000000212a587221 */ /* 0x000fc20000010000 */
[----:B------:R-:W-:Y:S01]  /*a1e0*/  FFMA.FTZ R43, R37, R58, -R10 ;  /* 0x0000003a252b7223 */ /* 0x000fe2000001080a */
[----:B--2---:R-:W-:-:S05]  /*a1f0*/  FADD.FTZ R37, R71, R90 ;  /* 0x0000005a47257221 */ /* 0x004fca0000010000 */
[----:B------:R-:W1:Y:S01]  /*a200*/  MUFU.EX2 R76, R76 ;  /* 0x0000004c004c7308 */ /* 0x000e620000000800 */
[----:B------:R-:W-:-:S01]  /*a210*/  FFMA.FTZ R79, R81, R58, -R10 ;  /* 0x0000003a514f7223 */ /* 0x000fc2000001080a */
[----:B------:R-:W-:Y:S01]  /*a220*/  @!P2 PRMT R27, RZ, 0x654, R0 ;  /* 0x00000654ff1ba816 */ /* 0x000fe20000000000 */
[----:B------:R-:W-:-:S05]  /*a230*/  FFMA.FTZ R82, R87, R58, -R10 ;  /* 0x0000003a57527223 */ /* 0x000fca000001080a */
[----:B------:R-:W-:Y:S01]  /*a240*/  MUFU.EX2 R99, R99 ;  /* 0x0000006300637308 */ /* 0x000fe20000000800 */
[----:B------:R2:W-:Y:S07]  /*a250*/  @!P2 SYNCS.ARRIVE.TRANS64.RED.A1T0 RZ, [R27+URZ], RZ ;  /* 0x000000ff1bffa9a7 */ /* 0x0005ee000810043f */
[----:B------:R-:W5:Y:S01]  /*a260*/  MUFU.EX2 R74, R74 ;  /* 0x0000004a004a7308 */ /* 0x000f620000000800 */
[----:B------:R-:W-:-:S07]  /*a270*/  FFMA.FTZ R77, R121, R58, -R10 ;  /* 0x0000003a794d7223 */ /* 0x000fce000001080a */
[----:B------:R0:W-:Y:S01]  /*a280*/  MUFU.EX2 R0, R61 ;  /* 0x0000003d00007308 */ /* 0x0001e20000000800 */
[----:B--2---:R-:W-:-:S07]  /*a290*/  FFMA.FTZ R27, R9, R58, -R10 ;  /* 0x0000003a091b7223 */ /* 0x004fce000001080a */
[----:B------:R-:W2:Y:S01]  /*a2a0*/  MUFU.EX2 R75, R75 ;  /* 0x0000004b004b7308 */ /* 0x000ea20000000800 */
[----:B0-----:R-:W-:-:S01]  /*a2b0*/  FADD.FTZ R61, R89, R88 ;  /* 0x00000058593d7221 */ /* 0x001fc20000010000 */
[----:B---3--:R-:W-:-:S03]  /*a2c0*/  FADD.FTZ R88, R72, R37 ;  /* 0x0000002548587221 */ /* 0x008fc60000010000 */
[----:B------:R-:W-:Y:S01]  /*a2d0*/  FADD.FTZ R90, R44, R61 ;  /* 0x0000003d2c5a7221 */ /* 0x000fe20000010000 */
[----:B----4-:R-:W-:-:S02]  /*a2e0*/  FADD.FTZ R61, R73, R88 ;  /* 0x00000058493d7221 */ /* 0x010fc40000010000 */
[----:B------:R-:W0:Y:S02]  /*a2f0*/  MUFU.EX2 R79, R79 ;  /* 0x0000004f004f7308 */ /* 0x000e240000000800 */
[----:B-1----:R-:W-:-:S01]  /*a300*/  FADD.FTZ R61, R76, R61 ;  /* 0x0000003d4c3d7221 */ /* 0x002fc20000010000 */
[----:B------:R-:W-:-:S05]  /*a310*/  FFMA.FTZ R37, R48, R58, -R10 ;  /* 0x0000003a30257223 */ /* 0x000fca000001080a */
[----:B------:R-:W1:Y:S01]  /*a320*/  MUFU.EX2 R85, R85 ;  /* 0x0000005500557308 */ /* 0x000e620000000800 */
[----:B-----5:R-:W-:-:S07]  /*a330*/  FADD.FTZ R88, R74, R61 ;  /* 0x0000003d4a587221 */ /* 0x020fce0000010000 */
[----:B------:R3:W-:Y:S01]  /*a340*/  MUFU.EX2 R9, R63 ;  /* 0x0000003f00097308 */ /* 0x0007e20000000800 */
[----:B------:R-:W-:-:S07]  /*a350*/  FFMA.FTZ R81, R125, R58, -R10 ;  /* 0x0000003a7d517223 */ /* 0x000fce000001080a */
[----:B------:R-:W4:Y:S01]  /*a360*/  MUFU.EX2 R82, R82 ;  /* 0x0000005200527308 */ /* 0x000f220000000800 */
[----:B---3--:R-:W-:-:S04]  /*a370*/  FADD.FTZ R63, R97, R90 ;  /* 0x0000005a613f7221 */ /* 0x008fc80000010000 */
[----:B------:R-:W-:-:S03]  /*a380*/  FADD.FTZ R48, R46, R63 ;  /* 0x0000003f2e307221 */ /* 0x000fc60000010000 */
[----:B------:R-:W3:Y:S01]  /*a390*/  MUFU.EX2 R77, R77 ;  /* 0x0000004d004d7308 */ /* 0x000ee20000000800 */
[----:B------:R-:W-:-:S01]  /*a3a0*/  FADD.FTZ R61, R99, R48 ;  /* 0x00000030633d7221 */ /* 0x000fc20000010000 */
[----:B--2---:R-:W-:Y:S01]  /*a3b0*/  FADD.FTZ R88, R75, R88 ;  /* 0x000000584b587221 */ /* 0x004fe20000010000 */
[----:B------:R-:W-:-:S01]  /*a3c0*/  FFMA.FTZ R51, R51, R58, -R10 ;  /* 0x0000003a33337223 */ /* 0x000fc2000001080a */
[----:B------:R-:W-:-:S04]  /*a3d0*/  FFMA.FTZ R55, R55, R58, -R10 ;  /* 0x0000003a37377223 */ /* 0x000fc8000001080a */
[----:B------:R-:W2:Y:S01]  /*a3e0*/  MUFU.EX2 R57, R57 ;  /* 0x0000003900397308 */ /* 0x000ea20000000800 */
[----:B------:R-:W-:-:S01]  /*a3f0*/  FFMA.FTZ R33, R26, R58, -R10 ;  /* 0x0000003a1a217223 */ /* 0x000fc2000001080a */
[-CC-:B------:R-:W-:Y:S01]  /*a400*/  FFMA.FTZ R109, R109, R58.reuse, -R10.reuse ;  /* 0x0000003a6d6d7223 */ /* 0x180fe2000001080a */
[----:B------:R-:W-:-:S01]  /*a410*/  FFMA.FTZ R67, R67, R58, -R10 ;  /* 0x0000003a43437223 */ /* 0x000fc2000001080a */
[-CC-:B------:R-:W-:Y:S01]  /*a420*/  FFMA.FTZ R31, R31, R58.reuse, -R10.reuse ;  /* 0x0000003a1f1f7223 */ /* 0x180fe2000001080a */
[----:B------:R-:W-:-:S03]  /*a430*/  FFMA.FTZ R113, R113, R58, -R10 ;  /* 0x0000003a71717223 */ /* 0x000fc6000001080a */
[----:B------:R-:W5:Y:S01]  /*a440*/  MUFU.EX2 R78, R78 ;  /* 0x0000004e004e7308 */ /* 0x000f620000000800 */
[----:B------:R-:W-:-:S01]  /*a450*/  FFMA.FTZ R115, R115, R58, -R10 ;  /* 0x0000003a73737223 */ /* 0x000fc2000001080a */
[----:B------:R-:W-:Y:S01]  /*a460*/  FADD.FTZ R90, R50, R61 ;  /* 0x0000003d325a7221 */ /* 0x000fe20000010000 */
[----:B------:R-:W-:-:S01]  /*a470*/  FFMA.FTZ R10, R41, R58, -R10 ;  /* 0x0000003a290a7223 */ /* 0x000fc2000001080a */
[----:B0-----:R-:W-:Y:S01]  /*a480*/  FADD.FTZ R41, R79, R88 ;  /* 0x000000584f297221 */ /* 0x001fe20000010000 */
[----:B------:R-:W-:-:S03]  /*a490*/  F2FP.SATFINITE.E4M3.F32.PACK_AB_MERGE_C R152, R39, R36, RZ ;  /* 0x000000242798723e */ /* 0x000fc600048070ff */
[----:B------:R-:W0:Y:S01]  /*a4a0*/  MUFU.EX2 R81, R81 ;  /* 0x0000005100517308 */ /* 0x000e220000000800 */
[----:B-1----:R-:W-:-:S01]  /*a4b0*/  FADD.FTZ R39, R85, R90 ;  /* 0x0000005a55277221 */ /* 0x002fc20000010000 */
[----:B----4-:R-:W-:Y:S01]  /*a4c0*/  FADD.FTZ R36, R82, R41 ;  /* 0x0000002952247221 */ /* 0x010fe20000010000 */
[----:B------:R-:W-:-:S05]  /*a4d0*/  F2FP.SATFINITE.E4M3.F32.PACK_AB_MERGE_C R154, R47, R40, RZ ;  /* 0x000000282f9a723e */ /* 0x000fca00048070ff */
[----:B------:R-:W1:Y:S01]  /*a4e0*/  MUFU.EX2 R101, R101 ;  /* 0x0000006500657308 */ /* 0x000e620000000800 */
[----:B------:R-:W-:-:S01]  /*a4f0*/  FADD.FTZ R40, R52, R39 ;  /* 0x0000002734287221 */ /* 0x000fc20000010000 */
[----:B---3--:R-:W-:-:S06]  /*a500*/  FADD.FTZ R39, R77, R36 ;  /* 0x000000244d277221 */ /* 0x008fcc0000010000 */
[----:B------:R-:W3:Y:S01]  /*a510*/  MUFU.EX2 R84, R84 ;  /* 0x0000005400547308 */ /* 0x000ee20000000800 */
[----:B--2---:R-:W-:-:S01]  /*a520*/  FADD.FTZ R41, R57, R40 ;  /* 0x0000002839297221 */ /* 0x004fc20000010000 */
[----:B-----5:R-:W-:-:S06]  /*a530*/  FADD.FTZ R36, R78, R39 ;  /* 0x000000274e247221 */ /* 0x020fcc0000010000 */
[----:B------:R-:W2:Y:S08]  /*a540*/  MUFU.EX2 R56, R131 ;  /* 0x0000008300387308 */ /* 0x000eb00000000800 */
[----:B------:R-:W4:Y:S01]  /*a550*/  MUFU.EX2 R11, R11 ;  /* 0x0000000b000b7308 */ /* 0x000f220000000800 */
[----:B------:R-:W-:-:S01]  /*a560*/  FADD.FTZ R40, R54, R41 ;  /* 0x0000002936287221 */ /* 0x000fc20000010000 */
[----:B0-----:R-:W-:-:S06]  /*a570*/  FADD.FTZ R39, R81, R36 ;  /* 0x0000002451277221 */ /* 0x001fcc0000010000 */
[----:B------:R-:W0:Y:S01]  /*a580*/  MUFU.EX2 R107, R107 ;  /* 0x0000006b006b7308 */ /* 0x000e220000000800 */
[----:B-1----:R-:W-:-:S07]  /*a590*/  F2FP.SATFINITE.E4M3.F32.PACK_AB_MERGE_C R136, R101, R54, RZ ;  /* 0x000000366588723e */ /* 0x002fce00048070ff */
[----:B------:R-:W1:Y:S01]  /*a5a0*/  MUFU.EX2 R80, R80 ;  /* 0x0000005000507308 */ /* 0x000e620000000800 */
[----:B------:R-:W-:-:S01]  /*a5b0*/  FADD.FTZ R101, R101, R40 ;  /* 0x0000002865657221 */ /* 0x000fc20000010000 */
[----:B---3--:R-:W-:-:S06]  /*a5c0*/  FADD.FTZ R36, R84, R39 ;  /* 0x0000002754247221 */ /* 0x008fcc0000010000 */
[----:B------:R-:W3:Y:S08]  /*a5d0*/  MUFU.EX2 R62, R62 ;  /* 0x0000003e003e7308 */ /* 0x000ef00000000800 */
[----:B------:R-:W5:Y:S01]  /*a5e0*/  MUFU.EX2 R25, R25 ;  /* 0x0000001900197308 */ /* 0x000f620000000800 */
[----:B--2---:R-:W-:-:S01]  /*a5f0*/  FADD.FTZ R40, R56, R101 ;  /* 0x0000006538287221 */ /* 0x004fc20000010000 */
[----:B----4-:R-:W-:-:S06]  /*a600*/  FADD.FTZ R39, R11, R36 ;  /* 0x000000240b277221 */ /* 0x010fcc0000010000 */
[----:B------:R-:W2:Y:S01]  /*a610*/  MUFU.EX2 R86, R86 ;  /* 0x0000005600567308 */ /* 0x000ea20000000800 */
[----:B0-----:R-:W-:-:S01]  /*a620*/  FADD.FTZ R41, R107, R40 ;  /* 0x000000286b297221 */ /* 0x001fc20000010000 */
[----:B-1----:R-:W-:-:S06]  /*a630*/  FADD.FTZ R36, R80, R39 ;  /* 0x0000002750247221 */ /* 0x002fcc0000010000 */
[----:B------:R-:W0:Y:S01]  /*a640*/  MUFU.EX2 R28, R137 ;  /* 0x00000089001c7308 */ /* 0x000e220000000800 */
[----:B------:R-:W-:Y:S01]  /*a650*/  F2FP.SATFINITE.E4M3.F32.PACK_AB_MERGE_C R152, R12, R3, R152 ;  /* 0x000000030c98723e */ /* 0x000fe20004807098 */
[----:B---3--:R-:W-:Y:S01]  /*a660*/  FADD.FTZ R40, R62, R41 ;  /* 0x000000293e287221 */ /* 0x008fe20000010000 */
[----:B-----5:R-:W-:-:S01]  /*a670*/  FADD.FTZ R3, R25, R36 ;  /* 0x0000002419037221 */ /* 0x020fc20000010000 */
[----:B------:R-:W-:-:S04]  /*a680*/  F2FP.SATFINITE.E4M3.F32.PACK_AB_MERGE_C R138, R111, R62, RZ ;  /* 0x0000003e6f8a723e */ /* 0x000fc800048070ff */
[----:B------:R-:W1:Y:S01]  /*a690*/  MUFU.EX2 R30, R139 ;  /* 0x0000008b001e7308 */ /* 0x000e620000000800 */
[----:B------:R-:W-:-:S01]  /*a6a0*/  FADD.FTZ R111, R111, R40 ;  /* 0x000000286f6f7221 */ /* 0x000fc20000010000 */
[----:B--2---:R-:W-:-:S06]  /*a6b0*/  FADD.FTZ R3, R86, R3 ;  /* 0x0000000356037221 */ /* 0x004fcc0000010000 */
[----:B------:R-:W2:Y:S01]  /*a6c0*/  MUFU.EX2 R27, R27 ;  /* 0x0000001b001b7308 */ /* 0x000ea20000000800 */
[----:B------:R-:W-:Y:S01]  /*a6d0*/  F2FP.SATFINITE.E4M3.F32.PACK_AB_MERGE_C R154, R45, R38, R154 ;  /* 0x000000262d9a723e */ /* 0x000fe2000480709a */
[----:B0-----:R-:W-:-:S06]  /*a6e0*/  FADD.FTZ R36, R28, R111 ;  /* 0x0000006f1c247221 */ /* 0x001fcc0000010000 */
[----:B------:R-:W0:Y:S01]  /*a6f0*/  MUFU.EX2 R117, R117 ;  /* 0x0000007500757308 */ /* 0x000e220000000800 */
[----:B------:R-:W-:-:S07]  /*a700*/  FADD.FTZ R38, R0, R3 ;  /* 0x0000000300267221 */ /* 0x000fce0000010000 */
[----:B------:R-:W-:Y:S01]  /*a710*/  MUFU.EX2 R26, R65 ;  /* 0x00000041001a7308 */ /* 0x000fe20000000800 */
[----:B------:R-:W-:-:S01]  /*a720*/  FADD.FTZ R3, R35, R36 ;  /* 0x0000002423037221 */ /* 0x000fc20000010000 */
[----:B------:R-:W-:-:S06]  /*a730*/  FADD.FTZ R38, R9, R38 ;  /* 0x0000002609267221 */ /* 0x000fcc0000010000 */
[----:B------:R-:W3:Y:S08]  /*a740*/  MUFU.EX2 R32, R32 ;  /* 0x0000002000207308 */ /* 0x000ef00000000800 */
[----:B------:R-:W4:Y:S01]  /*a750*/  MUFU.EX2 R29, R29 ;  /* 0x0000001d001d7308 */ /* 0x000f220000000800 */
[----:B-1----:R-:W-:-:S01]  /*a760*/  FADD.FTZ R40, R30, R3 ;  /* 0x000000031e287221 */ /* 0x002fc20000010000 */
[----:B--2---:R-:W-:-:S06]  /*a770*/  FADD.FTZ R3, R27, R38 ;  /* 0x000000261b037221 */ /* 0x004fcc0000010000 */
[----:B------:R-:W1:Y:S01]  /*a780*/  MUFU.EX2 R49, R49 ;  /* 0x0000003100317308 */ /* 0x000e620000000800 */
[----:B------:R-:W-:-:S07]  /*a790*/  F2FP.SATFINITE.E4M3.F32.PACK_AB_MERGE_C R15, R15, R20, RZ ;  /* 0x000000140f0f723e */ /* 0x000fce00048070ff */
[----:B------:R-:W2:Y:S01]  /*a7a0*/  MUFU.EX2 R48, R51 ;  /* 0x0000003300307308 */ /* 0x000ea20000000800 */
[C---:B0-----:R-:W-:Y:S01]  /*a7b0*/  F2FP.SATFINITE.E4M3.F32.PACK_AB_MERGE_C R140, R117.reuse, R30, RZ ;  /* 0x0000001e758c723e */ /* 0x041fe200048070ff */
[----:B------:R-:W-:-:S06]  /*a7c0*/  FADD.FTZ R117, R117, R40 ;  /* 0x0000002875757221 */ /* 0x000fcc0000010000 */
[----:B------:R-:W-:Y:S08]  /*a7d0*/  MUFU.EX2 R34, R34 ;  /* 0x0000002200227308 */ /* 0x000ff00000000800 */
[----:B------:R-:W0:Y:S08]  /*a7e0*/  MUFU.EX2 R53, R53 ;  /* 0x0000003500357308 */ /* 0x000e300000000800 */
[----:B------:R-:W5:Y:S01]  /*a7f0*/  MUFU.EX2 R43, R43 ;  /* 0x0000002b002b7308 */ /* 0x000f620000000800 */
[----:B---3--:R-:W-:-:S07]  /*a800*/  FADD.FTZ R30, R32, R117 ;  /* 0x00000075201e7221 */ /* 0x008fce0000010000 */
[----:B------:R-:W3:Y:S08]  /*a810*/  MUFU.EX2 R20, R55 ;  /* 0x0000003700147308 */ /* 0x000ef00000000800 */
[----:B------:R4:W-:Y:S01]  /*a820*/  MUFU.EX2 R12, R37 ;  /* 0x00000025000c7308 */ /* 0x0009e20000000800 */
[----:B------:R-:W-:Y:S02]  /*a830*/  F2FP.SATFINITE.E4M3.F32.PACK_AB_MERGE_C R140, R35, R28, R140 ;  /* 0x0000001c238c723e */ /* 0x000fe4000480708c */
[C---:B----4-:R-:W-:Y:S01]  /*a840*/  F2FP.SATFINITE.E4M3.F32.PACK_AB_MERGE_C R37, R26.reuse, R27, RZ ;  /* 0x0000001b1a25723e */ /* 0x050fe200048070ff */
[----:B------:R-:W-:-:S04]  /*a850*/  FADD.FTZ R26, R26, R3 ;  /* 0x000000031a1a7221 */ /* 0x000fc80000010000 */
[----:B------:R-:W-:Y:S01]  /*a860*/  MUFU.EX2 R66, R66 ;  /* 0x0000004200427308 */ /* 0x000fe20000000800 */
[----:B------:R-:W-:-:S07]  /*a870*/  FADD.FTZ R3, R29, R26 ;  /* 0x0000001a1d037221 */ /* 0x000fce0000010000 */
[----:B------:R-:W-:Y:S01]  /*a880*/  MUFU.EX2 R123, R123 ;  /* 0x0000007b007b7308 */ /* 0x000fe20000000800 */
[----:B-1----:R-:W-:-:S01]  /*a890*/  FADD.FTZ R27, R49, R30 ;  /* 0x0000001e311b7221 */ /* 0x002fc20000010000 */
[----:B--2---:R-:W-:-:S06]  /*a8a0*/  FADD.FTZ R28, R48, R3 ;  /* 0x00000003301c7221 */ /* 0x004fcc0000010000 */
[----:B------:R-:W1:Y:S01]  /*a8b0*/  MUFU.EX2 R64, R64 ;  /* 0x0000004000407308 */ /* 0x000e620000000800 */
[----:B0-----:R-:W-:-:S07]  /*a8c0*/  F2FP.SATFINITE.E4M3.F32.PACK_AB_MERGE_C R142, R53, R34, RZ ;  /* 0x00000022358e723e */ /* 0x001fce00048070ff */
[----:B------:R-:W0:Y:S01]  /*a8d0*/  MUFU.EX2 R33, R33 ;  /* 0x0000002100217308 */ /* 0x000e220000000800 */
[----:B------:R-:W-:-:S07]  /*a8e0*/  FADD.FTZ R34, R34, R27 ;  /* 0x0000001b22227221 */ /* 0x000fce0000010000 */
[----:B------:R-:W2:Y:S01]  /*a8f0*/  MUFU.EX2 R119, R119 ;  /* 0x0000007700777308 */ /* 0x000ea20000000800 */
[----:B-----5:R-:W-:-:S01]  /*a900*/  FADD.FTZ R3, R43, R28 ;  /* 0x0000001c2b037221 */ /* 0x020fc20000010000 */
[----:B------:R-:W-:Y:S01]  /*a910*/  FADD.FTZ R53, R53, R34 ;  /* 0x0000002235357221 */ /* 0x000fe20000010000 */
[----:B---3--:R-:W-:-:S05]  /*a920*/  F2FP.SATFINITE.E4M3.F32.PACK_AB_MERGE_C R43, R20, R43, RZ ;  /* 0x0000002b142b723e */ /* 0x008fca00048070ff */
[----:B------:R-:W3:Y:S01]  /*a930*/  MUFU.EX2 R109, R109 ;  /* 0x0000006d006d7308 */ /* 0x000ee20000000800 */
[----:B------:R-:W-:-:S01]  /*a940*/  FADD.FTZ R20, R20, R3 ;  /* 0x0000000314147221 */ /* 0x000fc20000010000 */
[----:B------:R-:W-:Y:S01]  /*a950*/  F2FP.SATFINITE.E4M3.F32.PACK_AB_MERGE_C R153, R14, R13, R15 ;  /* 0x0000000d0e99723e */ /* 0x000fe2000480700f */
[----:B-1----:R-:W-:-:S01]  /*a960*/  FADD.FTZ R14, R64, R53 ;  /* 0x00000035400e7221 */ /* 0x002fc20000010000 */
[----:B------:R-:W-:-:S04]  /*a970*/  F2FP.SATFINITE.E4M3.F32.PACK_AB_MERGE_C R144, R123, R66, RZ ;  /* 0x000000427b90723e */ /* 0x000fc800048070ff */
[----:B------:R-:W1:Y:S01]  /*a980*/  MUFU.EX2 R36, R67 ;  /* 0x0000004300247308 */ /* 0x000e620000000800 */
[----:B0-----:R-:W-:-:S01]  /*a990*/  FADD.FTZ R3, R33, R20 ;  /* 0x0000001421037221 */ /* 0x001fc20000010000 */
[----:B--2---:R-:W-:-:S06]  /*a9a0*/  F2FP.SATFINITE.E4M3.F32.PACK_AB_MERGE_C R144, R119, R64, R144 ;  /* 0x000000407790723e */ /* 0x004fcc0004807090 */
[----:B------:R-:W-:Y:S01]  /*a9b0*/  MUFU.EX2 R8, R8 ;  /* 0x0000000800087308 */ /* 0x000fe20000000800 */
[----:B------:R-:W-:-:S07]  /*a9c0*/  FADD.FTZ R119, R119, R14 ;  /* 0x0000000e77777221 */ /* 0x000fce0000010000 */
[----:B------:R-:W-:Y:S01]  /*a9d0*/  MUFU.EX2 R129, R129 ;  /* 0x0000008100817308 */ /* 0x000fe20000000800 */
[----:B------:R-:W-:-:S07]  /*a9e0*/  FADD.FTZ R14, R12, R3 ;  /* 0x000000030c0e7221 */ /* 0x000fce0000010000 */
[----:B------:R-:W0:Y:S08]  /*a9f0*/  MUFU.EX2 R68, R68 ;  /* 0x0000004400447308 */ /* 0x000e300000000800 */
[----:B------:R-:W2:Y:S01]  /*aa00*/  MUFU.EX2 R31, R31 ;  /* 0x0000001f001f7308 */ /* 0x000ea20000000800 */
[----:B------:R-:W-:-:S01]  /*aa10*/  FADD.FTZ R66, R66, R119 ;  /* 0x0000007742427221 */ /* 0x000fc20000010000 */
[----:B---3--:R-:W-:-:S06]  /*aa20*/  FADD.FTZ R3, R109, R14 ;  /* 0x0000000e6d037221 */ /* 0x008fcc0000010000 */
[----:B------:R-:W3:Y:S01]  /*aa30*/  MUFU.EX2 R26, R113 ;  /* 0x00000071001a7308 */ /* 0x000ee20000000800 */
[----:B------:R-:W-:-:S01]  /*aa40*/  FADD.FTZ R123, R123, R66 ;  /* 0x000000427b7b7221 */ /* 0x000fc20000010000 */
[----:B-1----:R-:W-:-:S06]  /*aa50*/  F2FP.SATFINITE.E4M3.F32.PACK_AB_MERGE_C R109, R36, R109, RZ ;  /* 0x0000006d246d723e */ /* 0x002fcc00048070ff */
[----:B------:R-:W1:Y:S01]  /*aa60*/  MUFU.EX2 R115, R115 ;  /* 0x0000007300737308 */ /* 0x000e620000000800 */
[----:B------:R-:W-:-:S07]  /*aa70*/  FADD.FTZ R36, R36, R3 ;  /* 0x0000000324247221 */ /* 0x000fce0000010000 */
[----:B------:R-:W4:Y:S01]  /*aa80*/  MUFU.EX2 R10, R10 ;  /* 0x0000000a000a7308 */ /* 0x000f220000000800 */
[----:B------:R-:W-:Y:S02]  /*aa90*/  ISETP.GE.AND P1, PT, R105, 0xa1, PT ;  /* 0x000000a16900780c */ /* 0x000fe40003f26270 */
[----:B------:R-:W-:Y:S01]  /*aaa0*/  F2FP.SATFINITE.E4M3.F32.PACK_AB_MERGE_C R141, R9, R0, R37 ;  /* 0x00000000098d723e */ /* 0x000fe20004807025 */
[----:B0-----:R-:W-:-:S01]  /*aab0*/  FADD.FTZ R0, R68, R123 ;  /* 0x0000007b44007221 */ /* 0x001fc20000010000 */
[----:B------:R-:W-:Y:S01]  /*aac0*/  F2FP.SATFINITE.E4M3.F32.PACK_AB_MERGE_C R9, R129, R8, RZ ;  /* 0x000000088109723e */ /* 0x000fe200048070ff */
[----:B--2---:R-:W-:-:S03]  /*aad0*/  FADD.FTZ R3, R31, R36 ;  /* 0x000000241f037221 */ /* 0x004fc60000010000 */
[C---:B------:R-:W-:Y:S01]  /*aae0*/  F2FP.SATFINITE.E4M3.F32.PACK_AB_MERGE_C R146, R127.reuse, R68, R9 ;  /* 0x000000447f92723e */ /* 0x040fe20004807009 */
[----:B------:R-:W-:-:S01]  /*aaf0*/  FADD.FTZ R127, R127, R0 ;  /* 0x000000007f7f7221 */ /* 0x000fc20000010000 */
[----:B---3--:R-:W-:Y:S01]  /*ab00*/  FADD.FTZ R0, R26, R3 ;  /* 0x000000031a007221 */ /* 0x008fe20000010000 */
[----:B------:R-:W-:Y:S01]  /*ab10*/  F2FP.SATFINITE.E4M3.F32.PACK_AB_MERGE_C R148, R97, R44, RZ ;  /* 0x0000002c6194723e */ /* 0x000fe200048070ff */
[----:B------:R-:W-:Y:S01]  /*ab20*/  IMAD.MOV.U32 R55, RZ, RZ, RZ ;  /* 0x000000ffff377224 */ /* 0x000fe200078e00ff */
[----:B------:R-:W-:Y:S01]  /*ab30*/  F2FP.SATFINITE.E4M3.F32.PACK_AB_MERGE_C R150, R85, R50, RZ ;  /* 0x000000325596723e */ /* 0x000fe200048070ff */
[----:B------:R-:W-:Y:S01]  /*ab40*/  FADD.FTZ R8, R8, R127 ;  /* 0x0000007f08087221 */ /* 0x000fe20000010000 */
[----:B------:R-:W-:Y:S01]  /*ab50*/  F2FP.SATFINITE.E4M3.F32.PACK_AB_MERGE_C R70, R91, R70, RZ ;  /* 0x000000465b46723e */ /* 0x000fe200048070ff */
[----:B-1----:R-:W-:Y:S01]  /*ab60*/  FADD.FTZ R15, R115, R0 ;  /* 0x00000000730f7221 */ /* 0x002fe20000010000 */
[----:B------:R-:W-:Y:S02]  /*ab70*/  F2FP.SATFINITE.E4M3.F32.PACK_AB_MERGE_C R25, R86, R25, RZ ;  /* 0x000000195619723e */ /* 0x000fe400048070ff */
[----:B----4-:R-:W-:Y:S01]  /*ab80*/  F2FP.SATFINITE.E4M3.F32.PACK_AB_MERGE_C R3, R10, R115, RZ ;  /* 0x000000730a03723e */ /* 0x010fe200048070ff */
[----:B------:R-:W-:Y:S01]  /*ab90*/  BSSY B0, `(.L_x_377) ;  /* 0x0000336000007945 */ /* 0x000fe20003800000 */
[----:B------:R-:W-:-:S02]  /*aba0*/  F2FP.SATFINITE.E4M3.F32.PACK_AB_MERGE_C R73, R76, R73, RZ ;  /* 0x000000494c49723e */ /* 0x000fc400048070ff */
[----:B------:R-:W-:Y:S02]  /*abb0*/  F2FP.SATFINITE.E4M3.F32.PACK_AB_MERGE_C R79, R82, R79, RZ ;  /* 0x0000004f524f723e */ /* 0x000fe400048070ff */
[----:B------:R-:W-:Y:S01]  /*abc0*/  F2FP.SATFINITE.E4M3.F32.PACK_AB_MERGE_C R81, R84, R81, RZ ;  /* 0x000000515451723e */ /* 0x000fe200048070ff */
[----:B------:R-:W-:Y:S01]  /*abd0*/  FADD.FTZ R20, R129, R8 ;  /* 0x0000000881147221 */ /* 0x000fe20000010000 */
[----:B------:R-:W-:Y:S01]  /*abe0*/  F2FP.SATFINITE.E4M3.F32.PACK_AB_MERGE_C R148, R89, R42, R148 ;  /* 0x0000002a5994723e */ /* 0x000fe20004807094 */
[----:B------:R-:W-:Y:S01]  /*abf0*/  FADD.FTZ R15, R10, R15 ;  /* 0x0000000f0a0f7221 */ /* 0x000fe20000010000 */
[----:B------:R-:W-:Y:S01]  /*ac00*/  F2FP.SATFINITE.E4M3.F32.PACK_AB_MERGE_C R150, R99, R46, R150 ;  /* 0x0000002e6396723e */ /* 0x000fe20004807096 */
[--C-:B------:R-:W-:Y:S01]  /*ac10*/  IMAD.MOV.U32 R54, RZ, RZ, R55.reuse ;  /* 0x000000ffff367224 */ /* 0x100fe200078e0037 */
[----:B------:R-:W-:Y:S01]  /*ac20*/  F2FP.SATFINITE.E4M3.F32.PACK_AB_MERGE_C R136, R57, R52, R136 ;  /* 0x000000343988723e */ /* 0x000fe20004807088 */
[--C-:B------:R-:W-:Y:S01]  /*ac30*/  IMAD.MOV.U32 R52, RZ, RZ, R55.reuse ;  /* 0x000000ffff347224 */ /* 0x100fe200078e0037 */
[----:B------:R-:W-:Y:S01]  /*ac40*/  F2FP.SATFINITE.E4M3.F32.PACK_AB_MERGE_C R142, R49, R32, R142 ;  /* 0x00000020318e723e */ /* 0x000fe2000480708e */
[--C-:B------:R-:W-:Y:S01]  /*ac50*/  IMAD.MOV.U32 R51, RZ, RZ, R55.reuse ;  /* 0x000000ffff337224 */ /* 0x100fe200078e0037 */
[----:B------:R-:W-:Y:S01]  /*ac60*/  F2FP.SATFINITE.E4M3.F32.PACK_AB_MERGE_C R155, R24, R21, R70 ;  /* 0x00000015189b723e */ /* 0x000fe20004807046 */
[----:B------:R-:W-:Y:S01]  /*ac70*/  IMAD.MOV.U32 R50, RZ, RZ, R55 ;  /* 0x000000ffff327224 */ /* 0x000fe200078e0037 */
[----:B------:R-:W-:Y:S01]  /*ac80*/  F2FP.SATFINITE.E4M3.F32.PACK_AB_MERGE_C R139, R80, R11, R25 ;  /* 0x0000000b508b723e */ /* 0x000fe20004807019 */
[----:B------:R-:W-:Y:S01]  /*ac90*/  IMAD.MOV.U32 R49, RZ, RZ, R55 ;  /* 0x000000ffff317224 */ /* 0x000fe200078e0037 */
[----:B------:R-:W-:Y:S01]  /*aca0*/  F2FP.SATFINITE.E4M3.F32.PACK_AB_MERGE_C R143, R48, R29, R43 ;  /* 0x0000001d308f723e */ /* 0x000fe2000480702b */
[----:B------:R-:W-:Y:S01]  /*acb0*/  IMAD.MOV.U32 R48, RZ, RZ, R55 ;  /* 0x000000ffff307224 */ /* 0x000fe200078e0037 */
[----:B------:R-:W-:Y:S01]  /*acc0*/  F2FP.SATFINITE.E4M3.F32.PACK_AB_MERGE_C R145, R12, R33, R109 ;  /* 0x000000210c91723e */ /* 0x000fe2000480706d */
[----:B------:R-:W-:Y:S01]  /*acd0*/  IMAD.MOV.U32 R47, RZ, RZ, R55 ;  /* 0x000000ffff2f7224 */ /* 0x000fe200078e0037 */
[----:B------:R-:W-:Y:S01]  /*ace0*/  F2FP.SATFINITE.E4M3.F32.PACK_AB_MERGE_C R147, R26, R31, R3 ;  /* 0x0000001f1a93723e */ /* 0x000fe20004807003 */
[--C-:B------:R-:W-:Y:S01]  /*acf0*/  IMAD.MOV.U32 R45, RZ, RZ, R55.reuse ;  /* 0x000000ffff2d7224 */ /* 0x100fe200078e0037 */
[----:B------:R-:W-:Y:S01]  /*ad00*/  ISETP.NE.AND P0, PT, R106, RZ, PT ;  /* 0x000000ff6a00720c */ /* 0x000fe20003f05270 */
        /* <DEDUP_REMOVED lines=9> */
[-C--:B------:R-:W-:Y:S01]  /*ada0*/  MOV R53, R55.reuse ;  /* 0x0000003700357202 */ /* 0x080fe20000000f00 */
[--C-:B------:R-:W-:Y:S01]  /*adb0*/  IMAD.MOV.U32 R38, RZ, RZ, R55.reuse ;  /* 0x000000ffff267224 */ /* 0x100fe200078e0037 */
[-C--:B------:R-:W-:Y:S01]  /*adc0*/  MOV R46, R55.reuse ;  /* 0x00000037002e7202 */ /* 0x080fe20000000f00 */
[--C-:B------:R-:W-:Y:S01]  /*add0*/  IMAD.MOV.U32 R37, RZ, RZ, R55.reuse ;  /* 0x000000ffff257224 */ /* 0x100fe200078e0037 */
[-C--:B------:R-:W-:Y:S01]  /*ade0*/  MOV R39, R55.reuse ;  /* 0x0000003700277202 */ /* 0x080fe20000000f00 */
[--C-:B------:R-:W-:Y:S01]  /*adf0*/  IMAD.MOV.U32 R36, RZ, RZ, R55.reuse ;  /* 0x000000ffff247224 */ /* 0x100fe200078e0037 */
[-C--:B------:R-:W-:Y:S01]  /*ae00*/  MOV R32, R55.reuse ;  /* 0x0000003700207202 */ /* 0x080fe20000000f00 */
[--C-:B------:R-:W-:Y:S01]  /*ae10*/  IMAD.MOV.U32 R35, RZ, RZ, R55.reuse ;  /* 0x000000ffff237224 */ /* 0x100fe200078e0037 */
[----:B------:R-:W-:Y:S01]  /*ae20*/  MOV R25, R55 ;  /* 0x0000003700197202 */ /* 0x000fe20000000f00 */
[----:B------:R-:W-:-:S02]  /*ae30*/  IMAD.MOV.U32 R34, RZ, RZ, R55 ;  /* 0x000000ffff227224 */ /* 0x000fc400078e0037 */
[--C-:B------:R-:W-:Y:S02]  /*ae40*/  IMAD.MOV.U32 R33, RZ, RZ, R55.reuse ;  /* 0x000000ffff217224 */ /* 0x100fe400078e0037 */
[--C-:B------:R-:W-:Y:S02]  /*ae50*/  IMAD.MOV.U32 R31, RZ, RZ, R55.reuse ;  /* 0x000000ffff1f7224 */ /* 0x100fe400078e0037 */
[--C-:B------:R-:W-:Y:S02]  /*ae60*/  IMAD.MOV.U32 R30, RZ, RZ, R55.reuse ;  /* 0x000000ffff1e7224 */ /* 0x100fe400078e0037 */
[--C-:B------:R-:W-:Y:S02]  /*ae70*/  IMAD.MOV.U32 R29, RZ, RZ, R55.reuse ;  /* 0x000000ffff1d7224 */ /* 0x100fe400078e0037 */
[--C-:B------:R-:W-:Y:S02]  /*ae80*/  IMAD.MOV.U32 R28, RZ, RZ, R55.reuse ;  /* 0x000000ffff1c7224 */ /* 0x100fe400078e0037 */
[----:B------:R-:W-:-:S02]  /*ae90*/  IMAD.MOV.U32 R27, RZ, RZ, R55 ;  /* 0x000000ffff1b7224 */ /* 0x000fc400078e0037 */
[--C-:B------:R-:W-:Y:S02]  /*aea0*/  IMAD.MOV.U32 R26, RZ, RZ, R55.reuse ;  /* 0x000000ffff1a7224 */ /* 0x100fe400078e0037 */
[----:B------:R-:W-:Y:S01]  /*aeb0*/  IMAD.MOV.U32 R24, RZ, RZ, R55 ;  /* 0x000000ffff187224 */ /* 0x000fe200078e0037 */
[----:B------:R-:W-:Y:S06]  /*aec0*/  @!P1 BRA `(.L_x_378) ;  /* 0x0000003000089947 */ /* 0x000fec0003800000 */
[----:B------:R0:W5:Y:S01]  /*aed0*/  LDL.LU R9, [R1+0xc] ;  /* 0x00000c0001097983 */ /* 0x0001620000300800 */
[----:B------:R-:W-:Y:S01]  /*aee0*/  VIADD R0, R104, 0xfffffffe ;  /* 0xfffffffe68007836 */ /* 0x000fe20000000000 */
[----:B------:R-:W-:Y:S01]  /*aef0*/  CS2R R54, SRZ ;  /* 0x0000000000367805 */ /* 0x000fe2000001ff00 */
[----:B------:R-:W-:Y:S01]  /*af00*/  IMAD.MOV.U32 R3, RZ, RZ, R60 ;  /* 0x000000ffff037224 */ /* 0x000fe200078e003c */
[----:B------:R-:W-:Y:S01]  /*af10*/  CS2R R52, SRZ ;  /* 0x0000000000347805 */ /* 0x000fe2000001ff00 */
[----:B------:R-:W-:Y:S01]  /*af20*/  IMAD.MOV.U32 R12, RZ, RZ, R59 ;  /* 0x000000ffff0c7224 */ /* 0x000fe200078e003b */
[----:B------:R-:W-:Y:S01]  /*af30*/  CS2R R50, SRZ ;  /* 0x0000000000327805 */ /* 0x000fe2000001ff00 */
[----:B------:R-:W-:Y:S01]  /*af40*/  IMAD.MOV.U32 R8, RZ, RZ, R108 ;  /* 0x000000ffff087224 */ /* 0x000fe200078e006c */
        /* <DEDUP_REMOVED lines=12> */
[----:B0-----:R-:W-:-:S07]  /*b010*/  CS2R R24, SRZ ;  /* 0x0000000000187805 */ /* 0x001fce000001ff00 */
.L_x_390:
[----:B-----5:R-:W-:-:S04]  /*b020*/  ISETP.NE.AND P1, PT, R8, 0x1, PT ;  /* 0x000000010800780c */ /* 0x020fc80003f25270 */
[----:B------:R-:W-:-:S04]  /*b030*/  SEL R10, RZ, 0x1, P1 ;  /* 0x00000001ff0a7807 */ /* 0x000fc80000800000 */
[----:B-----5:R-:W-:-:S05]  /*b040*/  LOP3.LUT R13, R9, R10, RZ, 0x3c, !PT ;  /* 0x0000000a090d7212 */ /* 0x020fca00078e3cff */
[----:B0-----:R0:W-:Y:S01]  /*b050*/  STL [R1+0xc], R13 ;  /* 0x00000c0d01007387 */ /* 0x0011e20000100800 */
[----:B------:R-:W-:Y:S05]  /*b060*/  @!P0 BRA `(.L_x_379) ;  /* 0x0000000000048947 */ /* 0x000fea0003800000 */
[----:B------:R-:W-:Y:S01]  /*b070*/  BPT.TRAP 0x1 ;  /* 0x000000040000795c */ /* 0x000fe20000300000 */
.L_x_379:
[----:B------:R-:W-:-:S05]  /*b080*/  VIADD R10, R8, 0x1 ;  /* 0x00000001080a7836 */ /* 0x000fca0000000000 */
[----:B------:R-:W-:-:S04]  /*b090*/  ISETP.NE.AND P1, PT, R10, 0x2, PT ;  /* 0x000000020a00780c */ /* 0x000fc80003f25270 */
[----:B------:R-:W-:Y:S02]  /*b0a0*/  SEL R11, R10, RZ, P1 ;  /* 0x000000ff0a0b7207 */ /* 0x000fe40000800000 */
[----:B------:R-:W-:Y:S02]  /*b0b0*/  SHF.L.U32 R10, R13, 0x1f, RZ ;  /* 0x0000001f0d0a7819 */ /* 0x000fe400000006ff */
[----:B0-----:R-:W-:Y:S01]  /*b0c0*/  LEA R13, R11, R16, 0x3 ;  /* 0x000000100b0d7211 */ /* 0x001fe200078e18ff */
[----:B------:R0:W-:Y:S03]  /*b0d0*/  STL [R1+0x4], R11 ;  /* 0x0000040b01007387 */ /* 0x0001e60000100800 */
[----:B------:R0:W1:Y:S01]  /*b0e0*/  SYNCS.PHASECHK.TRANS64.TRYWAIT P1, [R13+URZ+0x13230], R10 ;  /* 0x0132300a0d0075a7 */ /* 0x000062000802017f */
[----:B------:R-:W-:Y:S05]  /*b0f0*/  @!P0 BRA `(.L_x_380) ;  /* 0x0000000000048947 */ /* 0x000fea0003800000 */
[----:B------:R-:W-:Y:S01]  /*b100*/  BPT.TRAP 0x1 ;  /* 0x000000040000795c */ /* 0x000fe20000300000 */
.L_x_380:
[----:B------:R-:W2:Y:S01]  /*b110*/  LDL R14, [R1+0x10] ;  /* 0x00001000010e7983 */ /* 0x000ea20000100800 */
[----:B------:R-:W-:Y:S01]  /*b120*/  BSSY B1, `(.L_x_381) ;  /* 0x0000007000017945 */ /* 0x000fe20003800000 */
[----:B--2---:R-:W-:-:S04]  /*b130*/  IMAD R14, R11, 0x280, R14 ;  /* 0x000002800b0e7824 */ /* 0x004fc800078e020e */
[C---:B------:R-:W-:Y:S02]  /*b140*/  VIADD R56, R14.reuse, 0x80 ;  /* 0x000000800e387836 */ /* 0x040fe40000000000 */
[----:B------:R-:W-:Y:S01]  /*b150*/  VIADD R21, R14, 0x100 ;  /* 0x000001000e157836 */ /* 0x000fe20000000000 */
[----:B-1----:R-:W-:Y:S06]  /*b160*/  @P1 BRA `(.L_x_382) ;  /* 0x0000000000081947 */ /* 0x002fec0003800000 */
[----:B------:R-:W1:Y:S02]  /*b170*/  SYNCS.PHASECHK.TRANS64.TRYWAIT P1, [R13+URZ+0x13230], R10 ;  /* 0x0132300a0d0075a7 */ /* 0x000e64000802017f */
[----:B-1----:R-:W-:Y:S05]  /*b180*/  @!P1 BRA `(.L_x_383) ;  /* 0x000000b000f89947 */ /* 0x002fea0003800000 */
.L_x_382:
[----:B------:R-:W-:Y:S05]  /*b190*/  BSYNC B1 ;  /* 0x0000000000017941 */ /* 0x000fea0003800000 */
.L_x_381:
[----:B01----:R-:W-:Y:S01]  /*b1a0*/  IMAD.MOV.U32 R10, RZ, RZ, R14 ;  /* 0x000000ffff0a7224 */ /* 0x003fe200078e000e */
[----:B------:R-:W-:Y:S01]  /*b1b0*/  R2UR UR4, R4 ;  /* 0x00000000040472ca */ /* 0x000fe200000e0000 */
[----:B------:R-:W-:Y:S01]  /*b1c0*/  IMAD.MOV.U32 R11, RZ, RZ, -0x7fffffe0 ;  /* 0x80000020ff0b7424 */ /* 0x000fe200078e00ff */
[----:B------:R-:W-:Y:S01]  /*b1d0*/  R2UR UR5, R5 ;  /* 0x00000000050572ca */ /* 0x000fe200000e0000 */
[----:B------:R-:W-:Y:S01]  /*b1e0*/  WARPGROUP.ARRIVE ;  /* 0x00000000000079c5 */ /* 0x000fe20000000000 */
[----:B------:R-:W-:Y:S01]  /*b1f0*/  R2UR UR6, R10 ;  /* 0x000000000a0672ca */ /* 0x000fe200000e0000 */
[----:B------:R-:W-:Y:S01]  /*b200*/  IMAD.MOV.U32 R57, RZ, RZ, -0x7fffffe0 ;  /* 0x80000020ff397424 */ /* 0x000fe200078e00ff */
[----:B------:R-:W-:Y:S01]  /*b210*/  R2UR UR7, R11 ;  /* 0x000000000b0772ca */ /* 0x000fe200000e0000 */
[----:B------:R-:W-:Y:S01]  /*b220*/  VIADD R58, R14, 0x182 ;  /* 0x000001820e3a7836 */ /* 0x000fe20000000000 */
[----:B------:R-:W-:Y:S01]  /*b230*/  R2UR UR10, R56 ;  /* 0x00000000380a72ca */ /* 0x000fe200000e0000 */
[----:B------:R-:W-:Y:S01]  /*b240*/  VIADD R56, R14, 0x180 ;  /* 0x000001800e387836 */ /* 0x000fe20000000000 */
[----:B------:R-:W-:Y:S01]  /*b250*/  R2UR UR11, R57 ;  /* 0x00000000390b72ca */ /* 0x000fe200000e0000 */
[----:B------:R-:W-:Y:S01]  /*b260*/  IMAD.MOV.U32 R59, RZ, RZ, -0x7fffffe0 ;  /* 0x80000020ff3b7424 */ /* 0x000fe200078e00ff */
[----:B------:R-:W-:-:S02]  /*b270*/  R2UR UR8, R4 ;  /* 0x00000000040872ca */ /* 0x000fc400000e0000 */
[----:B------:R-:W-:Y:S02]  /*b280*/  R2UR UR9, R5 ;  /* 0x00000000050972ca */ /* 0x000fe400000e0000 */
[----:B------:R-:W-:Y:S02]  /*b290*/  MOV R10, R21 ;  /* 0x00000015000a7202 */ /* 0x000fe40000000f00 */
[----:B------:R-:W-:Y:S01]  /*b2a0*/  R2UR UR15, R11 ;  /* 0x000000000b0f72ca */ /* 0x000fe200000e0000 */
[----:B------:R-:W-:Y:S01]  /*b2b0*/  QGMMA.64x32x32.F32.E4M3.E4M3 R120, gdesc[UR4], RZ, !UPT, gsb0 ;  /* 0x00600000047879f3 */ /* 0x000fe2000c0008ff */
[----:B------:R-:W-:Y:S01]  /*b2c0*/  R2UR UR14, R10 ;  /* 0x000000000a0e72ca */ /* 0x000fe200000e0000 */
[----:B------:R-:W-:Y:S01]  /*b2d0*/  VIADD R10, R14, 0x200 ;  /* 0x000002000e0a7836 */ /* 0x000fe20000000000 */
[----:B------:R-:W-:Y:S02]  /*b2e0*/  R2UR UR12, R4 ;  /* 0x00000000040c72ca */ /* 0x000fe400000e0000 */
[----:B------:R-:W-:-:S02]  /*b2f0*/  R2UR UR13, R5 ;  /* 0x00000000050d72ca */ /* 0x000fc400000e0000 */
[----:B------:R-:W-:Y:S01]  /*b300*/  R2UR UR18, R56 ;  /* 0x00000000381272ca */ /* 0x000fe200000e0000 */
[----:B------:R-:W-:Y:S01]  /*b310*/  VIADD R56, R14, 0x2 ;  /* 0x000000020e387836 */ /* 0x000fe20000000000 */
[----:B------:R-:W-:Y:S02]  /*b320*/  R2UR UR19, R57 ;  /* 0x00000000391372ca */ /* 0x000fe400000e0000 */
[----:B------:R-:W-:Y:S02]  /*b330*/  R2UR UR16, R4 ;  /* 0x00000000041072ca */ /* 0x000fe400000e0000 */
[----:B------:R-:W-:Y:S02]  /*b340*/  R2UR UR17, R5 ;  /* 0x00000000051172ca */ /* 0x000fe400000e0000 */
[----:B------:R-:W-:Y:S01]  /*b350*/  R2UR UR22, R10 ;  /* 0x000000000a1672ca */ /* 0x000fe200000e0000 */
[----:B------:R-:W-:Y:S01]  /*b360*/  VIADD R10, R14, 0x82 ;  /* 0x000000820e0a7836 */ /* 0x000fe20000000000 */
[----:B------:R-:W-:Y:S01]  /*b370*/  R2UR UR23, R11 ;  /* 0x000000000b1772ca */ /* 0x000fe200000e0000 */
[----:B------:R-:W-:Y:S01]  /*b380*/  IMAD.MOV.U32 R11, RZ, RZ, -0x7fffffe0 ;  /* 0x80000020ff0b7424 */ /* 0x000fe200078e00ff */
[----:B------:R-:W-:Y:S01]  /*b390*/  R2UR UR26, R56 ;  /* 0x00000000381a72ca */ /* 0x000fe200000e0000 */
[----:B------:R-:W-:Y:S01]  /*b3a0*/  VIADD R56, R14, 0x102 ;  /* 0x000001020e387836 */ /* 0x000fe20000000000 */
[----:B------:R-:W-:Y:S01]  /*b3b0*/  R2UR UR27, R57 ;  /* 0x00000000391b72ca */ /* 0x000fe200000e0000 */
[----:B------:R-:W-:Y:S01]  /*b3c0*/  IMAD.MOV.U32 R57, RZ, RZ, -0x7fffffe0 ;  /* 0x80000020ff397424 */ /* 0x000fe200078e00ff */
[----:B------:R-:W-:-:S02]  /*b3d0*/  R2UR UR20, R4 ;  /* 0x00000000041472ca */ /* 0x000fc400000e0000 */
[----:B------:R-:W-:Y:S02]  /*b3e0*/  R2UR UR21, R5 ;  /* 0x00000000051572ca */ /* 0x000fe400000e0000 */
[----:B------:R-:W-:Y:S02]  /*b3f0*/  R2UR UR24, R6 ;  /* 0x00000000061872ca */ /* 0x000fe400000e0000 */
[----:B------:R-:W-:Y:S02]  /*b400*/  R2UR UR25, R7 ;  /* 0x00000000071972ca */ /* 0x000fe400000e0000 */
[----:B------:R-:W-:Y:S02]  /*b410*/  R2UR UR6, R10 ;  /* 0x000000000a0672ca */ /* 0x000fe400000e0000 */
[----:B------:R-:W-:Y:S01]  /*b420*/  R2UR UR7, R11 ;  /* 0x000000000b0772ca */ /* 0x000fe200000e0000 */
[----:B------:R-:W-:Y:S01]  /*b430*/  IMAD.MOV.U32 R11, RZ, RZ, -0x7fffffe0 ;  /* 0x80000020ff0b7424 */ /* 0x000fe200078e00ff */
[----:B------:R-:W-:-:S02]  /*b440*/  R2UR UR4, R6 ;  /* 0x00000000060472ca */ /* 0x000fc400000e0000 */
[----:B------:R-:W-:Y:S02]  /*b450*/  R2UR UR5, R7 ;  /* 0x00000000070572ca */ /* 0x000fe400000e0000 */
[----:B------:R-:W-:Y:S01]  /*b460*/  IADD3 R10, R14, 0x202, RZ ;  /* 0x000002020e0a7810 */ /* 0x000fe20007ffe0ff */
[----:B------:R-:W-:Y:S02]  /*b470*/  WARPGROUP.DEPBAR.LE gsb0, 0x0 ;  /* 0x00008000000079c5 */ /* 0x000fe40000010000 */
[----:B------:R-:W-:-:S06]  /*b480*/  WARPGROUP.ARRIVE ;  /* 0x00000000000079c5 */ /* 0x000fcc0000000000 */
[----:B------:R-:W-:Y:S01]  /*b490*/  QGMMA.64x32x32.F32.E4M3.E4M3 R104, gdesc[UR8], RZ, !UPT, gsb0 ;  /* 0x00600000086879f3 */ /* 0x000fe2000c0008ff */
[----:B------:R-:W-:Y:S02]  /*b4a0*/  R2UR UR10, R56 ;  /* 0x00000000380a72ca */ /* 0x000fe400000e0000 */
[----:B------:R-:W-:Y:S02]  /*b4b0*/  R2UR UR11, R57 ;  /* 0x00000000390b72ca */ /* 0x000fe400000e0000 */
[----:B------:R-:W-:Y:S02]  /*b4c0*/  R2UR UR8, R6 ;  /* 0x00000000060872ca */ /* 0x000fe400000e0000 */
[----:B------:R-:W-:Y:S01]  /*b4d0*/  R2UR UR9, R7 ;  /* 0x00000000070972ca */ /* 0x000fe200000e0000 */
        /* <DEDUP_REMOVED lines=16> */
[----:B------:R-:W-:Y:S03]  /*b5e0*/  QGMMA.64x32x32.F32.E4M3.E4M3 R56, gdesc[UR20], RZ, !UPT, gsb0 ;  /* 0x00600000143879f3 */ /* 0x000fe6000c0008ff */
        /* <DEDUP_REMOVED lines=16> */
[----:B------:R-:W-:Y:S05]  /*b6f0*/  @!P0 BRA `(.L_x_384) ;  /* 0x0000000000048947 */ /* 0x000fea0003800000 */
[----:B------:R-:W-:Y:S01]  /*b700*/  BPT.TRAP 0x1 ;  /* 0x000000040000795c */ /* 0x000fe20000300000 */
.L_x_384:
[----:B------:R-:W-:Y:S01]  /*b710*/  SHF.L.U32 R9, R9, 0x1f, RZ ;  /* 0x0000001f09097819 */ /* 0x000fe200000006ff */
[----:B------:R-:W-:-:S04]  /*b720*/  IMAD R14, R8, 0x8, R16 ;  /* 0x00000008080e7824 */ /* 0x000fc800078e0210 */
[----:B------:R0:W1:Y:S01]  /*b730*/  SYNCS.PHASECHK.TRANS64.TRYWAIT P1, [R14+URZ+0x13250], R9 ;  /* 0x013250090e0075a7 */ /* 0x000062000802017f */
[----:B------:R-:W-:Y:S05]  /*b740*/  @!P0 BRA `(.L_x_385) ;  /* 0x0000000000048947 */ /* 0x000fea0003800000 */
[----:B------:R-:W-:Y:S01]  /*b750*/  BPT.TRAP 0x1 ;  /* 0x000000040000795c */ /* 0x000fe20000300000 */
.L_x_385:
[----:B------:R-:W-:Y:S04]  /*b760*/  BSSY B1, `(.L_x_386) ;  /* 0x0000004000017945 */ /* 0x000fe80003800000 */
[----:B-1----:R-:W-:Y:S05]  /*b770*/  @P1 BRA `(.L_x_387) ;  /* 0x0000000000081947 */ /* 0x002fea0003800000 */
[----:B------:R-:W1:Y:S02]  /*b780*/  SYNCS.PHASECHK.TRANS64.TRYWAIT P1, [R14+URZ+0x13250], R9 ;  /* 0x013250090e0075a7 */ /* 0x000e64000802017f */
[----:B-1----:R-:W-:Y:S05]  /*b790*/  @!P1 BRA `(.L_x_388) ;  /* 0x000000ac00889947 */ /* 0x002fea0003800000 */
.L_x_387:
[----:B------:R-:W-:Y:S05]  /*b7a0*/  BSYNC B1 ;  /* 0x0000000000017941 */ /* 0x000fea0003800000 */
.L_x_386:
[----:B01----:R-:W-:Y:S01]  /*b7b0*/  VIADD R9, R16, 0x1000 ;  /* 0x0000100010097836 */ /* 0x003fe20000000000 */
[----:B------:R-:W-:Y:S01]  /*b7c0*/  WARPGROUP.ARRIVE ;  /* 0x00000000000079c5 */ /* 0x000fe20000000000 */
[----:B------:R-:W-:Y:S02]  /*b7d0*/  IMAD.MOV.U32 R11, RZ, RZ, -0x3ffffff0 ;  /* 0xc0000010ff0b7424 */ /* 0x000fe400078e00ff */
[C---:B------:R-:W-:Y:S01]  /*b7e0*/  FMUL.FTZ R21, R2.reuse, R123 ;  /* 0x0000007b02157220 */ /* 0x040fe20000410000 */
[C---:B------:R-:W-:Y:S01]  /*b7f0*/  FMUL.FTZ R123, R2.reuse, R127 ;  /* 0x0000007f027b7220 */ /* 0x040fe20000410000 */
[----:B------:R-:W-:Y:S01]  /*b800*/  SHF.R.U32.HI R9, RZ, 0x4, R9 ;  /* 0x00000004ff097819 */ /* 0x000fe20000011609 */
[C---:B------:R-:W-:Y:S01]  /*b810*/  FMUL.FTZ R127, R2.reuse, R131 ;  /* 0x00000083027f7220 */ /* 0x040fe20000410000 */
[C---:B------:R-:W-:Y:S01]  /*b820*/  FMUL.FTZ R104, R2.reuse, R104 ;  /* 0x0000006802687220 */ /* 0x040fe20000410000 */
[C---:B------:R-:W-:Y:S01]  /*b830*/  FMUL.FTZ R131, R2.reuse, R135 ;  /* 0x0000008702837220 */ /* 0x040fe20000410000 */
[----:B------:R-:W-:Y:S01]  /*b840*/  LOP3.LUT R9, R9, 0x3fff, RZ, 0xc0, !PT ;  /* 0x00003fff09097812 */ /* 0x000fe200078ec0ff */
[----:B------:R-:W-:Y:S01]  /*b850*/  MUFU.TANH R21, R21 ;  /* 0x0000001500157308 */ /* 0x000fe20000002400 */
[C---:B------:R-:W-:Y:S01]  /*b860*/  FMUL.FTZ R105, R2.reuse, R105 ;  /* 0x0000006902697220 */ /* 0x040fe20000410000 */
[C---:B------:R-:W-:Y:S01]  /*b870*/  FMUL.FTZ R106, R2.reuse, R106 ;  /* 0x0000006a026a7220 */ /* 0x040fe20000410000 */
[----:B------:R-:W-:Y:S01]  /*b880*/  LOP3.LUT R9, R9, 0x10000, RZ, 0xfc, !PT ;  /* 0x0001000009097812 */ /* 0x000fe200078efcff */
[C---:B------:R-:W-:Y:S01]  /*b890*/  FMUL.FTZ R108, R2.reuse, R108 ;  /* 0x0000006c026c7220 */ /* 0x040fe20000410000 */
[C---:B------:R-:W-:Y:S01]  /*b8a0*/  FMUL.FTZ R107, R2.reuse, R107 ;  /* 0x0000006b026b7220 */ /* 0x040fe20000410000 */
[C---:B------:R-:W-:Y:S01]  /*b8b0*/  FMUL.FTZ R109, R2.reuse, R109 ;  /* 0x0000006d026d7220 */ /* 0x040fe20000410000 */
[----:B------:R-:W-:Y:S01]  /*b8c0*/  FMUL.FTZ R110, R2, R110 ;  /* 0x0000006e026e7220 */ /* 0x000fe20000410000 */
[----:B------:R-:W-:Y:S01]  /*b8d0*/  IMAD R8, R8, 0x280, R9 ;  /* 0x0000028008087824 */ /* 0x000fe200078e0209 */
[----:B------:R-:W-:Y:S01]  /*b8e0*/  MUFU.TANH R123, R123 ;  /* 0x0000007b007b7308 */ /* 0x000fe20000002400 */
[----:B------:R-:W-:-:S02]  /*b8f0*/  IMAD.MOV.U32 R9, RZ, RZ, -0x3ffffff0 ;  /* 0xc0000010ff097424 */ /* 0x000fc400078e00ff */
[C---:B------:R-:W-:Y:S01]  /*b900*/  FMUL.FTZ R112, R2.reuse, R112 ;  /* 0x0000007002707220 */ /* 0x040fe20000410000 */
[----:B------:R-:W-:Y:S01]  /*b910*/  FMUL.FTZ R111, R2, R111 ;  /* 0x0000006f026f7220 */ /* 0x000fe20000410000 */
[----:B------:R-:W-:Y:S01]  /*b920*/  R2UR UR6, R8 ;  /* 0x00000000080672ca */ /* 0x000fe200000e0000 */
[C---:B------:R-:W-:Y:S01]  /*b930*/  FMUL.FTZ R113, R2.reuse, R113 ;  /* 0x0000007102717220 */ /* 0x040fe20000410000 */
[----:B------:R-:W-:Y:S01]  /*b940*/  R2UR UR7, R9 ;  /* 0x00000000090772ca */ /* 0x000fe200000e0000 */
[----:B------:R-:W-:Y:S01]  /*b950*/  FMUL.FTZ R9, R2, R120 ;  /* 0x0000007802097220 */ /* 0x000fe20000410000 */
[----:B------:R-:W-:Y:S01]  /*b960*/  IADD3 R10, R8, 0x80, RZ ;  /* 0x00000080080a7810 */ /* 0x000fe20007ffe0ff */
[C---:B------:R-:W-:Y:S01]  /*b970*/  FMUL.FTZ R120, R2.reuse, R124 ;  /* 0x0000007c02787220 */ /* 0x040fe20000410000 */
        /* <DEDUP_REMOVED lines=8> */
[----:B------:R-:W-:Y:S01]  /*ba00*/  FMUL.FTZ R118, R2, R118 ;  /* 0x0000007602767220 */ /* 0x000fe20000410000 */
[----:B------:R-:W-:Y:S01]  /*ba10*/  QGMMA.64x64x32.F32.E4M3.E4M3 R24, R152, gdesc[UR4], R24, gsb0 ;  /* 0x00e0000498187df3 */ /* 0x000fe20008000818 */
[----:B------:R-:W-:Y:S01]  /*ba20*/  R2UR UR6, R10 ;  /* 0x000000000a0672ca */ /* 0x000fe200000e0000 */
[----:B------:R-:W-:Y:S01]  /*ba30*/  VIADD R10, R8, 0x100 ;  /* 0x00000100080a7836 */ /* 0x000fe20000000000 */
[----:B------:R-:W-:Y:S01]  /*ba40*/  R2UR UR7, R11 ;  /* 0x000000000b0772ca */ /* 0x000fe200000e0000 */
[----:B------:R-:W-:Y:S01]  /*ba50*/  IMAD.MOV.U32 R11, RZ, RZ, -0x3ffffff0 ;  /* 0xc0000010ff0b7424 */ /* 0x000fe200078e00ff */
        /* <DEDUP_REMOVED lines=51> */
[----:B------:R-:W-:Y:S01]  /*bd90*/  FMUL.FTZ R71, R2, R71 ;  /* 0x0000004702477220 */ /* 0x000fe20000410000 */
[----:B------:R-:W-:-:S04]  /*bda0*/  ULDC UR4, c[0x0][0x988] ;  /* 0x0002620000047ab9 */ /* 0x000fc80000000800 */
[----:B------:R-:W-:Y:S08]  /*bdb0*/  MUFU.TANH R106, R106 ;  /* 0x0000006a006a7308 */ /* 0x000ff00000002400 */
[----:B------:R-:W-:Y:S08]  /*bdc0*/  MUFU.TANH R108, R108 ;  /* 0x0000006c006c7308 */ /* 0x000ff00000002400 */
[----:B------:R-:W-:Y:S01]  /*bdd0*/  MUFU.TANH R107, R107 ;  /* 0x0000006b006b7308 */ /* 0x000fe20000002400 */
[----:B------:R-:W-:-:S02]  /*bde0*/  WARPGROUP.DEPBAR.LE gsb0, 0x0 ;  /* 0x00008000000079c5 */ /* 0x000fc40000010000 */
[----:B------:R-:W-:-:S06]  /*bdf0*/  WARPGROUP.ARRIVE ;  /* 0x00000000000079c5 */ /* 0x000fcc0000000000 */
[----:B------:R-:W1:Y:S01]  /*be00*/  S2R R155, SR_TID.X ;  /* 0x00000000009b7919 */ /* 0x000e620000002100 */
[----:B------:R-:W-:Y:S01]  /*be10*/  MUFU.TANH R109, R109 ;  /* 0x0000006d006d7308 */ /* 0x000fe20000002400 */
[----:B------:R-:W-:Y:S01]  /*be20*/  QGMMA.64x64x32.F32.E4M3.E4M3 R24, R148, gdesc[UR4], R24, gsb0 ;  /* 0x00e0000494187df3 */ /* 0x000fe20008000818 */
[----:B------:R-:W-:Y:S01]  /*be30*/  R2UR UR6, R10 ;  /* 0x000000000a0672ca */ /* 0x000fe200000e0000 */
[C---:B------:R-:W-:Y:S01]  /*be40*/  FMUL.FTZ R10, R2.reuse, R121 ;  /* 0x00000079020a7220 */ /* 0x040fe20000410000 */
[----:B------:R-:W-:Y:S01]  /*be50*/  R2UR UR7, R11 ;  /* 0x000000000b0772ca */ /* 0x000fe200000e0000 */
[C---:B------:R-:W-:Y:S01]  /*be60*/  FMUL.FTZ R11, R2.reuse, R122 ;  /* 0x0000007a020b7220 */ /* 0x040fe20000410000 */
[C---:B------:R-:W-:Y:S01]  /*be70*/  FMUL.FTZ R121, R2.reuse, R125 ;  /* 0x0000007d02797220 */ /* 0x040fe20000410000 */
[C---:B------:R-:W-:Y:S01]  /*be80*/  FMUL.FTZ R122, R2.reuse, R126 ;  /* 0x0000007e027a7220 */ /* 0x040fe20000410000 */
[C---:B------:R-:W-:Y:S01]  /*be90*/  FMUL.FTZ R125, R2.reuse, R129 ;  /* 0x00000081027d7220 */ /* 0x040fe20000410000 */
[----:B------:R-:W2:Y:S01]  /*bea0*/  MUFU.TANH R10, R10 ;  /* 0x0000000a000a7308 */ /* 0x000ea20000002400 */
[C---:B------:R-:W-:Y:S01]  /*beb0*/  FMUL.FTZ R129, R2.reuse, R133 ;  /* 0x0000008502817220 */ /* 0x040fe20000410000 */
[C---:B------:R-:W-:Y:S01]  /*bec0*/  FMUL.FTZ R126, R2.reuse, R130 ;  /* 0x00000082027e7220 */ /* 0x040fe20000410000 */
[----:B0-----:R-:W-:Y:S01]  /*bed0*/  FMNMX.FTZ R133, R9, R12, !PT ;  /* 0x0000000c09857209 */ /* 0x001fe20007810000 */
[----:B------:R-:W-:-:S04]  /*bee0*/  FMUL.FTZ R130, R2, R134 ;  /* 0x0000008602827220 */ /* 0x000fc80000410000 */
[----:B------:R-:W0:Y:S08]  /*bef0*/  MUFU.TANH R11, R11 ;  /* 0x0000000b000b7308 */ /* 0x000e300000002400 */
[----:B------:R-:W3:Y:S01]  /*bf00*/  MUFU.TANH R121, R121 ;  /* 0x0000007900797308 */ /* 0x000ee20000002400 */
[----:B--2---:R-:W-:Y:S02]  /*bf10*/  FMNMX.FTZ R133, R10, R133, !PT ;  /* 0x000000850a857209 */ /* 0x004fe40007810000 */
[----:B-1----:R-:W-:-:S02]  /*bf20*/  LOP3.LUT R155, R155, 0x7f, RZ, 0xc0, !PT ;  /* 0x0000007f9b9b7812 */ /* 0x002fc400078ec0ff */
[----:B------:R-:W-:Y:S02]  /*bf30*/  FMNMX.FTZ R133, R120, R133, !PT ;  /* 0x0000008578857209 */ /* 0x000fe40007810000 */
[----:B------:R-:W-:Y:S01]  /*bf40*/  ISETP.NE.AND P1, PT, R155, RZ, PT ;  /* 0x000000ff9b00720c */ /* 0x000fe20003f25270 */
[----:B------:R-:W1:Y:S01]  /*bf50*/  MUFU.TANH R122, R122 ;  /* 0x0000007a007a7308 */ /* 0x000e620000002400 */
[----:B0-----:R-:W-:-:S04]  /*bf60*/  FMNMX.FTZ R134, R11, R3, !PT ;  /* 0x000000030b867209 */ /* 0x001fc80007810000 */
[----:B------:R-:W-:-:S03]  /*bf70*/  FMNMX.FTZ R134, R21, R134, !PT ;  /* 0x0000008615867209 */ /* 0x000fc60007810000 */
[----:B------:R-:W0:Y:S01]  /*bf80*/  MUFU.TANH R125, R125 ;  /* 0x0000007d007d7308 */ /* 0x000e220000002400 */
[----:B---3--:R-:W-:-:S03]  /*bf90*/  FMNMX.FTZ R133, R121, R133, !PT ;  /* 0x0000008579857209 */ /* 0x008fc60007810000 */
[----:B------:R-:W-:Y:S01]  /*bfa0*/  @!P1 VIADD R13, R13, 0x13240 ;  /* 0x000132400d0d9836 */ /* 0x000fe20000000000 */
[----:B------:R-:W-:-:S03]  /*bfb0*/  FMNMX.FTZ R133, R124, R133, !PT ;  /* 0x000000857c857209 */ /* 0x000fc60007810000 */
[----:B------:R-:W2:Y:S01]  /*bfc0*/  MUFU.TANH R126, R126 ;  /* 0x0000007e007e7308 */ /* 0x000ea20000002400 */
[----:B-1----:R-:W-:Y:S02]  /*bfd0*/  FMNMX.FTZ R134, R122, R134, !PT ;  /* 0x000000867a867209 */ /* 0x002fe40007810000 */
[----:B------:R-:W-:Y:S02]  /*bfe0*/  @!P1 PRMT R13, RZ, 0x654, R13 ;  /* 0x00000654ff0d9816 */ /* 0x000fe4000000000d */
[----:B------:R-:W-:-:S03]  /*bff0*/  FMNMX.FTZ R134, R123, R134, !PT ;  /* 0x000000867b867209 */ /* 0x000fc60007810000 */
[----:B------:R-:W1:Y:S01]  /*c000*/  MUFU.TANH R129, R129 ;  /* 0x0000008100817308 */ /* 0x000e620000002400 */
[----:B0-----:R-:W-:-:S04]  /*c010*/  FMNMX.FTZ R133, R125, R133, !PT ;  /* 0x000000857d857209 */ /* 0x001fc80007810000 */
[----:B------:R-:W-:-:S03]  /*c020*/  FMNMX.FTZ R133, R128, R133, !PT ;  /* 0x0000008580857209 */ /* 0x000fc60007810000 */
[----:B------:R-:W0:Y:S01]  /*c030*/  MUFU.TANH R130, R130 ;  /* 0x0000008200827308 */ /* 0x000e220000002400 */
[----:B--2---:R-:W-:Y:S01]  /*c040*/  FMNMX.FTZ R56, R126, R134, !PT ;  /* 0x000000867e387209 */ /* 0x004fe20007810000 */
[----:B------:R-:W-:-:S03]  /*c050*/  FMUL.FTZ R134, R2, R57 ;  /* 0x0000003902867220 */ /* 0x000fc60000410000 */
[----:B------:R-:W-:-:S03]  /*c060*/  FMNMX.FTZ R56, R127, R56, !PT ;  /* 0x000000387f387209 */ /* 0x000fc60007810000 */
[----:B------:R-:W2:Y:S01]  /*c070*/  MUFU.TANH R110, R110 ;  /* 0x0000006e006e7308 */ /* 0x000ea20000002400 */
[----:B-1----:R-:W-:-:S04]  /*c080*/  FMNMX.FTZ R133, R129, R133, !PT ;  /* 0x0000008581857209 */ /* 0x002fc80007810000 */
[----:B------:R-:W-:Y:S01]  /*c090*/  FMNMX.FTZ R57, R104, R133, !PT ;  /* 0x0000008568397209 */ /* 0x000fe20007810000 */
[----:B------:R-:W-:Y:S02]  /*c0a0*/  WARPGROUP.DEPBAR.LE gsb0, 0x0 ;  /* 0x00008000000079c5 */ /* 0x000fe40000010000 */
[----:B------:R-:W1:Y:S01]  /*c0b0*/  MUFU.TANH R112, R112 ;  /* 0x0000007000707308 */ /* 0x000e620000002400 */
[----:B0-----:R-:W-:Y:S01]  /*c0c0*/  FMNMX.FTZ R56, R130, R56, !PT ;  /* 0x0000003882387209 */ /* 0x001fe20007810000 */
[----:B------:R-:W-:Y:S01]  /*c0d0*/  WARPGROUP.ARRIVE ;  /* 0x00000000000079c5 */ /* 0x000fe20000000000 */
[----:B------:R-:W-:Y:S02]  /*c0e0*/  FMNMX.FTZ R57, R105, R57, !PT ;  /* 0x0000003969397209 */ /* 0x000fe40007810000 */
[----:B------:R-:W-:Y:S02]  /*c0f0*/  FMNMX.FTZ R56, R131, R56, !PT ;  /* 0x0000003883387209 */ /* 0x000fe40007810000 */
[----:B------:R-:W-:Y:S01]  /*c100*/  FMNMX.FTZ R57, R108, R57, !PT ;  /* 0x000000396c397209 */ /* 0x000fe20007810000 */
[----:B------:R-:W0:Y:S01]  /*c110*/  MUFU.TANH R111, R111 ;  /* 0x0000006f006f7308 */ /* 0x000e220000002400 */
[----:B------:R-:W-:Y:S01]  /*c120*/  FMNMX.FTZ R56, R106, R56, !PT ;  /* 0x000000386a387209 */ /* 0x000fe20007810000 */
[----:B------:R-:W-:Y:S01]  /*c130*/  QGMMA.64x64x32.F32.E4M3.E4M3 R24, R136, gdesc[UR4], R24, gsb0 ;  /* 0x00e0000488187df3 */ /* 0x000fe20008000818 */
[----:B------:R-:W-:-:S02]  /*c140*/  FMNMX.FTZ R57, R109, R57, !PT ;  /* 0x000000396d397209 */ /* 0x000fc40007810000 */
[----:B------:R-:W-:-:S03]  /*c150*/  FMNMX.FTZ R56, R107, R56, !PT ;  /* 0x000000386b387209 */ /* 0x000fc60007810000 */
[----:B------:R-:W3:Y:S01]  /*c160*/  MUFU.TANH R113, R113 ;  /* 0x0000007100717308 */ /* 0x000ee20000002400 */
[----:B--2---:R-:W-:Y:S02]  /*c170*/  FMNMX.FTZ R56, R110, R56, !PT ;  /* 0x000000386e387209 */ /* 0x004fe40007810000 */
[----:B-1----:R-:W-:-:S05]  /*c180*/  FMNMX.FTZ R57, R112, R57, !PT ;  /* 0x0000003970397209 */ /* 0x002fca0007810000 */
        /* <DEDUP_REMOVED lines=18> */
[----:B------:R-:W-:Y:S02]  /*c2b0*/  WARPGROUP.DEPBAR.LE gsb0, 0x0 ;  /* 0x00008000000079c5 */ /* 0x000fe40000010000 */
[----:B------:R-:W-:Y:S01]  /*c2c0*/  FMUL.FTZ R136, R2, R60 ;  /* 0x0000003c02887220 */ /* 0x000fe20000410000 */
[----:B------:R-:W-:-:S03]  /*c2d0*/  WARPGROUP.ARRIVE ;  /* 0x00000000000079c5 */ /* 0x000fc60000000000 */
        /* <DEDUP_REMOVED lines=58> */
[----:B------:R2:W3:Y:S01]  /*c680*/  MUFU.TANH R133, R134 ;  /* 0x0000008600857308 */ /* 0x0004e20000002400 */
[----:B-1----:R-:W-:-:S07]  /*c690*/  FMNMX.FTZ R56, R86, R56, !PT ;  /* 0x0000003856387209 */ /* 0x002fce0007810000 */
[----:B------:R-:W1:Y:S01]  /*c6a0*/  MUFU.TANH R87, R87 ;  /* 0x0000005700577308 */ /* 0x000e620000002400 */
[----:B--2---:R-:W-:Y:S01]  /*c6b0*/  FMUL.FTZ R134, R2, R58 ;  /* 0x0000003a02867220 */ /* 0x004fe20000410000 */
[----:B0-----:R-:W-:-:S06]  /*c6c0*/  FMNMX.FTZ R57, R132, R57, !PT ;  /* 0x0000003984397209 */ /* 0x001fcc0007810000 */
        /* <DEDUP_REMOVED lines=28> */
[----:B------:R-:W-:-:S05]  /*c890*/  IMAD.MOV.U32 R57, RZ, RZ, -0x3ffffff0 ;  /* 0xc0000010ff397424 */ /* 0x000fca00078e00ff */
[----:B------:R-:W-:Y:S02]  /*c8a0*/  R2UR UR7, R57 ;  /* 0x00000000390772ca */ /* 0x000fe400000e0000 */
[----:B0-----:R-:W-:Y:S02]  /*c8b0*/  FMNMX.FTZ R58, R70, R56, !PT ;  /* 0x00000038463a7209 */ /* 0x001fe40007810000 */
[----:B------:R-:W0:Y:S02]  /*c8c0*/  SHFL.BFLY PT, R56, R59, 0x2, 0x1f ;  /* 0x0c401f003b387f89 */ /* 0x000e2400000e0000 */
[----:B--2---:R-:W-:-:S05]  /*c8d0*/  FMNMX.FTZ R58, R71, R58, !PT ;  /* 0x0000003a473a7209 */ /* 0x004fca0007810000 */
[----:B------:R-:W1:Y:S01]  /*c8e0*/  SHFL.BFLY PT, R60, R58, 0x2, 0x1f ;  /* 0x0c401f003a3c7f89 */ /* 0x000e6200000e0000 */
[----:B0-----:R-:W-:Y:S01]  /*c8f0*/  FMNMX.FTZ R59, R59, R56, !PT ;  /* 0x000000383b3b7209 */ /* 0x001fe20007810000 */
[----:B------:R-:W-:-:S04]  /*c900*/  VIADD R56, R8, 0x180 ;  /* 0x0000018008387836 */ /* 0x000fc80000000000 */
[----:B------:R-:W0:Y:S01]  /*c910*/  SHFL.BFLY PT, R57, R59, 0x1, 0x1f ;  /* 0x0c201f003b397f89 */ /* 0x000e2200000e0000 */
[----:B------:R-:W-:Y:S02]  /*c920*/  R2UR UR6, R56 ;  /* 0x00000000380672ca */ /* 0x000fe400000e0000 */
[----:B-1----:R-:W-:Y:S01]  /*c930*/  FMNMX.FTZ R60, R58, R60, !PT ;  /* 0x0000003c3a3c7209 */ /* 0x002fe20007810000 */
[----:B------:R-:W-:-:S04]  /*c940*/  IMAD.U32 R58, RZ, RZ, UR4 ;  /* 0x00000004ff3a7e24 */ /* 0x000fc8000f8e00ff */
[----:B------:R-:W1:Y:S06]  /*c950*/  SHFL.BFLY PT, R56, R60, 0x1, 0x1f ;  /* 0x0c201f003c387f89 */ /* 0x000e6c00000e0000 */
[----:B------:R-:W-:Y:S01]  /*c960*/  QGMMA.64x64x32.F32.E4M3.E4M3 R24, R140, gdesc[UR4], R24, gsb0 ;  /* 0x00e000048c187df3 */ /* 0x000fe20008000818 */
[----:B0-----:R-:W-:Y:S01]  /*c970*/  FMNMX.FTZ R59, R59, R57, !PT ;  /* 0x000000393b3b7209 */ /* 0x001fe20007810000 */
[----:B------:R-:W-:-:S04]  /*c980*/  IMAD.MOV.U32 R57, RZ, RZ, -0x3ffffff0 ;  /* 0xc0000010ff397424 */ /* 0x000fc800078e00ff */
[----:B------:R-:W-:Y:S01]  /*c990*/  FADD.FTZ R12, -R59, R12 ;  /* 0x0000000c3b0c7221 */ /* 0x000fe20000010100 */
[----:B------:R-:W-:Y:S01]  /*c9a0*/  R2UR UR7, R57 ;  /* 0x00000000390772ca */ /* 0x000fe200000e0000 */
[-C--:B------:R-:W-:Y:S02]  /*c9b0*/  FFMA.FTZ R57, R59, R58.reuse, -8 ;  /* 0xc10000003b397423 */ /* 0x080fe4000001003a */
[----:B------:R-:W-:Y:S01]  /*c9c0*/  FMUL.FTZ R12, R12, R58 ;  /* 0x0000003a0c0c7220 */ /* 0x000fe20000410000 */
[----:B-1----:R-:W-:Y:S01]  /*c9d0*/  FMNMX.FTZ R60, R60, R56, !PT ;  /* 0x000000383c3c7209 */ /* 0x002fe20007810000 */
[----:B------:R-:W-:-:S01]  /*c9e0*/  FFMA.FTZ R104, R104, R58, -R57 ;  /* 0x0000003a68687223 */ /* 0x000fc20000010839 */
[----:B------:R-:W-:Y:S01]  /*c9f0*/  IADD3 R56, R8, 0x200, RZ ;  /* 0x0000020008387810 */ /* 0x000fe20007ffe0ff */
[----:B------:R-:W-:-:S01]  /*ca00*/  FFMA.FTZ R8, R9, R58, -R57 ;  /* 0x0000003a09087223 */ /* 0x000fc20000010839 */
[-CC-:B------:R-:W-:Y:S01]  /*ca10*/  FFMA.FTZ R9, R10, R58.reuse, -R57.reuse ;  /* 0x0000003a0a097223 */ /* 0x180fe20000010839 */
[----:B------:R-:W-:-:S01]  /*ca20*/  FFMA.FTZ R10, R120, R58, -R57 ;  /* 0x0000003a780a7223 */ /* 0x000fc20000010839 */
[----:B------:R-:W-:Y:S01]  /*ca30*/  R2UR UR6, R56 ;  /* 0x00000000380672ca */ /* 0x000fe200000e0000 */
[----:B------:R-:W-:-:S01]  /*ca40*/  FFMA.FTZ R56, R121, R58, -R57 ;  /* 0x0000003a79387223 */ /* 0x000fc20000010839 */
[-CC-:B------:R-:W-:Y:S01]  /*ca50*/  FFMA.FTZ R120, R124, R58.reuse, -R57.reuse ;  /* 0x0000003a7c787223 */ /* 0x180fe20000010839 */
        /* <DEDUP_REMOVED lines=33> */
[----:B------:R-:W-:Y:S01]  /*cc70*/  FFMA.FTZ R57, R69, R58, -R57 ;  /* 0x0000003a45397223 */ /* 0x000fe20000010839 */
[----:B------:R-:W-:-:S01]  /*cc80*/  FADD.FTZ R3, -R60, R3 ;  /* 0x000000033c037221 */ /* 0x000fc20000010100 */
[-C--:B------:R-:W-:Y:S01]  /*cc90*/  FFMA.FTZ R69, R60, R58.reuse, -8 ;  /* 0xc10000003c457423 */ /* 0x080fe2000001003a */
[----:B------:R-:W-:Y:S02]  /*cca0*/  MUFU.EX2 R12, R12 ;  /* 0x0000000c000c7308 */ /* 0x000fe40000000800 */
[-C--:B------:R-:W-:Y:S01]  /*ccb0*/  FMUL.FTZ R3, R3, R58.reuse ;  /* 0x0000003a03037220 */ /* 0x080fe20000410000 */
[-CC-:B------:R-:W-:Y:S01]  /*ccc0*/  FFMA.FTZ R11, R11, R58.reuse, -R69.reuse ;  /* 0x0000003a0b0b7223 */ /* 0x180fe20000010845 */
[----:B------:R-:W-:-:S01]  /*ccd0*/  FFMA.FTZ R21, R21, R58, -R69 ;  /* 0x0000003a15157223 */ /* 0x000fc20000010845 */
[-CC-:B------:R-:W-:Y:S01]  /*cce0*/  FFMA.FTZ R122, R122, R58.reuse, -R69.reuse ;  /* 0x0000003a7a7a7223 */ /* 0x180fe20000010845 */
[----:B------:R-:W-:-:S01]  /*ccf0*/  FFMA.FTZ R123, R123, R58, -R69 ;  /* 0x0000003a7b7b7223 */ /* 0x000fc20000010845 */
[-CC-:B------:R-:W-:Y:S01]  /*cd00*/  FFMA.FTZ R126, R126, R58.reuse, -R69.reuse ;  /* 0x0000003a7e7e7223 */ /* 0x180fe20000010845 */
[----:B------:R-:W-:Y:S01]  /*cd10*/  MUFU.EX2 R3, R3 ;  /* 0x0000000300037308 */ /* 0x000fe20000000800 */
[----:B------:R-:W-:-:S01]  /*cd20*/  FFMA.FTZ R127, R127, R58, -R69 ;  /* 0x0000003a7f7f7223 */ /* 0x000fc20000010845 */
[-CC-:B------:R-:W-:Y:S01]  /*cd30*/  FFMA.FTZ R130, R130, R58.reuse, -R69.reuse ;  /* 0x0000003a82827223 */ /* 0x180fe20000010845 */
[----:B------:R-:W-:-:S01]  /*cd40*/  FFMA.FTZ R131, R131, R58, -R69 ;  /* 0x0000003a83837223 */ /* 0x000fc20000010845 */
[-CC-:B------:R-:W-:Y:S01]  /*cd50*/  FFMA.FTZ R106, R106, R58.reuse, -R69.reuse ;  /* 0x0000003a6a6a7223 */ /* 0x180fe20000010845 */
[----:B------:R-:W-:-:S01]  /*cd60*/  FFMA.FTZ R107, R107, R58, -R69 ;  /* 0x0000003a6b6b7223 */ /* 0x000fc20000010845 */
[-CC-:B------:R-:W-:Y:S01]  /*cd70*/  FFMA.FTZ R110, R110, R58.reuse, -R69.reuse ;  /* 0x0000003a6e6e7223 */ /* 0x180fe20000010845 */
[----:B------:R-:W-:-:S01]  /*cd80*/  FFMA.FTZ R111, R111, R58, -R69 ;  /* 0x0000003a6f6f7223 */ /* 0x000fc20000010845 */
[----:B------:R-:W0:Y:S01]  /*cd90*/  MUFU.EX2 R8, R8 ;  /* 0x0000000800087308 */ /* 0x000e220000000800 */
[----:B------:R-:W-:-:S01]  /*cda0*/  FFMA.FTZ R114, R114, R58, -R69 ;  /* 0x0000003a72727223 */ /* 0x000fc20000010845 */
[-CC-:B------:R-:W-:Y:S01]  /*cdb0*/  FFMA.FTZ R115, R115, R58.reuse, -R69.reuse ;  /* 0x0000003a73737223 */ /* 0x180fe20000010845 */
[----:B------:R-:W-:-:S01]  /*cdc0*/  FFMA.FTZ R118, R118, R58, -R69 ;  /* 0x0000003a76767223 */ /* 0x000fc20000010845 */
[-CC-:B------:R-:W-:Y:S01]  /*cdd0*/  FFMA.FTZ R119, R119, R58.reuse, -R69.reuse ;  /* 0x0000003a77777223 */ /* 0x180fe20000010845 */
[----:B------:R-:W-:-:S01]  /*cde0*/  FFMA.FTZ R90, R90, R58, -R69 ;  /* 0x0000003a5a5a7223 */ /* 0x000fc20000010845 */
[-CC-:B------:R-:W-:Y:S01]  /*cdf0*/  FFMA.FTZ R91, R91, R58.reuse, -R69.reuse ;  /* 0x0000003a5b5b7223 */ /* 0x180fe20000010845 */
[----:B------:R-:W-:-:S01]  /*ce00*/  FFMA.FTZ R94, R94, R58, -R69 ;  /* 0x0000003a5e5e7223 */ /* 0x000fc20000010845 */
[----:B------:R-:W1:Y:S01]  /*ce10*/  MUFU.EX2 R11, R11 ;  /* 0x0000000b000b7308 */ /* 0x000e620000000800 */
[----:B------:R-:W-:-:S01]  /*ce20*/  FFMA.FTZ R95, R95, R58, -R69 ;  /* 0x0000003a5f5f7223 */ /* 0x000fc20000010845 */
[-CC-:B------:R-:W-:Y:S01]  /*ce30*/  FFMA.FTZ R98, R98, R58.reuse, -R69.reuse ;  /* 0x0000003a62627223 */ /* 0x180fe20000010845 */
[----:B------:R-:W-:-:S01]  /*ce40*/  FFMA.FTZ R99, R99, R58, -R69 ;  /* 0x0000003a63637223 */ /* 0x000fc20000010845 */
[-CC-:B------:R-:W-:Y:S01]  /*ce50*/  FFMA.FTZ R102, R102, R58.reuse, -R69.reuse ;  /* 0x0000003a66667223 */ /* 0x180fe20000010845 */
[----:B------:R-:W-:-:S01]  /*ce60*/  FFMA.FTZ R103, R103, R58, -R69 ;  /* 0x0000003a67677223 */ /* 0x000fc20000010845 */
[-CC-:B------:R-:W-:Y:S01]  /*ce70*/  FFMA.FTZ R74, R74, R58.reuse, -R69.reuse ;  /* 0x0000003a4a4a7223 */ /* 0x180fe20000010845 */
[----:B------:R-:W-:-:S01]  /*ce80*/  FFMA.FTZ R75, R75, R58, -R69 ;  /* 0x0000003a4b4b7223 */ /* 0x000fc20000010845 */
[----:B------:R-:W2:Y:S01]  /*ce90*/  MUFU.EX2 R9, R9 ;  /* 0x0000000900097308 */ /* 0x000ea20000000800 */
[----:B0-----:R-:W-:-:S01]  /*cea0*/  FFMA.FTZ R20, R12, R20, R8 ;  /* 0x000000140c147223 */ /* 0x001fc20000010008 */
[----:B------:R-:W-:-:S02]  /*ceb0*/  WARPGROUP.DEPBAR.LE gsb0, 0x0 ;  /* 0x00008000000079c5 */ /* 0x000fc40000010000 */
[----:B------:R-:W-:Y:S01]  /*cec0*/  WARPGROUP.ARRIVE ;  /* 0x00000000000079c5 */ /* 0x000fe20000000000 */
[-CC-:B------:R-:W-:Y:S01]  /*ced0*/  FFMA.FTZ R78, R78, R58.reuse, -R69.reuse ;  /* 0x0000003a4e4e7223 */ /* 0x180fe20000010845 */
[----:B------:R-:W-:-:S01]  /*cee0*/  FFMA.FTZ R79, R79, R58, -R69 ;  /* 0x0000003a4f4f7223 */ /* 0x000fc20000010845 */
[----:B------:R-:W-:Y:S01]  /*cef0*/  FFMA.FTZ R82, R82, R58, -R69 ;  /* 0x0000003a52527223 */ /* 0x000fe20000010845 */
[----:B------:R-:W0:Y:S01]  /*cf00*/  MUFU.EX2 R21, R21 ;  /* 0x0000001500157308 */ /* 0x000e220000000800 */
[----:B-1----:R-:W-:-:S01]  /*cf10*/  FFMA.FTZ R15, R3, R15, R11 ;  /* 0x0000000f030f7223 */ /* 0x002fc2000001000b */
[----:B------:R-:W-:Y:S01]  /*cf20*/  QGMMA.64x64x32.F32.E4M3.E4M3 R24, R144, gdesc[UR4], R24, gsb0 ;  /* 0x00e0000490187df3 */ /* 0x000fe20008000818 */
[----:B------:R-:W-:-:S01]  /*cf30*/  FFMA.FTZ R83, R83, R58, -R69 ;  /* 0x0000003a53537223 */ /* 0x000fc20000010845 */
[-CC-:B------:R-:W-:Y:S01]  /*cf40*/  FFMA.FTZ R86, R86, R58.reuse, -R69.reuse ;  /* 0x0000003a56567223 */ /* 0x180fe20000010845 */
[----:B------:R-:W-:-:S01]  /*cf50*/  FFMA.FTZ R87, R87, R58, -R69 ;  /* 0x0000003a57577223 */ /* 0x000fc20000010845 */
[-CC-:B------:R-:W-:Y:S01]  /*cf60*/  FFMA.FTZ R133, R134, R58.reuse, -R69.reuse ;  /* 0x0000003a86857223 */ /* 0x180fe20000010845 */
[----:B------:R-:W-:-:S01]  /*cf70*/  FFMA.FTZ R134, R135, R58, -R69 ;  /* 0x0000003a87867223 */ /* 0x000fc20000010845 */
[----:B------:R-:W1:Y:S01]  /*cf80*/  MUFU.EX2 R10, R10 ;  /* 0x0000000a000a7308 */ /* 0x000e620000000800 */
[----:B--2---:R-:W-:-:S01]  /*cf90*/  FADD.FTZ R20, R9, R20 ;  /* 0x0000001409147221 */ /* 0x004fc20000010000 */
[-CC-:B------:R-:W-:Y:S01]  /*cfa0*/  FFMA.FTZ R62, R62, R58.reuse, -R69.reuse ;  /* 0x0000003a3e3e7223 */ /* 0x180fe20000010845 */
[----:B------:R-:W-:-:S01]  /*cfb0*/  FFMA.FTZ R63, R63, R58, -R69 ;  /* 0x0000003a3f3f7223 */ /* 0x000fc20000010845 */
[-CC-:B------:R-:W-:Y:S01]  /*cfc0*/  FFMA.FTZ R66, R66, R58.reuse, -R69.reuse ;  /* 0x0000003a42427223 */ /* 0x180fe20000010845 */
[----:B------:R-:W-:-:S01]  /*cfd0*/  FFMA.FTZ R67, R67, R58, -R69 ;  /* 0x0000003a43437223 */ /* 0x000fc20000010845 */
[-CC-:B------:R-:W-:Y:S01]  /*cfe0*/  FFMA.FTZ R70, R70, R58.reuse, -R69.reuse ;  /* 0x0000003a46467223 */ /* 0x180fe20000010845 */
[----:B------:R-:W-:-:S01]  /*cff0*/  FFMA.FTZ R69, R71, R58, -R69 ;  /* 0x0000003a47457223 */ /* 0x000fc20000010845 */
        /* <DEDUP_REMOVED lines=18> */
[----:B------:R-:W-:Y:S02]  /*d120*/  WARPGROUP.DEPBAR.LE gsb0, 0x0 ;  /* 0x00008000000079c5 */ /* 0x000fe40000010000 */
[----:B------:R2:W-:Y:S04]  /*d130*/  @!P1 SYNCS.ARRIVE.TRANS64.RED.A1T0 RZ, [R13+URZ], RZ ;  /* 0x000000ff0dff99a7 */ /* 0x0005e8000810043f */
[----:B------:R-:W3:Y:S01]  /*d140*/  MUFU.EX2 R125, R125 ;  /* 0x0000007d007d7308 */ /* 0x000ee20000000800 */
[----:B0-----:R-:W-:-:S07]  /*d150*/  FADD.FTZ R20, R124, R20 ;  /* 0x000000147c147221 */ /* 0x001fce0000010000 */
[----:B------:R-:W0:Y:S01]  /*d160*/  MUFU.EX2 R131, R131 ;  /* 0x0000008300837308 */ /* 0x000e220000000800 */
[----:B-1----:R-:W-:-:S07]  /*d170*/  FADD.FTZ R15, R130, R15 ;  /* 0x0000000f820f7221 */ /* 0x002fce0000010000 */
[----:B------:R-:W1:Y:S01]  /*d180*/  MUFU.EX2 R104, R104 ;  /* 0x0000006800687308 */ /* 0x000e620000000800 */
[----:B---3--:R-:W-:-:S07]  /*d190*/  FADD.FTZ R20, R125, R20 ;  /* 0x000000147d147221 */ /* 0x008fce0000010000 */
        /* <DEDUP_REMOVED lines=125> */
[----:B---3--:R-:W-:-:S01]  /*d970*/  FADD.FTZ R15, R70, R15 ;  /* 0x0000000f460f7221 */ /* 0x008fc20000010000 */
[----:B0-----:R-:W-:-:S03]  /*d980*/  FADD.FTZ R20, R57, R20 ;  /* 0x0000001439147221 */ /* 0x001fc60000010000 */
[----:B-1----:R-:W-:Y:S01]  /*d990*/  FADD.FTZ R15, R69, R15 ;  /* 0x0000000f450f7221 */ /* 0x002fe20000010000 */
[----:B--2---:R-:W-:Y:S06]  /*d9a0*/  @!P0 BRA `(.L_x_389) ;  /* 0x0000000000048947 */ /* 0x004fec0003800000 */
[----:B------:R-:W-:Y:S01]  /*d9b0*/  BPT.TRAP 0x1 ;  /* 0x000000040000795c */ /* 0x000fe20000300000 */
.L_x_389:
[----:B------:R-:W2:Y:S01]  /*d9c0*/  LDL R13, [R1+0x28] ;  /* 0x00002800010d7983 */ /* 0x000ea20000100800 */
[----:B------:R-:W-:Y:S01]  /*d9d0*/  F2FP.SATFINITE.E4M3.F32.PACK_AB_MERGE_C R10, R56, R10, RZ ;  /* 0x0000000a380a723e */ /* 0x000fe200048070ff */
[----:B------:R-:W-:Y:S01]  /*d9e0*/  VIADD R14, R14, 0x13260 ;  /* 0x000132600e0e7836 */ /* 0x000fe20000000000 */
[----:B------:R-:W-:Y:S01]  /*d9f0*/  ISETP.GT.AND P1, PT, R0, RZ, PT ;  /* 0x000000ff0000720c */ /* 0x000fe20003f24270 */
[----:B------:R-:W-:Y:S01]  /*da00*/  FMUL.FTZ R24, R24, R12 ;  /* 0x0000000c18187220 */ /* 0x000fe20000410000 */
[----:B------:R-:W-:Y:S01]  /*da10*/  F2FP.SATFINITE.E4M3.F32.PACK_AB_MERGE_C R152, R9, R8, R10 ;  /* 0x000000080998723e */ /* 0x000fe2000480700a */
[----:B------:R-:W-:Y:S01]  /*da20*/  FMUL.FTZ R25, R25, R12 ;  /* 0x0000000c19197220 */ /* 0x000fe20000410000 */
[----:B------:R0:W5:Y:S01]  /*da30*/  LDL R9, [R1+0xc] ;  /* 0x00000c0001097983 */ /* 0x0001620000100800 */
[----:B------:R-:W-:Y:S01]  /*da40*/  F2FP.SATFINITE.E4M3.F32.PACK_AB_MERGE_C R122, R123, R122, RZ ;  /* 0x0000007a7b7a723e */ /* 0x000fe200048070ff */
[----:B------:R-:W-:Y:S01]  /*da50*/  FMUL.FTZ R28, R28, R12 ;  /* 0x0000000c1c1c7220 */ /* 0x000fe20000410000 */
[----:B------:R-:W-:Y:S01]  /*da60*/  F2FP.SATFINITE.E4M3.F32.PACK_AB_MERGE_C R124, R125, R124, RZ ;  /* 0x0000007c7d7c723e */ /* 0x000fe200048070ff */
[----:B------:R0:W5:Y:S01]  /*da70*/  LDL R8, [R1+0x4] ;  /* 0x0000040001087983 */ /* 0x0001620000100800 */
        /* <DEDUP_REMOVED lines=47> */
[----:B------:R-:W-:Y:S01]  /*dd70*/  VIADD R0, R0, 0xffffffff ;  /* 0xffffffff00007836 */ /* 0x000fe20000000000 */
        /* <DEDUP_REMOVED lines=20> */
[----:B--2---:R-:W-:-:S04]  /*dec0*/  PRMT R14, R13, 0x654, R14 ;  /* 0x000006540d0e7816 */ /* 0x004fc8000000000e */
[----:B------:R0:W-:Y:S01]  /*ded0*/  SYNCS.ARRIVE.TRANS64.RED.A1T0 RZ, [R14+URZ], RZ ;  /* 0x000000ff0eff79a7 */ /* 0x0001e2000810043f */
[----:B------:R-:W-:Y:S05]  /*dee0*/  @P1 BRA `(.L_x_390) ;  /* 0xffffffd0004c1947 */ /* 0x000fea000383ffff */
.L_x_378:
[----:B------:R-:W-:Y:S05]  /*def0*/  BSYNC B0 ;  /* 0x0000000000007941 */ /* 0x000fea0003800000 */
.L_x_377:
[----:B------:R-:W-:Y:S06]  /*df00*/  BAR.ARV 0x8, 0x200 ;  /* 0x0208000000007b1d */ /* 0x000fec0000002000 */
[----:B------:R-:W-:Y:S05]  /*df10*/  @!P0 BRA `(.L_x_391) ;  /* 0x0000000000048947 */ /* 0x000fea0003800000 */
[----:B------:R-:W-:Y:S01]  /*df20*/  BPT.TRAP 0x1 ;  /* 0x000000040000795c */ /* 0x000fe20000300000 */
.L_x_391:
[----:B------:R-:W2:Y:S04]  /*df30*/  LDL R0, [R1+0xc] ;  /* 0x00000c0001007983 */ /* 0x000ea80000100800 */
[----:B------:R-:W3:Y:S01]  /*df40*/  LDL R2, [R1+0x4] ;  /* 0x0000040001027983 */ /* 0x000ee20000100800 */
[----:B--2---:R-:W-:Y:S02]  /*df50*/  SHF.L.U32 R3, R0, 0x1f, RZ ;  /* 0x0000001f00037819 */ /* 0x004fe400000006ff */
[----:B---3-5:R-:W-:-:S04]  /*df60*/  LEA R8, R2, R16, 0x3 ;  /* 0x0000001002087211 */ /* 0x028fc800078e18ff */
[----:B------:R1:W2:Y:S01]  /*df70*/  SYNCS.PHASECHK.TRANS64.TRYWAIT P1, [R8+URZ+0x13250], R3 ;  /* 0x01325003080075a7 */ /* 0x0002a2000802017f */
[----:B------:R-:W-:Y:S05]  /*df80*/  @!P0 BRA `(.L_x_392) ;  /* 0x0000000000048947 */ /* 0x000fea0003800000 */
[----:B------:R-:W-:Y:S01]  /*df90*/  BPT.TRAP 0x1 ;  /* 0x000000040000795c */ /* 0x000fe20000300000 */
.L_x_392:
[----:B------:R-:W-:Y:S04]  /*dfa0*/  BSSY B0, `(.L_x_393) ;  /* 0x0000004000007945 */ /* 0x000fe80003800000 */
[----:B--2---:R-:W-:Y:S05]  /*dfb0*/  @P1 BRA `(.L_x_394) ;  /* 0x0000000000081947 */ /* 0x004fea0003800000 */
[----:B------:R-:W2:Y:S02]  /*dfc0*/  SYNCS.PHASECHK.TRANS64.TRYWAIT P1, [R8+URZ+0x13250], R3 ;  /* 0x01325003080075a7 */ /* 0x000ea4000802017f */
[----:B--2---:R-:W-:Y:S05]  /*dfd0*/  @!P1 BRA `(.L_x_395) ;  /* 0x00000084008c9947 */ /* 0x004fea0003800000 */
.L_x_394:
[----:B------:R-:W-:Y:S05]  /*dfe0*/  BSYNC B0 ;  /* 0x0000000000007941 */ /* 0x000fea0003800000 */
.L_x_393:
[----:B------:R-:W3:Y:S04]  /*dff0*/  LDL R0, [R1+0x54] ;  /* 0x0000540001007983 */ /* 0x000ee80000100800 */
[----:B------:R-:W4:Y:S01]  /*e000*/  LDL R11, [R1+0x38] ;  /* 0x00003800010b7983 */ /* 0x000f220000100800 */
[----:B------:R-:W-:-:S03]  /*e010*/  ULDC.64 UR4, c[0x0][0x9a0] ;  /* 0x0002680000047ab9 */ /* 0x000fc60000000a00 */
[----:B------:R-:W5:Y:S04]  /*e020*/  LDL.LU R10, [R1+0x18] ;  /* 0x00001800010a7983 */ /* 0x000f680000300800 */
[----:B0-----:R-:W5:Y:S01]  /*e030*/  LDL R14, [R1+0x4] ;  /* 0x00000400010e7983 */ /* 0x001f620000100800 */
[----:B------:R-:W-:Y:S01]  /*e040*/  VIADD R16, R16, 0x1000 ;  /* 0x0000100010107836 */ /* 0x000fe20000000000 */
[----:B------:R-:W-:Y:S01]  /*e050*/  ISETP.NE.U32.AND P1, PT, RZ, UR4, PT ;  /* 0x00000004ff007c0c */ /* 0x000fe2000bf25070 */
[----:B-12---:R-:W-:Y:S01]  /*e060*/  IMAD.MOV.U32 R3, RZ, RZ, -0x3ffffff0 ;  /* 0xc0000010ff037424 */ /* 0x006fe200078e00ff */
[----:B------:R-:W-:Y:S02]  /*e070*/  WARPGROUP.ARRIVE ;  /* 0x00000000000079c5 */ /* 0x000fe40000000000 */
[----:B------:R-:W-:-:S02]  /*e080*/  SHF.R.U32.HI R16, RZ, 0x4, R16 ;  /* 0x00000004ff107819 */ /* 0x000fc40000011610 */
[----:B------:R-:W-:Y:S02]  /*e090*/  R2UR UR7, R3 ;  /* 0x00000000030772ca */ /* 0x000fe400000e0000 */
[----:B------:R-:W-:Y:S02]  /*e0a0*/  LOP3.LUT R16, R16, 0x3fff, RZ, 0xc0, !PT ;  /* 0x00003fff10107812 */ /* 0x000fe400078ec0ff */
[----:B------:R-:W-:Y:S02]  /*e0b0*/  ISETP.NE.AND.EX P1, PT, RZ, UR5, PT, P1 ;  /* 0x00000005ff007c0c */ /* 0x000fe4000bf25310 */
[----:B------:R-:W-:-:S11]  /*e0c0*/  LOP3.LUT R16, R16, 0x10000, RZ, 0xfc, !PT ;  /* 0x0001000010107812 */ /* 0x000fd600078efcff */
[----:B------:R-:W3:Y:S08]  /*e0d0*/  @P1 LDC.64 R6, c[0x0][0x9c8] ;  /* 0x00027200ff061b82 */ /* 0x000ef00000000a00 */
[----:B------:R-:W0:Y:S01]  /*e0e0*/  @P1 LDC.64 R4, c[0x0][0x9d0] ;  /* 0x00027400ff041b82 */ /* 0x000e220000000a00 */
[----:B---3--:R-:W-:-:S04]  /*e0f0*/  @P1 IMAD R0, R0, R6, RZ ;  /* 0x0000000600001224 */ /* 0x008fc800078e02ff */
[C---:B----4-:R-:W-:Y:S02]  /*e100*/  @P1 IMAD R3, R11.reuse, R7, R0 ;  /* 0x000000070b031224 */ /* 0x050fe400078e0200 */
[----:B------:R-:W-:Y:S01]  /*e110*/  @P1 IMAD.WIDE.U32 R6, R11, R6, RZ ;  /* 0x000000060b061225 */ /* 0x000fe200078e00ff */
[----:B-----5:R-:W-:-:S03]  /*e120*/  @P1 SHF.R.S32.HI R9, RZ, 0x1f, R10 ;  /* 0x0000001fff091819 */ /* 0x020fc6000001140a */
[----:B------:R-:W-:Y:S02]  /*e130*/  @P1 IMAD.IADD R7, R7, 0x1, R3 ;  /* 0x0000000107071824 */ /* 0x000fe400078e0203 */
[----:B------:R-:W-:Y:S02]  /*e140*/  IMAD R2, R14, 0x280, R16 ;  /* 0x000002800e027824 */ /* 0x000fe400078e0210 */
[-C--:B0-----:R-:W-:Y:S02]  /*e150*/  @P1 IMAD R0, R9, R4.reuse, RZ ;  /* 0x0000000409001224 */ /* 0x081fe400078e02ff */
[----:B------:R-:W-:Y:S01]  /*e160*/  IMAD.MOV.U32 R9, RZ, RZ, 0x3f800000 ;  /* 0x3f800000ff097424 */ /* 0x000fe200078e00ff */
[----:B------:R-:W-:Y:S01]  /*e170*/  R2UR UR6, R2 ;  /* 0x00000000020672ca */ /* 0x000fe200000e0000 */
[C---:B------:R-:W-:Y:S02]  /*e180*/  @P1 IMAD R3, R10.reuse, R5, R0 ;  /* 0x000000050a031224 */ /* 0x040fe400078e0200 */
[----:B------:R-:W-:-:S04]  /*e190*/  @P1 IMAD.WIDE.U32 R4, R10, R4, R6 ;  /* 0x000000040a041225 */ /* 0x000fc800078e0006 */
[----:B------:R-:W-:Y:S01]  /*e1a0*/  @P1 IMAD.IADD R3, R5, 0x1, R3 ;  /* 0x0000000105031824 */ /* 0x000fe200078e0203 */
[----:B------:R-:W-:-:S05]  /*e1b0*/  @P1 LEA R6, P2, R4, UR4, 0x2 ;  /* 0x0000000404061c11 */ /* 0x000fca000f8410ff */
[----:B------:R-:W-:Y:S01]  /*e1c0*/  QGMMA.64x64x32.F32.E4M3.E4M3 R24, R152, gdesc[UR4], R24, gsb0 ;  /* 0x00e0000498187df3 */ /* 0x000fe20008000818 */
[----:B------:R-:W-:Y:S01]  /*e1d0*/  @P1 LEA.HI.X R7, R4, UR5, R3, 0x2, P2 ;  /* 0x0000000504071c11 */ /* 0x000fe200090f1403 */
[----:B------:R-:W-:Y:S01]  /*e1e0*/  VIADD R4, R2, 0x80 ;  /* 0x0000008002047836 */ /* 0x000fe20000000000 */
[----:B------:R-:W-:-:S03]  /*e1f0*/  MOV R5, 0xc0000010 ;  /* 0xc000001000057802 */ /* 0x000fc60000000f00 */
[----:B------:R0:W2:Y:S01]  /*e200*/  @P1 LDG.E R9, desc[UR40][R6.64] ;  /* 0x0000002806091981 */ /* 0x0000a2000c1e1900 */
        /* <DEDUP_REMOVED lines=16> */
[----:B------:R-:W1:Y:S04]  /*e310*/  SHFL.BFLY PT, R3, R20, 0x2, 0x1f ;  /* 0x0c401f0014037f89 */ /* 0x000e6800000e0000 */
[----:B------:R-:W3:Y:S01]  /*e320*/  SHFL.BFLY PT, R4, R15, 0x2, 0x1f ;  /* 0x0c401f000f047f89 */ /* 0x000ee200000e0000 */
[----:B------:R-:W-:Y:S01]  /*e330*/  VIADD R2, R2, 0x200 ;  /* 0x0000020002027836 */ /* 0x000fe20000000000 */
[----:B------:R-:W-:-:S02]  /*e340*/  WARPGROUP.DEPBAR.LE gsb0, 0x0 ;  /* 0x00008000000079c5 */ /* 0x000fc40000010000 */
[----:B------:R-:W-:-:S06]  /*e350*/  WARPGROUP.ARRIVE ;  /* 0x00000000000079c5 */ /* 0x000fcc0000000000 */
[----:B------:R-:W-:Y:S01]  /*e360*/  QGMMA.64x64x32.F32.E4M3.E4M3 R24, R140, gdesc[UR4], R24, gsb0 ;  /* 0x00e000048c187df3 */ /* 0x000fe20008000818 */
[----:B-1----:R-:W-:-:S01]  /*e370*/  FADD.FTZ R0, R3, R20 ;  /* 0x0000001403007221 */ /* 0x002fc20000010000 */
[----:B------:R-:W-:Y:S01]  /*e380*/  IMAD.MOV.U32 R3, RZ, RZ, -0x3ffffff0 ;  /* 0xc0000010ff037424 */ /* 0x000fe200078e00ff */
[----:B------:R-:W-:-:S04]  /*e390*/  R2UR UR6, R2 ;  /* 0x00000000020672ca */ /* 0x000fc800000e0000 */
[----:B------:R-:W-:Y:S01]  /*e3a0*/  R2UR UR7, R3 ;  /* 0x00000000030772ca */ /* 0x000fe200000e0000 */
[----:B------:R-:W1:Y:S01]  /*e3b0*/  SHFL.BFLY PT, R5, R0, 0x1, 0x1f ;  /* 0x0c201f0000057f89 */ /* 0x000e6200000e0000 */
[----:B---3--:R-:W-:-:S05]  /*e3c0*/  FADD.FTZ R4, R4, R15 ;  /* 0x0000000f04047221 */ /* 0x008fca0000010000 */
[----:B------:R-:W3:Y:S01]  /*e3d0*/  SHFL.BFLY PT, R3, R4, 0x1, 0x1f ;  /* 0x0c201f0004037f89 */ /* 0x000ee200000e0000 */
[----:B0-----:R-:W-:Y:S01]  /*e3e0*/  MOV R6, RZ ;  /* 0x000000ff00067202 */ /* 0x001fe20000000f00 */
[----:B-1----:R-:W-:-:S05]  /*e3f0*/  FADD.FTZ R7, R0, R5 ;  /* 0x0000000500077221 */ /* 0x002fca0000010000 */
[----:B------:R-:W-:Y:S01]  /*e400*/  FSETP.NE.FTZ.AND P1, PT, R7, RZ, PT ;  /* 0x000000ff0700720b */ /* 0x000fe20003f35000 */
[----:B---3--:R-:W-:-:S01]  /*e410*/  FADD.FTZ R11, R4, R3 ;  /* 0x00000003040b7221 */ /* 0x008fc20000010000 */
[----:B------:R-:W-:Y:S01]  /*e420*/  FMUL.FTZ R12, R7, 0.00390625 ;  /* 0x3b800000070c7820 */ /* 0x000fe20000410000 */
[----:B------:R-:W-:Y:S02]  /*e430*/  WARPGROUP.DEPBAR.LE gsb0, 0x0 ;  /* 0x00008000000079c5 */ /* 0x000fe40000010000 */
[----:B------:R-:W-:-:S06]  /*e440*/  WARPGROUP.ARRIVE ;  /* 0x00000000000079c5 */ /* 0x000fcc0000000000 */
[----:B------:R-:W-:Y:S01]  /*e450*/  QGMMA.64x64x32.F32.E4M3.E4M3 R24, R144, gdesc[UR4], R24, gsb0 ;  /* 0x00e0000490187df3 */ /* 0x000fe20008000818 */
[----:B------:R-:W-:Y:S01]  /*e460*/  FMUL.FTZ R13, R11, 0.00390625 ;  /* 0x3b8000000b0d7820 */ /* 0x000fe20000410000 */
[----:B------:R-:W-:Y:S01]  /*e470*/  FSETP.NE.FTZ.AND P2, PT, R12, RZ, PT ;  /* 0x000000ff0c00720b */ /* 0x000fe20003f55000 */
[----:B------:R-:W-:Y:S03]  /*e480*/  @P1 MUFU.RCP R6, R7 ;  /* 0x0000000700061308 */ /* 0x000fe60000001000 */
[----:B------:R-:W-:Y:S02]  /*e490*/  FSETP.NE.FTZ.AND P3, PT, R13, RZ, PT ;  /* 0x000000ff0d00720b */ /* 0x000fe40003f75000 */
[----:B------:R-:W-:Y:S01]  /*e4a0*/  FSETP.NE.FTZ.AND P1, PT, R11, RZ, PT ;  /* 0x000000ff0b00720b */ /* 0x000fe20003f35000 */
[----:B------:R-:W-:-:S06]  /*e4b0*/  IMAD.MOV.U32 R10, RZ, RZ, RZ ;  /* 0x000000ffff0a7224 */ /* 0x000fcc00078e00ff */
[----:B------:R-:W0:Y:S08]  /*e4c0*/  @P2 MUFU.LG2 R3, R12 ;  /* 0x0000000c00032308 */ /* 0x000e300000000c00 */
[----:B------:R-:W1:Y:S08]  /*e4d0*/  @P3 MUFU.LG2 R5, R13 ;  /* 0x0000000d00053308 */ /* 0x000e700000000c00 */
[----:B------:R-:W3:Y:S01]  /*e4e0*/  @P1 MUFU.RCP R10, R11 ;  /* 0x0000000b000a1308 */ /* 0x000ee20000001000 */
[C---:B------:R-:W-:Y:S01]  /*e4f0*/  @P2 FMUL.FTZ R4, R58.reuse, 0.69314718246459960938 ;  /* 0x3f3172183a042820 */ /* 0x040fe20000410000 */
[----:B------:R-:W-:Y:S01]  /*e500*/  @P3 FMUL.FTZ R58, R58, 0.69314718246459960938 ;  /* 0x3f3172183a3a3820 */ /* 0x000fe20000410000 */
[----:B0-----:R-:W-:Y:S01]  /*e510*/  @P2 FMUL.FTZ R3, R3, 0.69314718246459960938 ;  /* 0x3f31721803032820 */ /* 0x001fe20000410000 */
[----:B------:R-:W-:-:S02]  /*e520*/  IMAD.MOV.U32 R2, RZ, RZ, -0x800000 ;  /* 0xff800000ff027424 */ /* 0x000fc400078e00ff */
[----:B--2---:R-:W-:Y:S01]  /*e530*/  FMUL.FTZ R6, R6, R9 ;  /* 0x0000000906067220 */ /* 0x004fe20000410000 */
[----:B------:R-:W-:Y:S02]  /*e540*/  IMAD.MOV.U32 R0, RZ, RZ, -0x800000 ;  /* 0xff800000ff007424 */ /* 0x000fe400078e00ff */
[----:B-1----:R-:W-:Y:S01]  /*e550*/  @P3 FMUL.FTZ R5, R5, 0.69314718246459960938 ;  /* 0x3f31721805053820 */ /* 0x002fe20000410000 */
[----:B------:R-:W-:-:S03]  /*e560*/  @P2 FFMA.FTZ R2, R4, R59, R3 ;  /* 0x0000003b04022223 */ /* 0x000fc60000010003 */
[----:B------:R-:W-:Y:S01]  /*e570*/  @P3 FFMA.FTZ R0, R58, R60, R5 ;  /* 0x0000003c3a003223 */ /* 0x000fe20000010005 */
[----:B---3--:R-:W-:Y:S01]  /*e580*/  FMUL.FTZ R16, R10, R9 ;  /* 0x000000090a107220 */ /* 0x008fe20000410000 */
[----:B------:R-:W-:Y:S02]  /*e590*/  WARPGROUP.DEPBAR.LE gsb0, 0x0 ;  /* 0x00008000000079c5 */ /* 0x000fe40000010000 */
[----:B------:R-:W-:Y:S05]  /*e5a0*/  @!P0 BRA `(.L_x_396) ;  /* 0x0000000000048947 */ /* 0x000fea0003800000 */
[----:B------:R-:W-:Y:S01]  /*e5b0*/  BPT.TRAP 0x1 ;  /* 0x000000040000795c */ /* 0x000fe20000300000 */
.L_x_396:
[----:B------:R-:W2:Y:S01]  /*e5c0*/  LDL.LU R3, [R1+0x28] ;  /* 0x0000280001037983 */ /* 0x000ea20000300800 */
[----:B------:R-:W-:Y:S02]  /*e5d0*/  VIADD R8, R8, 0x13260 ;  /* 0x0001326008087836 */ /* 0x000fe40000000000 */
[-C--:B------:R-:W-:Y:S01]  /*e5e0*/  FMUL.FTZ R61, R24, R6.reuse ;  /* 0x00000006183d7220 */ /* 0x080fe20000410000 */
[-C--:B------:R-:W-:Y:S01]  /*e5f0*/  FMUL.FTZ R59, R25, R6.reuse ;  /* 0x00000006193b7220 */ /* 0x080fe20000410000 */
[----:B------:R-:W3:Y:S04]  /*e600*/  LDL.LU R63, [R1+0xc] ;  /* 0x00000c00013f7983 */ /* 0x000ee80000300800 */
[----:B------:R-:W4:Y:S01]  /*e610*/  LDL.LU R62, [R1+0x4c] ;  /* 0x00004c00013e7983 */ /* 0x000f220000300800 */
        /* <DEDUP_REMOVED lines=26> */
[----:B------:R-:W-:Y:S01]  /*e7c0*/  FMUL.FTZ R55, R55, R16 ;  /* 0x0000001037377220 */ /* 0x000fe20000410000 */
[----:B--2---:R-:W-:-:S04]  /*e7d0*/  PRMT R4, R3, 0x654, R8 ;  /* 0x0000065403047816 */ /* 0x004fc80000000008 */
[----:B------:R0:W-:Y:S02]  /*e7e0*/  SYNCS.ARRIVE.TRANS64.RED.A1T0 RZ, [R4+URZ], RZ ;  /* 0x000000ff04ff79a7 */ /* 0x0001e4000810043f */
[----:B0-----:R-:W-:-:S05]  /*e7f0*/  VIADD R4, R14, 0x1 ;  /* 0x000000010e047836 */ /* 0x001fca0000000000 */
[----:B------:R-:W-:-:S04]  /*e800*/  ISETP.NE.AND P0, PT, R4, 0x2, PT ;  /* 0x000000020400780c */ /* 0x000fc80003f05270 */
[----:B------:R-:W-:Y:S02]  /*e810*/  SEL R5, RZ, 0x1, P0 ;  /* 0x00000001ff057807 */ /* 0x000fe40000000000 */
[----:B------:R-:W-:Y:S01]  /*e820*/  SEL R4, R4, RZ, P0 ;  /* 0x000000ff04047207 */ /* 0x000fe20000000000 */
[----:B----4-:R-:W-:Y:S01]  /*e830*/  VIADD R62, R62, 0x1 ;  /* 0x000000013e3e7836 */ /* 0x010fe20000000000 */
[----:B---3--:R-:W-:-:S03]  /*e840*/  LOP3.LUT R63, R63, R5, RZ, 0x3c, !PT ;  /* 0x000000053f3f7212 */ /* 0x008fc600078e3cff */
[----:B------:R0:W-:Y:S04]  /*e850*/  STL [R1+0x4], R4 ;  /* 0x0000040401007387 */ /* 0x0001e80000100800 */
[----:B------:R0:W-:Y:S04]  /*e860*/  STL [R1+0xc], R63 ;  /* 0x00000c3f01007387 */ /* 0x0001e80000100800 */
[----:B------:R0:W-:Y:S01]  /*e870*/  STL [R1+0x4c], R62 ;  /* 0x00004c3e01007387 */ /* 0x0001e20000100800 */
[-C--:B------:R-:W-:Y:S01]  /*e880*/  FMUL.FTZ R8, R49, R6.reuse ;  /* 0x0000000631087220 */ /* 0x080fe20000410000 */
[----:B------:R-:W-:Y:S01]  /*e890*/  FMUL.FTZ R3, R53, R6 ;  /* 0x0000000635037220 */ /* 0x000fe20000410000 */
[-C--:B------:R-:W-:Y:S01]  /*e8a0*/  FMUL.FTZ R14, R43, R16.reuse ;  /* 0x000000102b0e7220 */ /* 0x080fe20000410000 */
[----:B------:R-:W-:-:S07]  /*e8b0*/  FMUL.FTZ R6, R51, R16 ;  /* 0x0000001033067220 */ /* 0x000fce0000410000 */
.L_x_348:
[----:B------:R-:W0:Y:S08]  /*e8c0*/  S2UR UR4, SR_CgaCtaId ;  /* 0x00000000000479c3 */ /* 0x000e300000008800 */
[----:B------:R-:W-:Y:S01]  /*e8d0*/  BAR.SYNC.DEFER_BLOCKING 0x5, 0x200 ;  /* 0x0148000000007b1d */ /* 0x000fe20000010000 */
[----:B------:R-:W-:-:S05]  /*e8e0*/  MOV R16, 0x400 ;  /* 0x0000040000107802 */ /* 0x000fca0000000f00 */
[----:B------:R-:W-:Y:S01]  /*e8f0*/  BSSY B0, `(.L_x_397) ;  /* 0x00001d8000007945 */ /* 0x000fe20003800000 */
[----:B0-----:R-:W-:-:S04]  /*e900*/  MOV R4, UR4 ;  /* 0x0000000400047c02 */ /* 0x001fc80008000f00 */
[----:B------:R-:W-:Y:S01]  /*e910*/  LEA R16, R4, R16, 0x18 ;  /* 0x0000001004107211 */ /* 0x000fe200078ec0ff */
[----:B------:R-:W-:Y:S04]  /*e920*/  STL [R1+0x28], R4 ;  /* 0x0000280401007387 */ /* 0x000fe80000100800 */
[----:B------:R-:W0:Y:S04]  /*e930*/  LDS.128 R48, [R16+0x132d0] ;  /* 0x0132d00010307984 */ /* 0x000e280000000c00 */
[----:B0-----:R0:W-:Y:S04]  /*e940*/  STL.64 [R1+0x10], R48 ;  /* 0x0000103001007387 */ /* 0x0011e80000100a00 */
[----:B------:R0:W-:Y:S01]  /*e950*/  STL.64 [R1+0x18], R50 ;  /* 0x0000183201007387 */ /* 0x0001e20000100a00 */
[----:B------:R-:W-:Y:S06]  /*e960*/  BAR.ARV 0x4, 0x200 ;  /* 0x0108000000007b1d */ /* 0x000fec0000002000 */
[----:B------:R-:W-:Y:S05]  /*e970*/  @P1 BRA `(.L_x_398) ;  /* 0x0000001000cc1947 */ /* 0x000fea0003800000 */
[----:B------:R-:W2:Y:S01]  /*e980*/  LDL.LU R5, [R1+0x54] ;  /* 0x0000540001057983 */ /* 0x000ea20000300800 */
[----:B------:R-:W-:Y:S01]  /*e990*/  ULDC.64 UR4, c[0x4][0x38] ;  /* 0x01000e0000047ab9 */ /* 0x000fe20000000a00 */
[----:B------:R-:W1:Y:S01]  /*e9a0*/  S2R R29, SR_TID.X ;  /* 0x00000000001d7919 */ /* 0x000e620000002100 */
[----:B------:R-:W3:Y:S01]  /*e9b0*/  S2R R35, SR_SWINHI ;  /* 0x0000000000237919 */ /* 0x000ee20000002f00 */
[----:B------:R-:W-:Y:S01]  /*e9c0*/  F2FP.BF16.F32.PACK_AB R21, R21, R32 ;  /* 0x000000201515723e */ /* 0x000fe200000010ff */
[----:B------:R-:W-:Y:S01]  /*e9d0*/  ULDC.64 UR6, c[0x0][0xb98] ;  /* 0x0002e60000067ab9 */ /* 0x000fe20000000a00 */
[----:B------:R-:W4:Y:S04]  /*e9e0*/  LDL.LU R4, [R1+0x38] ;  /* 0x0000380001047983 */ /* 0x000f280000300800 */
[----:B------:R-:W3:Y:S04]  /*e9f0*/  LDL R39, [R1+0x74] ;  /* 0x0000740001277983 */ /* 0x000ee80000100800 */
[----:B0-----:R-:W3:Y:S04]  /*ea00*/  LDL R49, [R1+0x6c] ;  /* 0x00006c0001317983 */ /* 0x001ee80000100800 */
[----:B------:R-:W3:Y:S04]  /*ea10*/  LDL.LU R45, [R1+0x40] ;  /* 0x00004000012d7983 */ /* 0x000ee80000300800 */
[----:B------:R-:W3:Y:S01]  /*ea20*/  LDL.LU R46, [R1+0x44] ;  /* 0x00004400012e7983 */ /* 0x000ee20000300800 */
[----:B------:R-:W-:-:S02]  /*ea30*/  F2FP.BF16.F32.PACK_AB R20, R13, R20 ;  /* 0x000000140d14723e */ /* 0x000fc400000010ff */
[----:B------:R-:W-:Y:S01]  /*ea40*/  F2FP.BF16.F32.PACK_AB R9, R9, R12 ;  /* 0x0000000c0909723e */ /* 0x000fe200000010ff */
[----:B------:R-:W3:Y:S01]  /*ea50*/  LDL R42, [R1+0x50] ;  /* 0x00005000012a7983 */ /* 0x000ee20000100800 */
[----:B------:R-:W-:Y:S02]  /*ea60*/  F2FP.BF16.F32.PACK_AB R36, R36, R57 ;  /* 0x000000392424723e */ /* 0x000fe400000010ff */
[----:B------:R-:W-:Y:S02]  /*ea70*/  F2FP.BF16.F32.PACK_AB R33, R33, R56 ;  /* 0x000000382121723e */ /* 0x000fe400000010ff */
[----:B------:R-:W-:Y:S02]  /*ea80*/  F2FP.BF16.F32.PACK_AB R10, R7, R10 ;  /* 0x0000000a070a723e */ /* 0x000fe400000010ff */
[----:B------:R-:W-:Y:S02]  /*ea90*/  F2FP.BF16.F32.PACK_AB R55, R55, R6 ;  /* 0x000000063737723e */ /* 0x000fe400000010ff */
[----:B------:R-:W-:-:S02]  /*eaa0*/  F2FP.BF16.F32.PACK_AB R60, R60, R61 ;  /* 0x0000003d3c3c723e */ /* 0x000fc400000010ff */
[----:B------:R-:W-:Y:S02]  /*eab0*/  F2FP.BF16.F32.PACK_AB R37, R37, R44 ;  /* 0x0000002c2525723e */ /* 0x000fe400000010ff */
[----:B------:R-:W-:Y:S01]  /*eac0*/  F2FP.BF16.F32.PACK_AB R59, R58, R59 ;  /* 0x0000003b3a3b723e */ /* 0x000fe200000010ff */
[----:B------:R-:W3:Y:S01]  /*ead0*/  LDL R44, [R1+0x3c] ;  /* 0x00003c00012c7983 */ /* 0x000ee20000100800 */
[----:B------:R-:W-:Y:S02]  /*eae0*/  F2FP.BF16.F32.PACK_AB R40, R31, R40 ;  /* 0x000000281f28723e */ /* 0x000fe400000010ff */
[----:B------:R-:W-:Y:S02]  /*eaf0*/  F2FP.BF16.F32.PACK_AB R26, R25, R26 ;  /* 0x0000001a191a723e */ /* 0x000fe400000010ff */
[----:B------:R-:W-:Y:S02]  /*eb00*/  F2FP.BF16.F32.PACK_AB R8, R3, R8 ;  /* 0x000000080308723e */ /* 0x000fe400000010ff */
[----:B------:R-:W-:-:S02]  /*eb10*/  F2FP.BF16.F32.PACK_AB R27, R27, R30 ;  /* 0x0000001e1b1b723e */ /* 0x000fc400000010ff */
[----:B------:R-:W-:Y:S02]  /*eb20*/  F2FP.BF16.F32.PACK_AB R15, R15, R24 ;  /* 0x000000180f0f723e */ /* 0x000fe400000010ff */
[----:B------:R-:W-:Y:S01]  /*eb30*/  F2FP.BF16.F32.PACK_AB R14, R11, R14 ;  /* 0x0000000e0b0e723e */ /* 0x000fe200000010ff */
[----:B------:R-:W-:Y:S01]  /*eb40*/  BAR.SYNC.DEFER_BLOCKING 0x1, 0x180 ;  /* 0x0046000000007b1d */ /* 0x000fe20000010000 */
[----:B--2---:R-:W-:Y:S02]  /*eb50*/  IMAD.MOV.U32 R34, RZ, RZ, R5 ;  /* 0x000000ffff227224 */ /* 0x004fe400078e0005 */
[----:B----4-:R-:W-:Y:S02]  /*eb60*/  IMAD.MOV.U32 R38, RZ, RZ, R4 ;  /* 0x000000ffff267224 */ /* 0x010fe400078e0004 */
[----:B-1----:R-:W-:-:S05]  /*eb70*/  IMAD.SHL.U32 R4, R29, 0x4, RZ ;  /* 0x000000041d047824 */ /* 0x002fca00078e00ff */
[----:B------:R-:W-:-:S04]  /*eb80*/  LOP3.LUT R4, R4, 0xc, RZ, 0xc0, !PT ;  /* 0x0000000c04047812 */ /* 0x000fc800078ec0ff */
[----:B------:R-:W-:-:S05]  /*eb90*/  IADD3 R4, P0, R4, UR4, RZ ;  /* 0x0000000404047c10 */ /* 0x000fca000ff1e0ff */
[----:B------:R-:W-:Y:S01]  /*eba0*/  IMAD.X R5, RZ, RZ, UR5, P0 ;  /* 0x00000005ff057e24 */ /* 0x000fe200080e06ff */
[----:B------:R-:W-:-:S04]  /*ebb0*/  ULDC.64 UR4, c[0x0][0xc00] ;  /* 0x0003000000047ab9 */ /* 0x000fc80000000a00 */
[----:B-----5:R0:W2:Y:S02]  /*ebc0*/  LDG.E.CONSTANT R28, desc[UR40][R4.64] ;  /* 0x00000028041c7981 */ /* 0x0200a4000c1e9900 */
[----:B0-----:R-:W-:-:S04]  /*ebd0*/  LOP3.LUT P1, R4, R29, 0x3, RZ, 0xc0, !PT ;  /* 0x000000031d047812 */ /* 0x001fc8000782c0ff */
[----:B------:R-:W-:-:S04]  /*ebe0*/  ISETP.EQ.OR P1, PT, R4, 0x3, !P1 ;  /* 0x000000030400780c */ /* 0x000fc80004f22670 */
[----:B------:R-:W-:Y:S02]  /*ebf0*/  SEL R29, R21, R20, P1 ;  /* 0x00000014151d7207 */ /* 0x000fe40000800000 */
[----:B------:R-:W-:Y:S02]  /*ec00*/  SEL R12, R20, R21, P1 ;  /* 0x00000015140c7207 */ /* 0x000fe40000800000 */
[----:B------:R-:W-:Y:S02]  /*ec10*/  MOV R20, R16 ;  /* 0x0000001000147202 */ /* 0x000fe40000000f00 */
[----:B---3--:R-:W-:Y:S02]  /*ec20*/  MOV R21, R35 ;  /* 0x0000002300157202 */ /* 0x008fe40000000f00 */
[----:B------:R-:W-:Y:S01]  /*ec30*/  SEL R25, R36, R33, P1 ;  /* 0x0000002124197207 */ /* 0x000fe20000800000 */
[----:B------:R-:W-:Y:S01]  /*ec40*/  IMAD.WIDE R6, R39, 0x2, R20 ;  /* 0x0000000227067825 */ /* 0x000fe200078e0214 */
[----:B------:R-:W-:-:S02]  /*ec50*/  SEL R36, R33, R36, P1 ;  /* 0x0000002421247207 */ /* 0x000fc40000800000 */
[----:B------:R-:W-:Y:S02]  /*ec60*/  SEL R13, R60, R59, P1 ;  /* 0x0000003b3c0d7207 */ /* 0x000fe40000800000 */
[----:B------:R-:W-:Y:S02]  /*ec70*/  SEL R33, R37, R40, P1 ;  /* 0x0000002825217207 */ /* 0x000fe40000800000 */
[C---:B------:R-:W-:Y:S02]  /*ec80*/  IADD3 R43, P0, R6.reuse, 0x60, RZ ;  /* 0x00000060062b7810 */ /* 0x040fe40007f1e0ff */
[----:B------:R-:W-:Y:S02]  /*ec90*/  IADD3 R41, P2, R6, 0x40, RZ ;  /* 0x0000004006297810 */ /* 0x000fe40007f5e0ff */
[----:B------:R-:W-:Y:S02]  /*eca0*/  SEL R60, R59, R60, P1 ;  /* 0x0000003c3b3c7207 */ /* 0x000fe40000800000 */
[----:B------:R-:W-:-:S02]  /*ecb0*/  SEL R40, R40, R37, P1 ;  /* 0x0000002528287207 */ /* 0x000fc40000800000 */
[----:B------:R-:W-:Y:S02]  /*ecc0*/  SEL R31, R9, R8, P1 ;  /* 0x00000008091f7207 */ /* 0x000fe40000800000 */
[----:B------:R-:W-:Y:S02]  /*ecd0*/  SEL R24, R8, R9, P1 ;  /* 0x0000000908187207 */ /* 0x000fe40000800000 */
[----:B------:R-:W-:Y:S02]  /*ece0*/  SEL R35, R27, R26, P1 ;  /* 0x0000001a1b237207 */ /* 0x000fe40000800000 */
[----:B------:R-:W-:Y:S02]  /*ecf0*/  LOP3.LUT R8, R41, 0x380, RZ, 0xc0, !PT ;  /* 0x0000038029087812 */ /* 0x000fe400078ec0ff */
[----:B------:R-:W-:Y:S02]  /*ed00*/  LOP3.LUT R30, R43, 0x380, RZ, 0xc0, !PT ;  /* 0x000003802b1e7812 */ /* 0x000fe400078ec0ff */
[----:B------:R-:W-:-:S02]  /*ed10*/  SEL R26, R26, R27, P1 ;  /* 0x0000001b1a1a7207 */ /* 0x000fc40000800000 */
[----:B------:R-:W-:Y:S02]  /*ed20*/  SEL R27, R15, R14, P1 ;  /* 0x0000000e0f1b7207 */ /* 0x000fe40000800000 */
[----:B------:R-:W-:Y:S02]  /*ed30*/  SEL R14, R14, R15, P1 ;  /* 0x0000000f0e0e7207 */ /* 0x000fe40000800000 */
[----:B------:R-:W-:Y:S02]  /*ed40*/  SEL R15, R10, R55, P1 ;  /* 0x000000370a0f7207 */ /* 0x000fe40000800000 */
[----:B------:R-:W-:Y:S02]  /*ed50*/  SEL R32, R55, R10, P1 ;  /* 0x0000000a37207207 */ /* 0x000fe40000800000 */
[----:B------:R-:W-:Y:S02]  /*ed60*/  SHF.R.U64 R8, R8, 0x3, RZ ;  /* 0x0000000308087819 */ /* 0x000fe400000012ff */
[----:B------:R-:W-:-:S02]  /*ed70*/  SHF.R.U64 R30, R30, 0x3, RZ ;  /* 0x000000031e1e7819 */ /* 0x000fc400000012ff */
[----:B------:R-:W-:Y:S02]  /*ed80*/  LOP3.LUT R10, R8, R41, RZ, 0x3c, !PT ;  /* 0x00000029080a7212 */ /* 0x000fe400078e3cff */
[----:B------:R-:W-:Y:S02]  /*ed90*/  LOP3.LUT R8, R30, R43, RZ, 0x3c, !PT ;  /* 0x0000002b1e087212 */ /* 0x000fe400078e3cff */
[C---:B------:R-:W-:Y:S02]  /*eda0*/  IADD3 R39, P3, R6.reuse, 0x20, RZ ;  /* 0x0000002006277810 */ /* 0x040fe40007f7e0ff */
[----:B------:R-:W-:Y:S02]  /*edb0*/  LOP3.LUT R37, R6, 0x380, RZ, 0xc0, !PT ;  /* 0x0000038006257812 */ /* 0x000fe400078ec0ff */
[----:B------:R-:W-:Y:S02]  /*edc0*/  LOP3.LUT R4, R39, 0x380, RZ, 0xc0, !PT ;  /* 0x0000038027047812 */ /* 0x000fe400078ec0ff */
[----:B------:R-:W-:-:S02]  /*edd0*/  SHF.R.U64 R37, R37, 0x3, RZ ;  /* 0x0000000325257819 */ /* 0x000fc400000012ff */
[----:B------:R-:W-:Y:S01]  /*ede0*/  SHF.R.U64 R4, R4, 0x3, RZ ;  /* 0x0000000304047819 */ /* 0x000fe200000012ff */
[--C-:B------:R-:W-:Y:S01]  /*edf0*/  IMAD.X R5, RZ, RZ, R7.reuse, P3 ;  /* 0x000000ffff057224 */ /* 0x100fe200018e0607 */
[----:B------:R-:W-:Y:S02]  /*ee00*/  LOP3.LUT R6, R37, R6, RZ, 0x3c, !PT ;  /* 0x0000000625067212 */ /* 0x000fe400078e3cff */
[----:B------:R-:W-:Y:S01]  /*ee10*/  LOP3.LUT R4, R4, R39, RZ, 0x3c, !PT ;  /* 0x0000002704047212 */ /* 0x000fe200078e3cff */
[----:B------:R-:W-:Y:S01]  /*ee20*/  IMAD.MOV.U32 R47, RZ, RZ, R38 ;  /* 0x000000ffff2f7224 */ /* 0x000fe200078e0026 */
[-C--:B------:R-:W-:Y:S01]  /*ee30*/  IADD3.X R9, RZ, R7.reuse, RZ, P0, !PT ;  /* 0x00000007ff097210 */ /* 0x080fe200007fe4ff */
[----:B------:R-:W-:Y:S01]  /*ee40*/  IMAD.X R11, RZ, RZ, R7, P2 ;  /* 0x000000ffff0b7224 */ /* 0x000fe200010e0607 */
[----:B------:R-:W-:Y:S02]  /*ee50*/  MOV R38, R6 ;  /* 0x0000000600267202 */ /* 0x000fe40000000f00 */
[----:B------:R-:W-:Y:S01]  /*ee60*/  MOV R37, R4 ;  /* 0x0000000400257202 */ /* 0x000fe20000000f00 */
[----:B------:R-:W-:Y:S01]  /*ee70*/  IMAD.MOV.U32 R48, RZ, RZ, R34 ;  /* 0x000000ffff307224 */ /* 0x000fe200078e0022 */
[----:B------:R-:W-:-:S02]  /*ee80*/  MOV R34, R10 ;  /* 0x0000000a00227202 */ /* 0x000fc40000000f00 */
[----:B------:R-:W-:-:S04]  /*ee90*/  ISETP.NE.U32.AND P0, PT, RZ, UR4, PT ;  /* 0x00000004ff007c0c */ /* 0x000fc8000bf05070 */
[----:B------:R-:W-:Y:S02]  /*eea0*/  ISETP.NE.AND.EX P0, PT, RZ, UR5, PT, P0 ;  /* 0x00000005ff007c0c */ /* 0x000fe4000bf05300 */
[----:B--2---:R-:W-:Y:S01]  /*eeb0*/  LOP3.LUT R3, R28, 0x2, RZ, 0x3c, !PT ;  /* 0x000000021c037812 */ /* 0x004fe200078e3cff */
[----:B------:R-:W-:Y:S04]  /*eec0*/  SHFL.IDX PT, R13, R13, R28, 0x1c1f ;  /* 0x001c1f1c0d0d7589 */ /* 0x000fe800000e0000 */
[----:B------:R-:W0:Y:S04]  /*eed0*/  SHFL.IDX PT, R60, R60, R3, 0x1c1f ;  /* 0x001c1f033c3c7589 */ /* 0x000e2800000e0000 */
[----:B------:R-:W-:Y:S04]  /*eee0*/  SHFL.IDX PT, R33, R33, R28, 0x1c1f ;  /* 0x001c1f1c21217589 */ /* 0x000fe800000e0000 */
[----:B------:R-:W1:Y:S04]  /*eef0*/  SHFL.IDX PT, R40, R40, R3, 0x1c1f ;  /* 0x001c1f0328287589 */ /* 0x000e6800000e0000 */
[----:B------:R-:W-:Y:S04]  /*ef00*/  SHFL.IDX PT, R25, R25, R28, 0x1c1f ;  /* 0x001c1f1c19197589 */ /* 0x000fe800000e0000 */
[----:B------:R-:W-:Y:S04]  /*ef10*/  SHFL.IDX PT, R36, R36, R3, 0x1c1f ;  /* 0x001c1f0324247589 */ /* 0x000fe800000e0000 */
[----:B------:R-:W-:Y:S04]  /*ef20*/  SHFL.IDX PT, R35, R35, R28, 0x1c1f ;  /* 0x001c1f1c23237589 */ /* 0x000fe800000e0000 */
[----:B------:R-:W-:Y:S04]  /*ef30*/  SHFL.IDX PT, R26, R26, R3, 0x1c1f ;  /* 0x001c1f031a1a7589 */ /* 0x000fe800000e0000 */
[----:B------:R-:W-:Y:S04]  /*ef40*/  SHFL.IDX PT, R29, R29, R28, 0x1c1f ;  /* 0x001c1f1c1d1d7589 */ /* 0x000fe800000e0000 */
[----:B------:R-:W2:Y:S04]  /*ef50*/  SHFL.IDX PT, R12, R12, R3, 0x1c1f ;  /* 0x001c1f030c0c7589 */ /* 0x000ea800000e0000 */
[----:B------:R-:W-:Y:S04]  /*ef60*/  SHFL.IDX PT, R27, R27, R28, 0x1c1f ;  /* 0x001c1f1c1b1b7589 */ /* 0x000fe800000e0000 */
[----:B------:R-:W-:Y:S04]  /*ef70*/  SHFL.IDX PT, R15, R15, R28, 0x1c1f ;  /* 0x001c1f1c0f0f7589 */ /* 0x000fe800000e0000 */
[----:B------:R-:W3:Y:S04]  /*ef80*/  SHFL.IDX PT, R30, R14, R3, 0x1c1f ;  /* 0x001c1f030e1e7589 */ /* 0x000ee800000e0000 */
[----:B------:R-:W4:Y:S04]  /*ef90*/  SHFL.IDX PT, R32, R32, R3, 0x1c1f ;  /* 0x001c1f0320207589 */ /* 0x000f2800000e0000 */
[----:B------:R3:W-:Y:S04]  /*efa0*/  SHFL.IDX PT, R31, R31, R28, 0x1c1f ;  /* 0x001c1f1c1f1f7589 */ /* 0x0007e800000e0000 */
[----:B------:R3:W4:Y:S01]  /*efb0*/  SHFL.IDX PT, R24, R24, R3, 0x1c1f ;  /* 0x001c1f0318187589 */ /* 0x00072200000e0000 */
[----:B0-----:R-:W-:-:S02]  /*efc0*/  SEL R4, R13, R60, P1 ;  /* 0x0000003c0d047207 */ /* 0x001fc40000800000 */
[----:B------:R-:W-:Y:S02]  /*efd0*/  SEL R6, R60, R13, P1 ;  /* 0x0000000d3c067207 */ /* 0x000fe40000800000 */
[----:B-1----:R-:W-:Y:S02]  /*efe0*/  SEL R5, R33, R40, P1 ;  /* 0x0000002821057207 */ /* 0x002fe40000800000 */
[----:B------:R-:W-:Y:S02]  /*eff0*/  SEL R7, R40, R33, P1 ;  /* 0x0000002128077207 */ /* 0x000fe40000800000 */
[----:B------:R-:W-:Y:S02]  /*f000*/  MOV R33, R8 ;  /* 0x0000000800217202 */ /* 0x000fe40000000f00 */
[----:B--2---:R-:W-:Y:S01]  /*f010*/  SEL R10, R12, R29, P1 ;  /* 0x0000001d0c0a7207 */ /* 0x004fe20000800000 */
[----:B------:R0:W-:Y:S01]  /*f020*/  STSM.16.M88.4 [R38], R4 ;  /* 0x0000000426007844 */ /* 0x0001e20000000200 */
[----:B------:R-:W-:-:S02]  /*f030*/  SEL R8, R29, R12, P1 ;  /* 0x0000000c1d087207 */ /* 0x000fc40000800000 */
[----:B---3--:R-:W-:Y:S01]  /*f040*/  SEL R11, R30, R27, P1 ;  /* 0x0000001b1e0b7207 */ /* 0x008fe20000800000 */
[----:B------:R-:W-:Y:S01]  /*f050*/  IMAD.MOV.U32 R28, RZ, RZ, RZ ;  /* 0x000000ffff1c7224 */ /* 0x000fe200078e00ff */
[----:B------:R-:W-:Y:S01]  /*f060*/  SEL R9, R27, R30, P1 ;  /* 0x0000001e1b097207 */ /* 0x000fe20000800000 */
[----:B------:R-:W1:Y:S01]  /*f070*/  LDC R3, c[0x0][0xbe8] ;  /* 0x0002fa00ff037b82 */ /* 0x000e620000000800 */
[----:B----4-:R-:W-:Y:S02]  /*f080*/  SEL R13, R15, R32, P1 ;  /* 0x000000200f0d7207 */ /* 0x010fe40000800000 */
[----:B------:R-:W-:Y:S02]  /*f090*/  SEL R15, R32, R15, P1 ;  /* 0x0000000f200f7207 */ /* 0x000fe40000800000 */
[----:B------:R-:W-:Y:S02]  /*f0a0*/  SEL R12, R31, R24, P1 ;  /* 0x000000181f0c7207 */ /* 0x000fe40000800000 */
[----:B------:R-:W-:-:S02]  /*f0b0*/  SEL R14, R24, R31, P1 ;  /* 0x0000001f180e7207 */ /* 0x000fc40000800000 */
[----:B0-----:R-:W-:Y:S02]  /*f0c0*/  SEL R4, R25, R36, P1 ;  /* 0x0000002419047207 */ /* 0x001fe40000800000 */
[----:B------:R-:W-:Y:S02]  /*f0d0*/  SEL R6, R36, R25, P1 ;  /* 0x0000001924067207 */ /* 0x000fe40000800000 */
[----:B------:R-:W-:Y:S02]  /*f0e0*/  SEL R5, R35, R26, P1 ;  /* 0x0000001a23057207 */ /* 0x000fe40000800000 */
[----:B------:R-:W-:-:S05]  /*f0f0*/  SEL R7, R26, R35, P1 ;  /* 0x000000231a077207 */ /* 0x000fca0000800000 */
[----:B------:R-:W-:Y:S04]  /*f100*/  STSM.16.M88.4 [R37], R4 ;  /* 0x0000000425007844 */ /* 0x000fe80000000200 */
[----:B------:R0:W-:Y:S04]  /*f110*/  STSM.16.M88.4 [R34], R8 ;  /* 0x0000000822007844 */ /* 0x0001e80000000200 */
[----:B------:R2:W-:Y:S01]  /*f120*/  STSM.16.M88.4 [R33], R12 ;  /* 0x0000000c21007844 */ /* 0x0005e20000000200 */
[----:B------:R-:W-:-:S04]  /*f130*/  IADD3 R24, P2, R45, UR4, RZ ;  /* 0x000000042d187c10 */ /* 0x000fc8000ff5e0ff */
[----:B------:R-:W-:Y:S01]  /*f140*/  IADD3.X R25, R46, UR5, RZ, P2, !PT ;  /* 0x000000052e197c10 */ /* 0x000fe200097fe4ff */
[----:B------:R-:W-:Y:S01]  /*f150*/  BAR.SYNC.DEFER_BLOCKING 0x1, 0x180 ;  /* 0x0046000000007b1d */ /* 0x000fe20000010000 */
[----:B------:R-:W-:Y:S01]  /*f160*/  IMAD R31, R42, 0xc0, R49 ;  /* 0x000000c02a1f7824 */ /* 0x000fe200078e0231 */
[----:B------:R-:W-:-:S04]  /*f170*/  SHF.R.S32.HI R32, RZ, 0x1f, R44 ;  /* 0x0000001fff207819 */ /* 0x000fc8000001142c */
[----:B------:R-:W-:Y:S01]  /*f180*/  ULDC.64 UR4, c[0x0][0xb90] ;  /* 0x0002e40000047ab9 */ /* 0x000fe20000000a00 */
[----:B------:R-:W-:Y:S01]  /*f190*/  SEL R30, R48, RZ, !P0 ;  /* 0x000000ff301e7207 */ /* 0x000fe20004000000 */
[----:B------:R-:W-:Y:S01]  /*f1a0*/  ULDC UR8, c[0x0][0xa88] ;  /* 0x0002a20000087ab9 */ /* 0x000fe20000000800 */
[----:B0-----:R-:W3:Y:S04]  /*f1b0*/  LDL R34, [R1+0x58] ;  /* 0x0000580001227983 */ /* 0x001ee80000100800 */
[----:B------:R-:W4:Y:S01]  /*f1c0*/  @P0 LDG.E R28, desc[UR40][R24.64] ;  /* 0x00000028181c0981 */ /* 0x000f22000c1e1900 */
[----:B-1----:R-:W-:-:S13]  /*f1d0*/  ISETP.NE.AND P2, PT, R3, 0x1, PT ;  /* 0x000000010300780c */ /* 0x002fda0003f45270 */
[----:B------:R-:W0:Y:S08]  /*f1e0*/  @P2 LDC R26, c[0x0][0xbec] ;  /* 0x0002fb00ff1a2b82 */ /* 0x000e300000000800 */
[----:B------:R-:W1:Y:S01]  /*f1f0*/  @P2 LDC R27, c[0x0][0xbf0] ;  /* 0x0002fc00ff1b2b82 */ /* 0x000e620000000800 */
[----:B------:R-:W-:Y:S02]  /*f200*/  IMAD R5, R32, UR4, RZ ;  /* 0x0000000420057c24 */ /* 0x000fe4000f8e02ff */
[----:B------:R-:W-:-:S02]  /*f210*/  IMAD.MOV.U32 R7, RZ, RZ, R31 ;  /* 0x000000ffff077224 */ /* 0x000fc400078e001f */
[----:B------:R-:W-:Y:S01]  /*f220*/  IMAD R11, R44, UR5, R5 ;  /* 0x000000052c0b7c24 */ /* 0x000fe2000f8e0205 */
[----:B--2---:R-:W-:Y:S01]  /*f230*/  SEL R33, R47, RZ, !P0 ;  /* 0x000000ff2f217207 */ /* 0x004fe20004000000 */
[----:B0-----:R-:W-:-:S05]  /*f240*/  @P2 IMAD.HI.U32 R4, R31, R26, RZ ;  /* 0x0000001a1f042227 */ /* 0x001fca00078e00ff */
[----:B-1----:R-:W-:-:S05]  /*f250*/  @P2 SHF.R.U32.HI R7, RZ, R27, R4 ;  /* 0x0000001bff072219 */ /* 0x002fca0000011604 */
[----:B------:R-:W-:-:S04]  /*f260*/  IMAD.MOV R6, RZ, RZ, -R7 ;  /* 0x000000ffff067224 */ /* 0x000fc800078e0a07 */
[----:B------:R-:W-:Y:S02]  /*f270*/  IMAD R9, R3, R6, R31 ;  /* 0x0000000603097224 */ /* 0x000fe400078e021f */
[----:B------:R-:W-:-:S03]  /*f280*/  IMAD R6, R30, UR6, RZ ;  /* 0x000000061e067c24 */ /* 0x000fc6000f8e02ff */
[----:B------:R-:W-:Y:S01]  /*f290*/  SHF.R.S32.HI R8, RZ, 0x1f, R9 ;  /* 0x0000001fff087819 */ /* 0x000fe20000011409 */
[----:B------:R-:W-:Y:S01]  /*f2a0*/  IMAD R10, R33, UR7, R6 ;  /* 0x00000007210a7c24 */ /* 0x000fe2000f8e0206 */
[----:B----4-:R-:W-:-:S03]  /*f2b0*/  SHF.R.S32.HI R29, RZ, 0x1f, R28 ;  /* 0x0000001fff1d7819 */ /* 0x010fc6000001141c */
[----:B------:R-:W-:Y:S01]  /*f2c0*/  IMAD.WIDE.U32 R4, R44, UR4, R28 ;  /* 0x000000042c047c25 */ /* 0x000fe2000f8e001c */
[----:B------:R-:W-:-:S03]  /*f2d0*/  ULDC.64 UR4, c[0x0][0xc08] ;  /* 0x0003020000047ab9 */ /* 0x000fc60000000a00 */
[----:B------:R-:W-:Y:S01]  /*f2e0*/  IMAD.IADD R5, R5, 0x1, R11 ;  /* 0x0000000105057824 */ /* 0x000fe200078e020b */
[----:B------:R-:W-:Y:S01]  /*f2f0*/  ISETP.NE.U32.AND P1, PT, RZ, UR4, PT ;  /* 0x00000004ff007c0c */ /* 0x000fe2000bf25070 */
[----:B------:R-:W-:-:S03]  /*f300*/  IMAD.WIDE.U32 R4, R33, UR6, R4 ;  /* 0x0000000621047c25 */ /* 0x000fc6000f8e0004 */
[----:B------:R-:W-:Y:S01]  /*f310*/  ISETP.NE.AND.EX P1, PT, RZ, UR5, PT, P1 ;  /* 0x00000005ff007c0c */ /* 0x000fe2000bf25310 */
[----:B------:R-:W-:Y:S01]  /*f320*/  ULDC.64 UR6, c[0x0][0xb88] ;  /* 0x0002e20000067ab9 */ /* 0x000fe20000000a00 */
[----:B------:R-:W-:Y:S02]  /*f330*/  SHF.R.S32.HI R11, RZ, 0x1f, R7 ;  /* 0x0000001fff0b7819 */ /* 0x000fe40000011407 */
[----:B------:R-:W-:Y:S01]  /*f340*/  IADD3 R6, P3, R7, R4, RZ ;  /* 0x0000000407067210 */ /* 0x000fe20007f7e0ff */
[----:B------:R-:W-:-:S03]  /*f350*/  IMAD R8, R8, UR6, RZ ;  /* 0x0000000608087c24 */ /* 0x000fc6000f8e02ff */
[----:B------:R-:W-:Y:S01]  /*f360*/  IADD3.X R7, R11, R5, R10, P3, !PT ;  /* 0x000000050b077210 */ /* 0x000fe20001ffe40a */
[C---:B------:R-:W-:Y:S02]  /*f370*/  IMAD R5, R9.reuse, UR7, R8 ;  /* 0x0000000709057c24 */ /* 0x040fe4000f8e0208 */
[----:B------:R-:W-:Y:S02]  /*f380*/  IMAD.WIDE.U32 R6, R9, UR6, R6 ;  /* 0x0000000609067c25 */ /* 0x000fe4000f8e0006 */
[----:B------:R-:W-:Y:S01]  /*f390*/  @P1 IADD3 R4, P3, R45, UR4, RZ ;  /* 0x000000042d041c10 */ /* 0x000fe2000ff7e0ff */
[----:B------:R-:W0:Y:S01]  /*f3a0*/  S2R R13, SR_TID.X ;  /* 0x00000000000d7919 */ /* 0x000e220000002100 */
[----:B------:R-:W-:Y:S01]  /*f3b0*/  ULDC.64 UR6, c[0x0][0xb50] ;  /* 0x0002d40000067ab9 */ /* 0x000fe20000000a00 */
[----:B------:R-:W-:Y:S01]  /*f3c0*/  IMAD.IADD R7, R7, 0x1, R5 ;  /* 0x0000000107077824 */ /* 0x000fe200078e0205 */
[----:B------:R-:W-:Y:S01]  /*f3d0*/  @P1 IADD3.X R5, R46, UR5, RZ, P3, !PT ;  /* 0x000000052e051c10 */ /* 0x000fe20009ffe4ff */
[----:B------:R-:W-:-:S06]  /*f3e0*/  IMAD.U32 R8, RZ, RZ, UR8 ;  /* 0x00000008ff087e24 */ /* 0x000fcc000f8e00ff */
[----:B------:R1:W5:Y:S01]  /*f3f0*/  @P1 LDG.E R8, desc[UR40][R4.64] ;  /* 0x0000002804081981 */ /* 0x000362000c1e1900 */
[----:B------:R-:W-:-:S04]  /*f400*/  LEA R10, P4, R6, UR6, 0x2 ;  /* 0x00000006060a7c11 */ /* 0x000fc8000f8810ff */
[----:B------:R-:W-:Y:S02]  /*f410*/  LEA.HI.X R11, R6, UR7, R7, 0x2, P4 ;  /* 0x00000007060b7c11 */ /* 0x000fe4000a0f1407 */
[----:B0-----:R-:W-:-:S04]  /*f420*/  IADD3 R45, R13, -0x80, RZ ;  /* 0xffffff800d2d7810 */ /* 0x001fc80007ffe0ff */
[----:B------:R-:W-:-:S04]  /*f430*/  SHF.R.S32.HI R38, RZ, 0x1f, R45 ;  /* 0x0000001fff267819 */ /* 0x000fc8000001142d */
[----:B------:R-:W-:-:S04]  /*f440*/  LEA.HI R38, R38, R45, RZ, 0x3 ;  /* 0x0000002d26267211 */ /* 0x000fc800078f18ff */
[----:B------:R-:W-:-:S05]  /*f450*/  SHF.R.S32.HI R38, RZ, 0x3, R38 ;  /* 0x00000003ff267819 */ /* 0x000fca0000011426 */
[----:B---3--:R-:W-:Y:S01]  /*f460*/  IMAD R9, R38, 0x40, R34 ;  /* 0x0000004026097824 */ /* 0x008fe200078e0222 */
[----:B-1----:R-:W-:Y:S06]  /*f470*/  @P1 BRA `(.L_x_399) ;  /* 0x0000000000101947 */ /* 0x002fec0003800000 */
[----:B------:R-:W-:Y:S05]  /*f480*/  @!P0 BRA `(.L_x_399) ;  /* 0x00000000000c8947 */ /* 0x000fea0003800000 */
[----:B------:R-:W2:Y:S04]  /*f490*/  LDG.E R5, desc[UR40][R24.64] ;  /* 0x0000002818057981 */ /* 0x000ea8000c1e1900 */
[----:B-----5:R-:W2:Y:S02]  /*f4a0*/  LDG.E R8, desc[UR40][R24.64+0x4] ;  /* 0x0000042818087981 */ /* 0x020ea4000c1e1900 */
[----:B--2---:R-:W-:-:S07]  /*f4b0*/  IMAD.IADD R8, R8, 0x1, -R5 ;  /* 0x0000000108087824 */ /* 0x004fce00078e0a05 */
.L_x_399:
[----:B------:R-:W2:Y:S01]  /*f4c0*/  LDL R12, [R1+0x68] ;  /* 0x00006800010c7983 */ /* 0x000ea20000100800 */
[----:B------:R-:W-:Y:S01]  /*f4d0*/  VIADD R14, R13, 0xffffff80 ;  /* 0xffffff800d0e7836 */ /* 0x000fe20000000000 */
[----:B------:R-:W0:Y:S01]  /*f4e0*/  @P2 LDC R37, c[0x0][0xbf0] ;  /* 0x0002fc00ff252b82 */ /* 0x000e220000000800 */
[----:B-----5:R-:W-:Y:S01]  /*f4f0*/  IMAD R35, R8, R3, RZ ;  /* 0x0000000308237224 */ /* 0x020fe200078e02ff */
[----:B------:R-:W-:Y:S01]  /*f500*/  SHFL.IDX PT, R4, R10, RZ, 0x1c1f ;  /* 0x001c1fff0a047589 */ /* 0x000fe200000e0000 */
[----:B------:R-:W-:Y:S01]  /*f510*/  IMAD.WIDE R20, R9, 0x2, R20 ;  /* 0x0000000209147825 */ /* 0x000fe200078e0214 */
[----:B------:R-:W-:Y:S01]  /*f520*/  SHF.R.S32.HI R13, RZ, 0x1f, R14 ;  /* 0x0000001fff0d7819 */ /* 0x000fe2000001140e */
[----:B------:R-:W-:Y:S01]  /*f530*/  ULDC.64 UR4, c[0x0][0xaa0] ;  /* 0x0002a80000047ab9 */ /* 0x000fe20000000a00 */
[----:B------:R-:W1:Y:S02]  /*f540*/  SHFL.IDX PT, R5, R11, RZ, 0x1c1f ;  /* 0x001c1fff0b057589 */ /* 0x000e6400000e0000 */
[----:B------:R-:W-:-:S02]  /*f550*/  LEA.HI R13, R13, R14, RZ, 0x7 ;  /* 0x0000000e0d0d7211 */ /* 0x000fc400078f38ff */
[----:B------:R-:W-:Y:S04]  /*f560*/  SHFL.IDX PT, R6, R10, 0x1, 0x1c1f ;  /* 0x003c1f000a067f89 */ /* 0x000fe800000e0000 */
[----:B------:R-:W3:Y:S01]  /*f570*/  SHFL.IDX PT, R7, R11, 0x1, 0x1c1f ;  /* 0x003c1f000b077f89 */ /* 0x000ee200000e0000 */
[----:B------:R-:W-:Y:S02]  /*f580*/  LOP3.LUT R13, R13, 0xffffff80, RZ, 0xc0, !PT ;  /* 0xffffff800d0d7812 */ /* 0x000fe400078ec0ff */
[----:B------:R-:W-:Y:S02]  /*f590*/  SHF.R.S32.HI R36, RZ, 0x1f, R45 ;  /* 0x0000001fff247819 */ /* 0x000fe4000001142d */
[----:B------:R-:W-:Y:S01]  /*f5a0*/  IADD3 R25, P4, R20, 0x3000, RZ ;  /* 0x0000300014197810 */ /* 0x000fe20007f9e0ff */
[----:B------:R-:W-:Y:S01]  /*f5b0*/  IMAD.IADD R13, R14, 0x1, -R13 ;  /* 0x000000010e0d7824 */ /* 0x000fe200078e0a0d */
[----:B------:R-:W-:-:S02]  /*f5c0*/  LEA.HI R36, R36, R45, RZ, 0x3 ;  /* 0x0000002d24247211 */ /* 0x000fc400078f18ff */
[C---:B------:R-:W-:Y:S02]  /*f5d0*/  LOP3.LUT R9, R20.reuse, 0x380, RZ, 0xc0, !PT ;  /* 0x0000038014097812 */ /* 0x040fe400078ec0ff */
[----:B------:R-:W-:Y:S02]  /*f5e0*/  LOP3.LUT P0, RZ, R13, 0x3, RZ, 0xc0, !PT ;  /* 0x000000030dff7812 */ /* 0x000fe4000780c0ff */
[----:B------:R-:W-:Y:S02]  /*f5f0*/  IADD3 R13, P3, R20, 0x1800, RZ ;  /* 0x00001800140d7810 */ /* 0x000fe40007f7e0ff */
[----:B------:R-:W-:Y:S02]  /*f600*/  LOP3.LUT R36, R36, 0xfffffff8, RZ, 0xc0, !PT ;  /* 0xfffffff824247812 */ /* 0x000fe400078ec0ff */
[----:B------:R-:W-:Y:S02]  /*f610*/  LOP3.LUT R24, R25, 0x380, RZ, 0xc0, !PT ;  /* 0x0000038019187812 */ /* 0x000fe400078ec0ff */
[----:B------:R-:W-:Y:S01]  /*f620*/  SHF.R.U64 R9, R9, 0x3, RZ ;  /* 0x0000000309097819 */ /* 0x000fe200000012ff */
[----:B------:R-:W-:Y:S01]  /*f630*/  IMAD.IADD R36, R45, 0x1, -R36 ;  /* 0x000000012d247824 */ /* 0x000fe200078e0a24 */
[----:B------:R-:W-:-:S04]  /*f640*/  SHF.R.U64 R24, R24, 0x3, RZ ;  /* 0x0000000318187819 */ /* 0x000fc800000012ff */
[----:B------:R-:W-:Y:S01]  /*f650*/  LOP3.LUT R24, R24, R25, RZ, 0x3c, !PT ;  /* 0x0000001918187212 */ /* 0x000fe200078e3cff */
[----:B------:R-:W-:Y:S02]  /*f660*/  IMAD.X R25, RZ, RZ, R21, P4 ;  /* 0x000000ffff197224 */ /* 0x000fe400020e0615 */
[----:B--2---:R-:W-:-:S05]  /*f670*/  IMAD R12, R42, 0xc0, R12 ;  /* 0x000000c02a0c7824 */ /* 0x004fca00078e020c */
[C---:B------:R-:W-:Y:S02]  /*f680*/  IADD3 R8, R12.reuse, 0x8, RZ ;  /* 0x000000080c087810 */ /* 0x040fe40007ffe0ff */
[-C--:B------:R-:W-:Y:S02]  /*f690*/  ISETP.GE.OR P1, PT, R12, R35.reuse, P0 ;  /* 0x000000230c00720c */ /* 0x080fe40000726670 */
[----:B------:R-:W-:Y:S02]  /*f6a0*/  ISETP.GE.OR P0, PT, R8, R35, P0 ;  /* 0x000000230800720c */ /* 0x000fe40000706670 */
[----:B------:R-:W-:Y:S02]  /*f6b0*/  LOP3.LUT R12, R13, 0x380, RZ, 0xc0, !PT ;  /* 0x000003800d0c7812 */ /* 0x000fe400078ec0ff */
[----:B------:R-:W-:Y:S01]  /*f6c0*/  LOP3.LUT R8, R9, R20, RZ, 0x3c, !PT ;  /* 0x0000001409087212 */ /* 0x000fe200078e3cff */
[----:B------:R-:W-:Y:S01]  /*f6d0*/  IMAD.MOV.U32 R9, RZ, RZ, R21 ;  /* 0x000000ffff097224 */ /* 0x000fe200078e0015 */
[----:B------:R-:W-:-:S04]  /*f6e0*/  SHF.R.U64 R12, R12, 0x3, RZ ;  /* 0x000000030c0c7819 */ /* 0x000fc800000012ff */
[----:B------:R-:W-:Y:S01]  /*f6f0*/  LOP3.LUT R12, R12, R13, RZ, 0x3c, !PT ;  /* 0x0000000d0c0c7212 */ /* 0x000fe200078e3cff */
[----:B-1----:R-:W-:Y:S01]  /*f700*/  @!P1 ST.E desc[UR40][R4.64], R2 ;  /* 0x0000000204009985 */ /* 0x002fe2000c101928 */
[----:B------:R-:W-:-:S03]  /*f710*/  IMAD.X R13, RZ, RZ, R21, P3 ;  /* 0x000000ffff0d7224 */ /* 0x000fc600018e0615 */
[----:B---3--:R1:W-:Y:S04]  /*f720*/  @!P0 ST.E desc[UR40][R6.64], R0 ;  /* 0x0000000006008985 */ /* 0x0083e8000c101928 */
[----:B------:R-:W2:Y:S04]  /*f730*/  LD.E.128 R8, desc[UR40][R8.64] ;  /* 0x0000002808087980 */ /* 0x000ea8000c101d00 */
[----:B------:R-:W3:Y:S01]  /*f740*/  LD.E.128 R12, desc[UR40][R12.64] ;  /* 0x000000280c0c7980 */ /* 0x000ee2000c101d00 */
[----:B-1----:R-:W-:-:S03]  /*f750*/  IMAD R0, R36, 0x30, R38 ;  /* 0x0000003024007824 */ /* 0x002fc600078e0226 */
[----:B------:R-:W4:Y:S01]  /*f760*/  LD.E.128 R24, desc[UR40][R24.64] ;  /* 0x0000002818187980 */ /* 0x000f22000c101d00 */
[----:B------:R-:W-:-:S03]  /*f770*/  IADD3 R31, P0, R20, 0x4800, RZ ;  /* 0x00004800141f7810 */ /* 0x000fc60007f1e0ff */
[----:B------:R-:W2:Y:S01]  /*f780*/  LDL R36, [R1+0x78] ;  /* 0x0000780001247983 */ /* 0x000ea20000100800 */
[----:B------:R-:W-:Y:S01]  /*f790*/  LOP3.LUT R20, R31, 0x380, RZ, 0xc0, !PT ;  /* 0x000003801f147812 */ /* 0x000fe200078ec0ff */
[----:B------:R-:W-:-:S03]  /*f7a0*/  IMAD.X R5, RZ, RZ, R21, P0 ;  /* 0x000000ffff057224 */ /* 0x000fc600000e0615 */
[----:B------:R-:W-:-:S04]  /*f7b0*/  SHF.R.U64 R2, R20, 0x3, RZ ;  /* 0x0000000314027819 */ /* 0x000fc800000012ff */
[----:B------:R-:W-:Y:S02]  /*f7c0*/  LOP3.LUT R4, R2, R31, RZ, 0x3c, !PT ;  /* 0x0000001f02047212 */ /* 0x000fe400078e3cff */
[----:B------:R-:W1:Y:S01]  /*f7d0*/  @P2 LDC R31, c[0x0][0xbec] ;  /* 0x0002fb00ff1f2b82 */ /* 0x000e620000000800 */
[----:B------:R-:W-:-:S03]  /*f7e0*/  IMAD R21, R29, UR4, RZ ;  /* 0x000000041d157c24 */ /* 0x000fc6000f8e02ff */
[----:B------:R-:W5:Y:S01]  /*f7f0*/  LD.E.128 R4, desc[UR40][R4.64] ;  /* 0x0000002804047980 */ /* 0x000f62000c101d00 */
[C---:B------:R-:W-:Y:S02]  /*f800*/  IMAD R29, R28.reuse, UR5, R21 ;  /* 0x000000051c1d7c24 */ /* 0x040fe4000f8e0215 */
[----:B------:R-:W-:Y:S01]  /*f810*/  IMAD.WIDE.U32 R20, R28, UR4, RZ ;  /* 0x000000041c147c25 */ /* 0x000fe2000f8e00ff */
[----:B------:R-:W-:Y:S01]  /*f820*/  ULDC.64 UR4, c[0x0][0xae8] ;  /* 0x0002ba0000047ab9 */ /* 0x000fe20000000a00 */
[----:B------:R-:W-:Y:S01]  /*f830*/  @!PT LDS RZ, [RZ] ;  /* 0x00000000fffff984 */ /* 0x000fe20000000800 */
[----:B------:R-:W-:Y:S01]  /*f840*/  @!PT LDS RZ, [RZ] ;  /* 0x00000000fffff984 */ /* 0x000fe20000000800 */
[----:B------:R-:W-:Y:S01]  /*f850*/  @!PT LDS RZ, [RZ] ;  /* 0x00000000fffff984 */ /* 0x000fe20000000800 */
[----:B------:R-:W-:Y:S01]  /*f860*/  @!PT LDS RZ, [RZ] ;  /* 0x00000000fffff984 */ /* 0x000fe20000000800 */
[----:B------:R0:W-:Y:S06]  /*f870*/  MEMBAR.ALL.CTA ;  /* 0x0000000000007992 */ /* 0x0001ec0000008000 */
[----:B0-----:R-:W0:Y:S01]  /*f880*/  FENCE.VIEW.ASYNC.S ;  /* 0x00000000000073c6 */ /* 0x001e220000000000 */
[----:B------:R-:W-:-:S02]  /*f890*/  IMAD.IADD R21, R21, 0x1, R29 ;  /* 0x0000000115157824 */ /* 0x000fc400078e021d */
[----:B------:R-:W-:Y:S02]  /*f8a0*/  IMAD R2, R32, UR4, RZ ;  /* 0x0000000420027c24 */ /* 0x000fe4000f8e02ff */
[----:B------:R-:W-:Y:S02]  /*f8b0*/  IMAD R28, R42, 0xc0, R0 ;  /* 0x000000c02a1c7824 */ /* 0x000fe400078e0200 */
[C---:B------:R-:W-:Y:S02]  /*f8c0*/  IMAD R29, R44.reuse, UR5, R2 ;  /* 0x000000052c1d7c24 */ /* 0x040fe4000f8e0202 */
[----:B------:R-:W-:Y:S01]  /*f8d0*/  IMAD.WIDE.U32 R20, R44, UR4, R20 ;  /* 0x000000042c147c25 */ /* 0x000fe2000f8e0014 */
[----:B------:R-:W-:-:S03]  /*f8e0*/  ULDC.64 UR4, c[0x0][0xaf0] ;  /* 0x0002bc0000047ab9 */ /* 0x000fc60000000a00 */
[----:B-1----:R-:W-:Y:S01]  /*f8f0*/  @P2 IMAD.HI.U32 R0, R28, R31, RZ ;  /* 0x0000001f1c002227 */ /* 0x002fe200078e00ff */
[----:B------:R-:W-:-:S03]  /*f900*/  IADD3 R21, R21, R29, RZ ;  /* 0x0000001d15157210 */ /* 0x000fc60007ffe0ff */
[----:B------:R-:W-:Y:S01]  /*f910*/  IMAD.MOV.U32 R29, RZ, RZ, R28 ;  /* 0x000000ffff1d7224 */ /* 0x000fe200078e001c */
[----:B------:R-:W-:Y:S01]  /*f920*/  @P2 SHF.R.U32.HI R29, RZ, R37, R0 ;  /* 0x00000025ff1d2219 */ /* 0x000fe20000011600 */
[----:B------:R-:W-:Y:S02]  /*f930*/  IMAD R2, R30, UR4, RZ ;  /* 0x000000041e027c24 */ /* 0x000fe4000f8e02ff */
[----:B------:R-:W-:Y:S01]  /*f940*/  IMAD.WIDE.U32 R20, R33, UR4, R20 ;  /* 0x0000000421147c25 */ /* 0x000fe2000f8e0014 */
[----:B------:R-:W-:-:S03]  /*f950*/  SHF.R.S32.HI R0, RZ, 0x1f, R29 ;  /* 0x0000001fff007819 */ /* 0x000fc6000001141d */
[----:B------:R-:W-:Y:S01]  /*f960*/  IMAD R31, R33, UR5, R2 ;  /* 0x00000005211f7c24 */ /* 0x000fe2000f8e0202 */
[----:B------:R-:W-:Y:S01]  /*f970*/  ULDC.64 UR4, c[0x0][0xae0] ;  /* 0x0002b80000047ab9 */ /* 0x000fe20000000a00 */
[----:B------:R-:W-:Y:S02]  /*f980*/  IMAD.MOV R2, RZ, RZ, -R29 ;  /* 0x000000ffff027224 */ /* 0x000fe400078e0a1d */
[----:B------:R-:W-:Y:S02]  /*f990*/  IMAD.IADD R21, R21, 0x1, R31 ;  /* 0x0000000115157824 */ /* 0x000fe400078e021f */
[----:B------:R-:W-:Y:S02]  /*f9a0*/  IMAD R0, R0, UR4, RZ ;  /* 0x0000000400007c24 */ /* 0x000fe4000f8e02ff */
[----:B------:R-:W-:Y:S02]  /*f9b0*/  IMAD R31, R3, R2, R28 ;  /* 0x00000002031f7224 */ /* 0x000fe400078e021c */
[----:B------:R-:W-:-:S02]  /*f9c0*/  IMAD R33, R29, UR5, R0 ;  /* 0x000000051d217c24 */ /* 0x000fc4000f8e0200 */
[----:B------:R-:W-:Y:S01]  /*f9d0*/  IMAD.WIDE.U32 R2, R29, UR4, R20 ;  /* 0x000000041d027c25 */ /* 0x000fe2000f8e0014 */
[----:B------:R-:W-:Y:S01]  /*f9e0*/  SHF.R.S32.HI R0, RZ, 0x1f, R31 ;  /* 0x0000001fff007819 */ /* 0x000fe2000001141f */
[----:B------:R-:W-:Y:S02]  /*f9f0*/  ULDC.64 UR4, c[0x0][0xad8] ;  /* 0x0002b60000047ab9 */ /* 0x000fe40000000a00 */
[----:B------:R-:W-:Y:S02]  /*fa00*/  IMAD.IADD R3, R3, 0x1, R33 ;  /* 0x0000000103037824 */ /* 0x000fe400078e0221 */
[----:B------:R-:W-:Y:S02]  /*fa10*/  IMAD R0, R0, UR4, RZ ;  /* 0x0000000400007c24 */ /* 0x000fe4000f8e02ff */
[----:B------:R-:W-:-:S04]  /*fa20*/  IMAD.WIDE.U32 R2, R31, UR4, R2 ;  /* 0x000000041f027c25 */ /* 0x000fc8000f8e0002 */
[----:B------:R-:W-:Y:S01]  /*fa30*/  IMAD R21, R31, UR5, R0 ;  /* 0x000000051f157c24 */ /* 0x000fe2000f8e0200 */
[----:B------:R-:W-:Y:S02]  /*fa40*/  ULDC.64 UR4, c[0x0][0xa80] ;  /* 0x0002a00000047ab9 */ /* 0x000fe40000000a00 */
[----:B------:R-:W-:Y:S01]  /*fa50*/  LEA R30, P0, R2, UR4, 0x1 ;  /* 0x00000004021e7c11 */ /* 0x000fe2000f8008ff */
[----:B------:R-:W-:Y:S01]  /*fa60*/  IMAD.IADD R3, R3, 0x1, R21 ;  /* 0x0000000103037824 */ /* 0x000fe200078e0215 */
[----:B------:R-:W-:-:S03]  /*fa70*/  ULDC UR4, c[0x0][0xac8] ;  /* 0x0002b20000047ab9 */ /* 0x000fc60000000800 */
[----:B0-----:R-:W0:Y:S01]  /*fa80*/  SHFL.IDX PT, R20, R30, RZ, 0x181f ;  /* 0x00181fff1e147589 */ /* 0x001e2200000e0000 */
[----:B------:R-:W-:Y:S01]  /*fa90*/  LEA.HI.X R31, R2, UR5, R3, 0x1, P0 ;  /* 0x00000005021f7c11 */ /* 0x000fe200080f0c03 */
[----:B------:R-:W-:Y:S02]  /*faa0*/  IMAD R32, R42, 0xc0, R38 ;  /* 0x000000c02a207824 */ /* 0x000fe400078e0226 */
[----:B------:R-:W1:Y:S04]  /*fab0*/  SHFL.IDX PT, R28, R30, 0x1, 0x181f ;  /* 0x00381f001e1c7f89 */ /* 0x000e6800000e0000 */
[----:B------:R-:W1:Y:S01]  /*fac0*/  SHFL.IDX PT, R33, R30, 0x2, 0x181f ;  /* 0x00581f001e217f89 */ /* 0x000e6200000e0000 */
[----:B------:R-:W-:-:S03]  /*fad0*/  ISETP.GE.AND P0, PT, R34, UR4, PT ;  /* 0x0000000422007c0c */ /* 0x000fc6000bf06270 */
[----:B------:R-:W2:Y:S01]  /*fae0*/  SHFL.IDX PT, R3, R31, RZ, 0x181f ;  /* 0x00181fff1f037589 */ /* 0x000ea200000e0000 */
[----:B------:R-:W-:-:S03]  /*faf0*/  VIADD R0, R32, 0x30 ;  /* 0x0000003020007836 */ /* 0x000fc60000000000 */
[----:B------:R-:W2:Y:S01]  /*fb00*/  SHFL.IDX PT, R21, R31, 0x1, 0x181f ;  /* 0x00381f001f157f89 */ /* 0x000ea200000e0000 */
[----:B------:R-:W-:-:S03]  /*fb10*/  IADD3 R2, R32, 0x60, RZ ;  /* 0x0000006020027810 */ /* 0x000fc60007ffe0ff */
[----:B------:R-:W2:Y:S01]  /*fb20*/  SHFL.IDX PT, R29, R31, 0x2, 0x181f ;  /* 0x00581f001f1d7f89 */ /* 0x000ea200000e0000 */
[-C--:B------:R-:W-:Y:S02]  /*fb30*/  ISETP.GE.OR P1, PT, R32, R35.reuse, P0 ;  /* 0x000000232000720c */ /* 0x080fe40000726670 */
[-C--:B------:R-:W-:Y:S02]  /*fb40*/  ISETP.GE.OR P2, PT, R0, R35.reuse, P0 ;  /* 0x000000230000720c */ /* 0x080fe40000746670 */
[----:B------:R-:W-:Y:S01]  /*fb50*/  ISETP.GE.OR P3, PT, R2, R35, P0 ;  /* 0x000000230200720c */ /* 0x000fe20000766670 */
[----:B------:R-:W-:-:S08]  /*fb60*/  VIADD R0, R16, 0x13220 ;  /* 0x0001322010007836 */ /* 0x000fd00000000000 */
[C---:B0-----:R-:W-:Y:S02]  /*fb70*/  @!P1 LEA R2, P4, R34.reuse, R20, 0x1 ;  /* 0x0000001422029211 */ /* 0x041fe400078808ff */
[C---:B-1----:R-:W-:Y:S02]  /*fb80*/  @!P2 LEA R20, P5, R34.reuse, R28, 0x1 ;  /* 0x0000001c2214a211 */ /* 0x042fe400078a08ff */
[----:B------:R-:W-:Y:S02]  /*fb90*/  @!P3 LEA R28, P6, R34, R33, 0x1 ;  /* 0x00000021221cb211 */ /* 0x000fe400078c08ff */
[----:B------:R-:W-:-:S04]  /*fba0*/  PRMT R0, RZ, 0x654, R0 ;  /* 0x00000654ff007816 */ /* 0x000fc80000000000 */
[----:B------:R0:W-:Y:S02]  /*fbb0*/  SYNCS.ARRIVE.TRANS64.RED.A1T0 RZ, [R0+URZ], RZ ;  /* 0x000000ff00ff79a7 */ /* 0x0001e4000810043f */
[----:B0-----:R-:W-:-:S05]  /*fbc0*/  VIADD R0, R32, 0x90 ;  /* 0x0000009020007836 */ /* 0x001fca0000000000 */
[----:B------:R-:W-:Y:S01]  /*fbd0*/  ISETP.GE.OR P0, PT, R0, R35, P0 ;  /* 0x000000230000720c */ /* 0x000fe20000706670 */
[----:B------:R-:W0:Y:S04]  /*fbe0*/  SHFL.IDX PT, R30, R30, 0x3, 0x181f ;  /* 0x00781f001e1e7f89 */ /* 0x000e2800000e0000 */
[----:B------:R-:W1:Y:S01]  /*fbf0*/  SHFL.IDX PT, R31, R31, 0x3, 0x181f ;  /* 0x00781f001f1f7f89 */ /* 0x000e6200000e0000 */
[C-C-:B--2---:R-:W-:Y:S02]  /*fc00*/  @!P1 LEA.HI.X R3, R34.reuse, R3, R36.reuse, 0x1, P4 ;  /* 0x0000000322039211 */ /* 0x144fe400020f0c24 */
[C-C-:B------:R-:W-:Y:S02]  /*fc10*/  @!P2 LEA.HI.X R21, R34.reuse, R21, R36.reuse, 0x1, P5 ;  /* 0x000000152215a211 */ /* 0x140fe400028f0c24 */
[----:B------:R-:W-:Y:S01]  /*fc20*/  @!P3 LEA.HI.X R29, R34, R29, R36, 0x1, P6 ;  /* 0x0000001d221db211 */ /* 0x000fe200030f0c24 */
[----:B------:R2:W-:Y:S04]  /*fc30*/  @!P1 ST.E.128 desc[UR40][R2.64], R8 ;  /* 0x0000000802009985 */ /* 0x0005e8000c101d28 */
[----:B---3--:R2:W-:Y:S04]  /*fc40*/  @!P2 ST.E.128 desc[UR40][R20.64], R12 ;  /* 0x0000000c1400a985 */ /* 0x0085e8000c101d28 */
[----:B----4-:R2:W-:Y:S01]  /*fc50*/  @!P3 ST.E.128 desc[UR40][R28.64], R24 ;  /* 0x000000181c00b985 */ /* 0x0105e2000c101d28 */
[----:B01----:R-:W-:Y:S05]  /*fc60*/  @P0 BRA `(.L_x_400) ;  /* 0x0000000800800947 */ /* 0x003fea0003800000 */
[----:B--2---:R-:W-:-:S04]  /*fc70*/  LEA R2, P0, R34, R30, 0x1 ;  /* 0x0000001e22027211 */ /* 0x004fc800078008ff */
[----:B------:R-:W-:-:S05]  /*fc80*/  LEA.HI.X R3, R34, R31, R36, 0x1, P0 ;  /* 0x0000001f22037211 */ /* 0x000fca00000f0c24 */
[----:B-----5:R0:W-:Y:S01]  /*fc90*/  ST.E.128 desc[UR40][R2.64], R4 ;  /* 0x0000000402007985 */ /* 0x0201e2000c101d28 */
[----:B------:R-:W-:Y:S05]  /*fca0*/  BRA `(.L_x_400) ;  /* 0x0000000800707947 */ /* 0x000fea0003800000 */
.L_x_398:
[----:B------:R-:W2:Y:S01]  /*fcb0*/  LDL.LU R4, [R1+0x40] ;  /* 0x0000400001047983 */ /* 0x000ea20000300800 */
[----:B------:R-:W-:Y:S01]  /*fcc0*/  ULDC.64 UR4, c[0x0][0xc00] ;  /* 0x0003000000047ab9 */ /* 0x000fe20000000a00 */
[----:B------:R-:W-:Y:S01]  /*fcd0*/  IMAD.MOV.U32 R6, RZ, RZ, RZ ;  /* 0x000000ffff067224 */ /* 0x000fe200078e00ff */
[----:B------:R-:W1:Y:S01]  /*fce0*/  LDC R25, c[0x0][0xbe8] ;  /* 0x0002fa00ff197b82 */ /* 0x000e620000000800 */
[----:B------:R-:W3:Y:S01]  /*fcf0*/  LDL.LU R0, [R1+0x44] ;  /* 0x0000440001007983 */ /* 0x000ee20000300800 */
[----:B------:R-:W-:-:S04]  /*fd00*/  ISETP.NE.U32.AND P0, PT, RZ, UR4, PT ;  /* 0x00000004ff007c0c */ /* 0x000fc8000bf05070 */
[----:B------:R-:W-:Y:S02]  /*fd10*/  ISETP.NE.AND.EX P0, PT, RZ, UR5, PT, P0 ;  /* 0x00000005ff007c0c */ /* 0x000fe4000bf05300 */
[----:B--2---:R-:W-:-:S04]  /*fd20*/  IADD3 R2, P1, R4, UR4, RZ ;  /* 0x0000000404027c10 */ /* 0x004fc8000ff3e0ff */
[----:B---3--:R-:W-:Y:S01]  /*fd30*/  IADD3.X R3, R0, UR5, RZ, P1, !PT ;  /* 0x0000000500037c10 */ /* 0x008fe20008ffe4ff */
[----:B------:R-:W-:Y:S02]  /*fd40*/  ULDC.64 UR4, c[0x0][0xc08] ;  /* 0x0003020000047ab9 */ /* 0x000fe40000000a00 */
[----:B------:R-:W-:-:S04]  /*fd50*/  ISETP.NE.U32.AND P1, PT, RZ, UR4, PT ;  /* 0x00000004ff007c0c */ /* 0x000fc8000bf25070 */
[----:B------:R2:W5:Y:S01]  /*fd60*/  @P0 LDG.E R6, desc[UR40][R2.64] ;  /* 0x0000002802060981 */ /* 0x000562000c1e1900 */
[----:B------:R-:W-:Y:S01]  /*fd70*/  ISETP.NE.AND.EX P1, PT, RZ, UR5, PT, P1 ;  /* 0x00000005ff007c0c */ /* 0x000fe2000bf25310 */
[----:B------:R-:W3:-:S12]  /*fd80*/  S2R R7, SR_TID.X ;  /* 0x0000000000077919 */ /* 0x000ed80000002100 */
[----:B------:R-:W-:Y:S01]  /*fd90*/  @P1 IADD3 R4, P2, R4, UR4, RZ ;  /* 0x0000000404041c10 */ /* 0x000fe2000ff5e0ff */
[----:B------:R-:W-:-:S03]  /*fda0*/  ULDC UR4, c[0x0][0xa88] ;  /* 0x0002a20000047ab9 */ /* 0x000fc60000000800 */
[----:B------:R-:W-:Y:S01]  /*fdb0*/  @P1 IADD3.X R5, R0, UR5, RZ, P2, !PT ;  /* 0x0000000500051c10 */ /* 0x000fe200097fe4ff */
[----:B------:R-:W-:-:S06]  /*fdc0*/  IMAD.U32 R0, RZ, RZ, UR4 ;  /* 0x00000004ff007e24 */ /* 0x000fcc000f8e00ff */
[----:B------:R2:W5:Y:S01]  /*fdd0*/  @P1 LDG.E R0, desc[UR40][R4.64] ;  /* 0x0000002804001981 */ /* 0x000562000c1e1900 */
[----:B-1----:R-:W-:Y:S01]  /*fde0*/  ISETP.NE.AND P2, PT, R25, 0x1, PT ;  /* 0x000000011900780c */ /* 0x002fe20003f45270 */
[----:B---3--:R-:W-:-:S12]  /*fdf0*/  VIADD R26, R7, 0xffffff80 ;  /* 0xffffff80071a7836 */ /* 0x008fd80000000000 */
[----:B------:R-:W1:Y:S01]  /*fe00*/  @P2 LDC R27, c[0x0][0xbec] ;  /* 0x0002fb00ff1b2b82 */ /* 0x000e620000000800 */
[----:B------:R-:W-:Y:S01]  /*fe10*/  ISETP.GE.AND P3, PT, R26, 0xc0, PT ;  /* 0x000000c01a00780c */ /* 0x000fe20003f66270 */
[----:B--2---:R-:W-:-:S12]  /*fe20*/  @P1 BRA `(.L_x_401) ;  /* 0x0000000000101947 */ /* 0x004fd80003800000 */
[----:B------:R-:W-:Y:S05]  /*fe30*/  @!P0 BRA `(.L_x_401) ;  /* 0x00000000000c8947 */ /* 0x000fea0003800000 */
[----:B------:R-:W2:Y:S04]  /*fe40*/  LDG.E R5, desc[UR40][R2.64] ;  /* 0x0000002802057981 */ /* 0x000ea8000c1e1900 */
[----:B-----5:R-:W2:Y:S02]  /*fe50*/  LDG.E R0, desc[UR40][R2.64+0x4] ;  /* 0x0000042802007981 */ /* 0x020ea4000c1e1900 */
[----:B--2---:R-:W-:-:S07]  /*fe60*/  IMAD.IADD R0, R0, 0x1, -R5 ;  /* 0x0000000100007824 */ /* 0x004fce00078e0a05 */
.L_x_401:
[----:B------:R-:W2:Y:S04]  /*fe70*/  LDL.LU R3, [R1+0x38] ;  /* 0x0000380001037983 */ /* 0x000ea80000300800 */
[----:B------:R-:W3:Y:S04]  /*fe80*/  LDL.LU R2, [R1+0x54] ;  /* 0x0000540001027983 */ /* 0x000ee80000300800 */
[----:B------:R-:W4:Y:S04]  /*fe90*/  LDL R24, [R1+0x3c] ;  /* 0x00003c0001187983 */ /* 0x000f280000100800 */
[----:B------:R0:W5:Y:S01]  /*fea0*/  LDL R14, [R1+0x50] ;  /* 0x00005000010e7983 */ /* 0x0001620000100800 */
[----:B------:R-:W-:Y:S01]  /*feb0*/  BSSY B1, `(.L_x_402) ;  /* 0x000002d000017945 */ /* 0x000fe20003800000 */
[----:B-----5:R-:W-:-:S02]  /*fec0*/  SHF.R.S32.HI R11, RZ, 0x1f, R6 ;  /* 0x0000001fff0b7819 */ /* 0x020fc40000011406 */
[----:B--2---:R-:W-:Y:S02]  /*fed0*/  SEL R13, R3, RZ, !P0 ;  /* 0x000000ff030d7207 */ /* 0x004fe40004000000 */
[----:B---3--:R-:W-:Y:S02]  /*fee0*/  SEL R12, R2, RZ, !P0 ;  /* 0x000000ff020c7207 */ /* 0x008fe40004000000 */
[----:B----4-:R-:W-:Y:S01]  /*fef0*/  SHF.R.S32.HI R10, RZ, 0x1f, R24 ;  /* 0x0000001fff0a7819 */ /* 0x010fe20000011418 */
[----:B0-----:R-:W-:Y:S06]  /*ff00*/  @P3 BRA `(.L_x_403) ;  /* 0x00000000009c3947 */ /* 0x001fec0003800000 */
[----:B------:R-:W0:Y:S01]  /*ff10*/  LDC R9, c[0x0][0xbe8] ;  /* 0x0002fa00ff097b82 */ /* 0x000e220000000800 */
[----:B------:R-:W-:-:S05]  /*ff20*/  IMAD R2, R14, 0xc0, R7 ;  /* 0x000000c00e027824 */ /* 0x000fca00078e0207 */
[----:B------:R-:W-:Y:S01]  /*ff30*/  IADD3 R8, R2, -0x80, RZ ;  /* 0xffffff8002087810 */ /* 0x000fe20007ffe0ff */
[----:B0-----:R-:W-:-:S05]  /*ff40*/  IMAD R3, R0, R9, RZ ;  /* 0x0000000900037224 */ /* 0x001fca00078e02ff */
[----:B------:R-:W-:-:S13]  /*ff50*/  ISETP.GE.AND P0, PT, R8, R3, PT ;  /* 0x000000030800720c */ /* 0x000fda0003f06270 */
[----:B------:R-:W-:Y:S05]  /*ff60*/  @P0 BRA `(.L_x_403) ;  /* 0x0000000000840947 */ /* 0x000fea0003800000 */
[----:B------:R-:W-:Y:S01]  /*ff70*/  ISETP.NE.AND P0, PT, R9, 0x1, PT ;  /* 0x000000010900780c */ /* 0x000fe20003f05270 */
[----:B------:R-:W-:Y:S01]  /*ff80*/  ULDC.64 UR4, c[0x0][0xb90] ;  /* 0x0002e40000047ab9 */ /* 0x000fe20000000a00 */
[----:B------:R-:W-:Y:S02]  /*ff90*/  IMAD.MOV.U32 R2, RZ, RZ, R6 ;  /* 0x000000ffff027224 */ /* 0x000fe400078e0006 */
[----:B------:R-:W-:Y:S02]  /*ffa0*/  IMAD R7, R10, UR4, RZ ;  /* 0x000000040a077c24 */ /* 0x000fe4000f8e02ff */
[----:B------:R-:W-:Y:S02]  /*ffb0*/  IMAD.MOV.U32 R3, RZ, RZ, R11 ;  /* 0x000000ffff037224 */ /* 0x000fe400078e000b */
[----:B------:R-:W-:Y:S02]  /*ffc0*/  IMAD.MOV.U32 R5, RZ, RZ, R8 ;  /* 0x000000ffff057224 */ /* 0x000fe400078e0008 */
[----:B------:R-:W-:-:S03]  /*ffd0*/  IMAD.WIDE.U32 R2, R24, UR4, R2 ;  /* 0x0000000418027c25 */ /* 0x000fc6000f8e0002 */
[----:B------:R-:W0:Y:S01]  /*ffe0*/  @P0 LDC R15, c[0x0][0xbec] ;  /* 0x0002fb00ff0f0b82 */ /* 0x000e220000000800 */
[----:B------:R-:W-:Y:S01]  /*fff0*/  IMAD R7, R24, UR5, R7 ;  /* 0x0000000518077c24 */ /* 0x000fe2000f8e0207 */
[----:B------:R-:W-:-:S03]  /*10000*/  ULDC.64 UR4, c[0x0][0xb98] ;  /* 0x0002e60000047ab9 */ /* 0x000fc60000000a00 */
[----:B------:R-:W-:-:S03]  /*10010*/  IMAD.IADD R3, R3, 0x1, R7 ;  /* 0x0000000103037824 */ /* 0x000fc600078e0207 */
[----:B------:R-:W2:Y:S01]  /*10020*/  @P0 LDC R21, c[0x0][0xbf0] ;  /* 0x0002fc00ff150b82 */ /* 0x000ea20000000800 */
[----:B------:R-:W-:-:S04]  /*10030*/  IMAD.WIDE.U32 R2, R13, UR4, R2 ;  /* 0x000000040d027c25 */ /* 0x000fc8000f8e0002 */
[----:B0-----:R-:W-:-:S05]  /*10040*/  @P0 IMAD.HI.U32 R4, R8, R15, RZ ;  /* 0x0000000f08040227 */ /* 0x001fca00078e00ff */
[----:B--2---:R-:W-:Y:S01]  /*10050*/  @P0 SHF.R.U32.HI R5, RZ, R21, R4 ;  /* 0x00000015ff050219 */ /* 0x004fe20000011604 */
[----:B------:R-:W-:-:S03]  /*10060*/  IMAD R4, R12, UR4, RZ ;  /* 0x000000040c047c24 */ /* 0x000fc6000f8e02ff */
[----:B------:R-:W-:Y:S01]  /*10070*/  IADD3 R2, P0, R5, R2, RZ ;  /* 0x0000000205027210 */ /* 0x000fe20007f1e0ff */
[----:B------:R-:W-:-:S04]  /*10080*/  IMAD.MOV R7, RZ, RZ, -R5 ;  /* 0x000000ffff077224 */ /* 0x000fc800078e0a05 */
[----:B------:R-:W-:Y:S01]  /*10090*/  IMAD R7, R9, R7, R8 ;  /* 0x0000000709077224 */ /* 0x000fe200078e0208 */
[----:B------:R-:W-:Y:S01]  /*100a0*/  SHF.R.S32.HI R9, RZ, 0x1f, R5 ;  /* 0x0000001fff097819 */ /* 0x000fe20000011405 */
[----:B------:R-:W-:Y:S01]  /*100b0*/  IMAD R8, R13, UR5, R4 ;  /* 0x000000050d087c24 */ /* 0x000fe2000f8e0204 */
[----:B------:R-:W-:Y:S02]  /*100c0*/  ULDC.64 UR4, c[0x0][0xb88] ;  /* 0x0002e20000047ab9 */ /* 0x000fe40000000a00 */
[----:B------:R-:W-:Y:S02]  /*100d0*/  SHF.R.S32.HI R4, RZ, 0x1f, R7 ;  /* 0x0000001fff047819 */ /* 0x000fe40000011407 */
[----:B------:R-:W-:-:S03]  /*100e0*/  IADD3.X R3, R9, R3, R8, P0, !PT ;  /* 0x0000000309037210 */ /* 0x000fc600007fe408 */
[----:B------:R-:W-:Y:S02]  /*100f0*/  IMAD R4, R4, UR4, RZ ;  /* 0x0000000404047c24 */ /* 0x000fe4000f8e02ff */
[----:B------:R-:W-:-:S04]  /*10100*/  IMAD.WIDE.U32 R2, R7, UR4, R2 ;  /* 0x0000000407027c25 */ /* 0x000fc8000f8e0002 */
[----:B------:R-:W-:Y:S01]  /*10110*/  IMAD R5, R7, UR5, R4 ;  /* 0x0000000507057c24 */ /* 0x000fe2000f8e0204 */
[----:B------:R-:W-:Y:S02]  /*10120*/  ULDC.64 UR4, c[0x0][0xb50] ;  /* 0x0002d40000047ab9 */ /* 0x000fe40000000a00 */
[----:B------:R-:W-:Y:S01]  /*10130*/  LEA R4, P0, R2, UR4, 0x2 ;  /* 0x0000000402047c11 */ /* 0x000fe2000f8010ff */
[----:B------:R-:W-:-:S05]  /*10140*/  IMAD.IADD R3, R3, 0x1, R5 ;  /* 0x0000000103037824 */ /* 0x000fca00078e0205 */
[----:B------:R-:W-:Y:S02]  /*10150*/  LEA.HI.X R5, R2, UR5, R3, 0x2, P0 ;  /* 0x0000000502057c11 */ /* 0x000fe400080f1403 */
[----:B------:R-:W-:-:S05]  /*10160*/  MOV R3, 0xff800000 ;  /* 0xff80000000037802 */ /* 0x000fca0000000f00 */
[----:B------:R0:W-:Y:S02]  /*10170*/  STG.E desc[UR40][R4.64], R3 ;  /* 0x0000000304007986 */ /* 0x0001e4000c101928 */
.L_x_403:
[----:B------:R-:W-:Y:S05]  /*10180*/  BSYNC B1 ;  /* 0x0000000000017941 */ /* 0x000fea0003800000 */
.L_x_402:
[----:B------:R-:W2:Y:S04]  /*10190*/  LDL R15, [R1+0x58] ;  /* 0x00005800010f7983 */ /* 0x000ea80000100800 */
[----:B------:R-:W3:Y:S01]  /*101a0*/  LDL R20, [R1+0x78] ;  /* 0x0000780001147983 */ /* 0x000ee20000100800 */
[--C-:B0-----:R-:W-:Y:S01]  /*101b0*/  SHF.R.S32.HI R4, RZ, 0x1f, R26.reuse ;  /* 0x0000001fff047819 */ /* 0x101fe2000001141a */
[----:B------:R-:W0:Y:S01]  /*101c0*/  @P2 LDC R9, c[0x0][0xbf0] ;  /* 0x0002fc00ff092b82 */ /* 0x000e220000000800 */
[----:B------:R-:W-:Y:S01]  /*101d0*/  SHF.R.S32.HI R21, RZ, 0x1f, R26 ;  /* 0x0000001fff157819 */ /* 0x000fe2000001141a */
[----:B------:R-:W-:Y:S01]  /*101e0*/  ULDC.64 UR4, c[0x0][0xaa0] ;  /* 0x0002a80000047ab9 */ /* 0x000fe20000000a00 */
[-C--:B------:R-:W-:Y:S01]  /*101f0*/  LEA.HI R4, R4, R26.reuse, RZ, 0x3 ;  /* 0x0000001a04047211 */ /* 0x080fe200078f18ff */
[----:B------:R-:W-:Y:S01]  /*10200*/  IMAD R3, R11, UR4, RZ ;  /* 0x000000040b037c24 */ /* 0x000fe2000f8e02ff */
[----:B------:R-:W-:-:S02]  /*10210*/  LEA.HI R21, R21, R26, RZ, 0x3 ;  /* 0x0000001a15157211 */ /* 0x000fc400078f18ff */
[----:B------:R-:W-:Y:S01]  /*10220*/  LOP3.LUT R4, R4, 0xfffffff8, RZ, 0xc0, !PT ;  /* 0xfffffff804047812 */ /* 0x000fe200078ec0ff */
[C---:B------:R-:W-:Y:S01]  /*10230*/  IMAD R5, R6.reuse, UR5, R3 ;  /* 0x0000000506057c24 */ /* 0x040fe2000f8e0203 */
[----:B------:R-:W-:Y:S01]  /*10240*/  SHF.R.S32.HI R21, RZ, 0x3, R21 ;  /* 0x00000003ff157819 */ /* 0x000fe20000011415 */
[----:B------:R-:W-:Y:S01]  /*10250*/  IMAD.WIDE.U32 R2, R6, UR4, RZ ;  /* 0x0000000406027c25 */ /* 0x000fe2000f8e00ff */
[----:B------:R-:W-:-:S03]  /*10260*/  ULDC.64 UR4, c[0x0][0xae8] ;  /* 0x0002ba0000047ab9 */ /* 0x000fc60000000a00 */
[----:B------:R-:W-:Y:S02]  /*10270*/  IMAD.IADD R4, R26, 0x1, -R4 ;  /* 0x000000011a047824 */ /* 0x000fe400078e0a04 */
[----:B------:R-:W-:Y:S02]  /*10280*/  IMAD.IADD R3, R3, 0x1, R5 ;  /* 0x0000000103037824 */ /* 0x000fe400078e0205 */
[----:B------:R-:W-:Y:S02]  /*10290*/  IMAD R6, R4, 0x30, R21 ;  /* 0x0000003004067824 */ /* 0x000fe400078e0215 */
[----:B------:R-:W-:Y:S02]  /*102a0*/  IMAD R4, R10, UR4, RZ ;  /* 0x000000040a047c24 */ /* 0x000fe4000f8e02ff */
[----:B------:R-:W-:Y:S02]  /*102b0*/  IMAD R8, R14, 0xc0, R6 ;  /* 0x000000c00e087824 */ /* 0x000fe400078e0206 */
[----:B------:R-:W-:-:S02]  /*102c0*/  IMAD R7, R24, UR5, R4 ;  /* 0x0000000518077c24 */ /* 0x000fc4000f8e0204 */
[----:B-1----:R-:W-:-:S04]  /*102d0*/  @P2 IMAD.HI.U32 R4, R8, R27, RZ ;  /* 0x0000001b08042227 */ /* 0x002fc800078e00ff */
[----:B------:R-:W-:Y:S01]  /*102e0*/  IMAD.WIDE.U32 R2, R24, UR4, R2 ;  /* 0x0000000418027c25 */ /* 0x000fe2000f8e0002 */
[----:B------:R-:W-:-:S03]  /*102f0*/  ULDC.64 UR4, c[0x0][0xaf0] ;  /* 0x0002bc0000047ab9 */ /* 0x000fc60000000a00 */
[----:B------:R-:W-:Y:S01]  /*10300*/  IMAD.MOV.U32 R5, RZ, RZ, R8 ;  /* 0x000000ffff057224 */ /* 0x000fe200078e0008 */
[----:B0-----:R-:W-:Y:S01]  /*10310*/  @P2 SHF.R.U32.HI R5, RZ, R9, R4 ;  /* 0x00000009ff052219 */ /* 0x001fe20000011604 */
[----:B------:R-:W-:Y:S02]  /*10320*/  IMAD.IADD R3, R3, 0x1, R7 ;  /* 0x0000000103037824 */ /* 0x000fe400078e0207 */
[----:B------:R-:W-:Y:S01]  /*10330*/  IMAD R6, R12, UR4, RZ ;  /* 0x000000040c067c24 */ /* 0x000fe2000f8e02ff */
[--C-:B------:R-:W-:Y:S01]  /*10340*/  SHF.R.S32.HI R4, RZ, 0x1f, R5.reuse ;  /* 0x0000001fff047819 */ /* 0x100fe20000011405 */
[----:B------:R-:W-:Y:S02]  /*10350*/  IMAD.MOV R7, RZ, RZ, -R5 ;  /* 0x000000ffff077224 */ /* 0x000fe400078e0a05 */
[C---:B------:R-:W-:Y:S02]  /*10360*/  IMAD R9, R13.reuse, UR5, R6 ;  /* 0x000000050d097c24 */ /* 0x040fe4000f8e0206 */
[----:B------:R-:W-:Y:S01]  /*10370*/  IMAD.WIDE.U32 R2, R13, UR4, R2 ;  /* 0x000000040d027c25 */ /* 0x000fe2000f8e0002 */
[----:B------:R-:W-:-:S03]  /*10380*/  ULDC.64 UR4, c[0x0][0xae0] ;  /* 0x0002b80000047ab9 */ /* 0x000fc60000000a00 */
[----:B------:R-:W-:Y:S02]  /*10390*/  IMAD R7, R25, R7, R8 ;  /* 0x0000000719077224 */ /* 0x000fe400078e0208 */
[----:B------:R-:W-:Y:S02]  /*103a0*/  IMAD R6, R4, UR4, RZ ;  /* 0x0000000404067c24 */ /* 0x000fe4000f8e02ff */
[----:B------:R-:W-:Y:S01]  /*103b0*/  IMAD.IADD R3, R3, 0x1, R9 ;  /* 0x0000000103037824 */ /* 0x000fe200078e0209 */
[----:B------:R-:W-:Y:S01]  /*103c0*/  SHF.R.S32.HI R4, RZ, 0x1f, R7 ;  /* 0x0000001fff047819 */ /* 0x000fe20000011407 */
[C---:B------:R-:W-:Y:S02]  /*103d0*/  IMAD R9, R5.reuse, UR5, R6 ;  /* 0x0000000505097c24 */ /* 0x040fe4000f8e0206 */
[----:B------:R-:W-:Y:S01]  /*103e0*/  IMAD.WIDE.U32 R2, R5, UR4, R2 ;  /* 0x0000000405027c25 */ /* 0x000fe2000f8e0002 */
[----:B------:R-:W-:-:S03]  /*103f0*/  ULDC.64 UR4, c[0x0][0xad8] ;  /* 0x0002b60000047ab9 */ /* 0x000fc60000000a00 */
[----:B------:R-:W-:Y:S01]  /*10400*/  IMAD R4, R4, UR4, RZ ;  /* 0x0000000404047c24 */ /* 0x000fe2000f8e02ff */
[----:B------:R-:W-:Y:S01]  /*10410*/  IADD3 R3, R3, R9, RZ ;  /* 0x0000000903037210 */ /* 0x000fe20007ffe0ff */
[----:B------:R-:W-:Y:S02]  /*10420*/  IMAD R14, R14, 0xc0, R21 ;  /* 0x000000c00e0e7824 */ /* 0x000fe400078e0215 */
[C---:B------:R-:W-:Y:S02]  /*10430*/  IMAD R5, R7.reuse, UR5, R4 ;  /* 0x0000000507057c24 */ /* 0x040fe4000f8e0204 */
[----:B------:R-:W-:Y:S01]  /*10440*/  IMAD.WIDE.U32 R2, R7, UR4, R2 ;  /* 0x0000000407027c25 */ /* 0x000fe2000f8e0002 */
[----:B------:R-:W-:-:S03]  /*10450*/  ULDC.64 UR4, c[0x0][0xa80] ;  /* 0x0002a00000047ab9 */ /* 0x000fc60000000a00 */
[----:B------:R-:W-:Y:S01]  /*10460*/  IMAD.IADD R3, R3, 0x1, R5 ;  /* 0x0000000103037824 */ /* 0x000fe200078e0205 */
[----:B------:R-:W-:Y:S01]  /*10470*/  LEA R4, P0, R2, UR4, 0x1 ;  /* 0x0000000402047c11 */ /* 0x000fe2000f8008ff */
[----:B------:R-:W-:Y:S01]  /*10480*/  ULDC UR4, c[0x0][0xac8] ;  /* 0x0002b20000047ab9 */ /* 0x000fe20000000800 */
[----:B------:R-:W-:Y:S02]  /*10490*/  IMAD R25, R0, R25, RZ ;  /* 0x0000001900197224 */ /* 0x000fe400078e02ff */
[----:B------:R-:W-:Y:S01]  /*104a0*/  LEA.HI.X R8, R2, UR5, R3, 0x1, P0 ;  /* 0x0000000502087c11 */ /* 0x000fe200080f0c03 */
[----:B------:R-:W0:Y:S01]  /*104b0*/  SHFL.IDX PT, R6, R4, RZ, 0x181f ;  /* 0x00181fff04067589 */ /* 0x000e2200000e0000 */
[C---:B------:R-:W-:Y:S02]  /*104c0*/  VIADD R0, R14.reuse, 0x30 ;  /* 0x000000300e007836 */ /* 0x040fe40000000000 */
[C---:B------:R-:W-:Y:S01]  /*104d0*/  VIADD R2, R14.reuse, 0x60 ;  /* 0x000000600e027836 */ /* 0x040fe20000000000 */
[----:B------:R-:W1:Y:S01]  /*104e0*/  SHFL.IDX PT, R9, R4, 0x1, 0x181f ;  /* 0x00381f0004097f89 */ /* 0x000e6200000e0000 */
[----:B------:R-:W-:-:S03]  /*104f0*/  VIADD R3, R14, 0x90 ;  /* 0x000000900e037836 */ /* 0x000fc60000000000 */
[----:B------:R-:W4:Y:S04]  /*10500*/  SHFL.IDX PT, R11, R4, 0x2, 0x181f ;  /* 0x00581f00040b7f89 */ /* 0x000f2800000e0000 */
[----:B------:R-:W3:Y:S04]  /*10510*/  SHFL.IDX PT, R5, R8, RZ, 0x181f ;  /* 0x00181fff08057589 */ /* 0x000ee800000e0000 */
[----:B------:R1:W5:Y:S04]  /*10520*/  SHFL.IDX PT, R13, R4, 0x3, 0x181f ;  /* 0x00781f00040d7f89 */ /* 0x00036800000e0000 */
[----:B------:R-:W5:Y:S04]  /*10530*/  SHFL.IDX PT, R7, R8, 0x1, 0x181f ;  /* 0x00381f0008077f89 */ /* 0x000f6800000e0000 */
[----:B------:R-:W5:Y:S04]  /*10540*/  SHFL.IDX PT, R10, R8, 0x2, 0x181f ;  /* 0x00581f00080a7f89 */ /* 0x000f6800000e0000 */
[----:B------:R5:W5:Y:S01]  /*10550*/  SHFL.IDX PT, R12, R8, 0x3, 0x181f ;  /* 0x00781f00080c7f89 */ /* 0x000b6200000e0000 */
[----:B--2---:R-:W-:-:S04]  /*10560*/  ISETP.GE.AND P0, PT, R15, UR4, PT ;  /* 0x000000040f007c0c */ /* 0x004fc8000bf06270 */
[-C--:B------:R-:W-:Y:S02]  /*10570*/  ISETP.GE.OR P3, PT, R14, R25.reuse, P0 ;  /* 0x000000190e00720c */ /* 0x080fe40000766670 */
[-C--:B------:R-:W-:Y:S02]  /*10580*/  ISETP.GE.OR P2, PT, R0, R25.reuse, P0 ;  /* 0x000000190000720c */ /* 0x080fe40000746670 */
[-C--:B------:R-:W-:Y:S02]  /*10590*/  ISETP.GE.OR P1, PT, R2, R25.reuse, P0 ;  /* 0x000000190200720c */ /* 0x080fe40000726670 */
[----:B------:R-:W-:-:S07]  /*105a0*/  ISETP.GE.OR P0, PT, R3, R25, P0 ;  /* 0x000000190300720c */ /* 0x000fce0000706670 */
[C---:B0-----:R-:W-:Y:S02]  /*105b0*/  @!P3 LEA R2, P6, R15.reuse, R6, 0x1 ;  /* 0x000000060f02b211 */ /* 0x041fe400078c08ff */
[C---:B-1----:R-:W-:Y:S02]  /*105c0*/  @!P2 LEA R4, P5, R15.reuse, R9, 0x1 ;  /* 0x000000090f04a211 */ /* 0x042fe400078a08ff */
[C---:B----4-:R-:W-:Y:S02]  /*105d0*/  @!P1 LEA R6, P4, R15.reuse, R11, 0x1 ;  /* 0x0000000b0f069211 */ /* 0x050fe400078808ff */
[C-C-:B---3--:R-:W-:Y:S02]  /*105e0*/  @!P3 LEA.HI.X R3, R15.reuse, R5, R20.reuse, 0x1, P6 ;  /* 0x000000050f03b211 */ /* 0x148fe400030f0c14 */
[C---:B-----5:R-:W-:Y:S02]  /*105f0*/  @!P0 LEA R8, P6, R15.reuse, R13, 0x1 ;  /* 0x0000000d0f088211 */ /* 0x060fe400078c08ff */
[C-C-:B------:R-:W-:Y:S01]  /*10600*/  @!P2 LEA.HI.X R5, R15.reuse, R7, R20.reuse, 0x1, P5 ;  /* 0x000000070f05a211 */ /* 0x140fe200028f0c14 */
[----:B------:R1:W-:Y:S01]  /*10610*/  @!P3 ST.E.128 desc[UR40][R2.64], RZ ;  /* 0x000000ff0200b985 */ /* 0x0003e2000c101d28 */
[----:B------:R-:W-:-:S02]  /*10620*/  @!P1 LEA.HI.X R7, R15, R10, R20, 0x1, P4 ;  /* 0x0000000a0f079211 */ /* 0x000fc400020f0c14 */
[----:B------:R-:W-:Y:S01]  /*10630*/  @!P0 LEA.HI.X R9, R15, R12, R20, 0x1, P6 ;  /* 0x0000000c0f098211 */ /* 0x000fe200030f0c14 */
[----:B------:R1:W-:Y:S04]  /*10640*/  @!P2 ST.E.128 desc[UR40][R4.64], RZ ;  /* 0x000000ff0400a985 */ /* 0x0003e8000c101d28 */
[----:B------:R1:W-:Y:S04]  /*10650*/  @!P1 ST.E.128 desc[UR40][R6.64], RZ ;  /* 0x000000ff06009985 */ /* 0x0003e8000c101d28 */
[----:B------:R1:W-:Y:S02]  /*10660*/  @!P0 ST.E.128 desc[UR40][R8.64], RZ ;  /* 0x000000ff08008985 */ /* 0x0003e4000c101d28 */
.L_x_400:
[----:B------:R-:W-:Y:S05]  /*10670*/  BSYNC B0 ;  /* 0x0000000000007941 */ /* 0x000fea0003800000 */
.L_x_397:
[----:B------:R-:W3:Y:S01]  /*10680*/  LDL R0, [R1+0x1c] ;  /* 0x00001c0001007983 */ /* 0x000ee20000100800 */
[----:B------:R-:W-:Y:S02]  /*10690*/  ULDC UR4, c[0x0][0xc3c] ;  /* 0x00030f0000047ab9 */ /* 0x000fe40000000800 */
[----:B---3--:R-:W-:-:S13]  /*106a0*/  ISETP.GE.AND P0, PT, R0, UR4, PT ;  /* 0x0000000400007c0c */ /* 0x008fda000bf06270 */
[----:B------:R-:W-:Y:S05]  /*106b0*/  @!P0 BRA `(.L_x_404) ;  /* 0xffffff0800a08947 */ /* 0x000fea000383ffff */
[----:B------:R-:W-:Y:S05]  /*106c0*/  BRA `(.L_x_307) ;  /* 0x0000005800347947 */ /* 0x000fea0003800000 */
.L_x_305:
[----:B------:R-:W-:-:S08]  /*106d0*/  NOP ;  /* 0x0000000000007918 */ /* 0x000fd00000000000 */
[----:B--2---:R-:W0:-:S00]  /*106e0*/  USETMAXREG.DEALLOC.CTAPOOL 0x20 ;  /* 0x00000020000079c8 */ /* 0x004e0000080e0500 */
[----:B0-----:R-:W2:Y:S01]  /*106f0*/  LDL.LU R2, [R1] ;  /* 0x0000000001027983 */ /* 0x001ea20000300800 */
[----:B------:R-:W-:-:S06]  /*10700*/  LOP3.LUT R0, R0, 0x3, RZ, 0xc0, !PT ;  /* 0x0000000300007812 */ /* 0x000fcc00078ec0ff */
[----:B------:R-:W0:Y:S02]  /*10710*/  SHFL.IDX PT, R0, R0, RZ, 0x1f ;  /* 0x00001fff00007589 */ /* 0x000e2400000e0000 */
[----:B0-----:R-:W-:Y:S01]  /*10720*/  ISETP.NE.AND P0, PT, R0, RZ, PT ;  /* 0x000000ff0000720c */ /* 0x001fe20003f05270 */
[----:B------:R-:W-:Y:S01]  /*10730*/  IMAD.MOV.U32 R0, RZ, RZ, RZ ;  /* 0x000000ffff007224 */ /* 0x000fe200078e00ff */
[----:B--2---:R-:W-:-:S11]  /*10740*/  LOP3.LUT R2, R2, 0xfffffffd, RZ, 0xc0, !PT ;  /* 0xfffffffd02027812 */ /* 0x004fd600078ec0ff */
[----:B------:R-:W-:-:S05]  /*10750*/  @P0 LOP3.LUT R2, R2, 0x2, RZ, 0xfc, !PT ;  /* 0x0000000202020812 */ /* 0x000fca00078efcff */
[----:B------:R0:W-:Y:S01]  /*10760*/  STL [R1], R2 ;  /* 0x0000000201007387 */ /* 0x0001e20000100800 */
[----:B------:R-:W-:Y:S05]  /*10770*/  @!P0 BRA `(.L_x_405) ;  /* 0x00000000001c8947 */ /* 0x000fea0003800000 */
[----:B------:R-:W1:Y:S08]  /*10780*/  S2UR UR5, SR_CgaCtaId ;  /* 0x00000000000579c3 */ /* 0x000e700000008800 */
[----:B------:R-:W-:Y:S06]  /*10790*/  BAR.SYNC.DEFER_BLOCKING 0x5, 0x200 ;  /* 0x0148000000007b1d */ /* 0x000fec0000010000 */
[----:B------:R-:W-:-:S02]  /*107a0*/  UMOV UR4, 0x400 ;  /* 0x0000040000047882 */ /* 0x000fc40000000000 */
[----:B-1----:R-:W-:-:S09]  /*107b0*/  ULEA UR4, UR5, UR4, 0x18 ;  /* 0x0000000405047291 */ /* 0x002fd2000f8ec03f */
[----:B------:R-:W1:Y:S01]  /*107c0*/  LDS.128 R16, [UR4+0x132d0] ;  /* 0x0132d004ff107984 */ /* 0x000e620008000c00 */
[----:B------:R-:W-:Y:S06]  /*107d0*/  BAR.ARV 0x4, 0x200 ;  /* 0x0108000000007b1d */ /* 0x000fec0000002000 */
[----:B------:R-:W-:Y:S05]  /*107e0*/  BRA `(.L_x_406) ;  /* 0x0000000800007947 */ /* 0x000fea0003800000 */
.L_x_405:
[----:B0-----:R-:W0:Y:S01]  /*107f0*/  S2R R2, SR_TID.X ;  /* 0x0000000000027919 */ /* 0x001e220000002100 */
[----:B------:R-:W-:Y:S01]  /*10800*/  ULDC UR4, c[0x0][0xc3c] ;  /* 0x00030f0000047ab9 */ /* 0x000fe20000000800 */
[----:B------:R-:W1:Y:S01]  /*10810*/  S2UR UR6, SR_CTAID.X ;  /* 0x00000000000679c3 */ /* 0x000e620000002500 */
[----:B------:R-:W-:Y:S01]  /*10820*/  ULDC UR5, c[0x0][0xc38] ;  /* 0x00030e0000057ab9 */ /* 0x000fe20000000800 */
        /* <DEDUP_REMOVED lines=28> */
[----:B------:R-:W0:Y:S02]  /*109f0*/  SHFL.IDX PT, R4, R7, 0x1f, 0x1f ;  /* 0x03e01f0007047f89 */ /* 0x000e2400000e0000 */
[----:B0-----:R-:W-:-:S04]  /*10a00*/  IMAD R4, R4, UR5, RZ ;  /* 0x0000000504047c24 */ /* 0x001fc8000f8e02ff */
[----:B------:R-:W-:Y:S01]  /*10a10*/  IMAD.MOV.U32 R3, RZ, RZ, R4 ;  /* 0x000000ffff037224 */ /* 0x000fe200078e0004 */
[----:B-1----:R-:W-:-:S13]  /*10a20*/  ISETP.GT.AND P6, PT, R4, UR6, PT ;  /* 0x0000000604007c0c */ /* 0x002fda000bfc4270 */
[----:B------:R-:W-:Y:S05]  /*10a30*/  @P6 BRA `(.L_x_407) ;  /* 0x00000000009c6947 */ /* 0x000fea0003800000 */
[----:B------:R-:W0:Y:S01]  /*10a40*/  LDC R6, c[0x0][0xc3c] ;  /* 0x00030f00ff067b82 */ /* 0x000e220000000800 */
[----:B------:R-:W-:Y:S01]  /*10a50*/  IMAD.MOV.U32 R4, RZ, RZ, R3 ;  /* 0x000000ffff047224 */ /* 0x000fe200078e0003 */
[----:B------:R-:W-:Y:S01]  /*10a60*/  UMOV UR4, URZ ;  /* 0x0000003f00047c82 */ /* 0x000fe20008000000 */
[----:B------:R-:W-:Y:S01]  /*10a70*/  ULDC UR7, c[0x0][0xc3c] ;  /* 0x00030f0000077ab9 */ /* 0x000fe20000000800 */
[----:B------:R-:W-:-:S05]  /*10a80*/  ULDC UR5, c[0x0][0xc38] ;  /* 0x00030e0000057ab9 */ /* 0x000fca0000000800 */
.L_x_411:
[----:B------:R-:W-:Y:S01]  /*10a90*/  UIADD3 UR4, UR4, 0x1f, URZ ;  /* 0x0000001f04047890 */ /* 0x000fe2000fffe03f */
[----:B------:R-:W-:-:S05]  /*10aa0*/  MOV R19, UR7 ;  /* 0x0000000700137c02 */ /* 0x000fca0008000f00 */
[----:B0-----:R-:W-:-:S13]  /*10ab0*/  ISETP.LE.AND P6, PT, R6, UR4, PT ;  /* 0x0000000406007c0c */ /* 0x001fda000bfc3270 */
[----:B------:R-:W-:Y:S05]  /*10ac0*/  @P6 BRA `(.L_x_408) ;  /* 0x0000000400246947 */ /* 0x000fea0003800000 */
[----:B------:R-:W-:Y:S01]  /*10ad0*/  VIADD R7, R5, UR4 ;  /* 0x0000000405077c36 */ /* 0x000fe20008000000 */
[----:B------:R-:W-:Y:S01]  /*10ae0*/  BSSY B0, `(.L_x_409) ;  /* 0x0000007000007945 */ /* 0x000fe20003800000 */
[----:B------:R-:W-:-:S03]  /*10af0*/  IMAD.MOV.U32 R0, RZ, RZ, RZ ;  /* 0x000000ffff007224 */ /* 0x000fc600078e00ff */
[----:B------:R-:W-:-:S13]  /*10b00*/  ISETP.GE.OR P6, PT, R7, R6, !P0 ;  /* 0x000000060700720c */ /* 0x000fda00047c6670 */
[----:B------:R-:W-:Y:S05]  /*10b10*/  @P6 BRA `(.L_x_410) ;  /* 0x00000000000c6947 */ /* 0x000fea0003800000 */
[----:B------:R-:W0:Y:S02]  /*10b20*/  LDC.64 R2, c[0x0][0xc80] ;  /* 0x00032000ff027b82 */ /* 0x000e240000000a00 */
[----:B0-----:R-:W-:-:S05]  /*10b30*/  IMAD.WIDE R2, R7, 0x4, R2 ;  /* 0x0000000407027825 */ /* 0x001fca00078e0202 */
[----:B------:R0:W5:Y:S02]  /*10b40*/  LDG.E R0, desc[UR40][R2.64] ;  /* 0x0000002802007981 */ /* 0x000164000c1e1900 */
.L_x_410:
[----:B------:R-:W-:Y:S05]  /*10b50*/  BSYNC B0 ;  /* 0x0000000000007941 */ /* 0x000fea0003800000 */
.L_x_409:
        /* <DEDUP_REMOVED lines=15> */
[----:B------:R-:W0:Y:S02]  /*10c50*/  SHFL.IDX PT, R3, R9, 0x1f, 0x1f ;  /* 0x03e01f0009037f89 */ /* 0x000e2400000e0000 */
[----:B0-----:R-:W-:-:S04]  /*10c60*/  IMAD R3, R3, UR5, RZ ;  /* 0x0000000503037c24 */ /* 0x001fc8000f8e02ff */
[----:B------:R-:W-:-:S05]  /*10c70*/  IMAD.IADD R4, R3, 0x1, R4 ;  /* 0x0000000103047824 */ /* 0x000fca00078e0204 */
[----:B------:R-:W-:-:S13]  /*10c80*/  ISETP.GT.AND P6, PT, R4, UR6, PT ;  /* 0x0000000604007c0c */ /* 0x000fda000bfc4270 */
[----:B------:R-:W-:Y:S05]  /*10c90*/  @!P6 BRA `(.L_x_411) ;  /* 0xfffffffc007ce947 */ /* 0x000fea000383ffff */
[----:B------:R-:W-:-:S07]  /*10ca0*/  IMAD.MOV.U32 R7, RZ, RZ, R9 ;  /* 0x000000ffff077224 */ /* 0x000fce00078e0009 */
.L_x_407:
[----:B------:R-:W-:-:S04]  /*10cb0*/  IMAD.IADD R9, R4, 0x1, -R3 ;  /* 0x0000000104097824 */ /* 0x000fc800078e0a03 */
[----:B------:R-:W-:-:S05]  /*10cc0*/  IMAD R2, R7, UR5, R9 ;  /* 0x0000000507027c24 */ /* 0x000fca000f8e0209 */
[----:B------:R-:W-:-:S13]  /*10cd0*/  ISETP.GT.AND P0, PT, R2, UR6, PT ;  /* 0x0000000602007c0c */ /* 0x000fda000bf04270 */
[----:B------:R-:W-:-:S04]  /*10ce0*/  VOTE.ANY R6, PT, !P0 ;  /* 0x0000000000067806 */ /* 0x000fc800040e0100 */
[----:B------:R-:W0:Y:S01]  /*10cf0*/  POPC R19, R6 ;  /* 0x0000000600137309 */ /* 0x000e220000000000 */
[----:B------:R-:W-:Y:S01]  /*10d00*/  ISETP.NE.AND P0, PT, R6, RZ, PT ;  /* 0x000000ff0600720c */ /* 0x000fe20003f05270 */
[----:B0-----:R-:W0:Y:S02]  /*10d10*/  SHFL.IDX PT, R0, R0, R19, 0x1f ;  /* 0x00001f1300007589 */ /* 0x001e2400000e0000 */
[----:B0-----:R-:W-:-:S04]  /*10d20*/  IABS R4, R0 ;  /* 0x0000000000047213 */ /* 0x001fc80000000000 */
[----:B------:R-:W0:Y:S08]  /*10d30*/  I2F.RP R8, R4 ;  /* 0x0000000400087306 */ /* 0x000e300000209400 */
[----:B0-----:R-:W0:Y:S02]  /*10d40*/  MUFU.RCP R8, R8 ;  /* 0x0000000800087308 */ /* 0x001e240000001000 */
[----:B0-----:R-:W-:-:S06]  /*10d50*/  VIADD R2, R8, 0xffffffe ;  /* 0x0ffffffe08027836 */ /* 0x001fcc0000000000 */
[----:B------:R0:W1:Y:S01]  /*10d60*/  F2I.FTZ.U32.TRUNC.NTZ R3, R2 ;  /* 0x0000000200037305 */ /* 0x000062000021f000 */
[----:B------:R-:W-:Y:S05]  /*10d70*/  @!P0 BRA `(.L_x_412) ;  /* 0x0000000000088947 */ /* 0x000fea0003800000 */
[----:B------:R-:W-:-:S06]  /*10d80*/  VIADD R16, R19, 0xffffffff ;  /* 0xffffffff13107836 */ /* 0x000fcc0000000000 */
[----:B------:R2:W3:Y:S02]  /*10d90*/  SHFL.IDX PT, R16, R7, R16, 0x1f ;  /* 0x00001f1007107589 */ /* 0x0004e400000e0000 */
.L_x_412:
[----:B---3--:R-:W-:Y:S01]  /*10da0*/  IMAD R16, R16, UR5, R9 ;  /* 0x0000000510107c24 */ /* 0x008fe2000f8e0209 */
[----:B0-----:R-:W-:Y:S01]  /*10db0*/  IABS R2, R0 ;  /* 0x0000000000027213 */ /* 0x001fe20000000000 */
[----:B-12---:R-:W-:Y:S02]  /*10dc0*/  IMAD.MOV R7, RZ, RZ, -R3 ;  /* 0x000000ffff077224 */ /* 0x006fe400078e0a03 */
[----:B------:R-:W-:Y:S01]  /*10dd0*/  VIADD R19, R19, UR4 ;  /* 0x0000000413137c36 */ /* 0x000fe20008000000 */
[----:B------:R-:W-:Y:S01]  /*10de0*/  IADD3 R9, -R16, UR6, RZ ;  /* 0x0000000610097c10 */ /* 0x000fe2000fffe1ff */
[----:B------:R-:W-:Y:S01]  /*10df0*/  IMAD R7, R7, R4, RZ ;  /* 0x0000000407077224 */ /* 0x000fe200078e02ff */
[----:B------:R-:W-:Y:S01]  /*10e00*/  IADD3 R8, RZ, -R2, RZ ;  /* 0x80000002ff087210 */ /* 0x000fe20007ffe0ff */
[----:B------:R-:W-:Y:S01]  /*10e10*/  IMAD.MOV.U32 R2, RZ, RZ, RZ ;  /* 0x000000ffff027224 */ /* 0x000fe200078e00ff */
[----:B------:R-:W-:-:S03]  /*10e20*/  IABS R6, R9 ;  /* 0x0000000900067213 */ /* 0x000fc60000000000 */
[----:B------:R-:W-:-:S04]  /*10e30*/  IMAD.HI.U32 R2, R3, R7, R2 ;  /* 0x0000000703027227 */ /* 0x000fc800078e0002 */
[----:B------:R-:W-:Y:S02]  /*10e40*/  IMAD.MOV.U32 R3, RZ, RZ, R6 ;  /* 0x000000ffff037224 */ /* 0x000fe400078e0006 */
[----:B------:R-:W-:Y:S02]  /*10e50*/  IMAD.MOV.U32 R6, RZ, RZ, R8 ;  /* 0x000000ffff067224 */ /* 0x000fe400078e0008 */
        /* <DEDUP_REMOVED lines=10> */
[----:B------:R-:W-:Y:S02]  /*10f00*/  @!P2 IADD3 R2, -R2, RZ, RZ ;  /* 0x000000ff0202a210 */ /* 0x000fe40007ffe1ff */
[----:B------:R-:W-:-:S05]  /*10f10*/  @!P1 LOP3.LUT R2, RZ, R0, RZ, 0x33, !PT ;  /* 0x00000000ff029212 */ /* 0x000fca00078e33ff */
[--C-:B------:R-:W-:Y:S02]  /*10f20*/  IMAD.MOV R17, RZ, RZ, -R2.reuse ;  /* 0x000000ffff117224 */ /* 0x100fe400078e0a02 */
[----:B------:R-:W-:Y:S02]  /*10f30*/  IMAD.MOV.U32 R18, RZ, RZ, R2 ;  /* 0x000000ffff127224 */ /* 0x000fe400078e0002 */
[----:B------:R-:W-:Y:S01]  /*10f40*/  IMAD R17, R0, R17, R9 ;  /* 0x0000001100117224 */ /* 0x000fe200078e0209 */
[----:B------:R-:W-:Y:S06]  /*10f50*/  BRA `(.L_x_413) ;  /* 0x00000000000c7947 */ /* 0x000fec0003800000 */
.L_x_408:
[----:B------:R-:W-:Y:S02]  /*10f60*/  IMAD.MOV.U32 R17, RZ, RZ, RZ ;  /* 0x000000ffff117224 */ /* 0x000fe400078e00ff */
[----:B------:R-:W-:Y:S02]  /*10f70*/  IMAD.U32 R16, RZ, RZ, UR6 ;  /* 0x00000006ff107e24 */ /* 0x000fe4000f8e00ff */
[----:B------:R-:W-:-:S07]  /*10f80*/  IMAD.MOV.U32 R18, RZ, RZ, RZ ;  /* 0x000000ffff127224 */ /* 0x000fce00078e00ff */
.L_x_413:
[----:B------:R-:W-:-:S13]  /*10f90*/  ISETP.NE.AND P0, PT, R5, RZ, PT ;  /* 0x000000ff0500720c */ /* 0x000fda0003f05270 */
[----:B------:R-:W0:Y:S01]  /*10fa0*/  @!P0 S2R R3, SR_CgaCtaId ;  /* 0x0000000000038919 */ /* 0x000e220000008800 */
[----:B------:R-:W-:-:S04]  /*10fb0*/  @!P0 MOV R0, 0x400 ;  /* 0x0000040000008802 */ /* 0x000fc80000000f00 */
[----:B0-----:R-:W-:-:S05]  /*10fc0*/  @!P0 LEA R0, R3, R0, 0x18 ;  /* 0x0000000003008211 */ /* 0x001fca00078ec0ff */
[----:B------:R2:W-:Y:S01]  /*10fd0*/  @!P0 STS.128 [R0+0x132d0], R16 ;  /* 0x0132d01000008388 */ /* 0x0005e20000000c00 */
[----:B------:R-:W-:Y:S06]  /*10fe0*/  BAR.ARV 0x5, 0x200 ;  /* 0x0148000000007b1d */ /* 0x000fec0000002000 */
.L_x_406:
[----:B------:R3:W-:Y:S01]  /*10ff0*/  STL [R1+0x40], RZ ;  /* 0x000040ff01007387 */ /* 0x0007e20000100800 */
[----:B------:R-:W-:Y:S01]  /*11000*/  ULDC UR4, c[0x0][0xc3c] ;  /* 0x00030f0000047ab9 */ /* 0x000fe20000000800 */
[----:B------:R-:W-:Y:S01]  /*11010*/  MOV R26, 0x1 ;  /* 0x00000001001a7802 */ /* 0x000fe20000000f00 */
[----:B------:R-:W-:Y:S01]  /*11020*/  IMAD.MOV.U32 R24, RZ, RZ, RZ ;  /* 0x000000ffff187224 */ /* 0x000fe200078e00ff */
[----:B-1----:R-:W-:-:S13]  /*11030*/  ISETP.GE.AND P0, PT, R19, UR4, PT ;  /* 0x0000000413007c0c */ /* 0x002fda000bf06270 */
[----:B---3--:R-:W-:Y:S05]  /*11040*/  @P0 BRA `(.L_x_414) ;  /* 0x0000004800dc0947 */ /* 0x008fea0003800000 */
[----:B------:R-:W3:Y:S01]  /*11050*/  LDL R10, [R1+0x34] ;  /* 0x00003400010a7983 */ /* 0x000ee20000100800 */
[----:B------:R-:W1:Y:S01]  /*11060*/  S2R R12, SR_TID.X ;  /* 0x00000000000c7919 */ /* 0x000e620000002100 */
[----:B------:R-:W4:Y:S01]  /*11070*/  S2UR UR5, SR_CgaCtaId ;  /* 0x00000000000579c3 */ /* 0x000f220000008800 */
[----:B------:R-:W-:Y:S01]  /*11080*/  UMOV UR4, 0x400 ;  /* 0x0000040000047882 */ /* 0x000fe20000000000 */
[C---:B-1----:R-:W-:Y:S01]  /*11090*/  IMAD.SHL.U32 R3, R12.reuse, 0x40, RZ ;  /* 0x000000400c037824 */ /* 0x042fe200078e00ff */
[C---:B------:R-:W-:Y:S01]  /*110a0*/  LOP3.LUT R11, R12.reuse, 0x7f, RZ, 0xc0, !PT ;  /* 0x0000007f0c0b7812 */ /* 0x040fe200078ec0ff */
[C---:B0-----:R-:W-:Y:S01]  /*110b0*/  IMAD.SHL.U32 R2, R12.reuse, 0x10, RZ ;  /* 0x000000100c027824 */ /* 0x041fe200078e00ff */
[----:B------:R-:W-:Y:S01]  /*110c0*/  SHF.R.U32.HI R5, RZ, 0x1, R12 ;  /* 0x00000001ff057819 */ /* 0x000fe2000001160c */
[----:B--2---:R-:W-:Y:S01]  /*110d0*/  IMAD.SHL.U32 R0, R12, 0x20, RZ ;  /* 0x000000200c007824 */ /* 0x004fe200078e00ff */
[----:B------:R-:W-:Y:S01]  /*110e0*/  LOP3.LUT R4, R3, 0x180, RZ, 0xc0, !PT ;  /* 0x0000018003047812 */ /* 0x000fe200078ec0ff */
[----:B------:R-:W-:Y:S01]  /*110f0*/  IMAD.SHL.U32 R7, R11, 0x10, RZ ;  /* 0x000000100b077824 */ /* 0x000fe200078e00ff */
[----:B------:R-:W-:Y:S01]  /*11100*/  LOP3.LUT R8, R2, 0x1b0, RZ, 0xc0, !PT ;  /* 0x000001b002087812 */ /* 0x000fe200078ec0ff */
[----:B------:R-:W-:Y:S01]  /*11110*/  IMAD.SHL.U32 R9, R12, 0x2, RZ ;  /* 0x000000020c097824 */ /* 0x000fe200078e00ff */
[----:B------:R-:W-:-:S02]  /*11120*/  LOP3.LUT R4, R4, 0x30, R5, 0xf8, !PT ;  /* 0x0000003004047812 */ /* 0x000fc400078ef805 */
[----:B------:R-:W-:Y:S02]  /*11130*/  SHF.L.U32 R5, R12, 0x3, RZ ;  /* 0x000000030c057819 */ /* 0x000fe400000006ff */
[----:B------:R-:W-:Y:S02]  /*11140*/  LOP3.LUT R6, R0, 0x80, RZ, 0xc0, !PT ;  /* 0x0000008000067812 */ /* 0x000fe400078ec0ff */
[----:B------:R-:W-:Y:S02]  /*11150*/  LOP3.LUT R7, R7, 0x600, RZ, 0xc0, !PT ;  /* 0x0000060007077812 */ /* 0x000fe400078ec0ff */
[----:B------:R-:W-:Y:S01]  /*11160*/  LOP3.LUT R8, R8, 0x30, R9, 0x78, !PT ;  /* 0x0000003008087812 */ /* 0x000fe200078e7809 */
[----:B------:R-:W-:Y:S01]  /*11170*/  IMAD.SHL.U32 R9, R12, 0x4, RZ ;  /* 0x000000040c097824 */ /* 0x000fe200078e00ff */
[----:B------:R-:W-:Y:S02]  /*11180*/  LOP3.LUT R4, R4, 0x30, R5, 0x78, !PT ;  /* 0x0000003004047812 */ /* 0x000fe400078e7805 */
[----:B------:R-:W-:-:S02]  /*11190*/  LOP3.LUT R6, R6, 0x10, R12, 0xf8, !PT ;  /* 0x0000001006067812 */ /* 0x000fc400078ef80c */
[--C-:B------:R-:W-:Y:S01]  /*111a0*/  LOP3.LUT R5, R7, 0x60, R0.reuse, 0xf8, !PT ;  /* 0x0000006007057812 */ /* 0x100fe200078ef800 */
[----:B----4-:R-:W-:Y:S01]  /*111b0*/  ULEA UR4, UR5, UR4, 0x18 ;  /* 0x0000000405047291 */ /* 0x010fe2000f8ec03f */
[----:B------:R-:W-:Y:S02]  /*111c0*/  LOP3.LUT R6, R6, 0x10, R9, 0x78, !PT ;  /* 0x0000001006067812 */ /* 0x000fe400078e7809 */
[----:B------:R-:W-:Y:S02]  /*111d0*/  LOP3.LUT R5, R5, 0x100, R0, 0xf8, !PT ;  /* 0x0000010005057812 */ /* 0x000fe400078ef800 */
[----:B------:R-:W-:Y:S02]  /*111e0*/  LOP3.LUT R3, R4, 0x640, R3, 0xf8, !PT ;  /* 0x0000064004037812 */ /* 0x000fe400078ef803 */
[----:B------:R-:W-:Y:S02]  /*111f0*/  LOP3.LUT R7, R7, 0x40, R2, 0xf8, !PT ;  /* 0x0000004007077812 */ /* 0x000fe400078ef802 */
[----:B------:R-:W-:Y:S01]  /*11200*/  LOP3.LUT R2, R5, R6, RZ, 0xfc, !PT ;  /* 0x0000000605027212 */ /* 0x000fe200078efcff */
[----:B------:R0:W-:Y:S01]  /*11210*/  STL [R1+0xc], R3 ;  /* 0x00000c0301007387 */ /* 0x0001e20000100800 */
[----:B------:R-:W-:Y:S01]  /*11220*/  LOP3.LUT R7, R7, R8, RZ, 0xfc, !PT ;  /* 0x0000000807077212 */ /* 0x000fe200078efcff */
[----:B------:R-:W-:-:S02]  /*11230*/  IMAD.U32 R22, RZ, RZ, UR4 ;  /* 0x00000004ff167e24 */ /* 0x000fc4000f8e00ff */
[----:B------:R1:W-:Y:S01]  /*11240*/  STL [R1+0x8], R2 ;  /* 0x0000080201007387 */ /* 0x0003e20000100800 */
[----:B0-----:R-:W-:-:S04]  /*11250*/  SHF.R.U32.HI R3, RZ, 0x2, R11 ;  /* 0x00000002ff037819 */ /* 0x001fc8000001160b */
[----:B------:R-:W-:Y:S01]  /*11260*/  LOP3.LUT R3, R3, 0x60, R0, 0xf8, !PT ;  /* 0x0000006003037812 */ /* 0x000fe200078ef800 */
[----:B-1----:R-:W-:Y:S01]  /*11270*/  IMAD.IADD R2, R22, 0x1, R7 ;  /* 0x0000000116027824 */ /* 0x002fe200078e0207 */
[----:B------:R-:W-:Y:S01]  /*11280*/  BSSY B7, `(.L_x_414) ;  /* 0x0000493000077945 */ /* 0x000fe20003800000 */
[----:B------:R-:W-:Y:S01]  /*11290*/  IMAD.MOV.U32 R27, RZ, RZ, 0x1 ;  /* 0x00000001ff1b7424 */ /* 0x000fe200078e00ff */
[----:B------:R-:W-:Y:S01]  /*112a0*/  CS2R R24, SRZ ;  /* 0x0000000000187805 */ /* 0x000fe2000001ff00 */
[----:B------:R-:W-:Y:S01]  /*112b0*/  IMAD.MOV.U32 R26, RZ, RZ, 0x1 ;  /* 0x00000001ff1a7424 */ /* 0x000fe200078e00ff */
[----:B------:R-:W-:Y:S01]  /*112c0*/  ULDC.64 UR38, c[0x0][0x198] ;  /* 0x0000660000267ab9 */ /* 0x000fe20000000a00 */
[----:B------:R-:W-:Y:S01]  /*112d0*/  ULDC UR36, c[0x0][0xc] ;  /* 0x0000030000247ab9 */ /* 0x000fe20000000800 */
[C---:B---3--:R-:W-:Y:S02]  /*112e0*/  LOP3.LUT R4, R10.reuse, 0x1, RZ, 0xfc, !PT ;  /* 0x000000010a047812 */ /* 0x048fe400078efcff */
[----:B------:R-:W-:-:S03]  /*112f0*/  LOP3.LUT R0, R10, 0x2, RZ, 0xfc, !PT ;  /* 0x000000020a007812 */ /* 0x000fc600078efcff */
[----:B------:R0:W-:Y:S04]  /*11300*/  STL [R1+0x48], R4 ;  /* 0x0000480401007387 */ /* 0x0001e80000100800 */
[----:B------:R0:W-:Y:S04]  /*11310*/  STL [R1+0x30], R2 ;  /* 0x0000300201007387 */ /* 0x0001e80000100800 */
[----:B------:R0:W-:Y:S04]  /*11320*/  STL [R1+0x18], R0 ;  /* 0x0000180001007387 */ /* 0x0001e80000100800 */
[----:B------:R0:W-:Y:S02]  /*11330*/  STL [R1+0x40], RZ ;  /* 0x000040ff01007387 */ /* 0x0001e40000100800 */
.L_x_516:
[----:B0-----:R-:W0:Y:S02]  /*11340*/  LDC.64 R2, c[0x0][0xc88] ;  /* 0x00032200ff027b82 */ /* 0x001e240000000a00 */
[----:B0-----:R-:W-:-:S05]  /*11350*/  IMAD.WIDE R2, R19, 0x4, R2 ;  /* 0x0000000413027825 */ /* 0x001fca00078e0202 */
[----:B------:R-:W2:Y:S01]  /*11360*/  LDG.E R13, desc[UR40][R2.64] ;  /* 0x00000028020d7981 */ /* 0x000ea2000c1e1900 */
[----:B------:R-:W-:Y:S05]  /*11370*/  YIELD ;  /* 0x0000000000007946 */ /* 0x000fea0003800000 */
[----:B------:R-:W-:Y:S01]  /*11380*/  ULDC.64 UR4, c[0x0][0xa28] ;  /* 0x00028a0000047ab9 */ /* 0x000fe20000000a00 */
[----:B------:R-:W-:Y:S01]  /*11390*/  ULDC.64 UR6, c[0x0][0xa00] ;  /* 0x0002800000067ab9 */ /* 0x000fe20000000a00 */
[----:B------:R-:W-:Y:S02]  /*113a0*/  ISETP.NE.U32.AND P0, PT, RZ, UR4, PT ;  /* 0x00000004ff007c0c */ /* 0x000fe4000bf05070 */
[----:B------:R-:W-:Y:S01]  /*113b0*/  CS2R R8, SRZ ;  /* 0x0000000000087805 */ /* 0x000fe2000001ff00 */
[----:B------:R-:W-:Y:S01]  /*113c0*/  ULDC.64 UR8, c[0x0][0xa18] ;  /* 0x0002860000087ab9 */ /* 0x000fe20000000a00 */
[----:B------:R-:W-:-:S02]  /*113d0*/  ISETP.NE.AND.EX P1, PT, RZ, UR5, PT, P0 ;  /* 0x00000005ff007c0c */ /* 0x000fc4000bf25300 */
[----:B------:R-:W-:-:S04]  /*113e0*/  ISETP.NE.U32.AND P0, PT, RZ, UR6, PT ;  /* 0x00000006ff007c0c */ /* 0x000fc8000bf05070 */
[----:B------:R-:W-:Y:S02]  /*113f0*/  ISETP.NE.AND.EX P0, PT, RZ, UR7, PT, P0 ;  /* 0x00000007ff007c0c */ /* 0x000fe4000bf05300 */
[----:B--2---:R-:W-:Y:S01]  /*11400*/  SHF.R.S32.HI R0, RZ, 0x1f, R13 ;  /* 0x0000001fff007819 */ /* 0x004fe2000001140d */
[----:B------:R-:W-:-:S04]  /*11410*/  IMAD.SHL.U32 R23, R13, 0x4, RZ ;  /* 0x000000040d177824 */ /* 0x000fc800078e00ff */
[C---:B------:R-:W-:Y:S01]  /*11420*/  @P1 LEA R4, P2, R13.reuse, UR4, 0x2 ;  /* 0x000000040d041c11 */ /* 0x040fe2000f8410ff */
[----:B------:R-:W-:Y:S01]  /*11430*/  STL [R1+0x10], R13 ;  /* 0x0000100d01007387 */ /* 0x000fe20000100800 */
[C-C-:B------:R-:W-:Y:S02]  /*11440*/  SHF.L.U64.HI R29, R13.reuse, 0x2, R0.reuse ;  /* 0x000000020d1d7819 */ /* 0x140fe40000010200 */
[----:B------:R-:W-:Y:S01]  /*11450*/  @P1 LEA.HI.X R5, R13, UR5, R0, 0x2, P2 ;  /* 0x000000050d051c11 */ /* 0x000fe200090f1400 */
[----:B------:R-:W-:Y:S01]  /*11460*/  ULDC.64 UR4, c[0x0][0xa08] ;  /* 0x0002820000047ab9 */ /* 0x000fe20000000a00 */
[----:B------:R-:W-:Y:S01]  /*11470*/  IADD3 R2, P2, R23, UR6, RZ ;  /* 0x0000000617027c10 */ /* 0x000fe2000ff5e0ff */
[----:B------:R0:W-:Y:S03]  /*11480*/  STL [R1+0x28], R0 ;  /* 0x0000280001007387 */ /* 0x0001e60000100800 */
[----:B------:R-:W-:Y:S01]  /*11490*/  IADD3.X R3, R29, UR7, RZ, P2, !PT ;  /* 0x000000071d037c10 */ /* 0x000fe200097fe4ff */
[----:B------:R-:W-:Y:S01]  /*114a0*/  ULDC.64 UR6, c[0x0][0xa10] ;  /* 0x0002840000067ab9 */ /* 0x000fe20000000a00 */
[----:B------:R-:W-:Y:S01]  /*114b0*/  ISETP.NE.U32.AND P3, PT, RZ, UR8, PT ;  /* 0x00000008ff007c0c */ /* 0x000fe2000bf65070 */
[----:B-1----:R1:W5:Y:S01]  /*114c0*/  @P1 LDG.E R8, desc[UR40][R4.64] ;  /* 0x0000002804081981 */ /* 0x002362000c1e1900 */
[----:B------:R-:W-:-:S02]  /*114d0*/  IADD3 R6, P4, R23, UR4, RZ ;  /* 0x0000000417067c10 */ /* 0x000fc4000ff9e0ff */
[----:B------:R-:W-:Y:S01]  /*114e0*/  ISETP.NE.AND.EX P3, PT, RZ, UR9, PT, P3 ;  /* 0x00000009ff007c0c */ /* 0x000fe2000bf65330 */
[----:B------:R-:W2:Y:S01]  /*114f0*/  @P0 LDG.E R9, desc[UR40][R2.64] ;  /* 0x0000002802090981 */ /* 0x000ea2000c1e1900 */
[----:B------:R-:W-:Y:S01]  /*11500*/  IADD3.X R7, R29, UR5, RZ, P4, !PT ;  /* 0x000000051d077c10 */ /* 0x000fe2000a7fe4ff */
[----:B0-----:R-:W-:Y:S01]  /*11510*/  IMAD.MOV.U32 R0, RZ, RZ, RZ ;  /* 0x000000ffff007224 */ /* 0x001fe200078e00ff */
[----:B------:R-:W-:Y:S02]  /*11520*/  ISETP.NE.U32.AND P1, PT, RZ, UR4, PT ;  /* 0x00000004ff007c0c */ /* 0x000fe4000bf25070 */
[----:B------:R-:W-:Y:S02]  /*11530*/  ISETP.NE.U32.AND P2, PT, RZ, UR6, PT ;  /* 0x00000006ff007c0c */ /* 0x000fe4000bf45070 */
[----:B-1----:R-:W-:Y:S01]  /*11540*/  IADD3 R4, P4, R23, UR6, RZ ;  /* 0x0000000617047c10 */ /* 0x002fe2000ff9e0ff */
[----:B------:R-:W-:Y:S01]  /*11550*/  ULDC UR4, c[0x0][0x288] ;  /* 0x0000a20000047ab9 */ /* 0x000fe20000000800 */
[----:B------:R-:W-:-:S02]  /*11560*/  ISETP.NE.AND.EX P1, PT, RZ, UR5, PT, P1 ;  /* 0x00000005ff007c0c */ /* 0x000fc4000bf25310 */
[----:B------:R-:W-:Y:S02]  /*11570*/  IADD3.X R5, R29, UR7, RZ, P4, !PT ;  /* 0x000000071d057c10 */ /* 0x000fe4000a7fe4ff */
[----:B------:R-:W-:Y:S02]  /*11580*/  @P3 IADD3 R10, P4, R23, UR8, RZ ;  /* 0x00000008170a3c10 */ /* 0x000fe4000ff9e0ff */
[----:B------:R-:W-:Y:S02]  /*11590*/  ISETP.NE.AND.EX P2, PT, RZ, UR7, PT, P2 ;  /* 0x00000007ff007c0c */ /* 0x000fe4000bf45320 */
[----:B------:R-:W-:Y:S02]  /*115a0*/  @P3 IADD3.X R11, R29, UR9, RZ, P4, !PT ;  /* 0x000000091d0b3c10 */ /* 0x000fe4000a7fe4ff */
[----:B------:R-:W-:-:S06]  /*115b0*/  MOV R12, RZ ;  /* 0x000000ff000c7202 */ /* 0x000fcc0000000f00 */
[----:B------:R-:W5:Y:S04]  /*115c0*/  @P1 LDG.E R12, desc[UR40][R6.64] ;  /* 0x00000028060c1981 */ /* 0x000f68000c1e1900 */
[----:B------:R-:W5:Y:S04]  /*115d0*/  @P2 LDG.E R0, desc[UR40][R4.64] ;  /* 0x0000002804002981 */ /* 0x000f68000c1e1900 */
[----:B--2---:R0:W-:Y:S02]  /*115e0*/  STL [R1+0x14], R9 ;  /* 0x0000140901007387 */ /* 0x0041e40000100800 */
[----:B0-----:R-:W-:Y:S01]  /*115f0*/  IMAD.U32 R9, RZ, RZ, UR4 ;  /* 0x00000004ff097e24 */ /* 0x001fe2000f8e00ff */
[----:B------:R-:W-:-:S05]  /*11600*/  ULDC.64 UR4, c[0x0][0x418] ;  /* 0x0001060000047ab9 */ /* 0x000fca0000000a00 */
[----:B------:R0:W2:Y:S01]  /*11610*/  @P3 LDG.E R9, desc[UR40][R10.64] ;  /* 0x000000280a093981 */ /* 0x0000a2000c1e1900 */
[----:B------:R-:W-:-:S03]  /*11620*/  UISETP.NE.U32.AND UP0, UPT, UR4, URZ, UPT ;  /* 0x0000003f0400728c */ /* 0x000fc6000bf05070 */
[----:B------:R-:W-:Y:S01]  /*11630*/  ULDC UR4, c[0x0][0x424] ;  /* 0x0001090000047ab9 */ /* 0x000fe20000000800 */
[----:B------:R-:W-:-:S03]  /*11640*/  UISETP.NE.AND.EX UP0, UPT, UR5, URZ, UPT, UP0 ;  /* 0x0000003f0500728c */ /* 0x000fc6000bf05300 */
[----:B------:R-:W-:Y:S01]  /*11650*/  ULDC UR5, c[0x0][0x2f0] ;  /* 0x0000bc0000057ab9 */ /* 0x000fe20000000800 */
[----:B------:R-:W-:-:S04]  /*11660*/  USEL UR4, UR4, 0x1, UP0 ;  /* 0x0000000104047887 */ /* 0x000fc80008000000 */
[----:B------:R-:W-:-:S03]  /*11670*/  UIMAD UR4, UR4, UR5, URZ ;  /* 0x00000005040472a4 */ /* 0x000fc6000f8e023f */
[----:B------:R-:W-:-:S03]  /*11680*/  ULDC UR5, c[0x0][0x348] ;  /* 0x0000d20000057ab9 */ /* 0x000fc60000000800 */
[----:B0-----:R-:W-:Y:S01]  /*11690*/  IMAD.U32 R10, RZ, RZ, UR4 ;  /* 0x00000004ff0a7e24 */ /* 0x001fe2000f8e00ff */
[----:B--2---:R0:W-:Y:S02]  /*116a0*/  STL [R1+0x3c], R9 ;  /* 0x00003c0901007387 */ /* 0x0041e40000100800 */
[----:B0-----:R-:W-:Y:S01]  /*116b0*/  IMAD.U32 R9, RZ, RZ, UR5 ;  /* 0x00000005ff097e24 */ /* 0x001fe2000f8e00ff */
[----:B---3--:R-:W-:Y:S06]  /*116c0*/  @P3 BRA `(.L_x_415) ;  /* 0x0000000000143947 */ /* 0x008fec0003800000 */
[----:B------:R-:W-:Y:S05]  /*116d0*/  @!P0 BRA `(.L_x_415) ;  /* 0x0000000000108947 */ /* 0x000fea0003800000 */
[----:B------:R-:W2:Y:S04]  /*116e0*/  LDG.E R11, desc[UR40][R2.64] ;  /* 0x00000028020b7981 */ /* 0x000ea8000c1e1900 */
[----:B------:R-:W2:Y:S02]  /*116f0*/  LDG.E R2, desc[UR40][R2.64+0x4] ;  /* 0x0000042802027981 */ /* 0x000ea4000c1e1900 */
[----:B--2---:R-:W-:-:S05]  /*11700*/  IMAD.IADD R2, R2, 0x1, -R11 ;  /* 0x0000000102027824 */ /* 0x004fca00078e0a0b */
[----:B------:R0:W-:Y:S02]  /*11710*/  STL [R1+0x3c], R2 ;  /* 0x00003c0201007387 */ /* 0x0001e40000100800 */
.L_x_415:
[----:B0----5:R-:W-:Y:S01]  /*11720*/  IMAD.IADD R2, R12, 0x1, R8 ;  /* 0x000000010c027824 */ /* 0x021fe200078e0208 */
[----:B------:R-:W-:Y:S01]  /*11730*/  ULDC.64 UR4, c[0x0][0xa20] ;  /* 0x0002880000047ab9 */ /* 0x000fe20000000a00 */
[----:B------:R-:W-:Y:S02]  /*11740*/  MOV R28, R13 ;  /* 0x0000000d001c7202 */ /* 0x000fe40000000f00 */
[----:B------:R-:W-:Y:S01]  /*11750*/  ISETP.NE.U32.AND P0, PT, RZ, UR4, PT ;  /* 0x00000004ff007c0c */ /* 0x000fe2000bf05070 */
[----:B------:R0:W-:Y:S03]  /*11760*/  STL [R1+0x4], R2 ;  /* 0x0000040201007387 */ /* 0x0001e60000100800 */
[----:B------:R-:W-:-:S13]  /*11770*/  ISETP.NE.AND.EX P0, PT, RZ, UR5, PT, P0 ;  /* 0x00000005ff007c0c */ /* 0x000fda000bf05300 */
[----:B0-----:R-:W-:Y:S05]  /*11780*/  @!P0 BRA `(.L_x_416) ;  /* 0x0000000000108947 */ /* 0x001fea0003800000 */
[----:B------:R-:W-:-:S04]  /*11790*/  IADD3 R2, P0, R23, UR4, RZ ;  /* 0x0000000417027c10 */ /* 0x000fc8000ff1e0ff */
[----:B------:R-:W-:-:S05]  /*117a0*/  IADD3.X R3, R29, UR5, RZ, P0, !PT ;  /* 0x000000051d037c10 */ /* 0x000fca00087fe4ff */
[----:B------:R0:W5:Y:S01]  /*117b0*/  LDG.E R10, desc[UR40][R2.64] ;  /* 0x00000028020a7981 */ /* 0x000162000c1e1900 */
[----:B------:R-:W-:Y:S05]  /*117c0*/  BRA `(.L_x_417) ;  /* 0x0000000000107947 */ /* 0x000fea0003800000 */
.L_x_416:
[----:B------:R-:W-:Y:S05]  /*117d0*/  @!P1 BRA `(.L_x_417) ;  /* 0x00000000000c9947 */ /* 0x000fea0003800000 */
[----:B------:R-:W2:Y:S04]  /*117e0*/  LDG.E R10, desc[UR40][R6.64] ;  /* 0x00000028060a7981 */ /* 0x000ea8000c1e1900 */
[----:B------:R-:W2:Y:S02]  /*117f0*/  LDG.E R6, desc[UR40][R6.64+0x4] ;  /* 0x0000042806067981 */ /* 0x000ea4000c1e1900 */
[----:B--2---:R-:W-:-:S07]  /*11800*/  IMAD.IADD R10, R6, 0x1, -R10 ;  /* 0x00000001060a7824 */ /* 0x004fce00078e0a0a */
.L_x_417:
[----:B0-----:R-:W2:Y:S01]  /*11810*/  @P2 LDG.E R2, desc[UR40][R4.64] ;  /* 0x0000002804022981 */ /* 0x001ea2000c1e1900 */
[----:B-----5:R-:W-:-:S03]  /*11820*/  IMAD.IADD R10, R10, 0x1, -R8 ;  /* 0x000000010a0a7824 */ /* 0x020fc600078e0a08 */
[----:B------:R-:W2:Y:S01]  /*11830*/  @P2 LDG.E R4, desc[UR40][R4.64+0x4] ;  /* 0x0000042804042981 */ /* 0x000ea2000c1e1900 */
[----:B------:R-:W-:Y:S01]  /*11840*/  BSSY B0, `(.L_x_418) ;  /* 0x00000dc000007945 */ /* 0x000fe20003800000 */
[----:B--2---:R-:W-:-:S04]  /*11850*/  @P2 IMAD.IADD R9, R4, 0x1, -R2 ;  /* 0x0000000104092824 */ /* 0x004fc800078e0a02 */
[----:B------:R-:W-:-:S04]  /*11860*/  IMAD.IADD R3, R10, 0x1, R9 ;  /* 0x000000010a037824 */ /* 0x000fc800078e0209 */
[----:B------:R-:W-:-:S04]  /*11870*/  VIADD R2, R3, 0x9f ;  /* 0x0000009f03027836 */ /* 0x000fc80000000000 */
[----:B------:R-:W-:Y:S01]  /*11880*/  IMAD.HI R2, R2, 0x66666667, RZ ;  /* 0x6666666702027827 */ /* 0x000fe200078e02ff */
[----:B------:R0:W-:Y:S04]  /*11890*/  STL [R1+0x2c], R3 ;  /* 0x00002c0301007387 */ /* 0x0001e80000100800 */
[----:B0-----:R-:W-:-:S04]  /*118a0*/  SHF.R.U32.HI R3, RZ, 0x1f, R2 ;  /* 0x0000001fff037819 */ /* 0x001fc80000011602 */
[----:B------:R-:W-:Y:S01]  /*118b0*/  LEA.HI.SX32 R4, R2, R3, 0x1a ;  /* 0x0000000302047211 */ /* 0x000fe200078fd2ff */
[----:B------:R-:W-:-:S04]  /*118c0*/  IMAD.MOV R3, RZ, RZ, -R10 ;  /* 0x000000ffff037224 */ /* 0x000fc800078e0a0a */
[----:B------:R-:W-:Y:S01]  /*118d0*/  IMAD R2, R4, 0xa0, -R10 ;  /* 0x000000a004027824 */ /* 0x000fe200078e0a0a */
[----:B------:R-:W-:-:S04]  /*118e0*/  VIMNMX R3, RZ, R3, !PT ;  /* 0x00000003ff037248 */ /* 0x000fc80007fe0100 */
[----:B------:R-:W-:-:S04]  /*118f0*/  VIMNMX R2, R2, R9, PT ;  /* 0x0000000902027248 */ /* 0x000fc80003fe0100 */
[----:B------:R-:W-:Y:S01]  /*11900*/  ISETP.GT.AND P0, PT, R2, R3, PT ;  /* 0x000000030200720c */ /* 0x000fe20003f04270 */
[----:B------:R0:W-:-:S12]  /*11910*/  STL [R1+0x38], R4 ;  /* 0x0000380401007387 */ /* 0x0001d80000100800 */
[----:B------:R-:W-:Y:S01]  /*11920*/  @P0 IADD3 R2, R2, 0x9f, RZ ;  /* 0x0000009f02020810 */ /* 0x000fe20007ffe0ff */
[----:B0-----:R-:W-:-:S04]  /*11930*/  IMAD.WIDE.U32 R4, R3, -0x33333333, RZ ;  /* 0xcccccccd03047825 */ /* 0x001fc800078e00ff */
[----:B------:R-:W-:Y:S01]  /*11940*/  @P0 IMAD.HI R2, R2, 0x66666667, RZ ;  /* 0x6666666702020827 */ /* 0x000fe200078e02ff */
[----:B------:R-:W-:-:S04]  /*11950*/  SHF.R.U32.HI R4, RZ, 0x7, R5 ;  /* 0x00000007ff047819 */ /* 0x000fc80000011605 */
[----:B------:R-:W-:Y:S01]  /*11960*/  @P0 SHF.R.U32.HI R5, RZ, 0x1f, R2 ;  /* 0x0000001fff050819 */ /* 0x000fe20000011602 */
[----:B------:R-:W-:-:S03]  /*11970*/  IMAD.MOV.U32 R3, RZ, RZ, R4 ;  /* 0x000000ffff037224 */ /* 0x000fc600078e0004 */
[----:B------:R-:W-:-:S04]  /*11980*/  @P0 LEA.HI.SX32 R3, R2, R5, 0x1a ;  /* 0x0000000502030211 */ /* 0x000fc800078fd2ff */
[----:B------:R-:W-:Y:S02]  /*11990*/  ISETP.GT.AND P1, PT, R3, R4, PT ;  /* 0x000000040300720c */ /* 0x000fe40003f24270 */
[----:B------:R-:W-:-:S11]  /*119a0*/  PLOP3.LUT P0, PT, PT, PT, PT, 0x80, 0x0 ;  /* 0x000000000000781c */ /* 0x000fd60003f0f070 */
[----:B------:R-:W-:Y:S05]  /*119b0*/  @!P1 BRA `(.L_x_419) ;  /* 0x0000000c00109947 */ /* 0x000fea0003800000 */
[----:B------:R-:W-:Y:S01]  /*119c0*/  UMOV UR4, 0xffffffff ;  /* 0xffffffff00047882 */ /* 0x000fe20000000000 */
[----:B------:R-:W-:Y:S02]  /*119d0*/  SEL R2, R28, RZ, !P2 ;  /* 0x000000ff1c027207 */ /* 0x000fe40005000000 */
[----:B------:R-:W-:Y:S05]  /*119e0*/  BRA.DIV UR4, `(.L_x_420) ;  /* 0x0000004e041c7947 */ /* 0x000fea000b800000 */
[----:B------:R-:W0:Y:S02]  /*119f0*/  S2R R5, SR_TID.X ;  /* 0x0000000000057919 */ /* 0x000e240000002100 */
[----:B0-----:R-:W-:-:S04]  /*11a00*/  SHF.R.U32.HI R5, RZ, 0x5, R5 ;  /* 0x00000005ff057819 */ /* 0x001fc80000011605 */
[----:B------:R-:W-:-:S05]  /*11a10*/  LOP3.LUT R5, R5, 0x3, RZ, 0xc0, !PT ;  /* 0x0000000305057812 */ /* 0x000fca00078ec0ff */
[----:B------:R0:W1:Y:S02]  /*11a20*/  SHFL.IDX PT, R14, R5, RZ, 0x1f ;  /* 0x00001fff050e7589 */ /* 0x00006400000e0000 */
.L_x_551:
[----:B-1----:R-:W-:Y:S02]  /*11a30*/  ISETP.NE.AND P0, PT, R14, RZ, PT ;  /* 0x000000ff0e00720c */ /* 0x002fe40003f05270 */
[----:B------:R-:W-:-:S11]  /*11a40*/  PLOP3.LUT P6, PT, PT, PT, PT, 0x8, 0x0 ;  /* 0x000000000000781c */ /* 0x000fd60003fce170 */
[----:B------:R-:W-:Y:S05]  /*11a50*/  @P0 BRA `(.L_x_421) ;  /* 0x00000000000c0947 */ /* 0x000fea0003800000 */
[----:B------:R-:W-:-:S03]  /*11a60*/  UMOV UR4, 0xffffffff ;  /* 0xffffffff00047882 */ /* 0x000fc60000000000 */
[----:B------:R-:W-:Y:S05]  /*11a70*/  BRA.DIV UR4, `(.L_x_422) ;  /* 0x0000004e042c7947 */ /* 0x000fea000b800000 */
[----:B------:R-:W-:-:S13]  /*11a80*/  ELECT P6, URZ, PT ;  /* 0x00000000003f782f */ /* 0x000fda00038c0000 */
.L_x_421:
[----:B0-----:R-:W2:Y:S01]  /*11a90*/  LDL R5, [R1+0x40] ;  /* 0x0000400001057983 */ /* 0x001ea20000100800 */
[----:B------:R-:W-:Y:S01]  /*11aa0*/  BSSY B1, `(.L_x_423) ;  /* 0x0000008000017945 */ /* 0x000fe20003800000 */
[----:B--2---:R-:W-:-:S05]  /*11ab0*/  VIADD R5, R5, 0x1 ;  /* 0x0000000105057836 */ /* 0x004fca0000000000 */
[----:B------:R-:W-:-:S04]  /*11ac0*/  LEA.HI R6, R5, R5, RZ, 0x1 ;  /* 0x0000000505067211 */ /* 0x000fc800078f08ff */
[----:B------:R-:W-:-:S05]  /*11ad0*/  LOP3.LUT R6, R6, 0xfffffffe, RZ, 0xc0, !PT ;  /* 0xfffffffe06067812 */ /* 0x000fca00078ec0ff */
[----:B------:R-:W-:-:S05]  /*11ae0*/  IMAD.IADD R5, R5, 0x1, -R6 ;  /* 0x0000000105057824 */ /* 0x000fca00078e0a06 */
[----:B------:R-:W-:-:S04]  /*11af0*/  SHF.L.U32 R5, R5, 0x1f, RZ ;  /* 0x0000001f05057819 */ /* 0x000fc800000006ff */
[----:B------:R-:W0:Y:S02]  /*11b00*/  SYNCS.PHASECHK.TRANS64.TRYWAIT P0, [R22+URZ+0x13220], R5 ;  /* 0x01322005160075a7 */ /* 0x000e24000800017f */
[----:B0-----:R-:W-:Y:S05]  /*11b10*/  @!P0 BRA `(.L_x_424) ;  /* 0x0000004c00248947 */ /* 0x001fea0003800000 */
.L_x_554:
[----:B------:R-:W-:Y:S05]  /*11b20*/  BSYNC B1 ;  /* 0x0000000000017941 */ /* 0x000fea0003800000 */
.L_x_423:
[----:B------:R-:W-:Y:S04]  /*11b30*/  BSSY B1, `(.L_x_425) ;  /* 0x000004d000017945 */ /* 0x000fe80003800000 */
[----:B------:R-:W-:Y:S05]  /*11b40*/  @!P6 BRA `(.L_x_426) ;  /* 0x00000004002ce947 */ /* 0x000fea0003800000 */
[----:B------:R-:W1:Y:S01]  /*11b50*/  S2R R6, SR_TID.X ;  /* 0x0000000000067919 */ /* 0x000e620000002100 */
[----:B0-----:R-:W-:Y:S01]  /*11b60*/  IMAD R5, R25, 0x8, R22 ;  /* 0x0000000819057824 */ /* 0x001fe200078e0216 */
[----:B------:R-:W-:Y:S01]  /*11b70*/  BSSY B2, `(.L_x_427) ;  /* 0x0000006000027945 */ /* 0x000fe20003800000 */
[----:B-1----:R-:W-:Y:S02]  /*11b80*/  LOP3.LUT R7, R6, 0x7f, RZ, 0xc0, !PT ;  /* 0x0000007f06077812 */ /* 0x002fe400078ec0ff */
[----:B------:R-:W-:Y:S02]  /*11b90*/  SHF.L.U32 R6, R27, 0x1f, RZ ;  /* 0x0000001f1b067819 */ /* 0x000fe400000006ff */
[----:B------:R-:W-:Y:S02]  /*11ba0*/  ISETP.NE.AND P1, PT, R7, RZ, PT ;  /* 0x000000ff0700720c */ /* 0x000fe40003f25270 */
[----:B------:R-:W0:Y:S02]  /*11bb0*/  SYNCS.PHASECHK.TRANS64.TRYWAIT P0, [R5+URZ+0x132a0], R6 ;  /* 0x0132a006050075a7 */ /* 0x000e24000800017f */
[----:B0-----:R-:W-:Y:S09]  /*11bc0*/  @!P0 BRA `(.L_x_428) ;  /* 0x0000004c000c8947 */ /* 0x001ff20003800000 */
.L_x_555:
[----:B------:R-:W-:Y:S05]  /*11bd0*/  BSYNC B2 ;  /* 0x0000000000027941 */ /* 0x000fea0003800000 */
.L_x_427:
[----:B------:R-:W-:Y:S04]  /*11be0*/  BSSY B2, `(.L_x_429) ;  /* 0x0000009000027945 */ /* 0x000fe80003800000 */
[----:B------:R-:W-:Y:S05]  /*11bf0*/  @P1 BRA `(.L_x_430) ;  /* 0x00000000001c1947 */ /* 0x000fea0003800000 */
[----:B------:R-:W1:Y:S02]  /*11c00*/  S2R R7, SR_TID.X ;  /* 0x0000000000077919 */ /* 0x000e640000002100 */
[----:B-1----:R-:W-:Y:S01]  /*11c10*/  LOP3.LUT R8, R7, 0x1f, RZ, 0xc0, !PT ;  /* 0x0000001f07087812 */ /* 0x002fe200078ec0ff */
[----:B------:R-:W-:-:S03]  /*11c20*/  IMAD.MOV.U32 R7, RZ, RZ, 0x2800 ;  /* 0x00002800ff077424 */ /* 0x000fc600078e00ff */
[----:B------:R-:W-:Y:S01]  /*11c30*/  ISETP.NE.AND P0, PT, R8, RZ, PT ;  /* 0x000000ff0800720c */ /* 0x000fe20003f05270 */
[----:B------:R1:W-:-:S12]  /*11c40*/  SYNCS.ARRIVE.TRANS64 RZ, [R5+URZ+0x13290], R7 ;  /* 0x0132900705ff79a7 */ /* 0x0003d8000800003f */
[----:B-1----:R-:W-:Y:S05]  /*11c50*/  @!P0 BRA `(.L_x_430) ;  /* 0x0000000000048947 */ /* 0x002fea0003800000 */
[----:B------:R-:W-:Y:S01]  /*11c60*/  BPT.TRAP 0x1 ;  /* 0x000000040000795c */ /* 0x000fe20000300000 */
.L_x_430:
[----:B------:R-:W-:Y:S05]  /*11c70*/  BSYNC B2 ;  /* 0x0000000000027941 */ /* 0x000fea0003800000 */
.L_x_429:
[----:B------:R-:W-:Y:S01]  /*11c80*/  IMAD.MOV.U32 R11, RZ, RZ, RZ ;  /* 0x000000ffff0b7224 */ /* 0x000fe200078e00ff */
[----:B------:R-:W-:Y:S01]  /*11c90*/  UIADD3 UR4, UP0, UR38, 0x570, URZ ;  /* 0x0000057026047890 */ /* 0x000fe2000ff1e03f */
[----:B------:R-:W-:Y:S01]  /*11ca0*/  IMAD R8, R3, 0xa0, R0 ;  /* 0x000000a003087824 */ /* 0x000fe200078e0200 */
[----:B------:R-:W-:Y:S01]  /*11cb0*/  PLOP3.LUT P0, PT, PT, PT, PT, 0x80, 0x0 ;  /* 0x000000000000781c */ /* 0x000fe20003f0f070 */
[----:B------:R-:W-:Y:S01]  /*11cc0*/  IMAD R7, R25, 0x2800, R22 ;  /* 0x0000280019077824 */ /* 0x000fe200078e0216 */
[----:B------:R-:W-:Y:S01]  /*11cd0*/  R2UR UR10, R11 ;  /* 0x000000000b0a72ca */ /* 0x000fe200000e0000 */
[----:B------:R-:W-:Y:S01]  /*11ce0*/  VIADD R9, R5, 0x13290 ;  /* 0x0001329005097836 */ /* 0x000fe20000000000 */
[----:B------:R-:W-:Y:S01]  /*11cf0*/  IADD3 R8, R8, -0xa0, RZ ;  /* 0xffffff6008087810 */ /* 0x000fe20007ffe0ff */
[----:B------:R-:W-:Y:S01]  /*11d00*/  VIADD R10, R7, 0xe000 ;  /* 0x0000e000070a7836 */ /* 0x000fe20000000000 */
[----:B------:R-:W-:Y:S01]  /*11d10*/  UIADD3.X UR5, URZ, UR39, URZ, UP0, !UPT ;  /* 0x000000273f057290 */ /* 0x000fe200087fe43f */
[----:B------:R-:W-:Y:S01]  /*11d20*/  UMOV UR6, 0x0 ;  /* 0x0000000000067882 */ /* 0x000fe20000000000 */
[----:B------:R-:W-:-:S10]  /*11d30*/  UMOV UR7, 0x12f00000 ;  /* 0x12f0000000077882 */ /* 0x000fd40000000000 */
.L_x_431:
[----:B------:R-:W-:-:S13]  /*11d40*/  @P0 ELECT P2, URZ, PT ;  /* 0x00000000003f082f */ /* 0x000fda0003840000 */
[----:B------:R-:W-:Y:S02]  /*11d50*/  @P2 R2UR UR13, R2 ;  /* 0x00000000020d22ca */ /* 0x000fe400000e0000 */
[----:B------:R-:W-:Y:S02]  /*11d60*/  @P2 R2UR UR12, R18 ;  /* 0x00000000120c22ca */ /* 0x000fe400000e0000 */
[----:B------:R-:W-:Y:S02]  /*11d70*/  @P2 R2UR UR11, R8 ;  /* 0x00000000080b22ca */ /* 0x000fe400000e0000 */
[----:B------:R-:W-:Y:S02]  /*11d80*/  @P2 R2UR UR9, R9 ;  /* 0x00000000090922ca */ /* 0x000fe400000e0000 */
[----:B------:R-:W-:Y:S02]  /*11d90*/  @P2 R2UR UR8, R10 ;  /* 0x000000000a0822ca */ /* 0x000fe400000e0000 */
[----:B------:R-:W-:-:S02]  /*11da0*/  @P2 PLOP3.LUT P0, PT, P2, PT, PT, 0x8, 0x0 ;  /* 0x000000000000281c */ /* 0x000fc4000170e170 */
[----:B------:R-:W-:-:S09]  /*11db0*/  PLOP3.LUT P2, PT, PT, PT, PT, 0x8, 0x0 ;  /* 0x000000000000781c */ /* 0x000fd20003f4e170 */
[----:B------:R1:W-:Y:S02]  /*11dc0*/  UTMALDG.4D [UR8], [UR4], desc[UR6] ;  /* 0x00000608040075b4 */ /* 0x0003e40008019000 */
[----:B-1----:R-:W-:Y:S05]  /*11dd0*/  @P0 BRA.U.ANY `(.L_x_431) ;  /* 0xfffffffd00d80947 */ /* 0x002fea000393ffff */
[----:B------:R-:W1:Y:S01]  /*11de0*/  SYNCS.PHASECHK.TRANS64.TRYWAIT P0, [R5+URZ+0x132c0], R6 ;  /* 0x0132c006050075a7 */ /* 0x000e62000800017f */
[----:B------:R-:W-:Y:S04]  /*11df0*/  BSSY B2, `(.L_x_432) ;  /* 0x0000002000027945 */ /* 0x000fe80003800000 */
[----:B-1----:R-:W-:Y:S05]  /*11e00*/  @!P0 BRA `(.L_x_433) ;  /* 0x0000004800908947 */ /* 0x002fea0003800000 */
.L_x_556:
[----:B------:R-:W-:Y:S05]  /*11e10*/  BSYNC B2 ;  /* 0x0000000000027941 */ /* 0x000fea0003800000 */
.L_x_432:
[----:B------:R-:W-:Y:S01]  /*11e20*/  BSSY B2, `(.L_x_434) ;  /* 0x000000b000027945 */ /* 0x000fe20003800000 */
[----:B------:R-:W-:Y:S02]  /*11e30*/  IMAD.MOV.U32 R12, RZ, RZ, 0x0 ;  /* 0x00000000ff0c7424 */ /* 0x000fe400078e00ff */
[----:B------:R-:W-:Y:S01]  /*11e40*/  IMAD.MOV.U32 R13, RZ, RZ, 0x12f00000 ;  /* 0x12f00000ff0d7424 */ /* 0x000fe200078e00ff */
[----:B------:R-:W-:Y:S06]  /*11e50*/  @P1 BRA `(.L_x_435) ;  /* 0x00000000001c1947 */ /* 0x000fec0003800000 */
[----:B------:R-:W2:Y:S01]  /*11e60*/  S2R R9, SR_TID.X ;  /* 0x0000000000097919 */ /* 0x000ea20000002100 */
[----:B01----:R-:W-:-:S04]  /*11e70*/  IMAD.MOV.U32 R6, RZ, RZ, 0x2800 ;  /* 0x00002800ff067424 */ /* 0x003fc800078e00ff */
[----:B------:R3:W-:Y:S01]  /*11e80*/  SYNCS.ARRIVE.TRANS64 RZ, [R5+URZ+0x132b0], R6 ;  /* 0x0132b00605ff79a7 */ /* 0x0007e2000800003f */
[----:B--2---:R-:W-:-:S04]  /*11e90*/  LOP3.LUT R9, R9, 0x1f, RZ, 0xc0, !PT ;  /* 0x0000001f09097812 */ /* 0x004fc800078ec0ff */
[----:B------:R-:W-:-:S13]  /*11ea0*/  ISETP.NE.AND P0, PT, R9, RZ, PT ;  /* 0x000000ff0900720c */ /* 0x000fda0003f05270 */
[----:B---3--:R-:W-:Y:S05]  /*11eb0*/  @!P0 BRA `(.L_x_435) ;  /* 0x0000000000048947 */ /* 0x008fea0003800000 */
[----:B------:R-:W-:Y:S01]  /*11ec0*/  BPT.TRAP 0x1 ;  /* 0x000000040000795c */ /* 0x000fe20000300000 */
.L_x_435:
[----:B------:R-:W-:Y:S05]  /*11ed0*/  BSYNC B2 ;  /* 0x0000000000027941 */ /* 0x000fea0003800000 */
.L_x_434:
[----:B------:R-:W-:Y:S01]  /*11ee0*/  R2UR UR10, R11 ;  /* 0x000000000b0a72ca */ /* 0x000fe200000e0000 */
[----:B------:R-:W-:Y:S01]  /*11ef0*/  UIADD3 UR4, UP0, UR38, 0x670, URZ ;  /* 0x0000067026047890 */ /* 0x000fe2000ff1e03f */
[----:B------:R-:W-:Y:S01]  /*11f00*/  R2UR UR6, R12 ;  /* 0x000000000c0672ca */ /* 0x000fe200000e0000 */
[----:B------:R-:W-:Y:S01]  /*11f10*/  VIADD R7, R7, 0x6000 ;  /* 0x0000600007077836 */ /* 0x000fe20000000000 */
[----:B------:R-:W-:Y:S01]  /*11f20*/  R2UR UR7, R13 ;  /* 0x000000000d0772ca */ /* 0x000fe200000e0000 */
[----:B------:R-:W-:Y:S01]  /*11f30*/  UIADD3.X UR5, URZ, UR39, URZ, UP0, !UPT ;  /* 0x000000273f057290 */ /* 0x000fe200087fe43f */
[----:B------:R-:W-:Y:S02]  /*11f40*/  PLOP3.LUT P0, PT, PT, PT, PT, 0x80, 0x0 ;  /* 0x000000000000781c */ /* 0x000fe40003f0f070 */
[----:B01----:R-:W-:-:S11]  /*11f50*/  IADD3 R5, R5, 0x132b0, RZ ;  /* 0x000132b005057810 */ /* 0x003fd60007ffe0ff */
.L_x_436:
        /* <DEDUP_REMOVED lines=10> */
.L_x_426:
[----:B------:R-:W-:Y:S05]  /*12000*/  BSYNC B1 ;  /* 0x0000000000017941 */ /* 0x000fea0003800000 */
.L_x_425:
[----:B------:R-:W-:Y:S01]  /*12010*/  VIADD R3, R3, 0xfffffffe ;  /* 0xfffffffe03037836 */ /* 0x000fe20000000000 */
[----:B------:R-:W-:Y:S01]  /*12020*/  PLOP3.LUT P0, PT, PT, PT, PT, 0x8, 0x0 ;  /* 0x000000000000781c */ /* 0x000fe20003f0e170 */
[----:B------:R-:W-:-:S03]  /*12030*/  VIADD R25, R25, 0x1 ;  /* 0x0000000119197836 */ /* 0x000fc60000000000 */
[----:B------:R-:W-:Y:S02]  /*12040*/  ISETP.GE.AND P2, PT, R3, R4, PT ;  /* 0x000000040300720c */ /* 0x000fe40003f46270 */
[----:B------:R-:W-:-:S04]  /*12050*/  ISETP.NE.AND P1, PT, R25, 0x2, PT ;  /* 0x000000021900780c */ /* 0x000fc80003f25270 */
[----:B0-----:R-:W-:Y:S02]  /*12060*/  SEL R5, RZ, 0x1, P1 ;  /* 0x00000001ff057807 */ /* 0x001fe40000800000 */
[----:B------:R-:W-:Y:S02]  /*12070*/  SEL R25, R25, RZ, P1 ;  /* 0x000000ff19197207 */ /* 0x000fe40000800000 */
[----:B------:R-:W-:-:S03]  /*12080*/  LOP3.LUT R27, R27, R5, RZ, 0x3c, !PT ;  /* 0x000000051b1b7212 */ /* 0x000fc600078e3cff */
[----:B------:R-:W-:Y:S05]  /*12090*/  @!P2 BRA `(.L_x_419) ;  /* 0x000000040058a947 */ /* 0x000fea0003800000 */
.L_x_449:
[----:B------:R-:W-:Y:S05]  /*120a0*/  YIELD ;  /* 0x0000000000007946 */ /* 0x000fea0003800000 */
[----:B------:R-:W-:Y:S04]  /*120b0*/  BSSY B1, `(.L_x_437) ;  /* 0x000004c000017945 */ /* 0x000fe80003800000 */
[----:B------:R-:W-:Y:S05]  /*120c0*/  @!P6 BRA `(.L_x_438) ;  /* 0x000000040028e947 */ /* 0x000fea0003800000 */
[----:B------:R-:W0:Y:S01]  /*120d0*/  S2R R5, SR_TID.X ;  /* 0x0000000000057919 */ /* 0x000e220000002100 */
[----:B------:R-:W-:Y:S01]  /*120e0*/  SHF.L.U32 R6, R27, 0x1f, RZ ;  /* 0x0000001f1b067819 */ /* 0x000fe200000006ff */
[----:B------:R-:W-:Y:S01]  /*120f0*/  BSSY B2, `(.L_x_439) ;  /* 0x0000006000027945 */ /* 0x000fe20003800000 */
[----:B0-----:R-:W-:Y:S01]  /*12100*/  LOP3.LUT R7, R5, 0x7f, RZ, 0xc0, !PT ;  /* 0x0000007f05077812 */ /* 0x001fe200078ec0ff */
[----:B------:R-:W-:-:S03]  /*12110*/  IMAD R5, R25, 0x8, R22 ;  /* 0x0000000819057824 */ /* 0x000fc600078e0216 */
[----:B------:R-:W-:Y:S01]  /*12120*/  ISETP.NE.AND P2, PT, R7, RZ, PT ;  /* 0x000000ff0700720c */ /* 0x000fe20003f45270 */
[----:B------:R-:W0:Y:S02]  /*12130*/  SYNCS.PHASECHK.TRANS64.TRYWAIT P1, [R5+URZ+0x132a0], R6 ;  /* 0x0132a006050075a7 */ /* 0x000e24000802017f */
[----:B0-----:R-:W-:Y:S10]  /*12140*/  @!P1 BRA `(.L_x_440) ;  /* 0x0000004400d49947 */ /* 0x001ff40003800000 */
.L_x_557:
[----:B------:R-:W-:Y:S05]  /*12150*/  BSYNC B2 ;  /* 0x0000000000027941 */ /* 0x000fea0003800000 */
.L_x_439:
        /* <DEDUP_REMOVED lines=9> */
.L_x_442:
[----:B------:R-:W-:Y:S05]  /*121f0*/  BSYNC B2 ;  /* 0x0000000000027941 */ /* 0x000fea0003800000 */
.L_x_441:
[----:B------:R-:W-:Y:S01]  /*12200*/  IMAD.MOV.U32 R11, RZ, RZ, RZ ;  /* 0x000000ffff0b7224 */ /* 0x000fe200078e00ff */
[----:B------:R-:W-:Y:S01]  /*12210*/  UIADD3 UR4, UP0, UR38, 0x570, URZ ;  /* 0x0000057026047890 */ /* 0x000fe2000ff1e03f */
[----:B------:R-:W-:Y:S01]  /*12220*/  IMAD R7, R25, 0x2800, R22 ;  /* 0x0000280019077824 */ /* 0x000fe200078e0216 */
[----:B------:R-:W-:Y:S01]  /*12230*/  PLOP3.LUT P1, PT, PT, PT, PT, 0x80, 0x0 ;  /* 0x000000000000781c */ /* 0x000fe20003f2f070 */
[----:B------:R-:W-:Y:S01]  /*12240*/  IMAD R8, R3, 0xa0, R0 ;  /* 0x000000a003087824 */ /* 0x000fe200078e0200 */
[----:B------:R-:W-:Y:S01]  /*12250*/  R2UR UR10, R11 ;  /* 0x000000000b0a72ca */ /* 0x000fe200000e0000 */
[----:B------:R-:W-:Y:S01]  /*12260*/  VIADD R9, R5, 0x13290 ;  /* 0x0001329005097836 */ /* 0x000fe20000000000 */
[----:B------:R-:W-:Y:S01]  /*12270*/  IADD3 R10, R7, 0xe000, RZ ;  /* 0x0000e000070a7810 */ /* 0x000fe20007ffe0ff */
[----:B------:R-:W-:Y:S01]  /*12280*/  UIADD3.X UR5, URZ, UR39, URZ, UP0, !UPT ;  /* 0x000000273f057290 */ /* 0x000fe200087fe43f */
[----:B------:R-:W-:Y:S01]  /*12290*/  UMOV UR6, 0x0 ;  /* 0x0000000000067882 */ /* 0x000fe20000000000 */
[----:B------:R-:W-:-:S10]  /*122a0*/  UMOV UR7, 0x12f00000 ;  /* 0x12f0000000077882 */ /* 0x000fd40000000000 */
.L_x_443:
        /* <DEDUP_REMOVED lines=13> */
.L_x_558:
[----:B------:R-:W-:Y:S05]  /*12380*/  BSYNC B2 ;  /* 0x0000000000027941 */ /* 0x000fea0003800000 */
.L_x_444:
        /* <DEDUP_REMOVED lines=11> */
.L_x_447:
[----:B------:R-:W-:Y:S05]  /*12440*/  BSYNC B2 ;  /* 0x0000000000027941 */ /* 0x000fea0003800000 */
.L_x_446:
[----:B------:R-:W-:Y:S01]  /*12450*/  R2UR UR10, R11 ;  /* 0x000000000b0a72ca */ /* 0x000fe200000e0000 */
[----:B------:R-:W-:Y:S01]  /*12460*/  UIADD3 UR4, UP0, UR38, 0x670, URZ ;  /* 0x0000067026047890 */ /* 0x000fe2000ff1e03f */
[----:B------:R-:W-:Y:S01]  /*12470*/  R2UR UR6, R12 ;  /* 0x000000000c0672ca */ /* 0x000fe200000e0000 */
[----:B------:R-:W-:Y:S01]  /*12480*/  VIADD R7, R7, 0x6000 ;  /* 0x0000600007077836 */ /* 0x000fe20000000000 */
[----:B------:R-:W-:Y:S01]  /*12490*/  R2UR UR7, R13 ;  /* 0x000000000d0772ca */ /* 0x000fe200000e0000 */
[----:B01----:R-:W-:Y:S01]  /*124a0*/  VIADD R5, R5, 0x132b0 ;  /* 0x000132b005057836 */ /* 0x003fe20000000000 */
[----:B------:R-:W-:Y:S01]  /*124b0*/  PLOP3.LUT P1, PT, PT, PT, PT, 0x80, 0x0 ;  /* 0x000000000000781c */ /* 0x000fe20003f2f070 */
[----:B------:R-:W-:-:S12]  /*124c0*/  UIADD3.X UR5, URZ, UR39, URZ, UP0, !UPT ;  /* 0x000000273f057290 */ /* 0x000fd800087fe43f */
.L_x_448:
        /* <DEDUP_REMOVED lines=9> */
[----:B0-----:R-:W-:Y:S05]  /*12560*/  @P1 BRA.U.ANY `(.L_x_448) ;  /* 0xfffffffd00d81947 */ /* 0x001fea000393ffff */
.L_x_438:
[----:B------:R-:W-:Y:S05]  /*12570*/  BSYNC B1 ;  /* 0x0000000000017941 */ /* 0x000fea0003800000 */
.L_x_437:
[----:B------:R-:W-:Y:S01]  /*12580*/  ISETP.GT.AND P2, PT, R3, R4, PT ;  /* 0x000000040300720c */ /* 0x000fe20003f44270 */
[----:B------:R-:W-:Y:S01]  /*12590*/  VIADD R25, R25, 0x1 ;  /* 0x0000000119197836 */ /* 0x000fe20000000000 */
[----:B------:R-:W-:-:S04]  /*125a0*/  IADD3 R3, R3, -0x1, RZ ;  /* 0xffffffff03037810 */ /* 0x000fc80007ffe0ff */
[----:B------:R-:W-:-:S04]  /*125b0*/  ISETP.NE.AND P1, PT, R25, 0x2, PT ;  /* 0x000000021900780c */ /* 0x000fc80003f25270 */
[----:B------:R-:W-:Y:S02]  /*125c0*/  SEL R5, RZ, 0x1, P1 ;  /* 0x00000001ff057807 */ /* 0x000fe40000800000 */
[----:B------:R-:W-:Y:S02]  /*125d0*/  SEL R25, R25, RZ, P1 ;  /* 0x000000ff19197207 */ /* 0x000fe40000800000 */
[----:B------:R-:W-:Y:S01]  /*125e0*/  LOP3.LUT R27, R27, R5, RZ, 0x3c, !PT ;  /* 0x000000051b1b7212 */ /* 0x000fe200078e3cff */
[----:B------:R-:W-:Y:S06]  /*125f0*/  @P2 BRA `(.L_x_449) ;  /* 0xfffffff800a82947 */ /* 0x000fec000383ffff */
.L_x_419:
[----:B------:R-:W-:Y:S05]  /*12600*/  BSYNC B0 ;  /* 0x0000000000007941 */ /* 0x000fea0003800000 */
.L_x_418:
[----:B------:R-:W2:Y:S01]  /*12610*/  LDL R5, [R1+0x2c] ;  /* 0x00002c0001057983 */ /* 0x000ea20000100800 */
[----:B------:R-:W-:Y:S05]  /*12620*/  @!P0 WARPSYNC.ALL ;  /* 0x0000000000008948 */ /* 0x000fea0003800000 */
[----:B------:R-:W-:Y:S01]  /*12630*/  @!P0 BAR.SYNC.DEFER_BLOCKING 0xc, 0x200 ;  /* 0x0308000000008b1d */ /* 0x000fe20000010000 */
[----:B--2---:R-:W-:-:S13]  /*12640*/  ISETP.GT.AND P0, PT, R5, RZ, PT ;  /* 0x000000ff0500720c */ /* 0x004fda0003f04270 */
[----:B------:R-:W-:Y:S05]  /*12650*/  @P0 BRA `(.L_x_450) ;  /* 0x0000000000440947 */ /* 0x000fea0003800000 */
[----:B------:R-:W0:Y:S02]  /*12660*/  S2R R5, SR_TID.X ;  /* 0x0000000000057919 */ /* 0x000e240000002100 */
[----:B0-----:R-:W-:-:S04]  /*12670*/  LOP3.LUT R5, R5, 0x7f, RZ, 0xc0, !PT ;  /* 0x0000007f05057812 */ /* 0x001fc800078ec0ff */
[----:B------:R-:W-:-:S13]  /*12680*/  ISETP.NE.AND P0, PT, R5, RZ, PT ;  /* 0x000000ff0500720c */ /* 0x000fda0003f05270 */
[----:B------:R-:W-:Y:S05]  /*12690*/  @P0 BRA `(.L_x_451) ;  /* 0x0000002800c80947 */ /* 0x000fea0003800000 */
[----:B------:R-:W0:Y:S01]  /*126a0*/  S2R R5, SR_LANEID ;  /* 0x0000000000057919 */ /* 0x000e220000000000 */
        /* <DEDUP_REMOVED lines=12> */
.L_x_450:
[----:B------:R-:W-:Y:S01]  /*12770*/  VIADD R0, R22, 0xe000 ;  /* 0x0000e00016007836 */ /* 0x000fe20000000000 */
[----:B------:R-:W-:Y:S04]  /*12780*/  BSSY B6, `(.L_x_452) ;  /* 0x0000013000067945 */ /* 0x000fe80003800000 */
[----:B------:R-:W-:-:S13]  /*12790*/  LOP3.LUT P0, RZ, R0, 0x1bf, RZ, 0xc0, !PT ;  /* 0x000001bf00ff7812 */ /* 0x000fda000780c0ff */
[----:B------:R-:W-:Y:S05]  /*127a0*/  @!P0 BRA `(.L_x_453) ;  /* 0x0000000000408947 */ /* 0x000fea0003800000 */
[----:B------:R-:W-:Y:S01]  /*127b0*/  MOV R2, 0x0 ;  /* 0x0000000000027802 */ /* 0x000fe20000000f00 */
        /* <DEDUP_REMOVED lines=15> */
.L_x_453:
[----:B------:R-:W-:Y:S05]  /*128b0*/  BSYNC B6 ;  /* 0x0000000000067941 */ /* 0x000fea0003800000 */
.L_x_452:
[----:B------:R-:W2:Y:S01]  /*128c0*/  LDL.LU R2, [R1] ;  /* 0x0000000001027983 */ /* 0x000ea20000300800 */
[----:B------:R-:W-:Y:S01]  /*128d0*/  VIADD R0, R22, 0x6000 ;  /* 0x0000600016007836 */ /* 0x000fe20000000000 */
[----:B------:R-:W-:Y:S04]  /*128e0*/  BSSY B6, `(.L_x_454) ;  /* 0x0000016000067945 */ /* 0x000fe80003800000 */
[----:B------:R-:W-:Y:S02]  /*128f0*/  LOP3.LUT P0, RZ, R0, 0x1bf, RZ, 0xc0, !PT ;  /* 0x000001bf00ff7812 */ /* 0x000fe4000780c0ff */
[----:B--2---:R-:W-:-:S11]  /*12900*/  LOP3.LUT R2, R2, 0xfffffffe, RZ, 0xc0, !PT ;  /* 0xfffffffe02027812 */ /* 0x004fd600078ec0ff */
[----:B------:R-:W-:-:S05]  /*12910*/  @P0 LOP3.LUT R2, R2, 0x1, RZ, 0xfc, !PT ;  /* 0x0000000102020812 */ /* 0x000fca00078efcff */
[----:B------:R0:W-:Y:S01]  /*12920*/  STL [R1], R2 ;  /* 0x0000000201007387 */ /* 0x0001e20000100800 */
[----:B------:R-:W-:Y:S05]  /*12930*/  @!P0 BRA `(.L_x_455) ;  /* 0x0000000000408947 */ /* 0x000fea0003800000 */
[----:B0-----:R-:W-:Y:S01]  /*12940*/  MOV R2, 0x0 ;  /* 0x0000000000027802 */ /* 0x001fe20000000f00 */
        /* <DEDUP_REMOVED lines=15> */
.L_x_455:
[----:B------:R-:W-:Y:S05]  /*12a40*/  BSYNC B6 ;  /* 0x0000000000067941 */ /* 0x000fea0003800000 */
.L_x_454:
[----:B------:R-:W-:Y:S01]  /*12a50*/  IADD3 R0, R22, 0x1000, RZ ;  /* 0x0000100016007810 */ /* 0x000fe20007ffe0ff */
[----:B------:R-:W-:Y:S03]  /*12a60*/  BSSY B6, `(.L_x_456) ;  /* 0x0000013000067945 */ /* 0x000fe60003800000 */
[----:B------:R-:W-:-:S13]  /*12a70*/  LOP3.LUT P0, RZ, R0, 0x9f, RZ, 0xc0, !PT ;  /* 0x0000009f00ff7812 */ /* 0x000fda000780c0ff */
[----:B------:R-:W-:Y:S05]  /*12a80*/  @!P0 BRA `(.L_x_457) ;  /* 0x0000000000408947 */ /* 0x000fea0003800000 */
[----:B0-----:R-:W-:Y:S01]  /*12a90*/  MOV R2, 0x0 ;  /* 0x0000000000027802 */ /* 0x001fe20000000f00 */
        /* <DEDUP_REMOVED lines=15> */
.L_x_457:
[----:B------:R-:W-:Y:S05]  /*12b90*/  BSYNC B6 ;  /* 0x0000000000067941 */ /* 0x000fea0003800000 */
.L_x_456:
[----:B0-----:R-:W2:Y:S01]  /*12ba0*/  LDL R2, [R1] ;  /* 0x0000000001027983 */ /* 0x001ea20000100800 */
[----:B------:R-:W-:Y:S01]  /*12bb0*/  BSSY B6, `(.L_x_458) ;  /* 0x0000013000067945 */ /* 0x000fe20003800000 */
[----:B--2---:R-:W-:-:S13]  /*12bc0*/  LOP3.LUT P6, RZ, R2, 0x1, RZ, 0xc0, !PT ;  /* 0x0000000102ff7812 */ /* 0x004fda00078cc0ff */
        /* <DEDUP_REMOVED lines=17> */
.L_x_459:
[----:B------:R-:W-:Y:S05]  /*12ce0*/  BSYNC B6 ;  /* 0x0000000000067941 */ /* 0x000fea0003800000 */
.L_x_458:
[----:B------:R-:W-:Y:S02]  /*12cf0*/  ULDC.64 UR4, c[0x0][0x9f8] ;  /* 0x00027e0000047ab9 */ /* 0x000fe40000000a00 */
[----:B------:R-:W-:-:S04]  /*12d00*/  ISETP.NE.U32.AND P0, PT, RZ, UR4, PT ;  /* 0x00000004ff007c0c */ /* 0x000fc8000bf05070 */
[----:B------:R-:W-:-:S13]  /*12d10*/  ISETP.NE.AND.EX P0, PT, RZ, UR5, PT, P0 ;  /* 0x00000005ff007c0c */ /* 0x000fda000bf05300 */
[----:B------:R-:W-:-:S04]  /*12d20*/  @P0 IADD3 R2, P1, R23, UR4, RZ ;  /* 0x0000000417020c10 */ /* 0x000fc8000ff3e0ff */
[----:B------:R-:W-:Y:S01]  /*12d30*/  @P0 IADD3.X R3, R29, UR5, RZ, P1, !PT ;  /* 0x000000051d030c10 */ /* 0x000fe20008ffe4ff */
[----:B------:R-:W-:-:S04]  /*12d40*/  ULDC.64 UR4, c[0x0][0xa08] ;  /* 0x0002820000047ab9 */ /* 0x000fc80000000a00 */
[----:B------:R0:W2:Y:S02]  /*12d50*/  @P0 LDG.E R28, desc[UR40][R2.64] ;  /* 0x00000028021c0981 */ /* 0x0000a4000c1e1900 */
[----:B0-----:R-:W0:Y:S02]  /*12d60*/  LDC.64 R2, c[0x0][0x418] ;  /* 0x00010600ff027b82 */ /* 0x001e240000000a00 */
[----:B0-----:R-:W-:Y:S01]  /*12d70*/  LOP3.LUT P0, RZ, R2, UR4, RZ, 0xfc, !PT ;  /* 0x0000000402ff7c12 */ /* 0x001fe2000f80fcff */
[----:B------:R-:W-:-:S03]  /*12d80*/  UMOV UR4, 0xffffffff ;  /* 0xffffffff00047882 */ /* 0x000fc60000000000 */
[----:B------:R-:W-:Y:S02]  /*12d90*/  LOP3.LUT P0, RZ, R3, UR5, RZ, 0xfc, P0 ;  /* 0x0000000503ff7c12 */ /* 0x000fe4000800fcff */
[----:B--2---:R-:W-:Y:S02]  /*12da0*/  SHF.R.S32.HI R29, RZ, 0x1f, R28 ;  /* 0x0000001fff1d7819 */ /* 0x004fe4000001141c */
[----:B------:R-:W-:Y:S01]  /*12db0*/  SEL R23, R28, RZ, !P0 ;  /* 0x000000ff1c177207 */ /* 0x000fe20004000000 */
[----:B------:R-:W-:Y:S08]  /*12dc0*/  BRA.DIV UR4, `(.L_x_460) ;  /* 0x0000003a04dc7947 */ /* 0x000ff0000b800000 */
[----:B------:R-:W0:Y:S02]  /*12dd0*/  S2R R0, SR_TID.X ;  /* 0x0000000000007919 */ /* 0x000e240000002100 */
[----:B0-----:R-:W-:-:S04]  /*12de0*/  SHF.R.U32.HI R0, RZ, 0x5, R0 ;  /* 0x00000005ff007819 */ /* 0x001fc80000011600 */
[----:B------:R-:W-:-:S05]  /*12df0*/  LOP3.LUT R0, R0, 0x3, RZ, 0xc0, !PT ;  /* 0x0000000300007812 */ /* 0x000fca00078ec0ff */
[----:B------:R0:W1:Y:S02]  /*12e00*/  SHFL.IDX PT, R14, R0, RZ, 0x1f ;  /* 0x00001fff000e7589 */ /* 0x00006400000e0000 */
.L_x_561:
[----:B0-----:R-:W2:Y:S01]  /*12e10*/  LDL.LU R0, [R1] ;  /* 0x0000000001007983 */ /* 0x001ea20000300800 */
[----:B------:R-:W-:Y:S02]  /*12e20*/  PLOP3.LUT P1, PT, PT, PT, PT, 0x8, 0x0 ;  /* 0x000000000000781c */ /* 0x000fe40003f2e170 */
[----:B-1----:R-:W-:Y:S02]  /*12e30*/  ISETP.NE.AND P0, PT, R14, RZ, PT ;  /* 0x000000ff0e00720c */ /* 0x002fe40003f05270 */
[----:B--2---:R-:W-:-:S09]  /*12e40*/  LOP3.LUT R0, R0, 0xfffffffe, RZ, 0xc0, !PT ;  /* 0xfffffffe00007812 */ /* 0x004fd200078ec0ff */
[----:B------:R-:W-:-:S05]  /*12e50*/  @P1 LOP3.LUT R0, R0, 0x1, RZ, 0xfc, !PT ;  /* 0x0000000100001812 */ /* 0x000fca00078efcff */
[----:B------:R0:W-:Y:S01]  /*12e60*/  STL [R1], R0 ;  /* 0x0000000001007387 */ /* 0x0001e20000100800 */
[----:B------:R-:W-:Y:S05]  /*12e70*/  @P0 BRA `(.L_x_461) ;  /* 0x0000000400580947 */ /* 0x000fea0003800000 */
[----:B------:R-:W-:-:S03]  /*12e80*/  UMOV UR4, 0xffffffff ;  /* 0xffffffff00047882 */ /* 0x000fc60000000000 */
[----:B------:R-:W-:Y:S05]  /*12e90*/  BRA.DIV UR4, `(.L_x_462) ;  /* 0x0000003a04dc7947 */ /* 0x000fea000b800000 */
[----:B------:R-:W-:-:S13]  /*12ea0*/  ELECT P6, URZ, PT ;  /* 0x00000000003f782f */ /* 0x000fda00038c0000 */
.L_x_564:
[----:B------:R-:W-:Y:S05]  /*12eb0*/  @!P6 BRA `(.L_x_461) ;  /* 0x000000040048e947 */ /* 0x000fea0003800000 */
[----:B0-----:R-:W2:Y:S01]  /*12ec0*/  LDL R0, [R1+0x38] ;  /* 0x0000380001007983 */ /* 0x001ea20000100800 */
[----:B------:R-:W-:-:S04]  /*12ed0*/  ISETP.NE.U32.AND P0, PT, R2, RZ, PT ;  /* 0x000000ff0200720c */ /* 0x000fc80003f05070 */
[----:B------:R-:W-:Y:S01]  /*12ee0*/  ISETP.NE.AND.EX P0, PT, R3, RZ, PT, P0 ;  /* 0x000000ff0300720c */ /* 0x000fe20003f05300 */
[----:B--2---:R-:W-:-:S12]  /*12ef0*/  VIADD R0, R0, 0xffffffff ;  /* 0xffffffff00007836 */ /* 0x004fd80000000000 */
[----:B------:R-:W-:Y:S05]  /*12f00*/  @!P0 BRA `(.L_x_463) ;  /* 0x0000000000448947 */ /* 0x000fea0003800000 */
[----:B------:R-:W0:Y:S01]  /*12f10*/  LDC R7, c[0x0][0x43c] ;  /* 0x00010f00ff077b82 */ /* 0x000e220000000800 */
[----:B------:R-:W-:Y:S01]  /*12f20*/  ULDC.64 UR4, c[0x0][0x428] ;  /* 0x00010a0000047ab9 */ /* 0x000fe20000000a00 */
[----:B0-----:R-:W-:-:S13]  /*12f30*/  ISETP.NE.AND P0, PT, R7, 0x1, PT ;  /* 0x000000010700780c */ /* 0x001fda0003f05270 */
[----:B------:R-:W0:Y:S02]  /*12f40*/  @P0 LDC.64 R4, c[0x0][0x440] ;  /* 0x00011000ff040b82 */ /* 0x000e240000000a00 */
[----:B0-----:R-:W-:-:S04]  /*12f50*/  @P0 IMAD.HI.U32 R6, R0, R4, RZ ;  /* 0x0000000400060227 */ /* 0x001fc800078e00ff */
[----:B------:R-:W-:Y:S01]  /*12f60*/  IMAD.MOV.U32 R4, RZ, RZ, R0 ;  /* 0x000000ffff047224 */ /* 0x000fe200078e0000 */
[----:B------:R-:W-:Y:S01]  /*12f70*/  @P0 SHF.R.U32.HI R4, RZ, R5, R6 ;  /* 0x00000005ff040219 */ /* 0x000fe20000011606 */
[----:B------:R-:W-:-:S03]  /*12f80*/  IMAD R6, R29, UR4, RZ ;  /* 0x000000041d067c24 */ /* 0x000fc6000f8e02ff */
[----:B------:R-:W-:Y:S01]  /*12f90*/  IADD3 R5, -R4, RZ, RZ ;  /* 0x000000ff04057210 */ /* 0x000fe20007ffe1ff */
[----:B------:R-:W-:-:S04]  /*12fa0*/  IMAD R6, R28, UR5, R6 ;  /* 0x000000051c067c24 */ /* 0x000fc8000f8e0206 */
[----:B------:R-:W-:Y:S01]  /*12fb0*/  IMAD R0, R7, R5, R0 ;  /* 0x0000000507007224 */ /* 0x000fe200078e0200 */
[----:B------:R-:W-:-:S03]  /*12fc0*/  SHF.R.S32.HI R5, RZ, 0x1f, R4 ;  /* 0x0000001fff057819 */ /* 0x000fc60000011404 */
[----:B------:R-:W-:-:S04]  /*12fd0*/  IMAD.WIDE.U32 R4, R28, UR4, R4 ;  /* 0x000000041c047c25 */ /* 0x000fc8000f8e0004 */
[----:B------:R-:W-:Y:S01]  /*12fe0*/  IMAD.IADD R5, R5, 0x1, R6 ;  /* 0x0000000105057824 */ /* 0x000fe200078e0206 */
[----:B------:R-:W-:-:S04]  /*12ff0*/  LEA R2, P0, R4, R2, 0x2 ;  /* 0x0000000204027211 */ /* 0x000fc800078010ff */
[----:B------:R-:W-:-:S05]  /*13000*/  LEA.HI.X R3, R4, R3, R5, 0x2, P0 ;  /* 0x0000000304037211 */ /* 0x000fca00000f1405 */
[----:B------:R0:W5:Y:S04]  /*13010*/  LDG.E R23, desc[UR40][R2.64] ;  /* 0x0000002802177981 */ /* 0x000168000c1e1900 */
.L_x_463:
[----:B------:R-:W-:Y:S01]  /*13020*/  IMAD R4, R24, 0x8, R22 ;  /* 0x0000000818047824 */ /* 0x000fe200078e0216 */
[----:B0-----:R-:W-:Y:S01]  /*13030*/  SHF.L.U32 R3, R26, 0x1f, RZ ;  /* 0x0000001f1a037819 */ /* 0x001fe200000006ff */
[----:B------:R-:W0:Y:S03]  /*13040*/  S2R R2, SR_TID.X ;  /* 0x0000000000027919 */ /* 0x000e260000002100 */
[----:B------:R-:W1:Y:S01]  /*13050*/  SYNCS.PHASECHK.TRANS64.TRYWAIT P0, [R4+URZ+0x13280], R3 ;  /* 0x01328003040075a7 */ /* 0x000e62000800017f */
[----:B0-----:R-:W-:-:S04]  /*13060*/  LOP3.LUT R2, R2, 0x7f, RZ, 0xc0, !PT ;  /* 0x0000007f02027812 */ /* 0x001fc800078ec0ff */
[----:B------:R-:W-:Y:S01]  /*13070*/  ISETP.NE.AND P1, PT, R2, RZ, PT ;  /* 0x000000ff0200720c */ /* 0x000fe20003f25270 */
[----:B-1----:R-:W-:-:S12]  /*13080*/  @!P0 BRA `(.L_x_464) ;  /* 0x0000003800808947 */ /* 0x002fd80003800000 */
.L_x_565:
        /* <DEDUP_REMOVED lines=8> */
.L_x_465:
[----:B------:R-:W2:Y:S01]  /*13110*/  LDL R5, [R1+0x4] ;  /* 0x0000040001057983 */ /* 0x000ea20000100800 */
[----:B------:R-:W-:Y:S01]  /*13120*/  IMAD R2, R24, 0x2800, R22 ;  /* 0x0000280018027824 */ /* 0x000fe200078e0216 */
[----:B------:R-:W-:Y:S01]  /*13130*/  R2UR UR9, R4 ;  /* 0x00000000040972ca */ /* 0x000fe200000e0000 */
[----:B------:R-:W-:Y:S01]  /*13140*/  UIADD3 UR4, UP0, UR38, 0x470, URZ ;  /* 0x0000047026047890 */ /* 0x000fe2000ff1e03f */
[----:B------:R-:W-:Y:S01]  /*13150*/  R2UR UR12, R18 ;  /* 0x00000000120c72ca */ /* 0x000fe200000e0000 */
[----:B------:R-:W-:Y:S01]  /*13160*/  UMOV UR6, 0x0 ;  /* 0x0000000000067882 */ /* 0x000fe20000000000 */
[----:B------:R-:W-:Y:S01]  /*13170*/  R2UR UR8, R2 ;  /* 0x00000000020872ca */ /* 0x000fe200000e0000 */
[----:B------:R-:W-:Y:S01]  /*13180*/  UIADD3.X UR5, URZ, UR39, URZ, UP0, !UPT ;  /* 0x000000273f057290 */ /* 0x000fe200087fe43f */
[----:B-----5:R-:W-:Y:S01]  /*13190*/  R2UR UR13, R23 ;  /* 0x00000000170d72ca */ /* 0x020fe200000e0000 */
[----:B------:R-:W-:Y:S01]  /*131a0*/  UMOV UR7, 0x14f00000 ;  /* 0x14f0000000077882 */ /* 0x000fe20000000000 */
[----:B------:R-:W-:-:S05]  /*131b0*/  UMOV UR10, URZ ;  /* 0x0000003f000a7c82 */ /* 0x000fca0008000000 */
[----:B------:R-:W-:-:S04]  /*131c0*/  UIADD3 UR9, UR9, 0x13270, URZ ;  /* 0x0001327009097890 */ /* 0x000fc8000fffe03f */
[----:B------:R-:W-:Y:S01]  /*131d0*/  UIADD3 UR8, UR8, 0x6000, URZ ;  /* 0x0000600008087890 */ /* 0x000fe2000fffe03f */
[----:B--2---:R-:W-:-:S05]  /*131e0*/  IMAD R0, R0, 0xa0, R5 ;  /* 0x000000a000007824 */ /* 0x004fca00078e0205 */
[----:B------:R-:W-:-:S13]  /*131f0*/  R2UR UR11, R0 ;  /* 0x00000000000b72ca */ /* 0x000fda00000e0000 */
[----:B------:R1:W-:Y:S01]  /*13200*/  UTMALDG.4D [UR8], [UR4], desc[UR6] ;  /* 0x00000608040075b4 */ /* 0x0003e20008019000 */
[----:B------:R-:W2:Y:S02]  /*13210*/  SYNCS.PHASECHK.TRANS64.TRYWAIT P0, [R4+URZ+0x13240], R3 ;  /* 0x01324003040075a7 */ /* 0x000ea4000800017f */
[----:B-12---:R-:W-:Y:S05]  /*13220*/  @!P0 BRA `(.L_x_466) ;  /* 0x00000038002c8947 */ /* 0x006fea0003800000 */
.L_x_566:
[----:B------:R-:W-:Y:S05]  /*13230*/  @P1 BRA `(.L_x_467) ;  /* 0x00000000001c1947 */ /* 0x000fea0003800000 */
[----:B------:R-:W2:Y:S01]  /*13240*/  S2R R5, SR_TID.X ;  /* 0x0000000000057919 */ /* 0x000ea20000002100 */
[----:B01----:R-:W-:-:S04]  /*13250*/  IMAD.MOV.U32 R3, RZ, RZ, 0x2800 ;  /* 0x00002800ff037424 */ /* 0x003fc800078e00ff */
[----:B------:R3:W-:Y:S01]  /*13260*/  SYNCS.ARRIVE.TRANS64 RZ, [R4+URZ+0x13230], R3 ;  /* 0x0132300304ff79a7 */ /* 0x0007e2000800003f */
[----:B--2---:R-:W-:-:S04]  /*13270*/  LOP3.LUT R5, R5, 0x1f, RZ, 0xc0, !PT ;  /* 0x0000001f05057812 */ /* 0x004fc800078ec0ff */
[----:B------:R-:W-:-:S13]  /*13280*/  ISETP.NE.AND P0, PT, R5, RZ, PT ;  /* 0x000000ff0500720c */ /* 0x000fda0003f05270 */
[----:B---3--:R-:W-:Y:S05]  /*13290*/  @!P0 BRA `(.L_x_467) ;  /* 0x0000000000048947 */ /* 0x008fea0003800000 */
[----:B------:R-:W-:Y:S01]  /*132a0*/  BPT.TRAP 0x1 ;  /* 0x000000040000795c */ /* 0x000fe20000300000 */
.L_x_467:
[----:B01----:R-:W2:Y:S01]  /*132b0*/  LDL.LU R3, [R1] ;  /* 0x0000000001037983 */ /* 0x003ea20000300800 */
[----:B------:R-:W-:Y:S01]  /*132c0*/  R2UR UR8, R2 ;  /* 0x00000000020872ca */ /* 0x000fe200000e0000 */
[----:B------:R-:W-:Y:S01]  /*132d0*/  UIADD3 UR4, UP0, UR38, 0x370, URZ ;  /* 0x0000037026047890 */ /* 0x000fe2000ff1e03f */
[----:B------:R-:W-:Y:S01]  /*132e0*/  R2UR UR9, R4 ;  /* 0x00000000040972ca */ /* 0x000fe200000e0000 */
[----:B------:R-:W-:Y:S01]  /*132f0*/  UMOV UR6, 0x0 ;  /* 0x0000000000067882 */ /* 0x000fe20000000000 */
[----:B------:R-:W-:Y:S01]  /*13300*/  PLOP3.LUT P0, PT, PT, PT, PT, 0x80, 0x0 ;  /* 0x000000000000781c */ /* 0x000fe20003f0f070 */
[----:B------:R-:W-:Y:S01]  /*13310*/  UIADD3.X UR5, URZ, UR39, URZ, UP0, !UPT ;  /* 0x000000273f057290 */ /* 0x000fe200087fe43f */
[----:B------:R-:W-:Y:S01]  /*13320*/  R2UR UR11, R0 ;  /* 0x00000000000b72ca */ /* 0x000fe200000e0000 */
[----:B------:R-:W-:Y:S01]  /*13330*/  UMOV UR7, 0x14f00000 ;  /* 0x14f0000000077882 */ /* 0x000fe20000000000 */
[----:B------:R-:W-:Y:S01]  /*13340*/  R2UR UR12, R18 ;  /* 0x00000000120c72ca */ /* 0x000fe200000e0000 */
[----:B------:R-:W-:Y:S01]  /*13350*/  UMOV UR10, URZ ;  /* 0x0000003f000a7c82 */ /* 0x000fe20008000000 */
[----:B------:R-:W-:-:S03]  /*13360*/  R2UR UR13, R23 ;  /* 0x00000000170d72ca */ /* 0x000fc600000e0000 */
[----:B------:R-:W-:Y:S02]  /*13370*/  UIADD3 UR8, UR8, 0xe000, URZ ;  /* 0x0000e00008087890 */ /* 0x000fe4000fffe03f */
[----:B------:R-:W-:-:S09]  /*13380*/  UIADD3 UR9, UR9, 0x13230, URZ ;  /* 0x0001323009097890 */ /* 0x000fd2000fffe03f */
[----:B------:R1:W-:Y:S01]  /*13390*/  UTMALDG.4D [UR8], [UR4], desc[UR6] ;  /* 0x00000608040075b4 */ /* 0x0003e20008019000 */
[----:B--2---:R-:W-:-:S04]  /*133a0*/  LOP3.LUT R3, R3, 0xfffffffe, RZ, 0xc0, !PT ;  /* 0xfffffffe03037812 */ /* 0x004fc800078ec0ff */
[----:B------:R-:W-:-:S05]  /*133b0*/  @P0 LOP3.LUT R3, R3, 0x1, RZ, 0xfc, !PT ;  /* 0x0000000103030812 */ /* 0x000fca00078efcff */
[----:B------:R1:W-:Y:S01]  /*133c0*/  STL [R1], R3 ;  /* 0x0000000301007387 */ /* 0x0003e20000100800 */
[----:B------:R-:W-:Y:S01]  /*133d0*/  NOP ;  /* 0x0000000000007918 */ /* 0x000fe20000000000 */
.L_x_461:
[----:B------:R-:W2:Y:S04]  /*133e0*/  LDL.LU R4, [R1+0x14] ;  /* 0x0000140001047983 */ /* 0x000ea80000300800 */
[----:B------:R-:W3:Y:S04]  /*133f0*/  LDL.LU R6, [R1+0x10] ;  /* 0x0000100001067983 */ /* 0x000ee80000300800 */
[----:B-1----:R-:W4:Y:S01]  /*13400*/  LDL.LU R3, [R1+0x28] ;  /* 0x0000280001037983 */ /* 0x002f220000300800 */
[----:B------:R-:W-:Y:S05]  /*13410*/  WARPSYNC.ALL ;  /* 0x0000000000007948 */ /* 0x000fea0003800000 */
[----:B------:R-:W-:Y:S01]  /*13420*/  ULDC.64 UR6, c[0x0][0xa00] ;  /* 0x0002800000067ab9 */ /* 0x000fe20000000a00 */
[----:B------:R-:W-:Y:S01]  /*13430*/  ULDC.64 UR4, c[0x0][0x298] ;  /* 0x0000a60000047ab9 */ /* 0x000fe20000000a00 */
[----:B------:R-:W-:Y:S01]  /*13440*/  BAR.SYNC.DEFER_BLOCKING 0x8, 0x200 ;  /* 0x0208000000007b1d */ /* 0x000fe20000010000 */
[----:B------:R-:W-:Y:S01]  /*13450*/  ISETP.NE.U32.AND P0, PT, RZ, UR6, PT ;  /* 0x00000006ff007c0c */ /* 0x000fe2000bf05070 */
[----:B0-----:R-:W-:-:S03]  /*13460*/  VIADD R0, R22, 0xb000 ;  /* 0x0000b00016007836 */ /* 0x001fc60000000000 */
[----:B------:R-:W-:Y:S01]  /*13470*/  ISETP.NE.AND.EX P0, PT, RZ, UR7, PT, P0 ;  /* 0x00000007ff007c0c */ /* 0x000fe2000bf05300 */
[----:B------:R-:W-:Y:S01]  /*13480*/  BSSY B6, `(.L_x_468) ;  /* 0x0000020000067945 */ /* 0x000fe20003800000 */
[----:B------:R-:W-:Y:S02]  /*13490*/  LOP3.LUT P1, RZ, R0, 0x1bf, RZ, 0xc0, !PT ;  /* 0x000001bf00ff7812 */ /* 0x000fe4000782c0ff */
[----:B--2---:R-:W-:-:S05]  /*134a0*/  SHF.R.S32.HI R2, RZ, 0x1f, R4 ;  /* 0x0000001fff027819 */ /* 0x004fca0000011404 */
[----:B------:R-:W-:Y:S01]  /*134b0*/  IMAD R2, R2, UR4, RZ ;  /* 0x0000000402027c24 */ /* 0x000fe2000f8e02ff */
[----:B----4-:R-:W-:-:S03]  /*134c0*/  SEL R3, R3, RZ, !P0 ;  /* 0x000000ff03037207 */ /* 0x010fc60004000000 */
[----:B------:R-:W-:Y:S01]  /*134d0*/  IMAD R0, R4, UR5, R2 ;  /* 0x0000000504007c24 */ /* 0x000fe2000f8e0202 */
[----:B---3--:R-:W-:Y:S01]  /*134e0*/  SEL R2, R6, RZ, !P0 ;  /* 0x000000ff06027207 */ /* 0x008fe20004000000 */
[----:B------:R-:W-:-:S05]  /*134f0*/  IMAD.WIDE.U32 R4, R4, UR4, RZ ;  /* 0x0000000404047c25 */ /* 0x000fca000f8e00ff */
[----:B------:R-:W-:Y:S04]  /*13500*/  STL.64 [R1+0x20], R4 ;  /* 0x0000200401007387 */ /* 0x000fe80000100a00 */
[----:B------:R0:W-:Y:S04]  /*13510*/  STL [R1+0x10], R2 ;  /* 0x0000100201007387 */ /* 0x0001e80000100800 */
[----:B------:R1:W-:Y:S01]  /*13520*/  STL [R1+0x44], R3 ;  /* 0x0000440301007387 */ /* 0x0003e20000100800 */
[----:B0-----:R-:W-:Y:S01]  /*13530*/  IMAD.IADD R2, R5, 0x1, R0 ;  /* 0x0000000105027824 */ /* 0x001fe200078e0200 */
[----:B------:R-:W-:-:S05]  /*13540*/  SHF.R.S32.HI R0, RZ, 0x1f, R18 ;  /* 0x0000001fff007819 */ /* 0x000fca0000011412 */
[----:B------:R1:W-:Y:S04]  /*13550*/  STL [R1+0x28], R0 ;  /* 0x0000280001007387 */ /* 0x0003e80000100800 */
[----:B------:R1:W-:Y:S01]  /*13560*/  STL [R1+0x14], R2 ;  /* 0x0000140201007387 */ /* 0x0003e20000100800 */
[----:B------:R-:W-:Y:S05]  /*13570*/  @!P1 BRA `(.L_x_469) ;  /* 0x0000000000409947 */ /* 0x000fea0003800000 */
[----:B-1----:R-:W-:Y:S01]  /*13580*/  MOV R2, 0x0 ;  /* 0x0000000000027802 */ /* 0x002fe20000000f00 */
[----:B------:R-:W-:Y:S01]  /*13590*/  ULDC.64 UR4, c[0x4][0x98] ;  /* 0x0100260000047ab9 */ /* 0x000fe20000000a00 */
[----:B------:R-:W-:Y:S01]  /*135a0*/  ULDC.64 UR6, c[0x4][0xa0] ;  /* 0x0100280000067ab9 */ /* 0x000fe20000000a00 */
[----:B------:R-:W-:Y:S01]  /*135b0*/  ULDC.64 UR8, c[0x4][0x28] ;  /* 0x01000a0000087ab9 */ /* 0x000fe20000000a00 */
[----:B------:R-:W-:Y:S01]  /*135c0*/  MOV R4, UR4 ;  /* 0x0000000400047c02 */ /* 0x000fe20008000f00 */
[----:B------:R-:W-:Y:S01]  /*135d0*/  IMAD.U32 R5, RZ, RZ, UR5 ;  /* 0x00000005ff057e24 */ /* 0x000fe2000f8e00ff */
[----:B------:R-:W0:Y:S01]  /*135e0*/  LDC.64 R2, c[0x4][R2] ;  /* 0x0100000002027b82 */ /* 0x000e220000000a00 */
        /* <DEDUP_REMOVED lines=8> */
[----:B0-----:R-:W-:Y:S05]  /*13670*/  CALL.ABS.NOINC R2 ;  /* 0x0000000002007343 */ /* 0x001fea0003c00000 */
.L_x_469:
[----:B------:R-:W-:Y:S05]  /*13680*/  BSYNC B6 ;  /* 0x0000000000067941 */ /* 0x000fea0003800000 */
.L_x_468:
[----:B-1----:R-:W2:Y:S01]  /*13690*/  LDL.LU R0, [R1+0x14] ;  /* 0x0000140001007983 */ /* 0x002ea20000300800 */
[----:B------:R-:W0:Y:S01]  /*136a0*/  LDC R9, c[0x0][0x448] ;  /* 0x00011200ff097b82 */ /* 0x000e220000000800 */
[----:B------:R-:W-:Y:S01]  /*136b0*/  ULDC.64 UR4, c[0x0][0x2d8] ;  /* 0x0000b60000047ab9 */ /* 0x000fe20000000a00 */
[----:B------:R-:W-:Y:S01]  /*136c0*/  ULDC.64 UR6, c[0x0][0x2c8] ;  /* 0x0000b20000067ab9 */ /* 0x000fe20000000a00 */
[----:B------:R-:W2:Y:S01]  /*136d0*/  LDL.LU.64 R2, [R1+0x20] ;  /* 0x0000200001027983 */ /* 0x000ea20000300a00 */
[----:B------:R-:W-:-:S03]  /*136e0*/  ULDC.64 UR8, c[0x0][0x280] ;  /* 0x0000a00000087ab9 */ /* 0x000fc60000000a00 */
[----:B------:R-:W3:Y:S04]  /*136f0*/  LDL.LU R20, [R1+0x28] ;  /* 0x0000280001147983 */ /* 0x000ee80000300800 */
[----:B------:R-:W4:Y:S04]  /*13700*/  LDL.LU R21, [R1+0x44] ;  /* 0x0000440001157983 */ /* 0x000f280000300800 */
[----:B------:R-:W4:Y:S04]  /*13710*/  LDL.LU R4, [R1+0x10] ;  /* 0x0000100001047983 */ /* 0x000f280000300800 */
[----:B------:R1:W5:Y:S01]  /*13720*/  LDL R10, [R1+0x30] ;  /* 0x00003000010a7983 */ /* 0x0003620000100800 */
[----:B0-----:R-:W-:-:S13]  /*13730*/  ISETP.NE.AND P0, PT, R9, 0x1, PT ;  /* 0x000000010900780c */ /* 0x001fda0003f05270 */
[----:B------:R-:W0:Y:S08]  /*13740*/  @P0 LDC R5, c[0x0][0x450] ;  /* 0x00011400ff050b82 */ /* 0x000e300000000800 */
[----:B------:R-:W1:Y:S01]  /*13750*/  @P0 LDC R8, c[0x0][0x450] ;  /* 0x00011400ff080b82 */ /* 0x000e620000000800 */
[----:B--2---:R-:W-:Y:S02]  /*13760*/  IMAD.MOV.U32 R3, RZ, RZ, R0 ;  /* 0x000000ffff037224 */ /* 0x004fe400078e0000 */
[----:B---3--:R-:W-:-:S02]  /*13770*/  IMAD R0, R20, UR4, RZ ;  /* 0x0000000414007c24 */ /* 0x008fc4000f8e02ff */
[C---:B------:R-:W-:Y:S01]  /*13780*/  IMAD.WIDE.U32 R2, R18.reuse, UR4, R2 ;  /* 0x0000000412027c25 */ /* 0x040fe2000f8e0002 */
[----:B------:R-:W2:Y:S03]  /*13790*/  S2R R20, SR_TID.X ;  /* 0x0000000000147919 */ /* 0x000ea60000002100 */
[----:B------:R-:W-:Y:S01]  /*137a0*/  IMAD R0, R18, UR5, R0 ;  /* 0x0000000512007c24 */ /* 0x000fe2000f8e0200 */
[----:B------:R-:W-:-:S03]  /*137b0*/  ULDC.64 UR4, c[0x0][0x2e0] ;  /* 0x0000b80000047ab9 */ /* 0x000fc60000000a00 */
[----:B------:R-:W-:Y:S02]  /*137c0*/  IMAD.IADD R3, R3, 0x1, R0 ;  /* 0x0000000103037824 */ /* 0x000fe400078e0200 */
[----:B----4-:R-:W-:Y:S02]  /*137d0*/  IMAD R0, R21, UR4, RZ ;  /* 0x0000000415007c24 */ /* 0x010fe4000f8e02ff */
[----:B------:R-:W3:Y:S01]  /*137e0*/  S2R R21, SR_TID.X ;  /* 0x0000000000157919 */ /* 0x000ee20000002100 */
[----:B------:R-:W-:-:S04]  /*137f0*/  IMAD.WIDE.U32 R2, R4, UR4, R2 ;  /* 0x0000000404027c25 */ /* 0x000fc8000f8e0002 */
[----:B------:R-:W-:Y:S01]  /*13800*/  IMAD R0, R4, UR5, R0 ;  /* 0x0000000504007c24 */ /* 0x000fe2000f8e0200 */
[----:B------:R-:W-:Y:S01]  /*13810*/  ULDC.64 UR4, c[0x0][0x2d0] ;  /* 0x0000b40000047ab9 */ /* 0x000fe20000000a00 */
[----:B------:R-:W4:Y:S02]  /*13820*/  @P0 LDC R4, c[0x0][0x44c] ;  /* 0x00011300ff040b82 */ /* 0x000f240000000800 */
[----:B------:R-:W-:Y:S01]  /*13830*/  IMAD.IADD R3, R3, 0x1, R0 ;  /* 0x0000000103037824 */ /* 0x000fe200078e0200 */
[----:B--2---:R-:W-:-:S04]  /*13840*/  LOP3.LUT R20, R20, 0x7f, RZ, 0xc0, !PT ;  /* 0x0000007f14147812 */ /* 0x004fc800078ec0ff */
[----:B------:R-:W-:Y:S01]  /*13850*/  SHF.R.U32.HI R20, RZ, 0x2, R20 ;  /* 0x00000002ff147819 */ /* 0x000fe20000011614 */
[----:B---3--:R-:W-:-:S05]  /*13860*/  IMAD.SHL.U32 R6, R21, 0x20, RZ ;  /* 0x0000002015067824 */ /* 0x008fca00078e00ff */
[----:B------:R-:W-:-:S05]  /*13870*/  LOP3.LUT R6, R20, 0x60, R6, 0xf8, !PT ;  /* 0x0000006014067812 */ /* 0x000fca00078ef806 */
[----:B------:R-:W-:-:S04]  /*13880*/  IMAD R6, R17, 0xc0, R6 ;  /* 0x000000c011067824 */ /* 0x000fc800078e0206 */
[----:B----4-:R-:W-:-:S04]  /*13890*/  @P0 IMAD.HI.U32 R0, R6, R4, RZ ;  /* 0x0000000406000227 */ /* 0x010fc800078e00ff */
[----:B------:R-:W-:Y:S01]  /*138a0*/  IMAD.MOV.U32 R4, RZ, RZ, R6 ;  /* 0x000000ffff047224 */ /* 0x000fe200078e0006 */
[----:B0-----:R-:W-:-:S04]  /*138b0*/  @P0 SHF.R.U32.HI R4, RZ, R5, R0 ;  /* 0x00000005ff040219 */ /* 0x001fc80000011600 */
[----:B------:R-:W-:-:S05]  /*138c0*/  SHF.R.S32.HI R0, RZ, 0x1f, R4 ;  /* 0x0000001fff007819 */ /* 0x000fca0000011404 */
[----:B------:R-:W-:Y:S01]  /*138d0*/  IMAD R0, R0, UR4, RZ ;  /* 0x0000000400007c24 */ /* 0x000fe2000f8e02ff */
[----:B------:R-:W-:-:S03]  /*138e0*/  IADD3 R7, -R4, RZ, RZ ;  /* 0x000000ff04077210 */ /* 0x000fc60007ffe1ff */
[C---:B------:R-:W-:Y:S02]  /*138f0*/  IMAD R0, R4.reuse, UR5, R0 ;  /* 0x0000000504007c24 */ /* 0x040fe4000f8e0200 */
[----:B------:R-:W-:-:S04]  /*13900*/  IMAD.WIDE.U32 R4, R4, UR4, R2 ;  /* 0x0000000404047c25 */ /* 0x000fc8000f8e0002 */
[----:B------:R-:W-:Y:S02]  /*13910*/  IMAD.IADD R5, R5, 0x1, R0 ;  /* 0x0000000105057824 */ /* 0x000fe400078e0200 */
[----:B------:R-:W-:-:S05]  /*13920*/  IMAD R0, R9, R7, R6 ;  /* 0x0000000709007224 */ /* 0x000fca00078e0206 */
[----:B------:R-:W-:Y:S01]  /*13930*/  SHF.R.S32.HI R7, RZ, 0x1f, R0 ;  /* 0x0000001fff077819 */ /* 0x000fe20000011400 */
[----:B------:R-:W-:-:S04]  /*13940*/  IMAD.WIDE.U32 R4, R0, UR6, R4 ;  /* 0x0000000600047c25 */ /* 0x000fc8000f8e0004 */
[----:B------:R-:W-:-:S04]  /*13950*/  IMAD R7, R7, UR6, RZ ;  /* 0x0000000607077c24 */ /* 0x000fc8000f8e02ff */
[----:B------:R-:W-:Y:S01]  /*13960*/  IMAD R7, R0, UR7, R7 ;  /* 0x0000000700077c24 */ /* 0x000fe2000f8e0207 */
[----:B------:R-:W-:-:S04]  /*13970*/  IADD3 R0, P1, R4, UR8, RZ ;  /* 0x0000000804007c10 */ /* 0x000fc8000ff3e0ff */
[----:B------:R-:W-:Y:S02]  /*13980*/  IADD3.X R4, R5, UR9, R7, P1, !PT ;  /* 0x0000000905047c10 */ /* 0x000fe40008ffe407 */
[----:B------:R-:W0:Y:S01]  /*13990*/  @P0 LDC R7, c[0x0][0x44c] ;  /* 0x00011300ff070b82 */ /* 0x000e220000000800 */
[----:B------:R-:W-:-:S04]  /*139a0*/  VIADD R5, R6, 0x80 ;  /* 0x0000008006057836 */ /* 0x000fc80000000000 */
[----:B------:R-:W-:Y:S02]  /*139b0*/  IMAD.MOV.U32 R6, RZ, RZ, R5 ;  /* 0x000000ffff067224 */ /* 0x000fe400078e0005 */
[----:B0-----:R-:W-:-:S05]  /*139c0*/  @P0 IMAD.HI.U32 R7, R5, R7, RZ ;  /* 0x0000000705070227 */ /* 0x001fca00078e00ff */
[----:B-1----:R-:W-:-:S05]  /*139d0*/  @P0 SHF.R.U32.HI R6, RZ, R8, R7 ;  /* 0x00000008ff060219 */ /* 0x002fca0000011607 */
[----:B------:R-:W-:-:S04]  /*139e0*/  IMAD.MOV R7, RZ, RZ, -R6 ;  /* 0x000000ffff077224 */ /* 0x000fc800078e0a06 */
[----:B------:R-:W-:Y:S01]  /*139f0*/  IMAD R5, R9, R7, R5 ;  /* 0x0000000709057224 */ /* 0x000fe200078e0205 */
[----:B------:R-:W-:Y:S01]  /*13a00*/  SHF.R.S32.HI R7, RZ, 0x1f, R6 ;  /* 0x0000001fff077819 */ /* 0x000fe20000011406 */
[----:B------:R-:W-:-:S04]  /*13a10*/  IMAD.WIDE.U32 R2, R6, UR4, R2 ;  /* 0x0000000406027c25 */ /* 0x000fc8000f8e0002 */
[----:B------:R-:W-:Y:S01]  /*13a20*/  IMAD R7, R7, UR4, RZ ;  /* 0x0000000407077c24 */ /* 0x000fe2000f8e02ff */
[----:B------:R-:W-:-:S03]  /*13a30*/  ULDC UR4, c[0x0][0x2b8] ;  /* 0x0000ae0000047ab9 */ /* 0x000fc60000000800 */
[----:B------:R-:W-:Y:S01]  /*13a40*/  IMAD R7, R6, UR5, R7 ;  /* 0x0000000506077c24 */ /* 0x000fe2000f8e0207 */
[----:B------:R-:W-:Y:S01]  /*13a50*/  SHF.R.S32.HI R6, RZ, 0x1f, R5 ;  /* 0x0000001fff067819 */ /* 0x000fe20000011405 */
[----:B------:R-:W-:Y:S02]  /*13a60*/  IMAD.SHL.U32 R20, R21, 0x10, RZ ;  /* 0x0000001015147824 */ /* 0x000fe400078e00ff */
[----:B------:R-:W-:Y:S02]  /*13a70*/  IMAD.IADD R3, R3, 0x1, R7 ;  /* 0x0000000103037824 */ /* 0x000fe400078e0207 */
[----:B------:R-:W-:Y:S02]  /*13a80*/  IMAD R6, R6, UR6, RZ ;  /* 0x0000000606067c24 */ /* 0x000fe4000f8e02ff */
[----:B------:R-:W-:Y:S01]  /*13a90*/  IMAD.WIDE.U32 R2, R5, UR6, R2 ;  /* 0x0000000605027c25 */ /* 0x000fe2000f8e0002 */
[----:B------:R-:W-:-:S03]  /*13aa0*/  LOP3.LUT R20, R20, 0x30, RZ, 0xc0, !PT ;  /* 0x0000003014147812 */ /* 0x000fc600078ec0ff */
[----:B------:R-:W-:Y:S01]  /*13ab0*/  IMAD R6, R5, UR7, R6 ;  /* 0x0000000705067c24 */ /* 0x000fe2000f8e0206 */
[----:B------:R-:W-:Y:S02]  /*13ac0*/  IADD3 R2, P1, R2, UR8, RZ ;  /* 0x0000000802027c10 */ /* 0x000fe4000ff3e0ff */
[----:B------:R-:W-:Y:S01]  /*13ad0*/  ISETP.GE.AND P0, PT, R20, UR4, PT ;  /* 0x0000000414007c0c */ /* 0x000fe2000bf06270 */
[----:B------:R-:W-:Y:S01]  /*13ae0*/  UMOV UR4, 0xffffffff ;  /* 0xffffffff00047882 */ /* 0x000fe20000000000 */
[----:B------:R-:W-:Y:S02]  /*13af0*/  LOP3.LUT R21, R21, 0x7f, RZ, 0xc0, !PT ;  /* 0x0000007f15157812 */ /* 0x000fe400078ec0ff */
[----:B------:R-:W-:Y:S02]  /*13b00*/  IADD3.X R3, R3, UR9, R6, P1, !PT ;  /* 0x0000000903037c10 */ /* 0x000fe40008ffe406 */
[----:B------:R-:W-:Y:S01]  /*13b10*/  SHF.R.U32.HI R21, RZ, 0x2, R21 ;  /* 0x00000002ff157819 */ /* 0x000fe20000011615 */
[----:B------:R-:W-:Y:S06]  /*13b20*/  BRA.DIV UR4, `(.L_x_470) ;  /* 0x0000003204007947 */ /* 0x000fec000b800000 */
[----:B------:R-:W2:Y:S01]  /*13b30*/  LDL.LU R6, [R1+0x3c] ;  /* 0x00003c0001067983 */ /* 0x000ea20000300800 */
[----:B------:R-:W-:-:S03]  /*13b40*/  IMAD R17, R17, 0xc0, R21 ;  /* 0x000000c011117824 */ /* 0x000fc600078e0215 */
[----:B------:R-:W-:Y:S04]  /*13b50*/  SHFL.IDX PT, R7, R4, RZ, 0x1c1f ;  /* 0x001c1fff04077589 */ /* 0x000fe800000e0000 */
[----:B------:R-:W-:Y:S04]  /*13b60*/  SHFL.IDX PT, R8, R3, RZ, 0x1c1f ;  /* 0x001c1fff03087589 */ /* 0x000fe800000e0000 */
[----:B------:R-:W-:Y:S01]  /*13b70*/  SHFL.IDX PT, R3, R3, 0x1, 0x1c1f ;  /* 0x003c1f0003037f89 */ /* 0x000fe200000e0000 */
[----:B--2---:R-:W-:-:S03]  /*13b80*/  IMAD R5, R6, R9, RZ ;  /* 0x0000000906057224 */ /* 0x004fc600078e02ff */
[----:B------:R-:W0:Y:S02]  /*13b90*/  SHFL.IDX PT, R6, R0, RZ, 0x1c1f ;  /* 0x001c1fff00067589 */ /* 0x000e2400000e0000 */
[----:B------:R-:W-:-:S13]  /*13ba0*/  ISETP.GE.AND P1, PT, R17, R5, PT ;  /* 0x000000051100720c */ /* 0x000fda0003f26270 */
[----:B0-----:R-:W-:-:S04]  /*13bb0*/  @!P1 IADD3 R6, P2, R20, R6, RZ ;  /* 0x0000000614069210 */ /* 0x001fc80007f5e0ff */
[----:B------:R-:W-:-:S05]  /*13bc0*/  @!P1 IADD3.X R7, RZ, R7, RZ, P2, !PT ;  /* 0x00000007ff079210 */ /* 0x000fca00017fe4ff */
[----:B-----5:R0:W-:Y:S02]  /*13bd0*/  @!P1 LDGSTS.E.BYPASS.LTC128B.128 [R10+0xb000], desc[UR40][R6.64], !P0 ;  /* 0x0b000000060a9fae */ /* 0x0201e4000c101d68 */
[----:B0-----:R-:W-:Y:S02]  /*13be0*/  VIADD R6, R17, 0x20 ;  /* 0x0000002011067836 */ /* 0x001fe40000000000 */
[----:B------:R-:W0:Y:S03]  /*13bf0*/  SHFL.IDX PT, R7, R0, 0x1, 0x1c1f ;  /* 0x003c1f0000077f89 */ /* 0x000e2600000e0000 */
[----:B------:R-:W-:Y:S02]  /*13c00*/  ISETP.GE.AND P1, PT, R6, R5, PT ;  /* 0x000000050600720c */ /* 0x000fe40003f26270 */
[----:B------:R-:W1:Y:S11]  /*13c10*/  SHFL.IDX PT, R6, R4, 0x1, 0x1c1f ;  /* 0x003c1f0004067f89 */ /* 0x000e7600000e0000 */
[----:B0-----:R-:W-:-:S05]  /*13c20*/  @!P1 IADD3 R7, P2, R20, R7, RZ ;  /* 0x0000000714079210 */ /* 0x001fca0007f5e0ff */
[----:B-1----:R-:W-:-:S05]  /*13c30*/  @!P1 IMAD.X R6, RZ, RZ, R6, P2 ;  /* 0x000000ffff069224 */ /* 0x002fca00010e0606 */
[----:B------:R-:W-:-:S04]  /*13c40*/  @!P1 LOP3.LUT R7, R7, R6, RZ, 0x3c, !PT ;  /* 0x0000000607079212 */ /* 0x000fc800078e3cff */
[----:B------:R-:W-:-:S04]  /*13c50*/  @!P1 LOP3.LUT R6, R7, R6, RZ, 0x3c, !PT ;  /* 0x0000000607069212 */ /* 0x000fc800078e3cff */
[----:B------:R-:W-:-:S05]  /*13c60*/  @!P1 LOP3.LUT R7, R7, R6, RZ, 0x3c, !PT ;  /* 0x0000000607079212 */ /* 0x000fca00078e3cff */
[----:B------:R0:W-:Y:S02]  /*13c70*/  @!P1 LDGSTS.E.BYPASS.LTC128B.128 [R10+0xb800], desc[UR40][R6.64], !P0 ;  /* 0x0b800000060a9fae */ /* 0x0001e4000c101d68 */
[----:B0-----:R-:W-:Y:S02]  /*13c80*/  VIADD R6, R17, 0x40 ;  /* 0x0000004011067836 */ /* 0x001fe40000000000 */
[----:B------:R-:W0:Y:S03]  /*13c90*/  SHFL.IDX PT, R7, R0, 0x2, 0x1c1f ;  /* 0x005c1f0000077f89 */ /* 0x000e2600000e0000 */
[----:B------:R-:W-:Y:S02]  /*13ca0*/  ISETP.GE.AND P1, PT, R6, R5, PT ;  /* 0x000000050600720c */ /* 0x000fe40003f26270 */
[----:B------:R-:W1:Y:S04]  /*13cb0*/  SHFL.IDX PT, R6, R4, 0x2, 0x1c1f ;  /* 0x005c1f0004067f89 */ /* 0x000e6800000e0000 */
[----:B------:R-:W-:Y:S07]  /*13cc0*/  SHFL.IDX PT, R4, R4, 0x3, 0x1c1f ;  /* 0x007c1f0004047f89 */ /* 0x000fee00000e0000 */
[----:B0-----:R-:W-:-:S05]  /*13cd0*/  @!P1 IADD3 R7, P2, R20, R7, RZ ;  /* 0x0000000714079210 */ /* 0x001fca0007f5e0ff */
[----:B-1----:R-:W-:-:S05]  /*13ce0*/  @!P1 IMAD.X R6, RZ, RZ, R6, P2 ;  /* 0x000000ffff069224 */ /* 0x002fca00010e0606 */
[----:B------:R-:W-:-:S04]  /*13cf0*/  @!P1 LOP3.LUT R7, R7, R6, RZ, 0x3c, !PT ;  /* 0x0000000607079212 */ /* 0x000fc800078e3cff */
[----:B------:R-:W-:-:S04]  /*13d00*/  @!P1 LOP3.LUT R6, R7, R6, RZ, 0x3c, !PT ;  /* 0x0000000607069212 */ /* 0x000fc800078e3cff */
[----:B------:R-:W-:-:S05]  /*13d10*/  @!P1 LOP3.LUT R7, R7, R6, RZ, 0x3c, !PT ;  /* 0x0000000607079212 */ /* 0x000fca00078e3cff */
[----:B------:R0:W-:Y:S04]  /*13d20*/  @!P1 LDGSTS.E.BYPASS.LTC128B.128 [R10+0xc000], desc[UR40][R6.64], !P0 ;  /* 0x0c000000060a9fae */ /* 0x0001e8000c101d68 */
[----:B0-----:R0:W1:Y:S02]  /*13d30*/  SHFL.IDX PT, R6, R0, 0x3, 0x1c1f ;  /* 0x007c1f0000067f89 */ /* 0x00106400000e0000 */
[----:B0-----:R-:W-:-:S05]  /*13d40*/  VIADD R0, R17, 0x80 ;  /* 0x0000008011007836 */ /* 0x001fca0000000000 */
[----:B------:R-:W-:Y:S01]  /*13d50*/  ISETP.GE.AND P2, PT, R0, R5, PT ;  /* 0x000000050000720c */ /* 0x000fe20003f46270 */
[----:B------:R-:W-:-:S05]  /*13d60*/  VIADD R0, R17, 0x60 ;  /* 0x0000006011007836 */ /* 0x000fca0000000000 */
[----:B------:R-:W-:Y:S02]  /*13d70*/  ISETP.GE.AND P1, PT, R0, R5, PT ;  /* 0x000000050000720c */ /* 0x000fe40003f26270 */
[----:B------:R-:W0:Y:S04]  /*13d80*/  SHFL.IDX PT, R0, R2, RZ, 0x1c1f ;  /* 0x001c1fff02007589 */ /* 0x000e2800000e0000 */
[----:B------:R-:W2:Y:S07]  /*13d90*/  SHFL.IDX PT, R2, R2, 0x1, 0x1c1f ;  /* 0x003c1f0002027f89 */ /* 0x000eae00000e0000 */
[----:B-1----:R-:W-:-:S04]  /*13da0*/  @!P1 IADD3 R6, P3, R20, R6, RZ ;  /* 0x0000000614069210 */ /* 0x002fc80007f7e0ff */
[----:B------:R-:W-:-:S05]  /*13db0*/  @!P1 IADD3.X R4, RZ, R4, RZ, P3, !PT ;  /* 0x00000004ff049210 */ /* 0x000fca0001ffe4ff */
[----:B------:R-:W-:-:S05]  /*13dc0*/  @!P1 IMAD.MOV.U32 R7, RZ, RZ, R4 ;  /* 0x000000ffff079224 */ /* 0x000fca00078e0004 */
[----:B------:R1:W-:Y:S01]  /*13dd0*/  @!P1 LDGSTS.E.BYPASS.LTC128B.128 [R10+0xc800], desc[UR40][R6.64], !P0 ;  /* 0x0c800000060a9fae */ /* 0x0003e2000c101d68 */
[----:B0-----:R-:W-:-:S05]  /*13de0*/  @!P2 IADD3 R0, P1, R20, R0, RZ ;  /* 0x000000001400a210 */ /* 0x001fca0007f3e0ff */
[----:B-1----:R-:W-:-:S04]  /*13df0*/  @!P2 IMAD.X R6, RZ, RZ, R8, P1 ;  /* 0x000000ffff06a224 */ /* 0x002fc800008e0608 */
[----:B------:R-:W-:Y:S02]  /*13e00*/  @!P2 IMAD.MOV.U32 R7, RZ, RZ, R6 ;  /* 0x000000ffff07a224 */ /* 0x000fe400078e0006 */
[----:B------:R-:W-:-:S05]  /*13e10*/  @!P2 IMAD.MOV.U32 R6, RZ, RZ, R0 ;  /* 0x000000ffff06a224 */ /* 0x000fca00078e0000 */
[----:B--2---:R0:W-:Y:S02]  /*13e20*/  @!P2 LDGSTS.E.BYPASS.LTC128B.128 [R10+0xd000], desc[UR40][R6.64], !P0 ;  /* 0x0d000000060aafae */ /* 0x0041e4000c101d68 */
.L_x_579:
[----:B------:R-:W-:-:S05]  /*13e30*/  VIADD R17, R17, 0xa0 ;  /* 0x000000a011117836 */ /* 0x000fca0000000000 */
[----:B------:R-:W-:-:S13]  /*13e40*/  ISETP.GE.AND P1, PT, R17, R5, PT ;  /* 0x000000051100720c */ /* 0x000fda0003f26270 */
[----:B------:R-:W-:-:S05]  /*13e50*/  @!P1 IADD3 R2, P2, R20, R2, RZ ;  /* 0x0000000214029210 */ /* 0x000fca0007f5e0ff */
[----:B------:R-:W-:-:S05]  /*13e60*/  @!P1 IMAD.X R3, RZ, RZ, R3, P2 ;  /* 0x000000ffff039224 */ /* 0x000fca00010e0603 */
[----:B------:R-:W-:Y:S01]  /*13e70*/  @!PT LDS RZ, [RZ] ;  /* 0x00000000fffff984 */ /* 0x000fe20000000800 */
[----:B------:R-:W-:Y:S01]  /*13e80*/  @!PT LDS RZ, [RZ] ;  /* 0x00000000fffff984 */ /* 0x000fe20000000800 */
[----:B------:R-:W-:Y:S01]  /*13e90*/  @!PT LDS RZ, [RZ] ;  /* 0x00000000fffff984 */ /* 0x000fe20000000800 */
[----:B------:R1:W-:Y:S01]  /*13ea0*/  @!P1 LDGSTS.E.BYPASS.LTC128B.128 [R10+0xd800], desc[UR40][R2.64], !P0 ;  /* 0x0d800000020a9fae */ /* 0x0003e2000c101d68 */
[----:B------:R-:W-:Y:S01]  /*13eb0*/  PLOP3.LUT P0, PT, PT, PT, PT, 0x80, 0x0 ;  /* 0x000000000000781c */ /* 0x000fe20003f0f070 */
[----:B------:R-:W-:-:S12]  /*13ec0*/  NOP ;  /* 0x0000000000007918 */ /* 0x000fd80000000000 */
.L_x_471:
[----:B------:R-:W-:Y:S02]  /*13ed0*/  PLOP3.LUT P1, PT, P1, P0, PT, 0xa2, 0x0 ;  /* 0x000000000000781c */ /* 0x000fe40000f21472 */
[----:B------:R-:W-:-:S08]  /*13ee0*/  @P0 R2UR P1, UR4, R22 ;  /* 0x00000000160402ca */ /* 0x000fd00000020000 */
[----:B------:R-:W-:-:S05]  /*13ef0*/  @P0 PLOP3.LUT P0, PT, P1, PT, PT, 0x80, 0x0 ;  /* 0x000000000000081c */ /* 0x000fca0000f0f070 */
[----:B------:R-:W-:Y:S01]  /*13f00*/  @!P1 SYNCS.ARRIVE.TRANS64.RED.A0T1 RZ, [UR4+0x13200], RZ ;  /* 0x013200ffffff99a7 */ /* 0x000fe20008200404 */
[----:B------:R-:W-:Y:S07]  /*13f10*/  @!P1 ARRIVES.LDGSTSBAR.64.TRANSCNT [UR4+0x13200] ;  /* 0x01320000ff0099b0 */ /* 0x000fee0008000a84 */
[----:B------:R-:W-:Y:S05]  /*13f20*/  @P0 BRA.U.ANY `(.L_x_471) ;  /* 0xfffffffd00e80947 */ /* 0x000fea000393ffff */
[----:B-1----:R-:W2:Y:S02]  /*13f30*/  LDL.LU R2, [R1+0x40] ;  /* 0x0000400001027983 */ /* 0x002ea40000300800 */
[----:B--2---:R-:W-:-:S04]  /*13f40*/  IADD3 R2, R2, 0x1, RZ ;  /* 0x0000000102027810 */ /* 0x004fc80007ffe0ff */
[----:B------:R-:W-:Y:S01]  /*13f50*/  LEA.HI R0, R2, R2, RZ, 0x1 ;  /* 0x0000000202007211 */ /* 0x000fe200078f08ff */
[----:B------:R1:W-:Y:S03]  /*13f60*/  STL [R1+0x40], R2 ;  /* 0x0000400201007387 */ /* 0x0003e60000100800 */
[----:B------:R-:W-:-:S05]  /*13f70*/  LOP3.LUT R0, R0, 0xfffffffe, RZ, 0xc0, !PT ;  /* 0xfffffffe00007812 */ /* 0x000fca00078ec0ff */
[----:B------:R-:W-:-:S05]  /*13f80*/  IMAD.IADD R0, R2, 0x1, -R0 ;  /* 0x0000000102007824 */ /* 0x000fca00078e0a00 */
[----:B------:R-:W-:Y:S01]  /*13f90*/  SHF.L.U32 R3, R0, 0x1f, RZ ;  /* 0x0000001f00037819 */ /* 0x000fe200000006ff */
[----:B------:R-:W-:Y:S01]  /*13fa0*/  NOP ;  /* 0x0000000000007918 */ /* 0x000fe20000000000 */
[----:B------:R1:W-:Y:S01]  /*13fb0*/  SYNCS.ARRIVE.TRANS64.A1T0 RZ, [R22+URZ+0x13200], RZ ;  /* 0x013200ff16ff79a7 */ /* 0x0003e2000810003f */
[----:B------:R-:W-:Y:S01]  /*13fc0*/  BSSY B0, `(.L_x_472) ;  /* 0x0000003000007945 */ /* 0x000fe20003800000 */
[----:B------:R-:W2:Y:S03]  /*13fd0*/  SYNCS.PHASECHK.TRANS64.TRYWAIT P0, [R22+URZ+0x13220], R3 ;  /* 0x01322003160075a7 */ /* 0x000ea6000800017f */
[----:B-12---:R-:W-:Y:S05]  /*13fe0*/  @!P0 BRA `(.L_x_473) ;  /* 0x0000003000b08947 */ /* 0x006fea0003800000 */
.L_x_580:
[----:B------:R-:W-:Y:S05]  /*13ff0*/  BSYNC B0 ;  /* 0x0000000000007941 */ /* 0x000fea0003800000 */
.L_x_472:
[----:B------:R-:W2:Y:S02]  /*14000*/  LDL.LU R0, [R1+0x2c] ;  /* 0x00002c0001007983 */ /* 0x000ea40000300800 */
[----:B--2---:R-:W-:-:S13]  /*14010*/  ISETP.GE.AND P0, PT, R0, 0xa1, PT ;  /* 0x000000a10000780c */ /* 0x004fda0003f06270 */
[----:B------:R-:W-:Y:S05]  /*14020*/  @!P0 BRA `(.L_x_474) ;  /* 0x0000000800f48947 */ /* 0x000fea0003800000 */
[----:B------:R-:W2:Y:S01]  /*14030*/  LDL.LU R0, [R1+0x38] ;  /* 0x0000380001007983 */ /* 0x000ea20000300800 */
[----:B0-----:R-:W-:Y:S02]  /*14040*/  IMAD.MOV.U32 R6, RZ, RZ, R24 ;  /* 0x000000ffff067224 */ /* 0x001fe400078e0018 */
[----:B------:R-:W-:Y:S02]  /*14050*/  IMAD.MOV.U32 R7, RZ, RZ, R26 ;  /* 0x000000ffff077224 */ /* 0x000fe400078e001a */
[----:B--2---:R-:W-:-:S07]  /*14060*/  VIADD R0, R0, 0xfffffffe ;  /* 0xfffffffe00007836 */ /* 0x004fce0000000000 */
.L_x_494:
[----:B------:R-:W2:Y:S01]  /*14070*/  LDL R2, [R1] ;  /* 0x0000000001027983 */ /* 0x000ea20000100800 */
[----:B------:R-:W-:Y:S01]  /*14080*/  VIADD R24, R6, 0x1 ;  /* 0x0000000106187836 */ /* 0x000fe20000000000 */
[----:B------:R-:W-:Y:S05]  /*14090*/  YIELD ;  /* 0x0000000000007946 */ /* 0x000fea0003800000 */
[----:B------:R-:W-:Y:S01]  /*140a0*/  ISETP.NE.AND P0, PT, R24, 0x2, PT ;  /* 0x000000021800780c */ /* 0x000fe20003f05270 */
[----:B------:R-:W-:Y:S03]  /*140b0*/  BSSY B0, `(.L_x_475) ;  /* 0x0000067000007945 */ /* 0x000fe60003800000 */
[----:B------:R-:W-:-:S02]  /*140c0*/  SEL R26, RZ, 0x1, P0 ;  /* 0x00000001ff1a7807 */ /* 0x000fc40000000000 */
[----:B------:R-:W-:Y:S02]  /*140d0*/  SEL R24, R24, RZ, P0 ;  /* 0x000000ff18187207 */ /* 0x000fe40000000000 */
[----:B------:R-:W-:Y:S02]  /*140e0*/  LOP3.LUT R26, R7, R26, RZ, 0x3c, !PT ;  /* 0x0000001a071a7212 */ /* 0x000fe400078e3cff */
[----:B--2---:R-:W-:-:S13]  /*140f0*/  LOP3.LUT P1, RZ, R2, 0x1, RZ, 0xc0, !PT ;  /* 0x0000000102ff7812 */ /* 0x004fda000782c0ff */
[----:B0-----:R-:W-:Y:S05]  /*14100*/  @!P1 BRA `(.L_x_476) ;  /* 0x0000000400849947 */ /* 0x001fea0003800000 */
[----:B------:R-:W-:Y:S01]  /*14110*/  ULDC.64 UR4, c[0x0][0x418] ;  /* 0x0001060000047ab9 */ /* 0x000fe20000000a00 */
[----:B------:R-:W-:Y:S01]  /*14120*/  IMAD.MOV.U32 R8, RZ, RZ, R0 ;  /* 0x000000ffff087224 */ /* 0x000fe200078e0000 */
[----:B------:R-:W-:-:S04]  /*14130*/  ISETP.NE.U32.AND P0, PT, RZ, UR4, PT ;  /* 0x00000004ff007c0c */ /* 0x000fc8000bf05070 */
[----:B------:R-:W-:-:S13]  /*14140*/  ISETP.NE.AND.EX P0, PT, RZ, UR5, PT, P0 ;  /* 0x00000005ff007c0c */ /* 0x000fda000bf05300 */
[----:B------:R-:W-:Y:S05]  /*14150*/  @!P0 BRA `(.L_x_477) ;  /* 0x0000000000448947 */ /* 0x000fea0003800000 */
[----:B------:R-:W0:Y:S01]  /*14160*/  LDC R8, c[0x0][0x43c] ;  /* 0x00010f00ff087b82 */ /* 0x000e220000000800 */
[----:B------:R-:W-:Y:S01]  /*14170*/  ULDC.64 UR6, c[0x0][0x428] ;  /* 0x00010a0000067ab9 */ /* 0x000fe20000000a00 */
[----:B0-----:R-:W-:-:S13]  /*14180*/  ISETP.NE.AND P0, PT, R8, 0x1, PT ;  /* 0x000000010800780c */ /* 0x001fda0003f05270 */
[----:B-1----:R-:W0:Y:S02]  /*14190*/  @P0 LDC.64 R2, c[0x0][0x440] ;  /* 0x00011000ff020b82 */ /* 0x002e240000000a00 */
[----:B0-----:R-:W-:Y:S01]  /*141a0*/  @P0 IMAD.HI.U32 R4, R0, R2, RZ ;  /* 0x0000000200040227 */ /* 0x001fe200078e00ff */
[----:B------:R-:W-:-:S04]  /*141b0*/  MOV R2, R0 ;  /* 0x0000000000027202 */ /* 0x000fc80000000f00 */
[----:B------:R-:W-:Y:S01]  /*141c0*/  @P0 SHF.R.U32.HI R2, RZ, R3, R4 ;  /* 0x00000003ff020219 */ /* 0x000fe20000011604 */
[----:B------:R-:W-:-:S04]  /*141d0*/  IMAD R4, R29, UR6, RZ ;  /* 0x000000061d047c24 */ /* 0x000fc8000f8e02ff */
[----:B------:R-:W-:Y:S02]  /*141e0*/  IMAD.MOV R3, RZ, RZ, -R2 ;  /* 0x000000ffff037224 */ /* 0x000fe400078e0a02 */
[----:B------:R-:W-:Y:S02]  /*141f0*/  IMAD R4, R28, UR7, R4 ;  /* 0x000000071c047c24 */ /* 0x000fe4000f8e0204 */
[----:B------:R-:W-:Y:S01]  /*14200*/  IMAD R8, R8, R3, R0 ;  /* 0x0000000308087224 */ /* 0x000fe200078e0200 */
[----:B------:R-:W-:-:S03]  /*14210*/  SHF.R.S32.HI R3, RZ, 0x1f, R2 ;  /* 0x0000001fff037819 */ /* 0x000fc60000011402 */
[----:B------:R-:W-:-:S04]  /*14220*/  IMAD.WIDE.U32 R2, R28, UR6, R2 ;  /* 0x000000061c027c25 */ /* 0x000fc8000f8e0002 */
[----:B------:R-:W-:Y:S01]  /*14230*/  IMAD.IADD R3, R4, 0x1, R3 ;  /* 0x0000000104037824 */ /* 0x000fe200078e0203 */
[----:B------:R-:W-:-:S04]  /*14240*/  LEA R4, P0, R2, UR4, 0x2 ;  /* 0x0000000402047c11 */ /* 0x000fc8000f8010ff */
[----:B------:R-:W-:-:S05]  /*14250*/  LEA.HI.X R5, R2, UR5, R3, 0x2, P0 ;  /* 0x0000000502057c11 */ /* 0x000fca00080f1403 */
[----:B------:R0:W5:Y:S04]  /*14260*/  LDG.E R23, desc[UR40][R4.64] ;  /* 0x0000002804177981 */ /* 0x000168000c1e1900 */
.L_x_477:
[----:B0-----:R-:W-:Y:S01]  /*14270*/  IMAD R4, R24, 0x8, R22 ;  /* 0x0000000818047824 */ /* 0x001fe200078e0216 */
[----:B-1----:R-:W-:Y:S01]  /*14280*/  SHF.L.U32 R3, R26, 0x1f, RZ ;  /* 0x0000001f1a037819 */ /* 0x002fe200000006ff */
[----:B------:R-:W0:Y:S01]  /*14290*/  S2R R2, SR_TID.X ;  /* 0x0000000000027919 */ /* 0x000e220000002100 */
[----:B------:R-:W-:Y:S02]  /*142a0*/  BSSY B1, `(.L_x_478) ;  /* 0x0000005000017945 */ /* 0x000fe40003800000 */
[----:B------:R-:W1:Y:S01]  /*142b0*/  SYNCS.PHASECHK.TRANS64.TRYWAIT P0, [R4+URZ+0x13280], R3 ;  /* 0x01328003040075a7 */ /* 0x000e62000800017f */
[----:B0-----:R-:W-:-:S04]  /*142c0*/  LOP3.LUT R2, R2, 0x7f, RZ, 0xc0, !PT ;  /* 0x0000007f02027812 */ /* 0x001fc800078ec0ff */
[----:B------:R-:W-:Y:S01]  /*142d0*/  ISETP.NE.AND P1, PT, R2, RZ, PT ;  /* 0x000000ff0200720c */ /* 0x000fe20003f25270 */
[----:B-1----:R-:W-:-:S12]  /*142e0*/  @!P0 BRA `(.L_x_479) ;  /* 0x0000003000048947 */ /* 0x002fd80003800000 */
.L_x_581:
[----:B------:R-:W-:Y:S05]  /*142f0*/  BSYNC B1 ;  /* 0x0000000000017941 */ /* 0x000fea0003800000 */
.L_x_478:
        /* <DEDUP_REMOVED lines=9> */
.L_x_481:
[----:B------:R-:W-:Y:S05]  /*14390*/  BSYNC B1 ;  /* 0x0000000000017941 */ /* 0x000fea0003800000 */
.L_x_480:
[----:B------:R-:W2:Y:S01]  /*143a0*/  LDL R5, [R1+0x4] ;  /* 0x0000040001057983 */ /* 0x000ea20000100800 */
[----:B------:R-:W-:Y:S01]  /*143b0*/  IMAD.MOV.U32 R10, RZ, RZ, RZ ;  /* 0x000000ffff0a7224 */ /* 0x000fe200078e00ff */
[----:B------:R-:W-:Y:S01]  /*143c0*/  UIADD3 UR4, UP0, UR38, 0x470, URZ ;  /* 0x0000047026047890 */ /* 0x000fe2000ff1e03f */
[----:B------:R-:W-:Y:S01]  /*143d0*/  IMAD R2, R24, 0x2800, R22 ;  /* 0x0000280018027824 */ /* 0x000fe200078e0216 */
[----:B------:R-:W-:Y:S01]  /*143e0*/  PLOP3.LUT P0, PT, PT, PT, PT, 0x80, 0x0 ;  /* 0x000000000000781c */ /* 0x000fe20003f0f070 */
[----:B------:R-:W-:Y:S01]  /*143f0*/  UMOV UR6, 0x0 ;  /* 0x0000000000067882 */ /* 0x000fe20000000000 */
[----:B------:R-:W-:Y:S01]  /*14400*/  R2UR UR10, R10 ;  /* 0x000000000a0a72ca */ /* 0x000fe200000e0000 */
[----:B------:R-:W-:Y:S01]  /*14410*/  UIADD3.X UR5, URZ, UR39, URZ, UP0, !UPT ;  /* 0x000000273f057290 */ /* 0x000fe200087fe43f */
[----:B------:R-:W-:Y:S01]  /*14420*/  IADD3 R9, R2, 0x6000, RZ ;  /* 0x0000600002097810 */ /* 0x000fe20007ffe0ff */
[----:B------:R-:W-:Y:S01]  /*14430*/  UMOV UR7, 0x14f00000 ;  /* 0x14f0000000077882 */ /* 0x000fe20000000000 */
[----:B--2---:R-:W-:-:S02]  /*14440*/  IMAD R5, R8, 0xa0, R5 ;  /* 0x000000a008057824 */ /* 0x004fc400078e0205 */
[----:B------:R-:W-:-:S09]  /*14450*/  VIADD R8, R4, 0x13270 ;  /* 0x0001327004087836 */ /* 0x000fd20000000000 */
.L_x_482:
[----:B------:R-:W-:-:S13]  /*14460*/  @P0 ELECT P2, URZ, PT ;  /* 0x00000000003f082f */ /* 0x000fda0003840000 */
[----:B-----5:R-:W-:Y:S02]  /*14470*/  @P2 R2UR UR13, R23 ;  /* 0x00000000170d22ca */ /* 0x020fe400000e0000 */
        /* <DEDUP_REMOVED lines=11> */
.L_x_582:
[----:B------:R-:W-:Y:S05]  /*14530*/  BSYNC B1 ;  /* 0x0000000000017941 */ /* 0x000fea0003800000 */
.L_x_483:
        /* <DEDUP_REMOVED lines=11> */
.L_x_486:
[----:B------:R-:W-:Y:S05]  /*145f0*/  BSYNC B1 ;  /* 0x0000000000017941 */ /* 0x000fea0003800000 */
.L_x_485:
        /* <DEDUP_REMOVED lines=8> */
.L_x_487:
        /* <DEDUP_REMOVED lines=10> */
.L_x_476:
[----:B------:R-:W-:Y:S05]  /*14720*/  BSYNC B0 ;  /* 0x0000000000007941 */ /* 0x000fea0003800000 */
.L_x_475:
[----:B-1----:R-:W2:Y:S02]  /*14730*/  LDL R3, [R1+0x48] ;  /* 0x0000480001037983 */ /* 0x002ea40000100800 */
[----:B--2---:R-:W-:-:S13]  /*14740*/  ISETP.NE.AND P0, PT, R3, 0x3, PT ;  /* 0x000000030300780c */ /* 0x004fda0003f05270 */
[----:B------:R-:W-:Y:S05]  /*14750*/  @!P0 BRA `(.L_x_488) ;  /* 0x0000000000048947 */ /* 0x000fea0003800000 */
[----:B------:R-:W-:Y:S01]  /*14760*/  BPT.TRAP 0x1 ;  /* 0x000000040000795c */ /* 0x000fe20000300000 */
.L_x_488:
[----:B------:R-:W2:Y:S01]  /*14770*/  LDL R4, [R1+0x18] ;  /* 0x0000180001047983 */ /* 0x000ea20000100800 */
[----:B------:R-:W-:Y:S01]  /*14780*/  LOP3.LUT R2, R7, 0x1, RZ, 0x3c, !PT ;  /* 0x0000000107027812 */ /* 0x000fe200078e3cff */
[----:B------:R-:W-:Y:S01]  /*14790*/  IMAD R3, R6, 0x8, R22 ;  /* 0x0000000806037824 */ /* 0x000fe200078e0216 */
[----:B------:R-:W-:Y:S02]  /*147a0*/  BSSY B0, `(.L_x_489) ;  /* 0x0000005000007945 */ /* 0x000fe40003800000 */
[----:B------:R-:W-:-:S04]  /*147b0*/  SHF.L.U32 R2, R2, 0x1f, RZ ;  /* 0x0000001f02027819 */ /* 0x000fc800000006ff */
[----:B------:R-:W0:Y:S01]  /*147c0*/  SYNCS.PHASECHK.TRANS64.TRYWAIT P0, [R3+URZ+0x13270], R2 ;  /* 0x01327002030075a7 */ /* 0x000e22000800017f */
[----:B--2---:R-:W-:Y:S01]  /*147d0*/  ISETP.NE.AND P1, PT, R4, 0x3, PT ;  /* 0x000000030400780c */ /* 0x004fe20003f25270 */
[----:B0-----:R-:W-:-:S12]  /*147e0*/  @!P0 BRA `(.L_x_490) ;  /* 0x0000002800ec8947 */ /* 0x001fd80003800000 */
.L_x_583:
[----:B------:R-:W-:Y:S05]  /*147f0*/  BSYNC B0 ;  /* 0x0000000000007941 */ /* 0x000fea0003800000 */
.L_x_489:
[----:B------:R-:W-:Y:S05]  /*14800*/  @!P1 BRA `(.L_x_491) ;  /* 0x0000000000049947 */ /* 0x000fea0003800000 */
[----:B------:R-:W-:Y:S01]  /*14810*/  BPT.TRAP 0x1 ;  /* 0x000000040000795c */ /* 0x000fe20000300000 */
.L_x_491:
[----:B0-----:R-:W-:Y:S01]  /*14820*/  SHF.L.U32 R2, R7, 0x1f, RZ ;  /* 0x0000001f07027819 */ /* 0x001fe200000006ff */
[----:B------:R-:W-:-:S03]  /*14830*/  IMAD R10, R6, 0x2800, RZ ;  /* 0x00002800060a7824 */ /* 0x000fc600078e02ff */
[----:B------:R-:W0:Y:S02]  /*14840*/  SYNCS.PHASECHK.TRANS64.TRYWAIT P0, [R3+URZ+0x13260], R2 ;  /* 0x01326002030075a7 */ /* 0x000e24000800017f */
[----:B0-----:R-:W-:Y:S05]  /*14850*/  @!P0 BRA `(.L_x_492) ;  /* 0x0000002800e48947 */ /* 0x001fea0003800000 */
.L_x_584:
[----:B------:R-:W0:Y:S04]  /*14860*/  LDL R4, [R1+0xc] ;  /* 0x00000c0001047983 */ /* 0x000e280000100800 */
[----:B------:R-:W2:Y:S01]  /*14870*/  LDL R11, [R1+0x8] ;  /* 0x00000800010b7983 */ /* 0x000ea20000100800 */
[----:B------:R-:W-:Y:S05]  /*14880*/  WARPSYNC.ALL ;  /* 0x0000000000007948 */ /* 0x000fea0003800000 */
[----:B0-----:R-:W-:-:S04]  /*14890*/  LOP3.LUT R2, R10, R4, RZ, 0xfc, !PT ;  /* 0x000000040a027212 */ /* 0x001fc800078efcff */
[----:B------:R-:W-:Y:S02]  /*148a0*/  IADD3 R2, R22, R2, RZ ;  /* 0x0000000216027210 */ /* 0x000fe40007ffe0ff */
[----:B--2---:R-:W-:-:S03]  /*148b0*/  LOP3.LUT R12, R10, R11, RZ, 0xfc, !PT ;  /* 0x0000000b0a0c7212 */ /* 0x004fc600078efcff */
[----:B------:R-:W0:Y:S02]  /*148c0*/  LDSM.16.MT88.4 R4, [R2+0x6000] ;  /* 0x006000000204783b */ /* 0x000e240000004200 */
        /* <DEDUP_REMOVED lines=38> */
.L_x_493:
[----:B------:R-:W2:Y:S01]  /*14b30*/  S2R R2, SR_TID.X ;  /* 0x0000000000027919 */ /* 0x000ea20000002100 */
[----:B-1----:R1:W-:Y:S01]  /*14b40*/  SYNCS.ARRIVE.TRANS64.A1T0 RZ, [R3+URZ+0x13250], RZ ;  /* 0x013250ff03ff79a7 */ /* 0x0023e2000810003f */
[----:B------:R-:W-:Y:S02]  /*14b50*/  IMAD.MOV.U32 R6, RZ, RZ, R24 ;  /* 0x000000ffff067224 */ /* 0x000fe400078e0018 */
[----:B------:R-:W-:Y:S01]  /*14b60*/  IMAD.MOV.U32 R7, RZ, RZ, R26 ;  /* 0x000000ffff077224 */ /* 0x000fe200078e001a */
[----:B--2---:R-:W-:Y:S01]  /*14b70*/  LOP3.LUT R2, R2, 0x7f, RZ, 0xc0, !PT ;  /* 0x0000007f02027812 */ /* 0x004fe200078ec0ff */
[----:B------:R-:W-:Y:S03]  /*14b80*/  BAR.SYNC.DEFER_BLOCKING 0x2, 0x80 ;  /* 0x0082000000007b1d */ /* 0x000fe60000010000 */
[----:B------:R-:W-:-:S13]  /*14b90*/  ISETP.NE.AND P0, PT, R2, RZ, PT ;  /* 0x000000ff0200720c */ /* 0x000fda0003f05270 */
[----:B-1----:R-:W-:-:S05]  /*14ba0*/  @!P0 VIADD R3, R3, 0x13280 ;  /* 0x0001328003038836 */ /* 0x002fca0000000000 */
[----:B------:R-:W-:-:S04]  /*14bb0*/  @!P0 PRMT R3, RZ, 0x654, R3 ;  /* 0x00000654ff038816 */ /* 0x000fc80000000003 */
[----:B------:R2:W-:Y:S01]  /*14bc0*/  @!P0 SYNCS.ARRIVE.TRANS64.RED.A1T0 RZ, [R3+URZ], RZ ;  /* 0x000000ff03ff89a7 */ /* 0x0005e2000810043f */
[C---:B------:R-:W-:Y:S01]  /*14bd0*/  ISETP.GT.AND P0, PT, R0.reuse, RZ, PT ;  /* 0x000000ff0000720c */ /* 0x040fe20003f04270 */
[----:B------:R-:W-:-:S12]  /*14be0*/  VIADD R0, R0, 0xffffffff ;  /* 0xffffffff00007836 */ /* 0x000fd80000000000 */
[----:B--2---:R-:W-:Y:S05]  /*14bf0*/  @P0 BRA `(.L_x_494) ;  /* 0xfffffff4001c0947 */ /* 0x004fea000383ffff */
.L_x_474:
[----:B------:R-:W1:Y:S02]  /*14c00*/  S2R R2, SR_TID.X ;  /* 0x0000000000027919 */ /* 0x000e640000002100 */
[----:B-1----:R-:W-:Y:S02]  /*14c10*/  LOP3.LUT R3, R2, 0x7f, RZ, 0xc0, !PT ;  /* 0x0000007f02037812 */ /* 0x002fe400078ec0ff */
[----:B------:R-:W2:Y:S01]  /*14c20*/  LDL R2, [R1+0x48] ;  /* 0x0000480001027983 */ /* 0x000ea20000100800 */
[----:B------:R-:W-:Y:S01]  /*14c30*/  BSSY B0, `(.L_x_495) ;  /* 0x0000010000007945 */ /* 0x000fe20003800000 */
[----:B------:R-:W-:Y:S02]  /*14c40*/  ISETP.NE.AND P0, PT, R3, RZ, PT ;  /* 0x000000ff0300720c */ /* 0x000fe40003f05270 */
[----:B--2---:R-:W-:-:S11]  /*14c50*/  ISETP.NE.AND P2, PT, R2, 0x3, PT ;  /* 0x000000030200780c */ /* 0x004fd60003f45270 */
[----:B------:R-:W-:Y:S05]  /*14c60*/  @P0 BRA `(.L_x_496) ;  /* 0x0000000000300947 */ /* 0x000fea0003800000 */
[----:B------:R-:W1:Y:S01]  /*14c70*/  S2R R5, SR_LANEID ;  /* 0x0000000000057919 */ /* 0x000e620000000000 */
[----:B------:R-:W-:Y:S01]  /*14c80*/  VOTEU.ANY UR4, UPT, PT ;  /* 0x0000000000047886 */ /* 0x000fe200038e0100 */
[----:B------:R-:W2:Y:S01]  /*14c90*/  LDC.64 R2, c[0x0][0xc60] ;  /* 0x00031800ff027b82 */ /* 0x000ea20000000a00 */
[----:B------:R-:W1:Y:S02]  /*14ca0*/  FLO.U32 R0, UR4 ;  /* 0x0000000400007d00 */ /* 0x000e6400080e0000 */
[----:B-1----:R-:W-:-:S06]  /*14cb0*/  ISETP.EQ.U32.AND P1, PT, R0, R5, PT ;  /* 0x000000050000720c */ /* 0x002fcc0003f22070 */
[----:B------:R-:W2:Y:S07]  /*14cc0*/  POPC R5, UR4 ;  /* 0x0000000400057d09 */ /* 0x000eae0008000000 */
[----:B--2---:R-:W2:Y:S01]  /*14cd0*/  @P1 ATOMG.E.ADD.STRONG.GPU PT, R3, desc[UR40][R2.64], R5 ;  /* 0x00000005020319a8 */ /* 0x004ea200081ee1e8 */
[----:B------:R-:W1:Y:S02]  /*14ce0*/  S2R R4, SR_LTMASK ;  /* 0x0000000000047919 */ /* 0x000e640000003900 */
[----:B-1----:R-:W-:-:S04]  /*14cf0*/  LOP3.LUT R4, R4, UR4, RZ, 0xc0, !PT ;  /* 0x0000000404047c12 */ /* 0x002fc8000f8ec0ff */
[----:B0-----:R-:W0:Y:S01]  /*14d00*/  POPC R7, R4 ;  /* 0x0000000400077309 */ /* 0x001e220000000000 */
[----:B--2---:R-:W0:Y:S02]  /*14d10*/  SHFL.IDX PT, R0, R3, R0, 0x1f ;  /* 0x00001f0003007589 */ /* 0x004e2400000e0000 */
[----:B0-----:R-:W-:-:S07]  /*14d20*/  IADD3 R16, R0, UR36, R7 ;  /* 0x0000002400107c10 */ /* 0x001fce000fffe007 */
.L_x_496:
[----:B------:R-:W-:Y:S05]  /*14d30*/  BSYNC B0 ;  /* 0x0000000000007941 */ /* 0x000fea0003800000 */
.L_x_495:
[----:B------:R-:W-:Y:S05]  /*14d40*/  @!P2 BRA `(.L_x_497) ;  /* 0x000000000004a947 */ /* 0x000fea0003800000 */
[----:B------:R-:W-:Y:S01]  /*14d50*/  BPT.TRAP 0x1 ;  /* 0x000000040000795c */ /* 0x000fe20000300000 */
.L_x_497:
[----:B------:R-:W2:Y:S01]  /*14d60*/  LDL R2, [R1+0x18] ;  /* 0x0000180001027983 */ /* 0x000ea20000100800 */
[----:B------:R-:W-:Y:S01]  /*14d70*/  LOP3.LUT R0, R26, 0x1, RZ, 0x3c, !PT ;  /* 0x000000011a007812 */ /* 0x000fe200078e3cff */
[----:B------:R-:W-:Y:S01]  /*14d80*/  IMAD R3, R24, 0x8, R22 ;  /* 0x0000000818037824 */ /* 0x000fe200078e0216 */
[----:B------:R-:W-:Y:S02]  /*14d90*/  BSSY B0, `(.L_x_498) ;  /* 0x0000005000007945 */ /* 0x000fe40003800000 */
[----:B------:R-:W-:-:S04]  /*14da0*/  SHF.L.U32 R0, R0, 0x1f, RZ ;  /* 0x0000001f00007819 */ /* 0x000fc800000006ff */
[----:B------:R-:W1:Y:S01]  /*14db0*/  SYNCS.PHASECHK.TRANS64.TRYWAIT P1, [R3+URZ+0x13270], R0 ;  /* 0x01327000030075a7 */ /* 0x000e62000802017f */
[----:B--2---:R-:W-:Y:S01]  /*14dc0*/  ISETP.NE.AND P2, PT, R2, 0x3, PT ;  /* 0x000000030200780c */ /* 0x004fe20003f45270 */
[----:B-1----:R-:W-:-:S12]  /*14dd0*/  @!P1 BRA `(.L_x_499) ;  /* 0x0000002400989947 */ /* 0x002fd80003800000 */
.L_x_585:
[----:B------:R-:W-:Y:S05]  /*14de0*/  BSYNC B0 ;  /* 0x0000000000007941 */ /* 0x000fea0003800000 */
.L_x_498:
[----:B------:R-:W-:Y:S05]  /*14df0*/  @!P2 BRA `(.L_x_500) ;  /* 0x000000000004a947 */ /* 0x000fea0003800000 */
[----:B------:R-:W-:Y:S01]  /*14e00*/  BPT.TRAP 0x1 ;  /* 0x000000040000795c */ /* 0x000fe20000300000 */
.L_x_500:
[----:B-1----:R-:W-:-:S04]  /*14e10*/  SHF.L.U32 R0, R26, 0x1f, RZ ;  /* 0x0000001f1a007819 */ /* 0x002fc800000006ff */
[----:B------:R-:W1:Y:S02]  /*14e20*/  SYNCS.PHASECHK.TRANS64.TRYWAIT P1, [R3+URZ+0x13260], R0 ;  /* 0x01326000030075a7 */ /* 0x000e64000802017f */
[----:B-1----:R-:W-:Y:S05]  /*14e30*/  @!P1 BRA `(.L_x_501) ;  /* 0x0000002400949947 */ /* 0x002fea0003800000 */
.L_x_586:
[----:B------:R-:W2:Y:S04]  /*14e40*/  LDL R4, [R1+0xc] ;  /* 0x00000c0001047983 */ /* 0x000ea80000100800 */
[----:B0-----:R-:W3:Y:S01]  /*14e50*/  LDL R10, [R1+0x8] ;  /* 0x00000800010a7983 */ /* 0x001ee20000100800 */
[----:B------:R-:W-:Y:S01]  /*14e60*/  IMAD R2, R24, 0x2800, RZ ;  /* 0x0000280018027824 */ /* 0x000fe200078e02ff */
[----:B------:R-:W-:Y:S05]  /*14e70*/  WARPSYNC.ALL ;  /* 0x0000000000007948 */ /* 0x000fea0003800000 */
[----:B--2---:R-:W-:-:S04]  /*14e80*/  LOP3.LUT R5, R2, R4, RZ, 0xfc, !PT ;  /* 0x0000000402057212 */ /* 0x004fc800078efcff */
[----:B-1----:R-:W-:Y:S02]  /*14e90*/  IADD3 R0, R22, R5, RZ ;  /* 0x0000000516007210 */ /* 0x002fe40007ffe0ff */
[----:B---3--:R-:W-:-:S03]  /*14ea0*/  LOP3.LUT R2, R2, R10, RZ, 0xfc, !PT ;  /* 0x0000000a02027212 */ /* 0x008fc600078efcff */
        /* <DEDUP_REMOVED lines=39> */
.L_x_502:
[----:B-1----:R1:W-:Y:S01]  /*15120*/  SYNCS.ARRIVE.TRANS64.A1T0 RZ, [R3+URZ+0x13250], RZ ;  /* 0x013250ff03ff79a7 */ /* 0x0023e2000810003f */
[----:B------:R-:W-:Y:S02]  /*15130*/  @!P0 VIADD R0, R3, 0x13280 ;  /* 0x0001328003008836 */ /* 0x000fe40000000000 */
[----:B------:R-:W-:-:S03]  /*15140*/  VIADD R24, R24, 0x1 ;  /* 0x0000000118187836 */ /* 0x000fc60000000000 */
[----:B------:R-:W-:Y:S01]  /*15150*/  @!P0 PRMT R0, RZ, 0x654, R0 ;  /* 0x00000654ff008816 */ /* 0x000fe20000000000 */
[----:B------:R-:W-:Y:S06]  /*15160*/  BAR.SYNC.DEFER_BLOCKING 0x2, 0x80 ;  /* 0x0082000000007b1d */ /* 0x000fec0000010000 */
[----:B------:R2:W-:Y:S01]  /*15170*/  @!P0 SYNCS.ARRIVE.TRANS64.RED.A1T0 RZ, [R0+URZ], RZ ;  /* 0x000000ff00ff89a7 */ /* 0x0005e2000810043f */
[----:B------:R-:W-:-:S04]  /*15180*/  ISETP.NE.AND P0, PT, R24, 0x2, PT ;  /* 0x000000021800780c */ /* 0x000fc80003f05270 */
[----:B-1----:R-:W-:Y:S02]  /*15190*/  SEL R3, RZ, 0x1, P0 ;  /* 0x00000001ff037807 */ /* 0x002fe40000000000 */
[----:B------:R-:W-:Y:S02]  /*151a0*/  SEL R24, R24, RZ, P0 ;  /* 0x000000ff18187207 */ /* 0x000fe40000000000 */
[----:B--2---:R-:W-:-:S07]  /*151b0*/  LOP3.LUT R26, R26, R3, RZ, 0x3c, !PT ;  /* 0x000000031a1a7212 */ /* 0x004fce00078e3cff */
.L_x_451:
[----:B------:R-:W2:Y:S02]  /*151c0*/  LDL R0, [R1] ;  /* 0x0000000001007983 */ /* 0x000ea40000100800 */
[----:B--2---:R-:W-:-:S13]  /*151d0*/  LOP3.LUT P0, RZ, R0, 0x2, RZ, 0xc0, !PT ;  /* 0x0000000200ff7812 */ /* 0x004fda000780c0ff */
[----:B------:R-:W-:Y:S05]  /*151e0*/  @!P0 BRA `(.L_x_503) ;  /* 0x0000000000248947 */ /* 0x000fea0003800000 */
[----:B------:R-:W-:Y:S05]  /*151f0*/  WARPSYNC.ALL ;  /* 0x0000000000007948 */ /* 0x000fea0003800000 */
[----:B------:R-:W1:Y:S08]  /*15200*/  S2UR UR5, SR_CgaCtaId ;  /* 0x00000000000579c3 */ /* 0x000e700000008800 */
[----:B------:R-:W-:Y:S06]  /*15210*/  BAR.SYNC.DEFER_BLOCKING 0x5, 0x200 ;  /* 0x0148000000007b1d */ /* 0x000fec0000010000 */
[----:B------:R-:W-:-:S02]  /*15220*/  UMOV UR4, 0x400 ;  /* 0x0000040000047882 */ /* 0x000fc40000000000 */
[----:B-1----:R-:W-:-:S06]  /*15230*/  ULEA UR4, UR5, UR4, 0x18 ;  /* 0x0000000405047291 */ /* 0x002fcc000f8ec03f */
[----:B------:R-:W-:-:S05]  /*15240*/  IMAD.U32 R22, RZ, RZ, UR4 ;  /* 0x00000004ff167e24 */ /* 0x000fca000f8e00ff */
[----:B------:R1:W2:Y:S01]  /*15250*/  LDS.128 R16, [R22+0x132d0] ;  /* 0x0132d00016107984 */ /* 0x0002a20000000c00 */
[----:B------:R-:W-:Y:S06]  /*15260*/  BAR.ARV 0x4, 0x200 ;  /* 0x0108000000007b1d */ /* 0x000fec0000002000 */
[----:B------:R-:W-:Y:S05]  /*15270*/  BRA `(.L_x_504) ;  /* 0x0000000800407947 */ /* 0x000fea0003800000 */
.L_x_503:
[----:B------:R-:W0:Y:S01]  /*15280*/  S2R R0, SR_TID.X ;  /* 0x0000000000007919 */ /* 0x000e220000002100 */
[----:B------:R-:W-:Y:S01]  /*15290*/  UMOV UR4, 0xffffffff ;  /* 0xffffffff00047882 */ /* 0x000fe20000000000 */
[----:B0-----:R-:W-:-:S04]  /*152a0*/  LOP3.LUT R8, R0, 0x1f, RZ, 0xc0, !PT ;  /* 0x0000001f00087812 */ /* 0x001fc800078ec0ff */
[----:B------:R-:W-:Y:S01]  /*152b0*/  ISETP.NE.AND P0, PT, R8, 0x1f, PT ;  /* 0x0000001f0800780c */ /* 0x000fe20003f05270 */
[----:B------:R-:W-:-:S12]  /*152c0*/  BRA.DIV UR4, `(.L_x_505) ;  /* 0x0000002204847947 */ /* 0x000fd8000b800000 */
[----:B------:R-:W-:Y:S01]  /*152d0*/  IMAD.IADD R5, R19, 0x1, R8 ;  /* 0x0000000113057824 */ /* 0x000fe200078e0208 */
[----:B------:R-:W-:-:S04]  /*152e0*/  ULDC UR4, c[0x0][0xc3c] ;  /* 0x00030f0000047ab9 */ /* 0x000fc80000000800 */
[----:B------:R-:W-:-:S13]  /*152f0*/  ISETP.GE.OR P1, PT, R5, UR4, !P0 ;  /* 0x0000000405007c0c */ /* 0x000fda000c726670 */
[----:B------:R-:W0:Y:S02]  /*15300*/  @!P1 LDC.64 R2, c[0x0][0xc80] ;  /* 0x00032000ff029b82 */ /* 0x000e240000000a00 */
[----:B0-----:R-:W-:-:S06]  /*15310*/  @!P1 IMAD.WIDE R2, R5, 0x4, R2 ;  /* 0x0000000405029825 */ /* 0x001fcc00078e0202 */
[----:B------:R0:W2:Y:S01]  /*15320*/  @!P1 LDG.E R3, desc[UR40][R2.64] ;  /* 0x0000002802039981 */ /* 0x0000a2000c1e1900 */
[C---:B------:R-:W-:Y:S02]  /*15330*/  ISETP.GE.U32.AND P2, PT, R8.reuse, 0x2, PT ;  /* 0x000000020800780c */ /* 0x040fe40003f46070 */
[C---:B------:R-:W-:Y:S01]  /*15340*/  ISETP.GE.U32.AND P3, PT, R8.reuse, 0x4, PT ;  /* 0x000000040800780c */ /* 0x040fe20003f66070 */
[----:B------:R-:W-:Y:S01]  /*15350*/  SHFL.IDX PT, R0, R16, RZ, 0x1f ;  /* 0x00001fff10007589 */ /* 0x000fe200000e0000 */
[C---:B------:R-:W-:Y:S02]  /*15360*/  ISETP.GE.U32.AND P4, PT, R8.reuse, 0x8, PT ;  /* 0x000000080800780c */ /* 0x040fe40003f86070 */
[----:B------:R-:W-:Y:S01]  /*15370*/  ISETP.GE.U32.AND P5, PT, R8, 0x10, PT ;  /* 0x000000100800780c */ /* 0x000fe20003fa6070 */
[----:B------:R-:W-:Y:S01]  /*15380*/  SHFL.IDX PT, R4, R16, 0x1, 0x1f ;  /* 0x00201f0010047f89 */ /* 0x000fe200000e0000 */
[----:B0-----:R-:W-:Y:S01]  /*15390*/  IMAD.MOV.U32 R2, RZ, RZ, RZ ;  /* 0x000000ffff027224 */ /* 0x001fe200078e00ff */
[----:B--2---:R-:W-:-:S02]  /*153a0*/  @!P1 MOV R2, R3 ;  /* 0x0000000300029202 */ /* 0x004fc40000000f00 */
[----:B------:R-:W-:-:S03]  /*153b0*/  ISETP.NE.AND P1, PT, R8, RZ, PT ;  /* 0x000000ff0800720c */ /* 0x000fc60003f25270 */
        /* <DEDUP_REMOVED lines=15> */
[----:B------:R0:W1:Y:S02]  /*154b0*/  SHFL.IDX PT, R14, R3, 0x1f, 0x1f ;  /* 0x03e01f00030e7f89 */ /* 0x00006400000e0000 */
.L_x_596:
[----:B------:R-:W-:Y:S02]  /*154c0*/  ULDC UR4, c[0x0][0xc38] ;  /* 0x00030e0000047ab9 */ /* 0x000fe40000000800 */
[----:B------:R-:W-:-:S04]  /*154d0*/  IMAD.U32 R16, RZ, RZ, UR4 ;  /* 0x00000004ff107e24 */ /* 0x000fc8000f8e00ff */
[----:B-1----:R-:W-:-:S05]  /*154e0*/  IMAD R5, R14, R16, RZ ;  /* 0x000000100e057224 */ /* 0x002fca00078e02ff */
[----:B------:R-:W-:-:S04]  /*154f0*/  IADD3 R4, R4, R5, RZ ;  /* 0x0000000504047210 */ /* 0x000fc80007ffe0ff */
[----:B------:R-:W-:-:S13]  /*15500*/  ISETP.GT.AND P6, PT, R4, R0, PT ;  /* 0x000000000400720c */ /* 0x000fda0003fc4270 */
[----:B------:R-:W-:Y:S05]  /*15510*/  @P6 BRA `(.L_x_506) ;  /* 0x00000000009c6947 */ /* 0x000fea0003800000 */
.L_x_511:
[----:B------:R-:W1:Y:S01]  /*15520*/  LDC R6, c[0x0][0xc3c] ;  /* 0x00030f00ff067b82 */ /* 0x000e620000000800 */
[----:B------:R-:W-:-:S05]  /*15530*/  VIADD R19, R19, 0x1f ;  /* 0x0000001f13137836 */ /* 0x000fca0000000000 */
[----:B-1----:R-:W-:-:S13]  /*15540*/  ISETP.GE.AND P6, PT, R19, R6, PT ;  /* 0x000000061300720c */ /* 0x002fda0003fc6270 */
[----:B------:R-:W-:Y:S05]  /*15550*/  @P6 BRA `(.L_x_507) ;  /* 0x0000000400446947 */ /* 0x000fea0003800000 */
[----:B------:R-:W1:Y:S01]  /*15560*/  S2R R2, SR_TID.X ;  /* 0x0000000000027919 */ /* 0x000e620000002100 */
[----:B------:R-:W-:Y:S01]  /*15570*/  BSSY B0, `(.L_x_508) ;  /* 0x0000009000007945 */ /* 0x000fe20003800000 */
[----:B-1----:R-:W-:-:S05]  /*15580*/  LOP3.LUT R2, R2, 0x1f, RZ, 0xc0, !PT ;  /* 0x0000001f02027812 */ /* 0x002fca00078ec0ff */
[----:B------:R-:W-:Y:S02]  /*15590*/  IMAD.IADD R5, R19, 0x1, R2 ;  /* 0x0000000113057824 */ /* 0x000fe400078e0202 */
[----:B------:R-:W-:-:S03]  /*155a0*/  IMAD.MOV.U32 R2, RZ, RZ, RZ ;  /* 0x000000ffff027224 */ /* 0x000fc600078e00ff */
[----:B------:R-:W-:-:S13]  /*155b0*/  ISETP.GE.OR P6, PT, R5, R6, !P0 ;  /* 0x000000060500720c */ /* 0x000fda00047c6670 */
[----:B------:R-:W-:Y:S05]  /*155c0*/  @P6 BRA `(.L_x_509) ;  /* 0x00000000000c6947 */ /* 0x000fea0003800000 */
[----:B0-----:R-:W0:Y:S02]  /*155d0*/  LDC.64 R2, c[0x0][0xc80] ;  /* 0x00032000ff027b82 */ /* 0x001e240000000a00 */
[----:B0-----:R-:W-:-:S06]  /*155e0*/  IMAD.WIDE R2, R5, 0x4, R2 ;  /* 0x0000000405027825 */ /* 0x001fcc00078e0202 */
[----:B------:R1:W5:Y:S02]  /*155f0*/  LDG.E R2, desc[UR40][R2.64] ;  /* 0x0000002802027981 */ /* 0x000364000c1e1900 */
.L_x_509:
[----:B------:R-:W-:Y:S05]  /*15600*/  BSYNC B0 ;  /* 0x0000000000007941 */ /* 0x000fea0003800000 */
.L_x_508:
[----:B------:R-:W-:-:S03]  /*15610*/  UMOV UR4, 0xffffffff ;  /* 0xffffffff00047882 */ /* 0x000fc60000000000 */
[----:B------:R-:W-:Y:S05]  /*15620*/  BRA.DIV UR4, `(.L_x_510) ;  /* 0x0000002204d07947 */ /* 0x000fea000b800000 */
[----:B-----5:R-:W2:Y:S02]  /*15630*/  SHFL.UP PT, R14, R2, 0x1, RZ ;  /* 0x04200000020e7989 */ /* 0x020ea400000e00ff */
[----:B--2---:R-:W-:-:S05]  /*15640*/  SEL R13, R14, RZ, P1 ;  /* 0x000000ff0e0d7207 */ /* 0x004fca0000800000 */
[----:B------:R-:W-:-:S05]  /*15650*/  IMAD.IADD R13, R2, 0x1, R13 ;  /* 0x00000001020d7824 */ /* 0x000fca00078e020d */
[----:B------:R-:W2:Y:S02]  /*15660*/  SHFL.UP PT, R14, R13, 0x2, RZ ;  /* 0x044000000d0e7989 */ /* 0x000ea400000e00ff */
[----:B--2---:R-:W-:-:S05]  /*15670*/  SEL R14, R14, RZ, P2 ;  /* 0x000000ff0e0e7207 */ /* 0x004fca0001000000 */
[----:B------:R-:W-:-:S05]  /*15680*/  IMAD.IADD R5, R13, 0x1, R14 ;  /* 0x000000010d057824 */ /* 0x000fca00078e020e */
[----:B------:R-:W2:Y:S02]  /*15690*/  SHFL.UP PT, R14, R5, 0x4, RZ ;  /* 0x04800000050e7989 */ /* 0x000ea400000e00ff */
[----:B--2---:R-:W-:-:S05]  /*156a0*/  SEL R6, R14, RZ, P3 ;  /* 0x000000ff0e067207 */ /* 0x004fca0001800000 */
[----:B------:R-:W-:-:S05]  /*156b0*/  IMAD.IADD R6, R5, 0x1, R6 ;  /* 0x0000000105067824 */ /* 0x000fca00078e0206 */
[----:B------:R-:W2:Y:S02]  /*156c0*/  SHFL.UP PT, R14, R6, 0x8, RZ ;  /* 0x05000000060e7989 */ /* 0x000ea400000e00ff */
[----:B--2---:R-:W-:-:S04]  /*156d0*/  SEL R7, R14, RZ, P4 ;  /* 0x000000ff0e077207 */ /* 0x004fc80002000000 */
[----:B------:R-:W-:-:S05]  /*156e0*/  IADD3 R7, R6, R7, RZ ;  /* 0x0000000706077210 */ /* 0x000fca0007ffe0ff */
[----:B------:R-:W2:Y:S02]  /*156f0*/  SHFL.UP PT, R14, R7, 0x10, RZ ;  /* 0x06000000070e7989 */ /* 0x000ea400000e00ff */
[----:B--2---:R-:W-:-:S05]  /*15700*/  SEL R14, R14, RZ, P5 ;  /* 0x000000ff0e0e7207 */ /* 0x004fca0002800000 */
[----:B01----:R-:W-:-:S05]  /*15710*/  IMAD.IADD R3, R7, 0x1, R14 ;  /* 0x0000000107037824 */ /* 0x003fca00078e020e */
[----:B------:R0:W1:Y:S02]  /*15720*/  SHFL.IDX PT, R14, R3, 0x1f, 0x1f ;  /* 0x03e01f00030e7f89 */ /* 0x00006400000e0000 */
.L_x_604:
[----:B------:R-:W-:Y:S02]  /*15730*/  ULDC UR4, c[0x0][0xc38] ;  /* 0x00030e0000047ab9 */ /* 0x000fe40000000800 */
[----:B------:R-:W-:-:S04]  /*15740*/  IMAD.U32 R16, RZ, RZ, UR4 ;  /* 0x00000004ff107e24 */ /* 0x000fc8000f8e00ff */
[----:B-1----:R-:W-:-:S04]  /*15750*/  IMAD R5, R14, R16, RZ ;  /* 0x000000100e057224 */ /* 0x002fc800078e02ff */
[----:B------:R-:W-:-:S05]  /*15760*/  IMAD.IADD R4, R5, 0x1, R4 ;  /* 0x0000000105047824 */ /* 0x000fca00078e0204 */
[----:B------:R-:W-:-:S13]  /*15770*/  ISETP.GT.AND P6, PT, R4, R0, PT ;  /* 0x000000000400720c */ /* 0x000fda0003fc4270 */
[----:B------:R-:W-:Y:S05]  /*15780*/  @!P6 BRA `(.L_x_511) ;  /* 0xfffffffc0064e947 */ /* 0x000fea000383ffff */
.L_x_506:
[----:B------:R-:W-:Y:S01]  /*15790*/  IMAD.IADD R6, R4, 0x1, -R5 ;  /* 0x0000000104067824 */ /* 0x000fe200078e0a05 */
[----:B------:R-:W-:-:S03]  /*157a0*/  UMOV UR4, 0xffffffff ;  /* 0xffffffff00047882 */ /* 0x000fc60000000000 */
[----:B------:R-:W-:-:S05]  /*157b0*/  IMAD R5, R3, R16, R6 ;  /* 0x0000001003057224 */ /* 0x000fca00078e0206 */
[----:B------:R-:W-:Y:S01]  /*157c0*/  ISETP.GT.AND P6, PT, R5, R0, PT ;  /* 0x000000000500720c */ /* 0x000fe20003fc4270 */
[----:B------:R-:W-:-:S12]  /*157d0*/  BRA.DIV UR4, `(.L_x_512) ;  /* 0x0000002604207947 */ /* 0x000fd8000b800000 */
[----:B------:R-:W-:-:S04]  /*157e0*/  VOTE.ANY R5, PT, !P6 ;  /* 0x0000000000057806 */ /* 0x000fc800070e0100 */
[----:B------:R-:W1:Y:S02]  /*157f0*/  POPC R4, R5 ;  /* 0x0000000500047309 */ /* 0x000e640000000000 */
[----:B-1----:R1:W2:Y:S02]  /*15800*/  SHFL.IDX PT, R17, R2, R4, 0x1f ;  /* 0x00001f0402117589 */ /* 0x0022a400000e0000 */
.L_x_608:
[----:B------:R-:W-:Y:S01]  /*15810*/  ISETP.NE.AND P0, PT, R5, RZ, PT ;  /* 0x000000ff0500720c */ /* 0x000fe20003f05270 */
[----:B------:R-:W-:-:S12]  /*15820*/  IMAD.MOV.U32 R14, RZ, RZ, RZ ;  /* 0x000000ffff0e7224 */ /* 0x000fd800078e00ff */
[----:B------:R-:W-:Y:S05]  /*15830*/  @!P0 BRA `(.L_x_513) ;  /* 0x0000000000108947 */ /* 0x000fea0003800000 */
[----:B------:R-:W-:Y:S01]  /*15840*/  UMOV UR4, 0xffffffff ;  /* 0xffffffff00047882 */ /* 0x000fe20000000000 */
[----:B------:R-:W-:Y:S02]  /*15850*/  VIADD R12, R4, 0xffffffff ;  /* 0xffffffff040c7836 */ /* 0x000fe40000000000 */
[----:B------:R-:W-:Y:S05]  /*15860*/  BRA.DIV UR4, `(.L_x_514) ;  /* 0x0000002604447947 */ /* 0x000fea000b800000 */
[----:B------:R3:W4:Y:S02]  /*15870*/  SHFL.IDX PT, R14, R3, R12, 0x1f ;  /* 0x00001f0c030e7589 */ /* 0x00072400000e0000 */
.L_x_513:
[-C--:B--2---:R-:W-:Y:S01]  /*15880*/  IABS R5, R17.reuse ;  /* 0x0000001100057213 */ /* 0x084fe20000000000 */
[----:B----4-:R-:W-:Y:S01]  /*15890*/  IMAD R16, R14, R16, R6 ;  /* 0x000000100e107224 */ /* 0x010fe200078e0206 */
[----:B------:R-:W-:Y:S01]  /*158a0*/  IABS R8, R17 ;  /* 0x0000001100087213 */ /* 0x000fe20000000000 */
[----:B------:R-:W-:Y:S01]  /*158b0*/  IMAD.IADD R19, R4, 0x1, R19 ;  /* 0x0000000104137824 */ /* 0x000fe200078e0213 */
[----:B------:R-:W2:Y:S01]  /*158c0*/  I2F.RP R6, R5 ;  /* 0x0000000500067306 */ /* 0x000ea20000209400 */
[----:B------:R-:W-:-:S07]  /*158d0*/  IMAD.IADD R0, R0, 0x1, -R16 ;  /* 0x0000000100007824 */ /* 0x000fce00078e0a10 */
[----:B--2---:R-:W2:Y:S02]  /*158e0*/  MUFU.RCP R6, R6 ;  /* 0x0000000600067308 */ /* 0x004ea40000001000 */
[----:B--2---:R-:W-:Y:S01]  /*158f0*/  IADD3 R7, R6, 0xffffffe, RZ ;  /* 0x0ffffffe06077810 */ /* 0x004fe20007ffe0ff */
[----:B------:R-:W-:-:S05]  /*15900*/  IMAD.MOV R6, RZ, RZ, -R8 ;  /* 0x000000ffff067224 */ /* 0x000fca00078e0a08 */
[----:B0--3--:R-:W1:Y:S02]  /*15910*/  F2I.FTZ.U32.TRUNC.NTZ R3, R7 ;  /* 0x0000000700037305 */ /* 0x009e64000021f000 */
[----:B-1----:R-:W-:-:S04]  /*15920*/  IMAD.MOV R2, RZ, RZ, -R3 ;  /* 0x000000ffff027224 */ /* 0x002fc800078e0a03 */
[----:B------:R-:W-:Y:S02]  /*15930*/  IMAD R9, R2, R5, RZ ;  /* 0x0000000502097224 */ /* 0x000fe400078e02ff */
[----:B------:R-:W-:-:S04]  /*15940*/  IMAD.MOV.U32 R2, RZ, RZ, RZ ;  /* 0x000000ffff027224 */ /* 0x000fc800078e00ff */
[----:B------:R-:W-:Y:S01]  /*15950*/  IMAD.HI.U32 R2, R3, R9, R2 ;  /* 0x0000000903027227 */ /* 0x000fe200078e0002 */
[----:B------:R-:W-:-:S05]  /*15960*/  IABS R3, R0 ;  /* 0x0000000000037213 */ /* 0x000fca0000000000 */
        /* <DEDUP_REMOVED lines=9> */
[----:B------:R-:W-:-:S05]  /*15a00*/  @P0 IADD3 R2, R2, 0x1, RZ ;  /* 0x0000000102020810 */ /* 0x000fca0007ffe0ff */
[----:B------:R-:W-:Y:S01]  /*15a10*/  @!P2 IMAD.MOV R2, RZ, RZ, -R2 ;  /* 0x000000ffff02a224 */ /* 0x000fe200078e0a02 */
[----:B------:R-:W-:-:S05]  /*15a20*/  @!P1 LOP3.LUT R2, RZ, R17, RZ, 0x33, !PT ;  /* 0x00000011ff029212 */ /* 0x000fca00078e33ff */
[--C-:B------:R-:W-:Y:S02]  /*15a30*/  IMAD.MOV R3, RZ, RZ, -R2.reuse ;  /* 0x000000ffff037224 */ /* 0x100fe400078e0a02 */
[----:B------:R-:W-:Y:S02]  /*15a40*/  IMAD.MOV.U32 R18, RZ, RZ, R2 ;  /* 0x000000ffff127224 */ /* 0x000fe400078e0002 */
[----:B------:R-:W-:Y:S01]  /*15a50*/  IMAD R17, R17, R3, R0 ;  /* 0x0000000311117224 */ /* 0x000fe200078e0200 */
[----:B------:R-:W-:Y:S06]  /*15a60*/  BRA `(.L_x_515) ;  /* 0x00000000001c7947 */ /* 0x000fec0003800000 */
.L_x_507:
[----:B------:R-:W-:Y:S01]  /*15a70*/  UMOV UR4, URZ ;  /* 0x0000003f00047c82 */ /* 0x000fe20008000000 */
[----:B------:R-:W-:Y:S01]  /*15a80*/  UMOV UR5, URZ ;  /* 0x0000003f00057c82 */ /* 0x000fe20008000000 */
[----:B------:R-:W-:Y:S01]  /*15a90*/  ULDC UR6, c[0x0][0xc3c] ;  /* 0x00030f0000067ab9 */ /* 0x000fe20000000800 */
[----:B------:R-:W-:Y:S01]  /*15aa0*/  IMAD.MOV.U32 R16, RZ, RZ, R0 ;  /* 0x000000ffff107224 */ /* 0x000fe200078e0000 */
[----:B------:R-:W-:Y:S01]  /*15ab0*/  MOV R18, UR5 ;  /* 0x0000000500127c02 */ /* 0x000fe20008000f00 */
[----:B------:R-:W-:Y:S02]  /*15ac0*/  IMAD.U32 R17, RZ, RZ, UR4 ;  /* 0x00000004ff117e24 */ /* 0x000fe4000f8e00ff */
[----:B------:R-:W-:-:S07]  /*15ad0*/  IMAD.U32 R19, RZ, RZ, UR6 ;  /* 0x00000006ff137e24 */ /* 0x000fce000f8e00ff */
.L_x_515:
[----:B------:R-:W1:Y:S01]  /*15ae0*/  S2R R0, SR_TID.X ;  /* 0x0000000000007919 */ /* 0x000e620000002100 */
[----:B------:R-:W-:Y:S05]  /*15af0*/  WARPSYNC.ALL ;  /* 0x0000000000007948 */ /* 0x000fea0003800000 */
[----:B------:R-:W-:Y:S01]  /*15b00*/  BAR.SYNC.DEFER_BLOCKING 0x4, 0x200 ;  /* 0x0108000000007b1d */ /* 0x000fe20000010000 */
[----:B-1----:R-:W-:-:S04]  /*15b10*/  LOP3.LUT R0, R0, 0x1f, RZ, 0xc0, !PT ;  /* 0x0000001f00007812 */ /* 0x002fc800078ec0ff */
[----:B------:R-:W-:-:S13]  /*15b20*/  ISETP.NE.AND P0, PT, R0, RZ, PT ;  /* 0x000000ff0000720c */ /* 0x000fda0003f05270 */
[----:B0-----:R-:W0:Y:S01]  /*15b30*/  @!P0 S2R R3, SR_CgaCtaId ;  /* 0x0000000000038919 */ /* 0x001e220000008800 */
[----:B------:R-:W-:-:S04]  /*15b40*/  @!P0 MOV R0, 0x400 ;  /* 0x0000040000008802 */ /* 0x000fc80000000f00 */
[----:B0-----:R-:W-:-:S05]  /*15b50*/  @!P0 LEA R22, R3, R0, 0x18 ;  /* 0x0000000003168211 */ /* 0x001fca00078ec0ff */
[----:B------:R3:W-:Y:S01]  /*15b60*/  @!P0 STS.128 [R22+0x132d0], R16 ;  /* 0x0132d01016008388 */ /* 0x0007e20000000c00 */
[----:B------:R-:W-:Y:S06]  /*15b70*/  BAR.ARV 0x5, 0x200 ;  /* 0x0148000000007b1d */ /* 0x000fec0000002000 */
.L_x_504:
[----:B------:R-:W-:Y:S02]  /*15b80*/  ULDC UR4, c[0x0][0xc3c] ;  /* 0x00030f0000047ab9 */ /* 0x000fe40000000800 */
[----:B--2---:R-:W-:-:S13]  /*15b90*/  ISETP.GE.AND P0, PT, R19, UR4, PT ;  /* 0x0000000413007c0c */ /* 0x004fda000bf06270 */
[----:B------:R-:W-:Y:S05]  /*15ba0*/  @!P0 BRA `(.L_x_516) ;  /* 0xffffffb400e48947 */ /* 0x000fea000383ffff */
[----:B------:R-:W-:Y:S05]  /*15bb0*/  BSYNC B7 ;  /* 0x0000000000077941 */ /* 0x000fea0003800000 */
.L_x_414:
[----:B--2---:R-:W2:Y:S01]  /*15bc0*/  LDL.LU R0, [R1+0x40] ;  /* 0x0000400001007983 */ /* 0x004ea20000300800 */
[----:B------:R-:W-:Y:S01]  /*15bd0*/  BSSY B0, `(.L_x_517) ;  /* 0x000000b000007945 */ /* 0x000fe20003800000 */
[----:B------:R-:W4:Y:S01]  /*15be0*/  S2R R5, SR_CgaCtaId ;  /* 0x0000000000057919 */ /* 0x000f220000008800 */
[----:B--2---:R-:W-:-:S05]  /*15bf0*/  VIADD R0, R0, 0x1 ;  /* 0x0000000100007836 */ /* 0x004fca0000000000 */
[----:B0-----:R-:W-:-:S04]  /*15c00*/  LEA.HI R2, R0, R0, RZ, 0x1 ;  /* 0x0000000000027211 */ /* 0x001fc800078f08ff */
[----:B------:R-:W-:Y:S02]  /*15c10*/  LOP3.LUT R3, R2, 0xfffffffe, RZ, 0xc0, !PT ;  /* 0xfffffffe02037812 */ /* 0x000fe400078ec0ff */
[----:B------:R-:W-:-:S03]  /*15c20*/  MOV R2, 0x400 ;  /* 0x0000040000027802 */ /* 0x000fc60000000f00 */
[----:B------:R-:W-:Y:S01]  /*15c30*/  IMAD.IADD R0, R0, 0x1, -R3 ;  /* 0x0000000100007824 */ /* 0x000fe200078e0a03 */
[----:B----4-:R-:W-:-:S04]  /*15c40*/  LEA R9, R5, R2, 0x18 ;  /* 0x0000000205097211 */ /* 0x010fc800078ec0ff */
[----:B------:R-:W-:-:S04]  /*15c50*/  SHF.L.U32 R0, R0, 0x1f, RZ ;  /* 0x0000001f00007819 */ /* 0x000fc800000006ff */
[----:B------:R-:W0:Y:S02]  /*15c60*/  SYNCS.PHASECHK.TRANS64.TRYWAIT P0, [R9+URZ+0x13220], R0 ;  /* 0x01322000090075a7 */ /* 0x000e24000800017f */
[----:B0-----:R-:W-:Y:S05]  /*15c70*/  @!P0 BRA `(.L_x_518) ;  /* 0x0000002000648947 */ /* 0x001fea0003800000 */
.L_x_611:
[----:B------:R-:W-:Y:S05]  /*15c80*/  BSYNC B0 ;  /* 0x0000000000007941 */ /* 0x000fea0003800000 */
.L_x_517:
[----:B------:R-:W-:-:S03]  /*15c90*/  UMOV UR4, 0xffffffff ;  /* 0xffffffff00047882 */ /* 0x000fc60000000000 */
[----:B------:R-:W-:Y:S05]  /*15ca0*/  BRA.DIV UR4, `(.L_x_519) ;  /* 0x00000022046c7947 */ /* 0x000fea000b800000 */
[----:B0-----:R-:W0:Y:S02]  /*15cb0*/  S2R R0, SR_TID.X ;  /* 0x0000000000007919 */ /* 0x001e240000002100 */
[----:B0-----:R-:W-:-:S04]  /*15cc0*/  SHF.R.U32.HI R0, RZ, 0x5, R0 ;  /* 0x00000005ff007819 */ /* 0x001fc80000011600 */
[----:B------:R-:W-:-:S05]  /*15cd0*/  LOP3.LUT R0, R0, 0x3, RZ, 0xc0, !PT ;  /* 0x0000000300007812 */ /* 0x000fca00078ec0ff */
[----:B------:R0:W2:Y:S02]  /*15ce0*/  SHFL.IDX PT, R14, R0, RZ, 0x1f ;  /* 0x00001fff000e7589 */ /* 0x0000a400000e0000 */
.L_x_614:
[----:B--2---:R-:W-:-:S13]  /*15cf0*/  ISETP.NE.AND P0, PT, R14, RZ, PT ;  /* 0x000000ff0e00720c */ /* 0x004fda0003f05270 */
[----:B------:R-:W-:Y:S05]  /*15d00*/  @P0 BRA `(.L_x_307) ;  /* 0x0000000000a40947 */ /* 0x000fea0003800000 */
[----:B------:R-:W-:-:S03]  /*15d10*/  UMOV UR4, 0xffffffff ;  /* 0xffffffff00047882 */ /* 0x000fc60000000000 */
[----:B------:R-:W-:Y:S05]  /*15d20*/  BRA.DIV UR4, `(.L_x_520) ;  /* 0x0000002204807947 */ /* 0x000fea000b800000 */
[----:B------:R-:W-:-:S13]  /*15d30*/  ELECT P6, URZ, PT ;  /* 0x00000000003f782f */ /* 0x000fda00038c0000 */
.L_x_617:
[----:B------:R-:W-:Y:S05]  /*15d40*/  @!P6 BRA `(.L_x_307) ;  /* 0x000000000094e947 */ /* 0x000fea0003800000 */
[----:B0-----:R-:W2:Y:S02]  /*15d50*/  LDL.LU R0, [R1+0x34] ;  /* 0x0000340001007983 */ /* 0x001ea40000300800 */
[----:B--2---:R-:W-:-:S04]  /*15d60*/  LOP3.LUT R0, R0, 0x2, RZ, 0xfc, !PT ;  /* 0x0000000200007812 */ /* 0x004fc800078efcff */
[----:B------:R-:W-:-:S13]  /*15d70*/  ISETP.NE.AND P0, PT, R0, 0x3, PT ;  /* 0x000000030000780c */ /* 0x000fda0003f05270 */
[----:B------:R-:W-:Y:S05]  /*15d80*/  @!P0 BRA `(.L_x_521) ;  /* 0x0000000000048947 */ /* 0x000fea0003800000 */
[----:B------:R-:W-:Y:S01]  /*15d90*/  BPT.TRAP 0x1 ;  /* 0x000000040000795c */ /* 0x000fe20000300000 */
.L_x_521:
        /* <DEDUP_REMOVED lines=12> */
.L_x_618:
[----:B------:R-:W2:Y:S02]  /*15e60*/  SYNCS.PHASECHK.TRANS64.TRYWAIT P1, [R3+URZ], R0 ;  /* 0x00000000030075a7 */ /* 0x000ea4000802017f */
[----:B--2---:R-:W-:Y:S05]  /*15e70*/  @!P1 BRA `(.L_x_523) ;  /* 0x0000002000609947 */ /* 0x004fea0003800000 */
.L_x_619:
[----:B------:R-:W-:Y:S05]  /*15e80*/  @!P0 BRA `(.L_x_524) ;  /* 0x0000000000048947 */ /* 0x000fea0003800000 */
[----:B------:R-:W-:Y:S01]  /*15e90*/  BPT.TRAP 0x1 ;  /* 0x000000040000795c */ /* 0x000fe20000300000 */
.L_x_524:
[----:B--2---:R-:W-:-:S04]  /*15ea0*/  IMAD R3, R24, 0x8, R9 ;  /* 0x0000000818037824 */ /* 0x004fc800078e0209 */
[----:B------:R-:W2:Y:S02]  /*15eb0*/  SYNCS.PHASECHK.TRANS64.TRYWAIT P1, [R3+URZ+0x13260], R2 ;  /* 0x01326002030075a7 */ /* 0x000ea4000802017f */
[----:B--2---:R-:W-:Y:S05]  /*15ec0*/  @!P1 BRA `(.L_x_525) ;  /* 0x0000002000609947 */ /* 0x004fea0003800000 */
.L_x_620:
[----:B------:R-:W-:Y:S05]  /*15ed0*/  @!P0 BRA `(.L_x_526) ;  /* 0x0000000000048947 */ /* 0x000fea0003800000 */
[----:B------:R-:W-:Y:S01]  /*15ee0*/  BPT.TRAP 0x1 ;  /* 0x000000040000795c */ /* 0x000fe20000300000 */
.L_x_526:
[----:B------:R-:W-:-:S04]  /*15ef0*/  IMAD R5, R4, 0x8, R9 ;  /* 0x0000000804057824 */ /* 0x000fc800078e0209 */
[----:B------:R-:W4:Y:S02]  /*15f00*/  SYNCS.PHASECHK.TRANS64.TRYWAIT P1, [R5+URZ+0x13260], R0 ;  /* 0x01326000050075a7 */ /* 0x000f24000802017f */
[----:B----4-:R-:W-:Y:S05]  /*15f10*/  @!P1 BRA `(.L_x_527) ;  /* 0x0000002000609947 */ /* 0x010fea0003800000 */
.L_x_621:
[----:B------:R-:W-:Y:S05]  /*15f20*/  @!P0 BRA `(.L_x_528) ;  /* 0x0000000000048947 */ /* 0x000fea0003800000 */
[----:B------:R-:W-:Y:S01]  /*15f30*/  BPT.TRAP 0x1 ;  /* 0x000000040000795c */ /* 0x000fe20000300000 */
.L_x_528:
[----:B------:R-:W5:Y:S02]  /*15f40*/  SYNCS.PHASECHK.TRANS64.TRYWAIT P0, [R3+URZ+0x13280], R2 ;  /* 0x01328002030075a7 */ /* 0x000f64000800017f */
[----:B-----5:R-:W-:Y:S05]  /*15f50*/  @!P0 BRA `(.L_x_529) ;  /* 0x0000002000648947 */ /* 0x020fea0003800000 */
.L_x_530:
[----:B------:R0:W0:Y:S02]  /*15f60*/  SYNCS.PHASECHK.TRANS64.TRYWAIT P0, [R5+URZ+0x13280], R0 ;  /* 0x01328000050075a7 */ /* 0x000024000800017f */
[----:B0-----:R-:W-:Y:S05]  /*15f70*/  @!P0 NANOSLEEP.SYNCS 0x989680 ;  /* 0x009896800000895d */ /* 0x001fea0003900000 */
[----:B------:R-:W0:Y:S02]  /*15f80*/  @!P0 SYNCS.PHASECHK.TRANS64 P0, [R5+URZ+0x13280], R0 ;  /* 0x01328000050085a7 */ /* 0x000e24000800007f */
[----:B0-----:R-:W-:Y:S05]  /*15f90*/  @!P0 BRA `(.L_x_530) ;  /* 0xfffffffc00f08947 */ /* 0x001fea000383ffff */
.L_x_307:
[----:B------:R-:W-:Y:S05]  /*15fa0*/  BSYNC B8 ;  /* 0x0000000000087941 */ /* 0x000fea0003800000 */
.L_x_304:
[----:B------:R-:W-:Y:S05]  /*15fb0*/  EXIT ;  /* 0x000000000000794d */ /* 0x000fea0003800000 */
.L_x_323:
[----:B0-----:R0:W1:Y:S02]  /*15fc0*/  SYNCS.PHASECHK.TRANS64.TRYWAIT P5, [R74+URZ+0x13290], R75 ;  /* 0x0132904b4a0075a7 */ /* 0x00106400080a017f */
[----:B-1----:R-:W-:Y:S05]  /*15fd0*/  @!P5 NANOSLEEP.SYNCS 0x989680 ;  /* 0x009896800000d95d */ /* 0x002fea0003900000 */
[----:B------:R-:W1:Y:S02]  /*15fe0*/  @!P5 SYNCS.PHASECHK.TRANS64 P5, [R74+URZ+0x13290], R75 ;  /* 0x0132904b4a00d5a7 */ /* 0x000e6400080a007f */
[----:B-1----:R-:W-:Y:S05]  /*15ff0*/  @!P5 BRA `(.L_x_323) ;  /* 0xfffffffc00f0d947 */ /* 0x002fea000383ffff */
[----:B------:R-:W-:Y:S05]  /*16000*/  BRA `(.L_x_531) ;  /* 0xfffffec4008c7947 */ /* 0x000fea000383ffff */
.L_x_333:
[----:B-1----:R1:W2:Y:S02]  /*16010*/  SYNCS.PHASECHK.TRANS64.TRYWAIT P5, [R74+URZ+0x13290], R75 ;  /* 0x0132904b4a0075a7 */ /* 0x0022a400080a017f */
[----:B--2---:R-:W-:Y:S05]  /*16020*/  @!P5 NANOSLEEP.SYNCS 0x989680 ;  /* 0x009896800000d95d */ /* 0x004fea0003900000 */
[----:B------:R-:W2:Y:S02]  /*16030*/  @!P5 SYNCS.PHASECHK.TRANS64 P5, [R74+URZ+0x13290], R75 ;  /* 0x0132904b4a00d5a7 */ /* 0x000ea400080a007f */
[----:B--2---:R-:W-:Y:S05]  /*16040*/  @!P5 BRA `(.L_x_333) ;  /* 0xfffffffc00f0d947 */ /* 0x004fea000383ffff */
[----:B------:R-:W-:Y:S05]  /*16050*/  BRA `(.L_x_532) ;  /* 0xfffffed400a47947 */ /* 0x000fea000383ffff */
.L_x_338:
[----:B0-----:R0:W1:Y:S02]  /*16060*/  SYNCS.PHASECHK.TRANS64.TRYWAIT P1, [R74+URZ+0x13290], R75 ;  /* 0x0132904b4a0075a7 */ /* 0x001064000802017f */
[----:B-1----:R-:W-:Y:S05]  /*16070*/  @!P1 NANOSLEEP.SYNCS 0x989680 ;  /* 0x009896800000995d */ /* 0x002fea0003900000 */
[----:B------:R-:W1:Y:S02]  /*16080*/  @!P1 SYNCS.PHASECHK.TRANS64 P1, [R74+URZ+0x13290], R75 ;  /* 0x0132904b4a0095a7 */ /* 0x000e64000802007f */
[----:B-1----:R-:W-:Y:S05]  /*16090*/  @!P1 BRA `(.L_x_338) ;  /* 0xfffffffc00f09947 */ /* 0x002fea000383ffff */
[----:B------:R-:W-:Y:S05]  /*160a0*/  BRA `(.L_x_533) ;  /* 0xfffffee400b07947 */ /* 0x000fea000383ffff */
.L_x_342:
[----:B------:R0:W0:Y:S02]  /*160b0*/  SYNCS.PHASECHK.TRANS64.TRYWAIT P0, [R74+URZ+0x132b0], R75 ;  /* 0x0132b04b4a0075a7 */ /* 0x000024000800017f */
[----:B0-----:R-:W-:Y:S05]  /*160c0*/  @!P0 NANOSLEEP.SYNCS 0x989680 ;  /* 0x009896800000895d */ /* 0x001fea0003900000 */
[----:B------:R-:W0:Y:S02]  /*160d0*/  @!P0 SYNCS.PHASECHK.TRANS64 P0, [R74+URZ+0x132b0], R75 ;  /* 0x0132b04b4a0085a7 */ /* 0x000e24000800007f */
[----:B0-----:R-:W-:Y:S05]  /*160e0*/  @!P0 BRA `(.L_x_342) ;  /* 0xfffffffc00f08947 */ /* 0x001fea000383ffff */
[----:B------:R-:W-:Y:S05]  /*160f0*/  BRA `(.L_x_534) ;  /* 0xfffffee800107947 */ /* 0x000fea000383ffff */
.L_x_360:
[----:B------:R-:W-:Y:S01]  /*16100*/  BSSY B1, `(.L_x_535) ;  /* 0x0000008000017945 */ /* 0x000fe20003800000 */
[----:B------:R-:W-:Y:S02]  /*16110*/  IMAD.MOV.U32 R13, RZ, RZ, R28 ;  /* 0x000000ffff0d7224 */ /* 0x000fe400078e001c */
[----:B------:R-:W-:Y:S02]  /*16120*/  IMAD.MOV.U32 R12, RZ, RZ, RZ ;  /* 0x000000ffff0c7224 */ /* 0x000fe400078e00ff */
[----:B------:R-:W-:Y:S02]  /*16130*/  IMAD.MOV.U32 R11, RZ, RZ, 0x1e1f ;  /* 0x00001e1fff0b7424 */ /* 0x000fe400078e00ff */
[----:B------:R-:W-:-:S07]  /*16140*/  IMAD.MOV.U32 R15, RZ, RZ, -0x1 ;  /* 0xffffffffff0f7424 */ /* 0x000fce00078e00ff */
[----:B------:R-:W-:Y:S05]  /*16150*/  WARPSYNC.COLLECTIVE R15, `(.L_x_536) ;  /* 0x000000000f087348 */ /* 0x000fea0003c00000 */
[----:B------:R0:W1:Y:S02]  /*16160*/  SHFL.IDX P6, R14, R13, R12, R11 ;  /* 0x0000000c0d0e7389 */ /* 0x00006400000c000b */
[----:B01----:R-:W-:Y:S01]  /*16170*/  ENDCOLLECTIVE ;  /* 0x000000000000791b */ /* 0x003fe20003800000 */
.L_x_536:
[----:B------:R-:W-:Y:S05]  /*16180*/  BSYNC B1 ;  /* 0x0000000000017941 */ /* 0x000fea0003800000 */
.L_x_535:
[----:B------:R-:W-:Y:S01]  /*16190*/  IMAD.MOV.U32 R13, RZ, RZ, R26 ;  /* 0x000000ffff0d7224 */ /* 0x000fe200078e001a */
[----:B------:R-:W-:Y:S01]  /*161a0*/  MOV R0, R14 ;  /* 0x0000000e00007202 */ /* 0x000fe20000000f00 */
[----:B------:R-:W-:Y:S02]  /*161b0*/  IMAD.MOV.U32 R12, RZ, RZ, RZ ;  /* 0x000000ffff0c7224 */ /* 0x000fe400078e00ff */
[----:B------:R-:W-:Y:S02]  /*161c0*/  IMAD.MOV.U32 R11, RZ, RZ, 0x1e1f ;  /* 0x00001e1fff0b7424 */ /* 0x000fe400078e00ff */
[----:B------:R-:W-:-:S07]  /*161d0*/  IMAD.MOV.U32 R15, RZ, RZ, -0x1 ;  /* 0xffffffffff0f7424 */ /* 0x000fce00078e00ff */
[----:B------:R-:W-:Y:S05]  /*161e0*/  WARPSYNC.COLLECTIVE R15, `(.L_x_537) ;  /* 0x000000000f087348 */ /* 0x000fea0003c00000 */
[----:B------:R0:W1:Y:S02]  /*161f0*/  SHFL.IDX P6, R14, R13, R12, R11 ;  /* 0x0000000c0d0e7389 */ /* 0x00006400000c000b */
[----:B01----:R-:W-:Y:S01]  /*16200*/  ENDCOLLECTIVE ;  /* 0x000000000000791b */ /* 0x003fe20003800000 */
.L_x_537:
[----:B------:R-:W-:Y:S02]  /*16210*/  IMAD.MOV.U32 R13, RZ, RZ, R30 ;  /* 0x000000ffff0d7224 */ /* 0x000fe400078e001e */
[----:B------:R-:W-:-:S07]  /*16220*/  IMAD.MOV.U32 R27, RZ, RZ, R14 ;  /* 0x000000ffff1b7224 */ /* 0x000fce00078e000e */
[----:B------:R-:W-:Y:S05]  /*16230*/  WARPSYNC.COLLECTIVE R15, `(.L_x_538) ;  /* 0x000000000f087348 */ /* 0x000fea0003c00000 */
[----:B------:R0:W1:Y:S02]  /*16240*/  SHFL.IDX P6, R14, R13, R12, R11 ;  /* 0x0000000c0d0e7389 */ /* 0x00006400000c000b */
[----:B01----:R-:W-:Y:S01]  /*16250*/  ENDCOLLECTIVE ;  /* 0x000000000000791b */ /* 0x003fe20003800000 */
.L_x_538:
[----:B------:R-:W-:Y:S01]  /*16260*/  IMAD.MOV.U32 R13, RZ, RZ, R24 ;  /* 0x000000ffff0d7224 */ /* 0x000fe200078e0018 */
[----:B------:R-:W-:-:S07]  /*16270*/  MOV R3, R14 ;  /* 0x0000000e00037202 */ /* 0x000fce0000000f00 */
[----:B------:R-:W-:Y:S05]  /*16280*/  WARPSYNC.COLLECTIVE R15, `(.L_x_539) ;  /* 0x000000000f087348 */ /* 0x000fea0003c00000 */
[----:B------:R0:W1:Y:S02]  /*16290*/  SHFL.IDX P6, R14, R13, R12, R11 ;  /* 0x0000000c0d0e7389 */ /* 0x00006400000c000b */
[----:B01----:R-:W-:Y:S01]  /*162a0*/  ENDCOLLECTIVE ;  /* 0x000000000000791b */ /* 0x003fe20003800000 */
.L_x_539:
[----:B------:R-:W-:Y:S05]  /*162b0*/  BRA `(.L_x_540) ;  /* 0xfffffef000d87947 */ /* 0x000fea000383ffff */
.L_x_364:
[----:B-1----:R1:W3:Y:S02]  /*162c0*/  SYNCS.PHASECHK.TRANS64.TRYWAIT P0, [R16+URZ+0x13200], R25 ;  /* 0x01320019100075a7 */ /* 0x0022e4000800017f */
[----:B---3--:R-:W-:Y:S05]  /*162d0*/  @!P0 NANOSLEEP.SYNCS 0x989680 ;  /* 0x009896800000895d */ /* 0x008fea0003900000 */
[----:B------:R-:W3:Y:S02]  /*162e0*/  @!P0 SYNCS.PHASECHK.TRANS64 P0, [R16+URZ+0x13200], R25 ;  /* 0x01320019100085a7 */ /* 0x000ee4000800007f */
[----:B---3--:R-:W-:Y:S05]  /*162f0*/  @!P0 BRA `(.L_x_364) ;  /* 0xfffffffc00f08947 */ /* 0x008fea000383ffff */
[----:B------:R-:W-:Y:S05]  /*16300*/  BRA `(.L_x_541) ;  /* 0xfffffef400707947 */ /* 0x000fea000383ffff */
.L_x_368:
        /* <DEDUP_REMOVED lines=8> */
.L_x_543:
[----:B------:R-:W-:Y:S05]  /*16390*/  BSYNC B1 ;  /* 0x0000000000017941 */ /* 0x000fea0003800000 */
.L_x_542:
[----:B------:R-:W-:Y:S01]  /*163a0*/  MOV R13, R26 ;  /* 0x0000001a000d7202 */ /* 0x000fe20000000f00 */
[----:B------:R-:W-:Y:S02]  /*163b0*/  IMAD.MOV.U32 R12, RZ, RZ, RZ ;  /* 0x000000ffff0c7224 */ /* 0x000fe400078e00ff */
[----:B------:R-:W-:Y:S02]  /*163c0*/  IMAD.MOV.U32 R11, RZ, RZ, 0x1e1f ;  /* 0x00001e1fff0b7424 */ /* 0x000fe400078e00ff */
[----:B------:R-:W-:Y:S02]  /*163d0*/  IMAD.MOV.U32 R15, RZ, RZ, -0x1 ;  /* 0xffffffffff0f7424 */ /* 0x000fe400078e00ff */
[----:B------:R-:W-:-:S07]  /*163e0*/  IMAD.MOV.U32 R0, RZ, RZ, R14 ;  /* 0x000000ffff007224 */ /* 0x000fce00078e000e */
[----:B------:R-:W-:Y:S05]  /*163f0*/  WARPSYNC.COLLECTIVE R15, `(.L_x_544) ;  /* 0x000000000f087348 */ /* 0x000fea0003c00000 */
[----:B------:R0:W1:Y:S02]  /*16400*/  SHFL.IDX P6, R14, R13, R12, R11 ;  /* 0x0000000c0d0e7389 */ /* 0x00006400000c000b */
[----:B01----:R-:W-:Y:S01]  /*16410*/  ENDCOLLECTIVE ;  /* 0x000000000000791b */ /* 0x003fe20003800000 */
.L_x_544:
[----:B------:R-:W-:Y:S02]  /*16420*/  IMAD.MOV.U32 R13, RZ, RZ, R30 ;  /* 0x000000ffff0d7224 */ /* 0x000fe400078e001e */
[----:B------:R-:W-:-:S07]  /*16430*/  IMAD.MOV.U32 R27, RZ, RZ, R14 ;  /* 0x000000ffff1b7224 */ /* 0x000fce00078e000e */
[----:B------:R-:W-:Y:S05]  /*16440*/  WARPSYNC.COLLECTIVE R15, `(.L_x_545) ;  /* 0x000000000f087348 */ /* 0x000fea0003c00000 */
[----:B------:R0:W1:Y:S02]  /*16450*/  SHFL.IDX P6, R14, R13, R12, R11 ;  /* 0x0000000c0d0e7389 */ /* 0x00006400000c000b */
[----:B01----:R-:W-:Y:S01]  /*16460*/  ENDCOLLECTIVE ;  /* 0x000000000000791b */ /* 0x003fe20003800000 */
.L_x_545:
[----:B------:R-:W-:Y:S01]  /*16470*/  MOV R13, R24 ;  /* 0x00000018000d7202 */ /* 0x000fe20000000f00 */
[----:B------:R-:W-:-:S07]  /*16480*/  IMAD.MOV.U32 R3, RZ, RZ, R14 ;  /* 0x000000ffff037224 */ /* 0x000fce00078e000e */
[----:B------:R-:W-:Y:S05]  /*16490*/  WARPSYNC.COLLECTIVE R15, `(.L_x_546) ;  /* 0x000000000f087348 */ /* 0x000fea0003c00000 */
[----:B------:R0:W1:Y:S02]  /*164a0*/  SHFL.IDX P6, R14, R13, R12, R11 ;  /* 0x0000000c0d0e7389 */ /* 0x00006400000c000b */
[----:B01----:R-:W-:Y:S01]  /*164b0*/  ENDCOLLECTIVE ;  /* 0x000000000000791b */ /* 0x003fe20003800000 */
.L_x_546:
[----:B------:R-:W-:Y:S05]  /*164c0*/  BRA `(.L_x_547) ;  /* 0xffffff0400207947 */ /* 0x000fea000383ffff */
.L_x_372:
[----:B-1----:R1:W3:Y:S02]  /*164d0*/  SYNCS.PHASECHK.TRANS64.TRYWAIT P1, [R16+URZ+0x13200], R21 ;  /* 0x01320015100075a7 */ /* 0x0022e4000802017f */
[----:B---3--:R-:W-:Y:S05]  /*164e0*/  @!P1 NANOSLEEP.SYNCS 0x989680 ;  /* 0x009896800000995d */ /* 0x008fea0003900000 */
[----:B------:R-:W3:Y:S02]  /*164f0*/  @!P1 SYNCS.PHASECHK.TRANS64 P1, [R16+URZ+0x13200], R21 ;  /* 0x01320015100095a7 */ /* 0x000ee4000802007f */
[----:B---3--:R-:W-:Y:S05]  /*16500*/  @!P1 BRA `(.L_x_372) ;  /* 0xfffffffc00f09947 */ /* 0x008fea000383ffff */
[----:B------:R-:W-:Y:S05]  /*16510*/  BRA `(.L_x_548) ;  /* 0xffffff0400987947 */ /* 0x000fea000383ffff */
.L_x_376:
[----:B-1----:R1:W4:Y:S02]  /*16520*/  SYNCS.PHASECHK.TRANS64.TRYWAIT P1, [R0+URZ+0x13230], R7 ;  /* 0x01323007000075a7 */ /* 0x002324000802017f */
[----:B----4-:R-:W-:Y:S05]  /*16530*/  @!P1 NANOSLEEP.SYNCS 0x989680 ;  /* 0x009896800000995d */ /* 0x010fea0003900000 */
[----:B------:R-:W4:Y:S02]  /*16540*/  @!P1 SYNCS.PHASECHK.TRANS64 P1, [R0+URZ+0x13230], R7 ;  /* 0x01323007000095a7 */ /* 0x000f24000802007f */
[----:B----4-:R-:W-:Y:S05]  /*16550*/  @!P1 BRA `(.L_x_376) ;  /* 0xfffffffc00f09947 */ /* 0x010fea000383ffff */
[----:B------:R-:W-:Y:S05]  /*16560*/  BRA `(.L_x_375) ;  /* 0xffffff1400f47947 */ /* 0x000fea000383ffff */
.L_x_383:
[----:B-1----:R1:W2:Y:S02]  /*16570*/  SYNCS.PHASECHK.TRANS64.TRYWAIT P1, [R13+URZ+0x13230], R10 ;  /* 0x0132300a0d0075a7 */ /* 0x0022a4000802017f */
[----:B--2---:R-:W-:Y:S05]  /*16580*/  @!P1 NANOSLEEP.SYNCS 0x989680 ;  /* 0x009896800000995d */ /* 0x004fea0003900000 */
[----:B------:R-:W2:Y:S02]  /*16590*/  @!P1 SYNCS.PHASECHK.TRANS64 P1, [R13+URZ+0x13230], R10 ;  /* 0x0132300a0d0095a7 */ /* 0x000ea4000802007f */
[----:B--2---:R-:W-:Y:S05]  /*165a0*/  @!P1 BRA `(.L_x_383) ;  /* 0xfffffffc00f09947 */ /* 0x004fea000383ffff */
[----:B------:R-:W-:Y:S05]  /*165b0*/  BRA `(.L_x_382) ;  /* 0xffffff4800f47947 */ /* 0x000fea000383ffff */
.L_x_388:
[----:B-1----:R1:W2:Y:S02]  /*165c0*/  SYNCS.PHASECHK.TRANS64.TRYWAIT P1, [R14+URZ+0x13250], R9 ;  /* 0x013250090e0075a7 */ /* 0x0022a4000802017f */
[----:B--2---:R-:W-:Y:S05]  /*165d0*/  @!P1 NANOSLEEP.SYNCS 0x989680 ;  /* 0x009896800000995d */ /* 0x004fea0003900000 */
[----:B------:R-:W2:Y:S02]  /*165e0*/  @!P1 SYNCS.PHASECHK.TRANS64 P1, [R14+URZ+0x13250], R9 ;  /* 0x013250090e0095a7 */ /* 0x000ea4000802007f */
[----:B--2---:R-:W-:Y:S05]  /*165f0*/  @!P1 BRA `(.L_x_388) ;  /* 0xfffffffc00f09947 */ /* 0x004fea000383ffff */
[----:B------:R-:W-:Y:S05]  /*16600*/  BRA `(.L_x_387) ;  /* 0xffffff5000647947 */ /* 0x000fea000383ffff */
.L_x_395:
[----:B--2---:R2:W3:Y:S02]  /*16610*/  SYNCS.PHASECHK.TRANS64.TRYWAIT P1, [R8+URZ+0x13250], R3 ;  /* 0x01325003080075a7 */ /* 0x0044e4000802017f */
[----:B---3--:R-:W-:Y:S05]  /*16620*/  @!P1 NANOSLEEP.SYNCS 0x989680 ;  /* 0x009896800000995d */ /* 0x008fea0003900000 */
[----:B------:R-:W3:Y:S02]  /*16630*/  @!P1 SYNCS.PHASECHK.TRANS64 P1, [R8+URZ+0x13250], R3 ;  /* 0x01325003080095a7 */ /* 0x000ee4000802007f */
[----:B---3--:R-:W-:Y:S05]  /*16640*/  @!P1 BRA `(.L_x_395) ;  /* 0xfffffffc00f09947 */ /* 0x008fea000383ffff */
[----:B------:R-:W-:Y:S05]  /*16650*/  BRA `(.L_x_394) ;  /* 0xffffff7800607947 */ /* 0x000fea000383ffff */
.L_x_420:
[----:B------:R-:W0:Y:S01]  /*16660*/  S2R R6, SR_TID.X ;  /* 0x0000000000067919 */ /* 0x000e220000002100 */
[----:B------:R-:W-:Y:S01]  /*16670*/  BSSY B1, `(.L_x_549) ;  /* 0x000000a000017945 */ /* 0x000fe20003800000 */
[----:B------:R-:W-:Y:S02]  /*16680*/  IMAD.MOV.U32 R12, RZ, RZ, RZ ;  /* 0x000000ffff0c7224 */ /* 0x000fe400078e00ff */
[----:B------:R-:W-:Y:S02]  /*16690*/  IMAD.MOV.U32 R11, RZ, RZ, 0x1f ;  /* 0x0000001fff0b7424 */ /* 0x000fe400078e00ff */
[----:B------:R-:W-:Y:S01]  /*166a0*/  IMAD.MOV.U32 R15, RZ, RZ, -0x1 ;  /* 0xffffffffff0f7424 */ /* 0x000fe200078e00ff */
[----:B0-----:R-:W-:-:S04]  /*166b0*/  SHF.R.U32.HI R6, RZ, 0x5, R6 ;  /* 0x00000005ff067819 */ /* 0x001fc80000011606 */
[----:B------:R-:W-:-:S05]  /*166c0*/  LOP3.LUT R6, R6, 0x3, RZ, 0xc0, !PT ;  /* 0x0000000306067812 */ /* 0x000fca00078ec0ff */
[----:B------:R-:W-:-:S07]  /*166d0*/  IMAD.MOV.U32 R13, RZ, RZ, R6 ;  /* 0x000000ffff0d7224 */ /* 0x000fce00078e0006 */
[----:B------:R-:W-:Y:S05]  /*166e0*/  WARPSYNC.COLLECTIVE R15, `(.L_x_550) ;  /* 0x000000000f087348 */ /* 0x000fea0003c00000 */
[----:B------:R0:W1:Y:S02]  /*166f0*/  SHFL.IDX P6, R14, R13, R12, R11 ;  /* 0x0000000c0d0e7389 */ /* 0x00006400000c000b */
[----:B01----:R-:W-:Y:S01]  /*16700*/  ENDCOLLECTIVE ;  /* 0x000000000000791b */ /* 0x003fe20003800000 */
.L_x_550:
[----:B------:R-:W-:Y:S05]  /*16710*/  BSYNC B1 ;  /* 0x0000000000017941 */ /* 0x000fea0003800000 */
.L_x_549:
[----:B------:R-:W-:Y:S05]  /*16720*/  BRA `(.L_x_551) ;  /* 0xffffffb000c07947 */ /* 0x000fea000383ffff */
.L_x_422:
[----:B------:R-:W-:Y:S01]  /*16730*/  BSSY B1, `(.L_x_552) ;  /* 0x0000006000017945 */ /* 0x000fe20003800000 */
[----:B------:R-:W-:-:S07]  /*16740*/  IMAD.MOV.U32 R15, RZ, RZ, -0x1 ;  /* 0xffffffffff0f7424 */ /* 0x000fce00078e00ff */
[----:B0-----:R-:W-:Y:S05]  /*16750*/  WARPSYNC.COLLECTIVE R15, `(.L_x_553) ;  /* 0x000000000f0c7348 */ /* 0x001fea0003c00000 */
[----:B------:R-:W-:Y:S02]  /*16760*/  ELECT P6, UR62, PT ;  /* 0x00000000003e782f */ /* 0x000fe400038c0000 */
[----:B------:R-:W-:Y:S01]  /*16770*/  MOV R14, UR62 ;  /* 0x0000003e000e7c02 */ /* 0x000fe20008000f00 */
[----:B0-----:R-:W-:Y:S10]  /*16780*/  ENDCOLLECTIVE ;  /* 0x000000000000791b */ /* 0x001ff40003800000 */
.L_x_553:
[----:B------:R-:W-:Y:S05]  /*16790*/  BSYNC B1 ;  /* 0x0000000000017941 */ /* 0x000fea0003800000 */
.L_x_552:
[----:B------:R-:W-:Y:S05]  /*167a0*/  BRA `(.L_x_421) ;  /* 0xffffffb000b87947 */ /* 0x000fea000383ffff */
.L_x_424:
[----:B0-----:R0:W1:Y:S02]  /*167b0*/  SYNCS.PHASECHK.TRANS64.TRYWAIT P0, [R22+URZ+0x13220], R5 ;  /* 0x01322005160075a7 */ /* 0x001064000800017f */
[----:B-1----:R-:W-:Y:S05]  /*167c0*/  @!P0 NANOSLEEP.SYNCS 0x989680 ;  /* 0x009896800000895d */ /* 0x002fea0003900000 */
[----:B------:R-:W1:Y:S02]  /*167d0*/  @!P0 SYNCS.PHASECHK.TRANS64 P0, [R22+URZ+0x13220], R5 ;  /* 0x01322005160085a7 */ /* 0x000e64000800007f */
[----:B-1----:R-:W-:Y:S05]  /*167e0*/  @!P0 BRA `(.L_x_424) ;  /* 0xfffffffc00f08947 */ /* 0x002fea000383ffff */
[----:B------:R-:W-:Y:S05]  /*167f0*/  BRA `(.L_x_554) ;  /* 0xffffffb000c87947 */ /* 0x000fea000383ffff */
.L_x_428:
[----:B0-----:R0:W1:Y:S02]  /*16800*/  SYNCS.PHASECHK.TRANS64.TRYWAIT P0, [R5+URZ+0x132a0], R6 ;  /* 0x0132a006050075a7 */ /* 0x001064000800017f */
[----:B-1----:R-:W-:Y:S05]  /*16810*/  @!P0 NANOSLEEP.SYNCS 0x989680 ;  /* 0x009896800000895d */ /* 0x002fea0003900000 */
[----:B------:R-:W1:Y:S02]  /*16820*/  @!P0 SYNCS.PHASECHK.TRANS64 P0, [R5+URZ+0x132a0], R6 ;  /* 0x0132a006050085a7 */ /* 0x000e64000800007f */
[----:B-1----:R-:W-:Y:S05]  /*16830*/  @!P0 BRA `(.L_x_428) ;  /* 0xfffffffc00f08947 */ /* 0x002fea000383ffff */
[----:B------:R-:W-:Y:S05]  /*16840*/  BRA `(.L_x_555) ;  /* 0xffffffb000e07947 */ /* 0x000fea000383ffff */
.L_x_433:
[----:B-1----:R1:W2:Y:S02]  /*16850*/  SYNCS.PHASECHK.TRANS64.TRYWAIT P0, [R5+URZ+0x132c0], R6 ;  /* 0x0132c006050075a7 */ /* 0x0022a4000800017f */
[----:B--2---:R-:W-:Y:S05]  /*16860*/  @!P0 NANOSLEEP.SYNCS 0x989680 ;  /* 0x009896800000895d */ /* 0x004fea0003900000 */
[----:B------:R-:W2:Y:S02]  /*16870*/  @!P0 SYNCS.PHASECHK.TRANS64 P0, [R5+URZ+0x132c0], R6 ;  /* 0x0132c006050085a7 */ /* 0x000ea4000800007f */
[----:B--2---:R-:W-:Y:S05]  /*16880*/  @!P0 BRA `(.L_x_433) ;  /* 0xfffffffc00f08947 */ /* 0x004fea000383ffff */
[----:B------:R-:W-:Y:S05]  /*16890*/  BRA `(.L_x_556) ;  /* 0xffffffb4005c7947 */ /* 0x000fea000383ffff */
.L_x_440:
[----:B0-----:R0:W1:Y:S02]  /*168a0*/  SYNCS.PHASECHK.TRANS64.TRYWAIT P1, [R5+URZ+0x132a0], R6 ;  /* 0x0132a006050075a7 */ /* 0x001064000802017f */
[----:B-1----:R-:W-:Y:S05]  /*168b0*/  @!P1 NANOSLEEP.SYNCS 0x989680 ;  /* 0x009896800000995d */ /* 0x002fea0003900000 */
[----:B------:R-:W1:Y:S02]  /*168c0*/  @!P1 SYNCS.PHASECHK.TRANS64 P1, [R5+URZ+0x132a0], R6 ;  /* 0x0132a006050095a7 */ /* 0x000e64000802007f */
[----:B-1----:R-:W-:Y:S05]  /*168d0*/  @!P1 BRA `(.L_x_440) ;  /* 0xfffffffc00f09947 */ /* 0x002fea000383ffff */
[----:B------:R-:W-:Y:S05]  /*168e0*/  BRA `(.L_x_557) ;  /* 0xffffffb800187947 */ /* 0x000fea000383ffff */
.L_x_445:
[----:B-1----:R1:W2:Y:S02]  /*168f0*/  SYNCS.PHASECHK.TRANS64.TRYWAIT P1, [R5+URZ+0x132c0], R6 ;  /* 0x0132c006050075a7 */ /* 0x0022a4000802017f */
[----:B--2---:R-:W-:Y:S05]  /*16900*/  @!P1 NANOSLEEP.SYNCS 0x989680 ;  /* 0x009896800000995d */ /* 0x004fea0003900000 */
[----:B------:R-:W2:Y:S02]  /*16910*/  @!P1 SYNCS.PHASECHK.TRANS64 P1, [R5+URZ+0x132c0], R6 ;  /* 0x0132c006050095a7 */ /* 0x000ea4000802007f */
[----:B--2---:R-:W-:Y:S05]  /*16920*/  @!P1 BRA `(.L_x_445) ;  /* 0xfffffffc00f09947 */ /* 0x004fea000383ffff */
[----:B------:R-:W-:Y:S05]  /*16930*/  BRA `(.L_x_558) ;  /* 0xffffffb800907947 */ /* 0x000fea000383ffff */
.L_x_460:
[----:B------:R-:W0:Y:S01]  /*16940*/  S2R R20, SR_TID.X ;  /* 0x0000000000147919 */ /* 0x000e220000002100 */
[----:B------:R-:W-:Y:S01]  /*16950*/  BSSY B0, `(.L_x_559) ;  /* 0x000000a000007945 */ /* 0x000fe20003800000 */
[----:B------:R-:W-:Y:S01]  /*16960*/  MOV R12, RZ ;  /* 0x000000ff000c7202 */ /* 0x000fe20000000f00 */
        /* <DEDUP_REMOVED lines=8> */
.L_x_560:
[----:B------:R-:W-:Y:S05]  /*169f0*/  BSYNC B0 ;  /* 0x0000000000007941 */ /* 0x000fea0003800000 */
.L_x_559:
[----:B------:R-:W-:Y:S05]  /*16a00*/  BRA `(.L_x_561) ;  /* 0xffffffc400007947 */ /* 0x000fea000383ffff */
.L_x_462:
[----:B------:R-:W-:Y:S01]  /*16a10*/  BSSY B0, `(.L_x_562) ;  /* 0x0000006000007945 */ /* 0x000fe20003800000 */
[----:B------:R-:W-:-:S07]  /*16a20*/  IMAD.MOV.U32 R15, RZ, RZ, -0x1 ;  /* 0xffffffffff0f7424 */ /* 0x000fce00078e00ff */
[----:B0-----:R-:W-:Y:S05]  /*16a30*/  WARPSYNC.COLLECTIVE R15, `(.L_x_563) ;  /* 0x000000000f0c7348 */ /* 0x001fea0003c00000 */
[----:B------:R-:W-:Y:S02]  /*16a40*/  ELECT P6, UR62, PT ;  /* 0x00000000003e782f */ /* 0x000fe400038c0000 */
[----:B------:R-:W-:Y:S01]  /*16a50*/  MOV R14, UR62 ;  /* 0x0000003e000e7c02 */ /* 0x000fe20008000f00 */
[----:B0-----:R-:W-:Y:S10]  /*16a60*/  ENDCOLLECTIVE ;  /* 0x000000000000791b */ /* 0x001ff40003800000 */
.L_x_563:
[----:B------:R-:W-:Y:S05]  /*16a70*/  BSYNC B0 ;  /* 0x0000000000007941 */ /* 0x000fea0003800000 */
.L_x_562:
[----:B------:R-:W-:Y:S05]  /*16a80*/  BRA `(.L_x_564) ;  /* 0xffffffc400087947 */ /* 0x000fea000383ffff */
.L_x_464:
[----:B0-----:R0:W1:Y:S02]  /*16a90*/  SYNCS.PHASECHK.TRANS64.TRYWAIT P0, [R4+URZ+0x13280], R3 ;  /* 0x01328003040075a7 */ /* 0x001064000800017f */
[----:B-1----:R-:W-:Y:S05]  /*16aa0*/  @!P0 NANOSLEEP.SYNCS 0x989680 ;  /* 0x009896800000895d */ /* 0x002fea0003900000 */
[----:B------:R-:W1:Y:S02]  /*16ab0*/  @!P0 SYNCS.PHASECHK.TRANS64 P0, [R4+URZ+0x13280], R3 ;  /* 0x01328003040085a7 */ /* 0x000e64000800007f */
[----:B-1----:R-:W-:Y:S05]  /*16ac0*/  @!P0 BRA `(.L_x_464) ;  /* 0xfffffffc00f08947 */ /* 0x002fea000383ffff */
[----:B------:R-:W-:Y:S05]  /*16ad0*/  BRA `(.L_x_565) ;  /* 0xffffffc4006c7947 */ /* 0x000fea000383ffff */
.L_x_466:
[----:B-1----:R1:W2:Y:S02]  /*16ae0*/  SYNCS.PHASECHK.TRANS64.TRYWAIT P0, [R4+URZ+0x13240], R3 ;  /* 0x01324003040075a7 */ /* 0x0022a4000800017f */
[----:B--2---:R-:W-:Y:S05]  /*16af0*/  @!P0 NANOSLEEP.SYNCS 0x989680 ;  /* 0x009896800000895d */ /* 0x004fea0003900000 */
[----:B------:R-:W2:Y:S02]  /*16b00*/  @!P0 SYNCS.PHASECHK.TRANS64 P0, [R4+URZ+0x13240], R3 ;  /* 0x01324003040085a7 */ /* 0x000ea4000800007f */
[----:B--2---:R-:W-:Y:S05]  /*16b10*/  @!P0 BRA `(.L_x_466) ;  /* 0xfffffffc00f08947 */ /* 0x004fea000383ffff */
[----:B------:R-:W-:Y:S05]  /*16b20*/  BRA `(.L_x_566) ;  /* 0xffffffc400c07947 */ /* 0x000fea000383ffff */
.L_x_470:
[----:B------:R-:W2:Y:S01]  /*16b30*/  LDL.LU R11, [R1+0x3c] ;  /* 0x00003c00010b7983 */ /* 0x000ea20000300800 */
[----:B------:R-:W-:Y:S01]  /*16b40*/  IMAD.MOV.U32 R13, RZ, RZ, R4 ;  /* 0x000000ffff0d7224 */ /* 0x000fe200078e0004 */
[----:B------:R-:W-:Y:S01]  /*16b50*/  MOV R15, 0xffffffff ;  /* 0xffffffff000f7802 */ /* 0x000fe20000000f00 */
[----:B------:R-:W-:Y:S02]  /*16b60*/  IMAD.MOV.U32 R12, RZ, RZ, RZ ;  /* 0x000000ffff0c7224 */ /* 0x000fe400078e00ff */
[----:B------:R-:W-:-:S04]  /*16b70*/  IMAD R17, R17, 0xc0, R21 ;  /* 0x000000c011117824 */ /* 0x000fc800078e0215 */
[----:B------:R-:W-:Y:S02]  /*16b80*/  VIADD R8, R17, 0x20 ;  /* 0x0000002011087836 */ /* 0x000fe40000000000 */
[----:B--2---:R-:W-:Y:S02]  /*16b90*/  IMAD R5, R11, R9, RZ ;  /* 0x000000090b057224 */ /* 0x004fe400078e02ff */
[----:B------:R-:W-:-:S03]  /*16ba0*/  IMAD.MOV.U32 R11, RZ, RZ, 0x1c1f ;  /* 0x00001c1fff0b7424 */ /* 0x000fc600078e00ff */
[----:B------:R-:W-:-:S13]  /*16bb0*/  ISETP.GE.AND P1, PT, R17, R5, PT ;  /* 0x000000051100720c */ /* 0x000fda0003f26270 */
[----:B-----5:R-:W-:Y:S05]  /*16bc0*/  WARPSYNC.COLLECTIVE R15, `(.L_x_567) ;  /* 0x000000000f087348 */ /* 0x020fea0003c00000 */
[----:B------:R0:W1:Y:S02]  /*16bd0*/  SHFL.IDX P6, R14, R13, R12, R11 ;  /* 0x0000000c0d0e7389 */ /* 0x00006400000c000b */
[----:B01---5:R-:W-:Y:S01]  /*16be0*/  ENDCOLLECTIVE ;  /* 0x000000000000791b */ /* 0x023fe20003800000 */
.L_x_567:
[----:B------:R-:W-:Y:S02]  /*16bf0*/  IMAD.MOV.U32 R13, RZ, RZ, R0 ;  /* 0x000000ffff0d7224 */ /* 0x000fe400078e0000 */
[----:B------:R-:W-:-:S07]  /*16c00*/  IMAD.MOV.U32 R7, RZ, RZ, R14 ;  /* 0x000000ffff077224 */ /* 0x000fce00078e000e */
[----:B------:R-:W-:Y:S05]  /*16c10*/  WARPSYNC.COLLECTIVE R15, `(.L_x_568) ;  /* 0x000000000f087348 */ /* 0x000fea0003c00000 */
[----:B------:R0:W1:Y:S02]  /*16c20*/  SHFL.IDX P6, R14, R13, R12, R11 ;  /* 0x0000000c0d0e7389 */ /* 0x00006400000c000b */
[----:B01----:R-:W-:Y:S01]  /*16c30*/  ENDCOLLECTIVE ;  /* 0x000000000000791b */ /* 0x003fe20003800000 */
.L_x_568:
[----:B------:R-:W-:Y:S01]  /*16c40*/  IMAD.MOV.U32 R13, RZ, RZ, R4 ;  /* 0x000000ffff0d7224 */ /* 0x000fe200078e0004 */
[----:B------:R-:W-:Y:S01]  /*16c50*/  MOV R12, 0x1 ;  /* 0x00000001000c7802 */ /* 0x000fe20000000f00 */
[----:B------:R-:W-:-:S07]  /*16c60*/  IMAD.MOV.U32 R6, RZ, RZ, R14 ;  /* 0x000000ffff067224 */ /* 0x000fce00078e000e */
[----:B------:R-:W-:Y:S05]  /*16c70*/  WARPSYNC.COLLECTIVE R15, `(.L_x_569) ;  /* 0x000000000f087348 */ /* 0x000fea0003c00000 */
[----:B------:R0:W1:Y:S02]  /*16c80*/  SHFL.IDX P6, R14, R13, R12, R11 ;  /* 0x0000000c0d0e7389 */ /* 0x00006400000c000b */
[----:B01----:R-:W-:Y:S01]  /*16c90*/  ENDCOLLECTIVE ;  /* 0x000000000000791b */ /* 0x003fe20003800000 */
.L_x_569:
[----:B------:R-:W-:-:S05]  /*16ca0*/  @!P1 IADD3 R6, P2, R20, R6, RZ ;  /* 0x0000000614069210 */ /* 0x000fca0007f5e0ff */
[----:B------:R-:W-:-:S05]  /*16cb0*/  @!P1 IMAD.X R7, RZ, RZ, R7, P2 ;  /* 0x000000ffff079224 */ /* 0x000fca00010e0607 */
[----:B------:R-:W-:Y:S01]  /*16cc0*/  @!PT LDS RZ, [RZ] ;  /* 0x00000000fffff984 */ /* 0x000fe20000000800 */
[----:B------:R-:W-:Y:S01]  /*16cd0*/  @!PT LDS RZ, [RZ] ;  /* 0x00000000fffff984 */ /* 0x000fe20000000800 */
[----:B------:R-:W-:Y:S01]  /*16ce0*/  @!PT LDS RZ, [RZ] ;  /* 0x00000000fffff984 */ /* 0x000fe20000000800 */
[----:B------:R0:W-:Y:S01]  /*16cf0*/  @!P1 LDGSTS.E.BYPASS.LTC128B.128 [R10+0xb000], desc[UR40][R6.64], !P0 ;  /* 0x0b000000060a9fae */ /* 0x0001e2000c101d68 */
[----:B------:R-:W-:Y:S01]  /*16d00*/  IMAD.MOV.U32 R13, RZ, RZ, R0 ;  /* 0x000000ffff0d7224 */ /* 0x000fe200078e0000 */
[----:B------:R-:W-:Y:S01]  /*16d10*/  ISETP.GE.AND P1, PT, R8, R5, PT ;  /* 0x000000050800720c */ /* 0x000fe20003f26270 */
[----:B0-----:R-:W-:-:S12]  /*16d20*/  IMAD.MOV.U32 R6, RZ, RZ, R14 ;  /* 0x000000ffff067224 */ /* 0x001fd800078e000e */
[----:B------:R-:W-:Y:S05]  /*16d30*/  WARPSYNC.COLLECTIVE R15, `(.L_x_570) ;  /* 0x000000000f087348 */ /* 0x000fea0003c00000 */
[----:B------:R0:W1:Y:S02]  /*16d40*/  SHFL.IDX P6, R14, R13, R12, R11 ;  /* 0x0000000c0d0e7389 */ /* 0x00006400000c000b */
[----:B01----:R-:W-:Y:S01]  /*16d50*/  ENDCOLLECTIVE ;  /* 0x000000000000791b */ /* 0x003fe20003800000 */
.L_x_570:
[----:B------:R-:W-:Y:S01]  /*16d60*/  MOV R13, R4 ;  /* 0x00000004000d7202 */ /* 0x000fe20000000f00 */
[----:B------:R-:W-:Y:S02]  /*16d70*/  IMAD.MOV.U32 R12, RZ, RZ, 0x2 ;  /* 0x00000002ff0c7424 */ /* 0x000fe400078e00ff */
[----:B------:R-:W-:-:S07]  /*16d80*/  IMAD.MOV.U32 R7, RZ, RZ, R14 ;  /* 0x000000ffff077224 */ /* 0x000fce00078e000e */
[----:B------:R-:W-:Y:S05]  /*16d90*/  WARPSYNC.COLLECTIVE R15, `(.L_x_571) ;  /* 0x000000000f087348 */ /* 0x000fea0003c00000 */
[----:B------:R0:W1:Y:S02]  /*16da0*/  SHFL.IDX P6, R14, R13, R12, R11 ;  /* 0x0000000c0d0e7389 */ /* 0x00006400000c000b */
[----:B01----:R-:W-:Y:S01]  /*16db0*/  ENDCOLLECTIVE ;  /* 0x000000000000791b */ /* 0x003fe20003800000 */
.L_x_571:
[----:B------:R-:W-:-:S05]  /*16dc0*/  @!P1 IADD3 R7, P2, R20, R7, RZ ;  /* 0x0000000714079210 */ /* 0x000fca0007f5e0ff */
[----:B------:R-:W-:-:S05]  /*16dd0*/  @!P1 IMAD.X R6, RZ, RZ, R6, P2 ;  /* 0x000000ffff069224 */ /* 0x000fca00010e0606 */
[----:B------:R-:W-:Y:S01]  /*16de0*/  @!P1 LOP3.LUT R7, R7, R6, RZ, 0x3c, !PT ;  /* 0x0000000607079212 */ /* 0x000fe200078e3cff */
[----:B------:R-:W-:-:S03]  /*16df0*/  IMAD.MOV.U32 R13, RZ, RZ, R0 ;  /* 0x000000ffff0d7224 */ /* 0x000fc600078e0000 */
[----:B------:R-:W-:-:S04]  /*16e00*/  @!P1 LOP3.LUT R6, R7, R6, RZ, 0x3c, !PT ;  /* 0x0000000607069212 */ /* 0x000fc800078e3cff */
[----:B------:R-:W-:-:S05]  /*16e10*/  @!P1 LOP3.LUT R7, R7, R6, RZ, 0x3c, !PT ;  /* 0x0000000607079212 */ /* 0x000fca00078e3cff */
[----:B------:R-:W-:Y:S01]  /*16e20*/  @!PT LDS RZ, [RZ] ;  /* 0x00000000fffff984 */ /* 0x000fe20000000800 */
[----:B------:R-:W-:Y:S01]  /*16e30*/  @!PT LDS RZ, [RZ] ;  /* 0x00000000fffff984 */ /* 0x000fe20000000800 */
[----:B------:R-:W-:Y:S01]  /*16e40*/  @!PT LDS RZ, [RZ] ;  /* 0x00000000fffff984 */ /* 0x000fe20000000800 */
[----:B------:R0:W-:Y:S02]  /*16e50*/  @!P1 LDGSTS.E.BYPASS.LTC128B.128 [R10+0xb800], desc[UR40][R6.64], !P0 ;  /* 0x0b800000060a9fae */ /* 0x0001e4000c101d68 */
[----:B0-----:R-:W-:-:S05]  /*16e60*/  VIADD R6, R17, 0x40 ;  /* 0x0000004011067836 */ /* 0x001fca0000000000 */
[----:B------:R-:W-:Y:S01]  /*16e70*/  ISETP.GE.AND P1, PT, R6, R5, PT ;  /* 0x000000050600720c */ /* 0x000fe20003f26270 */
[----:B------:R-:W-:-:S12]  /*16e80*/  IMAD.MOV.U32 R6, RZ, RZ, R14 ;  /* 0x000000ffff067224 */ /* 0x000fd800078e000e */
[----:B------:R-:W-:Y:S05]  /*16e90*/  WARPSYNC.COLLECTIVE R15, `(.L_x_572) ;  /* 0x000000000f087348 */ /* 0x000fea0003c00000 */
[----:B------:R0:W1:Y:S02]  /*16ea0*/  SHFL.IDX P6, R14, R13, R12, R11 ;  /* 0x0000000c0d0e7389 */ /* 0x00006400000c000b */
[----:B01----:R-:W-:Y:S01]  /*16eb0*/  ENDCOLLECTIVE ;  /* 0x000000000000791b */ /* 0x003fe20003800000 */
.L_x_572:
[----:B------:R-:W-:Y:S01]  /*16ec0*/  MOV R13, R4 ;  /* 0x00000004000d7202 */ /* 0x000fe20000000f00 */
[----:B------:R-:W-:Y:S02]  /*16ed0*/  IMAD.MOV.U32 R12, RZ, RZ, 0x3 ;  /* 0x00000003ff0c7424 */ /* 0x000fe400078e00ff */
[----:B------:R-:W-:-:S07]  /*16ee0*/  IMAD.MOV.U32 R7, RZ, RZ, R14 ;  /* 0x000000ffff077224 */ /* 0x000fce00078e000e */
[----:B------:R-:W-:Y:S05]  /*16ef0*/  WARPSYNC.COLLECTIVE R15, `(.L_x_573) ;  /* 0x000000000f087348 */ /* 0x000fea0003c00000 */
[----:B------:R0:W1:Y:S02]  /*16f00*/  SHFL.IDX P6, R14, R13, R12, R11 ;  /* 0x0000000c0d0e7389 */ /* 0x00006400000c000b */
[----:B01----:R-:W-:Y:S01]  /*16f10*/  ENDCOLLECTIVE ;  /* 0x000000000000791b */ /* 0x003fe20003800000 */
.L_x_573:
[----:B------:R-:W-:-:S05]  /*16f20*/  @!P1 IADD3 R7, P2, R20, R7, RZ ;  /* 0x0000000714079210 */ /* 0x000fca0007f5e0ff */
[----:B------:R-:W-:-:S05]  /*16f30*/  @!P1 IMAD.X R6, RZ, RZ, R6, P2 ;  /* 0x000000ffff069224 */ /* 0x000fca00010e0606 */
[-C--:B------:R-:W-:Y:S01]  /*16f40*/  @!P1 LOP3.LUT R7, R7, R6.reuse, RZ, 0x3c, !PT ;  /* 0x0000000607079212 */ /* 0x080fe200078e3cff */
[----:B------:R-:W-:Y:S02]  /*16f50*/  IMAD.MOV.U32 R13, RZ, RZ, R0 ;  /* 0x000000ffff0d7224 */ /* 0x000fe400078e0000 */
[----:B------:R-:W-:Y:S01]  /*16f60*/  VIADD R0, R17, 0x60 ;  /* 0x0000006011007836 */ /* 0x000fe20000000000 */
[----:B------:R-:W-:-:S04]  /*16f70*/  @!P1 LOP3.LUT R6, R7, R6, RZ, 0x3c, !PT ;  /* 0x0000000607069212 */ /* 0x000fc800078e3cff */
[----:B------:R-:W-:Y:S01]  /*16f80*/  @!P1 LOP3.LUT R7, R7, R6, RZ, 0x3c, !PT ;  /* 0x0000000607079212 */ /* 0x000fe200078e3cff */
[----:B------:R-:W-:-:S07]  /*16f90*/  IMAD.MOV.U32 R4, RZ, RZ, R14 ;  /* 0x000000ffff047224 */ /* 0x000fce00078e000e */
[----:B------:R-:W-:Y:S05]  /*16fa0*/  WARPSYNC.COLLECTIVE R15, `(.L_x_574) ;  /* 0x000000000f087348 */ /* 0x000fea0003c00000 */
[----:B------:R0:W1:Y:S02]  /*16fb0*/  SHFL.IDX P6, R14, R13, R12, R11 ;  /* 0x0000000c0d0e7389 */ /* 0x00006400000c000b */
[----:B01----:R-:W-:Y:S01]  /*16fc0*/  ENDCOLLECTIVE ;  /* 0x000000000000791b */ /* 0x003fe20003800000 */
.L_x_574:
[----:B------:R-:W-:Y:S01]  /*16fd0*/  @!PT LDS RZ, [RZ] ;  /* 0x00000000fffff984 */ /* 0x000fe20000000800 */
[----:B------:R-:W-:Y:S01]  /*16fe0*/  @!PT LDS RZ, [RZ] ;  /* 0x00000000fffff984 */ /* 0x000fe20000000800 */
[----:B------:R-:W-:Y:S01]  /*16ff0*/  @!PT LDS RZ, [RZ] ;  /* 0x00000000fffff984 */ /* 0x000fe20000000800 */
[----:B------:R0:W-:Y:S01]  /*17000*/  @!P1 LDGSTS.E.BYPASS.LTC128B.128 [R10+0xc000], desc[UR40][R6.64], !P0 ;  /* 0x0c000000060a9fae */ /* 0x0001e2000c101d68 */
[----:B------:R-:W-:Y:S01]  /*17010*/  ISETP.GE.AND P1, PT, R0, R5, PT ;  /* 0x000000050000720c */ /* 0x000fe20003f26270 */
[----:B------:R-:W-:Y:S02]  /*17020*/  IMAD.MOV.U32 R13, RZ, RZ, R3 ;  /* 0x000000ffff0d7224 */ /* 0x000fe400078e0003 */
[----:B------:R-:W-:Y:S02]  /*17030*/  IMAD.MOV.U32 R12, RZ, RZ, RZ ;  /* 0x000000ffff0c7224 */ /* 0x000fe400078e00ff */
[----:B0-----:R-:W-:-:S08]  /*17040*/  IMAD.MOV.U32 R6, RZ, RZ, R14 ;  /* 0x000000ffff067224 */ /* 0x001fd000078e000e */
[----:B------:R-:W-:Y:S05]  /*17050*/  WARPSYNC.COLLECTIVE R15, `(.L_x_575) ;  /* 0x000000000f087348 */ /* 0x000fea0003c00000 */
[----:B------:R0:W1:Y:S02]  /*17060*/  SHFL.IDX P6, R14, R13, R12, R11 ;  /* 0x0000000c0d0e7389 */ /* 0x00006400000c000b */
[----:B01----:R-:W-:Y:S01]  /*17070*/  ENDCOLLECTIVE ;  /* 0x000000000000791b */ /* 0x003fe20003800000 */
.L_x_575:
[----:B------:R-:W-:-:S04]  /*17080*/  @!P1 IADD3 R6, P3, R20, R6, RZ ;  /* 0x0000000614069210 */ /* 0x000fc80007f7e0ff */
[----:B------:R-:W-:-:S05]  /*17090*/  @!P1 IADD3.X R4, RZ, R4, RZ, P3, !PT ;  /* 0x00000004ff049210 */ /* 0x000fca0001ffe4ff */
[----:B------:R-:W-:Y:S02]  /*170a0*/  @!P1 IMAD.MOV.U32 R7, RZ, RZ, R4 ;  /* 0x000000ffff079224 */ /* 0x000fe400078e0004 */
[----:B------:R-:W-:Y:S02]  /*170b0*/  IMAD.MOV.U32 R13, RZ, RZ, R2 ;  /* 0x000000ffff0d7224 */ /* 0x000fe400078e0002 */
[----:B------:R-:W-:Y:S01]  /*170c0*/  VIADD R4, R17, 0x80 ;  /* 0x0000008011047836 */ /* 0x000fe20000000000 */
[----:B------:R-:W-:Y:S01]  /*170d0*/  @!PT LDS RZ, [RZ] ;  /* 0x00000000fffff984 */ /* 0x000fe20000000800 */
[----:B------:R-:W-:Y:S01]  /*170e0*/  @!PT LDS RZ, [RZ] ;  /* 0x00000000fffff984 */ /* 0x000fe20000000800 */
[----:B------:R-:W-:Y:S01]  /*170f0*/  @!PT LDS RZ, [RZ] ;  /* 0x00000000fffff984 */ /* 0x000fe20000000800 */
[----:B------:R0:W-:Y:S04]  /*17100*/  @!P1 LDGSTS.E.BYPASS.LTC128B.128 [R10+0xc800], desc[UR40][R6.64], !P0 ;  /* 0x0c800000060a9fae */ /* 0x0001e8000c101d68 */
[----:B------:R-:W-:Y:S01]  /*17110*/  ISETP.GE.AND P2, PT, R4, R5, PT ;  /* 0x000000050400720c */ /* 0x000fe20003f46270 */
[----:B------:R-:W-:-:S12]  /*17120*/  IMAD.MOV.U32 R8, RZ, RZ, R14 ;  /* 0x000000ffff087224 */ /* 0x000fd800078e000e */
[----:B0-----:R-:W-:Y:S05]  /*17130*/  WARPSYNC.COLLECTIVE R15, `(.L_x_576) ;  /* 0x000000000f087348 */ /* 0x001fea0003c00000 */
[----:B------:R1:W2:Y:S02]  /*17140*/  SHFL.IDX P6, R14, R13, R12, R11 ;  /* 0x0000000c0d0e7389 */ /* 0x0002a400000c000b */
[----:B012---:R-:W-:Y:S01]  /*17150*/  ENDCOLLECTIVE ;  /* 0x000000000000791b */ /* 0x007fe20003800000 */
.L_x_576:
[----:B------:R-:W-:Y:S01]  /*17160*/  IMAD.MOV.U32 R13, RZ, RZ, R3 ;  /* 0x000000ffff0d7224 */ /* 0x000fe200078e0003 */
[----:B------:R-:W-:Y:S02]  /*17170*/  MOV R12, 0x1 ;  /* 0x00000001000c7802 */ /* 0x000fe40000000f00 */
[----:B------:R-:W-:-:S07]  /*17180*/  MOV R0, R14 ;  /* 0x0000000e00007202 */ /* 0x000fce0000000f00 */
[----:B------:R-:W-:Y:S05]  /*17190*/  WARPSYNC.COLLECTIVE R15, `(.L_x_577) ;  /* 0x000000000f087348 */ /* 0x000fea0003c00000 */
[----:B------:R0:W1:Y:S02]  /*171a0*/  SHFL.IDX P6, R14, R13, R12, R11 ;  /* 0x0000000c0d0e7389 */ /* 0x00006400000c000b */
[----:B01----:R-:W-:Y:S01]  /*171b0*/  ENDCOLLECTIVE ;  /* 0x000000000000791b */ /* 0x003fe20003800000 */
.L_x_577:
[----:B------:R-:W-:-:S05]  /*171c0*/  @!P2 IADD3 R0, P1, R20, R0, RZ ;  /* 0x000000001400a210 */ /* 0x000fca0007f3e0ff */
[----:B------:R-:W-:-:S04]  /*171d0*/  @!P2 IMAD.X R6, RZ, RZ, R8, P1 ;  /* 0x000000ffff06a224 */ /* 0x000fc800008e0608 */
[----:B------:R-:W-:Y:S02]  /*171e0*/  @!P2 IMAD.MOV.U32 R7, RZ, RZ, R6 ;  /* 0x000000ffff07a224 */ /* 0x000fe400078e0006 */
[----:B------:R-:W-:Y:S02]  /*171f0*/  @!P2 IMAD.MOV.U32 R6, RZ, RZ, R0 ;  /* 0x000000ffff06a224 */ /* 0x000fe400078e0000 */
[----:B------:R-:W-:-:S03]  /*17200*/  IMAD.MOV.U32 R13, RZ, RZ, R2 ;  /* 0x000000ffff0d7224 */ /* 0x000fc600078e0002 */
[----:B------:R-:W-:Y:S01]  /*17210*/  @!PT LDS RZ, [RZ] ;  /* 0x00000000fffff984 */ /* 0x000fe20000000800 */
[----:B------:R-:W-:Y:S01]  /*17220*/  @!PT LDS RZ, [RZ] ;  /* 0x00000000fffff984 */ /* 0x000fe20000000800 */
[----:B------:R-:W-:Y:S01]  /*17230*/  @!PT LDS RZ, [RZ] ;  /* 0x00000000fffff984 */ /* 0x000fe20000000800 */
[----:B------:R0:W-:Y:S01]  /*17240*/  @!P2 LDGSTS.E.BYPASS.LTC128B.128 [R10+0xd000], desc[UR40][R6.64], !P0 ;  /* 0x0d000000060aafae */ /* 0x0001e2000c101d68 */
[----:B------:R-:W-:-:S07]  /*17250*/  IMAD.MOV.U32 R3, RZ, RZ, R14 ;  /* 0x000000ffff037224 */ /* 0x000fce00078e000e */
[----:B0-----:R-:W-:Y:S05]  /*17260*/  WARPSYNC.COLLECTIVE R15, `(.L_x_578) ;  /* 0x000000000f087348 */ /* 0x001fea0003c00000 */
[----:B------:R1:W2:Y:S02]  /*17270*/  SHFL.IDX P6, R14, R13, R12, R11 ;  /* 0x0000000c0d0e7389 */ /* 0x0002a400000c000b */
[----:B012---:R-:W-:Y:S01]  /*17280*/  ENDCOLLECTIVE ;  /* 0x000000000000791b */ /* 0x007fe20003800000 */
.L_x_578:
[----:B------:R-:W-:Y:S01]  /*17290*/  IMAD.MOV.U32 R2, RZ, RZ, R14 ;  /* 0x000000ffff027224 */ /* 0x000fe200078e000e */
[----:B------:R-:W-:Y:S06]  /*172a0*/  BRA `(.L_x_579) ;  /* 0xffffffc800e07947 */ /* 0x000fec000383ffff */
.L_x_473:
[----:B-1----:R1:W2:Y:S02]  /*172b0*/  SYNCS.PHASECHK.TRANS64.TRYWAIT P0, [R22+URZ+0x13220], R3 ;  /* 0x01322003160075a7 */ /* 0x0022a4000800017f */
[----:B--2---:R-:W-:Y:S05]  /*172c0*/  @!P0 NANOSLEEP.SYNCS 0x989680 ;  /* 0x009896800000895d */ /* 0x004fea0003900000 */
[----:B------:R-:W2:Y:S02]  /*172d0*/  @!P0 SYNCS.PHASECHK.TRANS64 P0, [R22+URZ+0x13220], R3 ;  /* 0x01322003160085a7 */ /* 0x000ea4000800007f */
[----:B--2---:R-:W-:Y:S05]  /*172e0*/  @!P0 BRA `(.L_x_473) ;  /* 0xfffffffc00f08947 */ /* 0x004fea000383ffff */
[----:B------:R-:W-:Y:S05]  /*172f0*/  BRA `(.L_x_580) ;  /* 0xffffffcc003c7947 */ /* 0x000fea000383ffff */
.L_x_479:
[----:B0-----:R0:W1:Y:S02]  /*17300*/  SYNCS.PHASECHK.TRANS64.TRYWAIT P0, [R4+URZ+0x13280], R3 ;  /* 0x01328003040075a7 */ /* 0x001064000800017f */
[----:B-1----:R-:W-:Y:S05]  /*17310*/  @!P0 NANOSLEEP.SYNCS 0x989680 ;  /* 0x009896800000895d */ /* 0x002fea0003900000 */
[----:B------:R-:W1:Y:S02]  /*17320*/  @!P0 SYNCS.PHASECHK.TRANS64 P0, [R4+URZ+0x13280], R3 ;  /* 0x01328003040085a7 */ /* 0x000e64000800007f */
[----:B-1----:R-:W-:Y:S05]  /*17330*/  @!P0 BRA `(.L_x_479) ;  /* 0xfffffffc00f08947 */ /* 0x002fea000383ffff */
[----:B------:R-:W-:Y:S05]  /*17340*/  BRA `(.L_x_581) ;  /* 0xffffffcc00e87947 */ /* 0x000fea000383ffff */
.L_x_484:
[----:B-1----:R1:W2:Y:S02]  /*17350*/  SYNCS.PHASECHK.TRANS64.TRYWAIT P0, [R4+URZ+0x13240], R3 ;  /* 0x01324003040075a7 */ /* 0x0022a4000800017f */
[----:B--2---:R-:W-:Y:S05]  /*17360*/  @!P0 NANOSLEEP.SYNCS 0x989680 ;  /* 0x009896800000895d */ /* 0x004fea0003900000 */
[----:B------:R-:W2:Y:S02]  /*17370*/  @!P0 SYNCS.PHASECHK.TRANS64 P0, [R4+URZ+0x13240], R3 ;  /* 0x01324003040085a7 */ /* 0x000ea4000800007f */
[----:B--2---:R-:W-:Y:S05]  /*17380*/  @!P0 BRA `(.L_x_484) ;  /* 0xfffffffc00f08947 */ /* 0x004fea000383ffff */
[----:B------:R-:W-:Y:S05]  /*17390*/  BRA `(.L_x_582) ;  /* 0xffffffd000647947 */ /* 0x000fea000383ffff */
.L_x_490:
[----:B0-----:R0:W1:Y:S02]  /*173a0*/  SYNCS.PHASECHK.TRANS64.TRYWAIT P0, [R3+URZ+0x13270], R2 ;  /* 0x01327002030075a7 */ /* 0x001064000800017f */
[----:B-1----:R-:W-:Y:S05]  /*173b0*/  @!P0 NANOSLEEP.SYNCS 0x989680 ;  /* 0x009896800000895d */ /* 0x002fea0003900000 */
[----:B------:R-:W1:Y:S02]  /*173c0*/  @!P0 SYNCS.PHASECHK.TRANS64 P0, [R3+URZ+0x13270], R2 ;  /* 0x01327002030085a7 */ /* 0x000e64000800007f */
[----:B-1----:R-:W-:Y:S05]  /*173d0*/  @!P0 BRA `(.L_x_490) ;  /* 0xfffffffc00f08947 */ /* 0x002fea000383ffff */
[----:B------:R-:W-:Y:S05]  /*173e0*/  BRA `(.L_x_583) ;  /* 0xffffffd400007947 */ /* 0x000fea000383ffff */
.L_x_492:
[----:B0-----:R0:W1:Y:S02]  /*173f0*/  SYNCS.PHASECHK.TRANS64.TRYWAIT P0, [R3+URZ+0x13260], R2 ;  /* 0x01326002030075a7 */ /* 0x001064000800017f */
[----:B-1----:R-:W-:Y:S05]  /*17400*/  @!P0 NANOSLEEP.SYNCS 0x989680 ;  /* 0x009896800000895d */ /* 0x002fea0003900000 */
[----:B------:R-:W1:Y:S02]  /*17410*/  @!P0 SYNCS.PHASECHK.TRANS64 P0, [R3+URZ+0x13260], R2 ;  /* 0x01326002030085a7 */ /* 0x000e64000800007f */
[----:B-1----:R-:W-:Y:S05]  /*17420*/  @!P0 BRA `(.L_x_492) ;  /* 0xfffffffc00f08947 */ /* 0x002fea000383ffff */
[----:B------:R-:W-:Y:S05]  /*17430*/  BRA `(.L_x_584) ;  /* 0xffffffd400087947 */ /* 0x000fea000383ffff */
.L_x_499:
[----:B-1----:R1:W2:Y:S02]  /*17440*/  SYNCS.PHASECHK.TRANS64.TRYWAIT P1, [R3+URZ+0x13270], R0 ;  /* 0x01327000030075a7 */ /* 0x0022a4000802017f */
[----:B--2---:R-:W-:Y:S05]  /*17450*/  @!P1 NANOSLEEP.SYNCS 0x989680 ;  /* 0x009896800000995d */ /* 0x004fea0003900000 */
[----:B------:R-:W2:Y:S02]  /*17460*/  @!P1 SYNCS.PHASECHK.TRANS64 P1, [R3+URZ+0x13270], R0 ;  /* 0x01327000030095a7 */ /* 0x000ea4000802007f */
[----:B--2---:R-:W-:Y:S05]  /*17470*/  @!P1 BRA `(.L_x_499) ;  /* 0xfffffffc00f09947 */ /* 0x004fea000383ffff */
[----:B------:R-:W-:Y:S05]  /*17480*/  BRA `(.L_x_585) ;  /* 0xffffffd800547947 */ /* 0x000fea000383ffff */
.L_x_501:
[----:B-1----:R1:W2:Y:S02]  /*17490*/  SYNCS.PHASECHK.TRANS64.TRYWAIT P1, [R3+URZ+0x13260], R0 ;  /* 0x01326000030075a7 */ /* 0x0022a4000802017f */
[----:B--2---:R-:W-:Y:S05]  /*174a0*/  @!P1 NANOSLEEP.SYNCS 0x989680 ;  /* 0x009896800000995d */ /* 0x004fea0003900000 */
[----:B------:R-:W2:Y:S02]  /*174b0*/  @!P1 SYNCS.PHASECHK.TRANS64 P1, [R3+URZ+0x13260], R0 ;  /* 0x01326000030095a7 */ /* 0x000ea4000802007f */
[----:B--2---:R-:W-:Y:S05]  /*174c0*/  @!P1 BRA `(.L_x_501) ;  /* 0xfffffffc00f09947 */ /* 0x004fea000383ffff */
[----:B------:R-:W-:Y:S05]  /*174d0*/  BRA `(.L_x_586) ;  /* 0xffffffd800587947 */ /* 0x000fea000383ffff */
.L_x_505:
[----:B------:R-:W-:Y:S01]  /*174e0*/  BSSY B0, `(.L_x_587) ;  /* 0x0000008000007945 */ /* 0x000fe20003800000 */
[----:B------:R-:W-:Y:S01]  /*174f0*/  IMAD.MOV.U32 R13, RZ, RZ, R16 ;  /* 0x000000ffff0d7224 */ /* 0x000fe200078e0010 */
[----:B------:R-:W-:Y:S01]  /*17500*/  MOV R11, 0x1f ;  /* 0x0000001f000b7802 */ /* 0x000fe20000000f00 */
[----:B------:R-:W-:Y:S02]  /*17510*/  IMAD.MOV.U32 R12, RZ, RZ, RZ ;  /* 0x000000ffff0c7224 */ /* 0x000fe400078e00ff */
[----:B------:R-:W-:-:S07]  /*17520*/  IMAD.MOV.U32 R15, RZ, RZ, -0x1 ;  /* 0xffffffffff0f7424 */ /* 0x000fce00078e00ff */
[----:B------:R-:W-:Y:S05]  /*17530*/  WARPSYNC.COLLECTIVE R15, `(.L_x_588) ;  /* 0x000000000f087348 */ /* 0x000fea0003c00000 */
[----:B------:R0:W1:Y:S02]  /*17540*/  SHFL.IDX P6, R14, R13, R12, R11 ;  /* 0x0000000c0d0e7389 */ /* 0x00006400000c000b */
[----:B01----:R-:W-:Y:S01]  /*17550*/  ENDCOLLECTIVE ;  /* 0x000000000000791b */ /* 0x003fe20003800000 */
.L_x_588:
[----:B------:R-:W-:Y:S05]  /*17560*/  BSYNC B0 ;  /* 0x0000000000007941 */ /* 0x000fea0003800000 */
.L_x_587:
[----:B------:R-:W-:Y:S01]  /*17570*/  IMAD.MOV.U32 R13, RZ, RZ, R16 ;  /* 0x000000ffff0d7224 */ /* 0x000fe200078e0010 */
[----:B------:R-:W-:Y:S01]  /*17580*/  MOV R15, 0xffffffff ;  /* 0xffffffff000f7802 */ /* 0x000fe20000000f00 */
[----:B------:R-:W-:Y:S02]  /*17590*/  IMAD.MOV.U32 R12, RZ, RZ, 0x1 ;  /* 0x00000001ff0c7424 */ /* 0x000fe400078e00ff */
[----:B------:R-:W-:Y:S02]  /*175a0*/  IMAD.MOV.U32 R11, RZ, RZ, 0x1f ;  /* 0x0000001fff0b7424 */ /* 0x000fe400078e00ff */
[----:B------:R-:W-:Y:S02]  /*175b0*/  IMAD.IADD R5, R19, 0x1, R8 ;  /* 0x0000000113057824 */ /* 0x000fe400078e0208 */
[----:B------:R-:W-:-:S07]  /*175c0*/  IMAD.MOV.U32 R0, RZ, RZ, R14 ;  /* 0x000000ffff007224 */ /* 0x000fce00078e000e */
[----:B------:R-:W-:Y:S05]  /*175d0*/  WARPSYNC.COLLECTIVE R15, `(.L_x_589) ;  /* 0x000000000f087348 */ /* 0x000fea0003c00000 */
[----:B------:R0:W1:Y:S02]  /*175e0*/  SHFL.IDX P6, R14, R13, R12, R11 ;  /* 0x0000000c0d0e7389 */ /* 0x00006400000c000b */
[----:B01----:R-:W-:Y:S01]  /*175f0*/  ENDCOLLECTIVE ;  /* 0x000000000000791b */ /* 0x003fe20003800000 */
.L_x_589:
[----:B------:R-:W-:Y:S02]  /*17600*/  ULDC UR4, c[0x0][0xc3c] ;  /* 0x00030f0000047ab9 */ /* 0x000fe40000000800 */
[----:B------:R-:W-:-:S13]  /*17610*/  ISETP.GE.OR P1, PT, R5, UR4, !P0 ;  /* 0x0000000405007c0c */ /* 0x000fda000c726670 */
[----:B------:R-:W0:Y:S01]  /*17620*/  @!P1 LDC.64 R2, c[0x0][0xc80] ;  /* 0x00032000ff029b82 */ /* 0x000e220000000a00 */
[----:B------:R-:W-:Y:S01]  /*17630*/  MOV R11, RZ ;  /* 0x000000ff000b7202 */ /* 0x000fe20000000f00 */
[----:B------:R-:W-:Y:S02]  /*17640*/  IMAD.MOV.U32 R4, RZ, RZ, R14 ;  /* 0x000000ffff047224 */ /* 0x000fe400078e000e */
[----:B0-----:R-:W-:-:S06]  /*17650*/  @!P1 IMAD.WIDE R2, R5, 0x4, R2 ;  /* 0x0000000405029825 */ /* 0x001fcc00078e0202 */
[----:B------:R0:W2:Y:S01]  /*17660*/  @!P1 LDG.E R3, desc[UR40][R2.64] ;  /* 0x0000002802039981 */ /* 0x0000a2000c1e1900 */
[C---:B------:R-:W-:Y:S02]  /*17670*/  ISETP.GE.U32.AND P2, PT, R8.reuse, 0x2, PT ;  /* 0x000000020800780c */ /* 0x040fe40003f46070 */
[C---:B------:R-:W-:Y:S02]  /*17680*/  ISETP.GE.U32.AND P3, PT, R8.reuse, 0x4, PT ;  /* 0x000000040800780c */ /* 0x040fe40003f66070 */
[C---:B------:R-:W-:Y:S02]  /*17690*/  ISETP.GE.U32.AND P4, PT, R8.reuse, 0x8, PT ;  /* 0x000000080800780c */ /* 0x040fe40003f86070 */
[C---:B------:R-:W-:Y:S01]  /*176a0*/  ISETP.GE.U32.AND P5, PT, R8.reuse, 0x10, PT ;  /* 0x000000100800780c */ /* 0x040fe20003fa6070 */
[----:B0-----:R-:W-:Y:S02]  /*176b0*/  IMAD.MOV.U32 R2, RZ, RZ, RZ ;  /* 0x000000ffff027224 */ /* 0x001fe400078e00ff */
[----:B--2---:R-:W-:Y:S01]  /*176c0*/  @!P1 IMAD.MOV.U32 R2, RZ, RZ, R3 ;  /* 0x000000ffff029224 */ /* 0x004fe200078e0003 */
[----:B------:R-:W-:-:S03]  /*176d0*/  ISETP.NE.AND P1, PT, R8, RZ, PT ;  /* 0x000000ff0800720c */ /* 0x000fc60003f25270 */
[----:B------:R-:W-:-:S10]  /*176e0*/  IMAD.MOV.U32 R13, RZ, RZ, R2 ;  /* 0x000000ffff0d7224 */ /* 0x000fd400078e0002 */
[----:B------:R-:W-:Y:S05]  /*176f0*/  WARPSYNC.COLLECTIVE R15, `(.L_x_590) ;  /* 0x000000000f087348 */ /* 0x000fea0003c00000 */
[----:B------:R0:W1:Y:S02]  /*17700*/  SHFL.UP P6, R14, R13, R12, R11 ;  /* 0x0400000c0d0e7389 */ /* 0x00006400000c000b */
[----:B01----:R-:W-:Y:S01]  /*17710*/  ENDCOLLECTIVE ;  /* 0x000000000000791b */ /* 0x003fe20003800000 */
.L_x_590:
[----:B------:R-:W-:Y:S01]  /*17720*/  IMAD.MOV.U32 R12, RZ, RZ, 0x2 ;  /* 0x00000002ff0c7424 */ /* 0x000fe200078e00ff */
[----:B------:R-:W-:-:S05]  /*17730*/  SEL R5, R14, RZ, P1 ;  /* 0x000000ff0e057207 */ /* 0x000fca0000800000 */
[----:B------:R-:W-:-:S04]  /*17740*/  IMAD.IADD R5, R2, 0x1, R5 ;  /* 0x0000000102057824 */ /* 0x000fc800078e0205 */
[----:B------:R-:W-:-:S07]  /*17750*/  IMAD.MOV.U32 R13, RZ, RZ, R5 ;  /* 0x000000ffff0d7224 */ /* 0x000fce00078e0005 */
[----:B------:R-:W-:Y:S05]  /*17760*/  WARPSYNC.COLLECTIVE R15, `(.L_x_591) ;  /* 0x000000000f087348 */ /* 0x000fea0003c00000 */
[----:B------:R0:W1:Y:S02]  /*17770*/  SHFL.UP P6, R14, R13, R12, R11 ;  /* 0x0400000c0d0e7389 */ /* 0x00006400000c000b */
[----:B01----:R-:W-:Y:S01]  /*17780*/  ENDCOLLECTIVE ;  /* 0x000000000000791b */ /* 0x003fe20003800000 */
.L_x_591:
[----:B------:R-:W-:Y:S02]  /*17790*/  MOV R12, 0x4 ;  /* 0x00000004000c7802 */ /* 0x000fe40000000f00 */
[----:B------:R-:W-:-:S05]  /*177a0*/  SEL R6, R14, RZ, P2 ;  /* 0x000000ff0e067207 */ /* 0x000fca0001000000 */
[----:B------:R-:W-:-:S04]  /*177b0*/  IMAD.IADD R6, R5, 0x1, R6 ;  /* 0x0000000105067824 */ /* 0x000fc800078e0206 */
[----:B------:R-:W-:-:S07]  /*177c0*/  IMAD.MOV.U32 R13, RZ, RZ, R6 ;  /* 0x000000ffff0d7224 */ /* 0x000fce00078e0006 */
[----:B------:R-:W-:Y:S05]  /*177d0*/  WARPSYNC.COLLECTIVE R15, `(.L_x_592) ;  /* 0x000000000f087348 */ /* 0x000fea0003c00000 */
[----:B------:R0:W1:Y:S02]  /*177e0*/  SHFL.UP P6, R14, R13, R12, R11 ;  /* 0x0400000c0d0e7389 */ /* 0x00006400000c000b */
[----:B01----:R-:W-:Y:S01]  /*177f0*/  ENDCOLLECTIVE ;  /* 0x000000000000791b */ /* 0x003fe20003800000 */
.L_x_592:
[----:B------:R-:W-:Y:S01]  /*17800*/  IMAD.MOV.U32 R12, RZ, RZ, 0x8 ;  /* 0x00000008ff0c7424 */ /* 0x000fe200078e00ff */
[----:B------:R-:W-:-:S05]  /*17810*/  SEL R7, R14, RZ, P3 ;  /* 0x000000ff0e077207 */ /* 0x000fca0001800000 */
[----:B------:R-:W-:-:S04]  /*17820*/  IMAD.IADD R7, R6, 0x1, R7 ;  /* 0x0000000106077824 */ /* 0x000fc800078e0207 */
[----:B------:R-:W-:-:S07]  /*17830*/  IMAD.MOV.U32 R13, RZ, RZ, R7 ;  /* 0x000000ffff0d7224 */ /* 0x000fce00078e0007 */
[----:B------:R-:W-:Y:S05]  /*17840*/  WARPSYNC.COLLECTIVE R15, `(.L_x_593) ;  /* 0x000000000f087348 */ /* 0x000fea0003c00000 */
[----:B------:R0:W1:Y:S02]  /*17850*/  SHFL.UP P6, R14, R13, R12, R11 ;  /* 0x0400000c0d0e7389 */ /* 0x00006400000c000b */
[----:B01----:R-:W-:Y:S01]  /*17860*/  ENDCOLLECTIVE ;  /* 0x000000000000791b */ /* 0x003fe20003800000 */
.L_x_593:
[----:B------:R-:W-:Y:S02]  /*17870*/  MOV R12, 0x10 ;  /* 0x00000010000c7802 */ /* 0x000fe40000000f00 */
[----:B------:R-:W-:-:S05]  /*17880*/  SEL R14, R14, RZ, P4 ;  /* 0x000000ff0e0e7207 */ /* 0x000fca0002000000 */
[----:B------:R-:W-:-:S04]  /*17890*/  IMAD.IADD R5, R7, 0x1, R14 ;  /* 0x0000000107057824 */ /* 0x000fc800078e020e */
[----:B------:R-:W-:-:S07]  /*178a0*/  IMAD.MOV.U32 R13, RZ, RZ, R5 ;  /* 0x000000ffff0d7224 */ /* 0x000fce00078e0005 */
[----:B------:R-:W-:Y:S05]  /*178b0*/  WARPSYNC.COLLECTIVE R15, `(.L_x_594) ;  /* 0x000000000f087348 */ /* 0x000fea0003c00000 */
[----:B------:R0:W1:Y:S02]  /*178c0*/  SHFL.UP P6, R14, R13, R12, R11 ;  /* 0x0400000c0d0e7389 */ /* 0x00006400000c000b */
[----:B01----:R-:W-:Y:S01]  /*178d0*/  ENDCOLLECTIVE ;  /* 0x000000000000791b */ /* 0x003fe20003800000 */
.L_x_594:
[----:B------:R-:W-:Y:S02]  /*178e0*/  IMAD.MOV.U32 R12, RZ, RZ, 0x1f ;  /* 0x0000001fff0c7424 */ /* 0x000fe400078e00ff */
[----:B------:R-:W-:Y:S01]  /*178f0*/  IMAD.MOV.U32 R11, RZ, RZ, 0x1f ;  /* 0x0000001fff0b7424 */ /* 0x000fe200078e00ff */
[----:B------:R-:W-:-:S05]  /*17900*/  SEL R14, R14, RZ, P5 ;  /* 0x000000ff0e0e7207 */ /* 0x000fca0002800000 */
[----:B------:R-:W-:-:S04]  /*17910*/  IMAD.IADD R3, R5, 0x1, R14 ;  /* 0x0000000105037824 */ /* 0x000fc800078e020e */
[----:B------:R-:W-:-:S07]  /*17920*/  IMAD.MOV.U32 R13, RZ, RZ, R3 ;  /* 0x000000ffff0d7224 */ /* 0x000fce00078e0003 */
[----:B------:R-:W-:Y:S05]  /*17930*/  WARPSYNC.COLLECTIVE R15, `(.L_x_595) ;  /* 0x000000000f087348 */ /* 0x000fea0003c00000 */
[----:B------:R0:W1:Y:S02]  /*17940*/  SHFL.IDX P6, R14, R13, R12, R11 ;  /* 0x0000000c0d0e7389 */ /* 0x00006400000c000b */
[----:B01----:R-:W-:Y:S01]  /*17950*/  ENDCOLLECTIVE ;  /* 0x000000000000791b */ /* 0x003fe20003800000 */
.L_x_595:
[----:B------:R-:W-:Y:S05]  /*17960*/  BRA `(.L_x_596) ;  /* 0xffffffd800d47947 */ /* 0x000fea000383ffff */
.L_x_510:
[----:B------:R-:W-:Y:S01]  /*17970*/  BSSY B0, `(.L_x_597) ;  /* 0x0000008000007945 */ /* 0x000fe20003800000 */
[----:B-----5:R-:W-:Y:S01]  /*17980*/  IMAD.MOV.U32 R13, RZ, RZ, R2 ;  /* 0x000000ffff0d7224 */ /* 0x020fe200078e0002 */
[----:B------:R-:W-:Y:S01]  /*17990*/  MOV R12, 0x1 ;  /* 0x00000001000c7802 */ /* 0x000fe20000000f00 */
[----:B------:R-:W-:Y:S02]  /*179a0*/  IMAD.MOV.U32 R11, RZ, RZ, RZ ;  /* 0x000000ffff0b7224 */ /* 0x000fe400078e00ff */
[----:B------:R-:W-:-:S07]  /*179b0*/  IMAD.MOV.U32 R15, RZ, RZ, -0x1 ;  /* 0xffffffffff0f7424 */ /* 0x000fce00078e00ff */
[----:B01----:R-:W-:Y:S05]  /*179c0*/  WARPSYNC.COLLECTIVE R15, `(.L_x_598) ;  /* 0x000000000f087348 */ /* 0x003fea0003c00000 */
[----:B------:R2:W3:Y:S02]  /*179d0*/  SHFL.UP P6, R14, R13, R12, R11 ;  /* 0x0400000c0d0e7389 */ /* 0x0004e400000c000b */
[----:B0123--:R-:W-:Y:S01]  /*179e0*/  ENDCOLLECTIVE ;  /* 0x000000000000791b */ /* 0x00ffe20003800000 */
.L_x_598:
[----:B------:R-:W-:Y:S05]  /*179f0*/  BSYNC B0 ;  /* 0x0000000000007941 */ /* 0x000fea0003800000 */
.L_x_597:
[----:B------:R-:W-:Y:S01]  /*17a00*/  SEL R13, R14, RZ, P1 ;  /* 0x000000ff0e0d7207 */ /* 0x000fe20000800000 */
[----:B------:R-:W-:Y:S01]  /*17a10*/  IMAD.MOV.U32 R12, RZ, RZ, 0x2 ;  /* 0x00000002ff0c7424 */ /* 0x000fe200078e00ff */
[----:B------:R-:W-:Y:S01]  /*17a20*/  MOV R15, 0xffffffff ;  /* 0xffffffff000f7802 */ /* 0x000fe20000000f00 */
[----:B------:R-:W-:Y:S02]  /*17a30*/  IMAD.MOV.U32 R11, RZ, RZ, RZ ;  /* 0x000000ffff0b7224 */ /* 0x000fe400078e00ff */
[----:B------:R-:W-:-:S07]  /*17a40*/  IMAD.IADD R13, R2, 0x1, R13 ;  /* 0x00000001020d7824 */ /* 0x000fce00078e020d */
[----:B------:R-:W-:Y:S05]  /*17a50*/  WARPSYNC.COLLECTIVE R15, `(.L_x_599) ;  /* 0x000000000f087348 */ /* 0x000fea0003c00000 */
[----:B------:R0:W1:Y:S02]  /*17a60*/  SHFL.UP P6, R14, R13, R12, R11 ;  /* 0x0400000c0d0e7389 */ /* 0x00006400000c000b */
[----:B01----:R-:W-:Y:S01]  /*17a70*/  ENDCOLLECTIVE ;  /* 0x000000000000791b */ /* 0x003fe20003800000 */
.L_x_599:
[----:B------:R-:W-:Y:S01]  /*17a80*/  IMAD.MOV.U32 R12, RZ, RZ, 0x4 ;  /* 0x00000004ff0c7424 */ /* 0x000fe200078e00ff */
[----:B------:R-:W-:-:S05]  /*17a90*/  SEL R14, R14, RZ, P2 ;  /* 0x000000ff0e0e7207 */ /* 0x000fca0001000000 */
[----:B------:R-:W-:-:S04]  /*17aa0*/  IMAD.IADD R5, R13, 0x1, R14 ;  /* 0x000000010d057824 */ /* 0x000fc800078e020e */
[----:B------:R-:W-:-:S07]  /*17ab0*/  IMAD.MOV.U32 R13, RZ, RZ, R5 ;  /* 0x000000ffff0d7224 */ /* 0x000fce00078e0005 */
[----:B------:R-:W-:Y:S05]  /*17ac0*/  WARPSYNC.COLLECTIVE R15, `(.L_x_600) ;  /* 0x000000000f087348 */ /* 0x000fea0003c00000 */
[----:B------:R0:W1:Y:S02]  /*17ad0*/  SHFL.UP P6, R14, R13, R12, R11 ;  /* 0x0400000c0d0e7389 */ /* 0x00006400000c000b */
[----:B01----:R-:W-:Y:S01]  /*17ae0*/  ENDCOLLECTIVE ;  /* 0x000000000000791b */ /* 0x003fe20003800000 */
.L_x_600:
[----:B------:R-:W-:Y:S02]  /*17af0*/  MOV R12, 0x8 ;  /* 0x00000008000c7802 */ /* 0x000fe40000000f00 */
[----:B------:R-:W-:-:S05]  /*17b00*/  SEL R6, R14, RZ, P3 ;  /* 0x000000ff0e067207 */ /* 0x000fca0001800000 */
[----:B------:R-:W-:-:S04]  /*17b10*/  IMAD.IADD R6, R5, 0x1, R6 ;  /* 0x0000000105067824 */ /* 0x000fc800078e0206 */
[----:B------:R-:W-:-:S07]  /*17b20*/  IMAD.MOV.U32 R13, RZ, RZ, R6 ;  /* 0x000000ffff0d7224 */ /* 0x000fce00078e0006 */
[----:B------:R-:W-:Y:S05]  /*17b30*/  WARPSYNC.COLLECTIVE R15, `(.L_x_601) ;  /* 0x000000000f087348 */ /* 0x000fea0003c00000 */
[----:B------:R0:W1:Y:S02]  /*17b40*/  SHFL.UP P6, R14, R13, R12, R11 ;  /* 0x0400000c0d0e7389 */ /* 0x00006400000c000b */
[----:B01----:R-:W-:Y:S01]  /*17b50*/  ENDCOLLECTIVE ;  /* 0x000000000000791b */ /* 0x003fe20003800000 */
.L_x_601:
[----:B------:R-:W-:Y:S01]  /*17b60*/  IMAD.MOV.U32 R12, RZ, RZ, 0x10 ;  /* 0x00000010ff0c7424 */ /* 0x000fe200078e00ff */
[----:B------:R-:W-:-:S05]  /*17b70*/  SEL R7, R14, RZ, P4 ;  /* 0x000000ff0e077207 */ /* 0x000fca0002000000 */
[----:B------:R-:W-:-:S04]  /*17b80*/  IMAD.IADD R7, R6, 0x1, R7 ;  /* 0x0000000106077824 */ /* 0x000fc800078e0207 */
[----:B------:R-:W-:-:S07]  /*17b90*/  IMAD.MOV.U32 R13, RZ, RZ, R7 ;  /* 0x000000ffff0d7224 */ /* 0x000fce00078e0007 */
[----:B------:R-:W-:Y:S05]  /*17ba0*/  WARPSYNC.COLLECTIVE R15, `(.L_x_602) ;  /* 0x000000000f087348 */ /* 0x000fea0003c00000 */
[----:B------:R0:W1:Y:S02]  /*17bb0*/  SHFL.UP P6, R14, R13, R12, R11 ;  /* 0x0400000c0d0e7389 */ /* 0x00006400000c000b */
[----:B01----:R-:W-:Y:S01]  /*17bc0*/  ENDCOLLECTIVE ;  /* 0x000000000000791b */ /* 0x003fe20003800000 */
.L_x_602:
[----:B------:R-:W-:Y:S01]  /*17bd0*/  MOV R12, 0x1f ;  /* 0x0000001f000c7802 */ /* 0x000fe20000000f00 */
[----:B------:R-:W-:Y:S01]  /*17be0*/  IMAD.MOV.U32 R11, RZ, RZ, 0x1f ;  /* 0x0000001fff0b7424 */ /* 0x000fe200078e00ff */
[----:B------:R-:W-:-:S05]  /*17bf0*/  SEL R14, R14, RZ, P5 ;  /* 0x000000ff0e0e7207 */ /* 0x000fca0002800000 */
[----:B------:R-:W-:-:S04]  /*17c00*/  IMAD.IADD R3, R7, 0x1, R14 ;  /* 0x0000000107037824 */ /* 0x000fc800078e020e */
[----:B------:R-:W-:-:S07]  /*17c10*/  IMAD.MOV.U32 R13, RZ, RZ, R3 ;  /* 0x000000ffff0d7224 */ /* 0x000fce00078e0003 */
[----:B------:R-:W-:Y:S05]  /*17c20*/  WARPSYNC.COLLECTIVE R15, `(.L_x_603) ;  /* 0x000000000f087348 */ /* 0x000fea0003c00000 */
[----:B------:R0:W1:Y:S02]  /*17c30*/  SHFL.IDX P6, R14, R13, R12, R11 ;  /* 0x0000000c0d0e7389 */ /* 0x00006400000c000b */
[----:B01----:R-:W-:Y:S01]  /*17c40*/  ENDCOLLECTIVE ;  /* 0x000000000000791b */ /* 0x003fe20003800000 */
.L_x_603:
[----:B------:R-:W-:Y:S05]  /*17c50*/  BRA `(.L_x_604) ;  /* 0xffffffd800b47947 */ /* 0x000fea000383ffff */
.L_x_512:
[----:B------:R-:W-:Y:S01]  /*17c60*/  BSSY B0, `(.L_x_605) ;  /* 0x0000006000007945 */ /* 0x000fe20003800000 */
[----:B------:R-:W-:Y:S01]  /*17c70*/  PLOP3.LUT P6, PT, P6, PT, PT, 0x8, 0x0 ;  /* 0x000000000000781c */ /* 0x000fe200037ce170 */
[----:B------:R-:W-:-:S12]  /*17c80*/  IMAD.MOV.U32 R15, RZ, RZ, -0x1 ;  /* 0xffffffffff0f7424 */ /* 0x000fd800078e00ff */
[----:B0-----:R-:W-:Y:S05]  /*17c90*/  WARPSYNC.COLLECTIVE R15, `(.L_x_606) ;  /* 0x000000000f087348 */ /* 0x001fea0003c00000 */
[----:B------:R-:W-:Y:S01]  /*17ca0*/  VOTE.ANY R14, PT, P6 ;  /* 0x00000000000e7806 */ /* 0x000fe200030e0100 */
[----:B0-----:R-:W-:Y:S06]  /*17cb0*/  ENDCOLLECTIVE ;  /* 0x000000000000791b */ /* 0x001fec0003800000 */
.L_x_606:
[----:B------:R-:W-:Y:S05]  /*17cc0*/  BSYNC B0 ;  /* 0x0000000000007941 */ /* 0x000fea0003800000 */
.L_x_605:
[----:B------:R-:W-:Y:S01]  /*17cd0*/  IMAD.MOV.U32 R5, RZ, RZ, R14 ;  /* 0x000000ffff057224 */ /* 0x000fe200078e000e */
[----:B------:R-:W-:Y:S01]  /*17ce0*/  MOV R11, 0x1f ;  /* 0x0000001f000b7802 */ /* 0x000fe20000000f00 */
[----:B------:R-:W-:Y:S02]  /*17cf0*/  IMAD.MOV.U32 R13, RZ, RZ, R2 ;  /* 0x000000ffff0d7224 */ /* 0x000fe400078e0002 */
[----:B------:R-:W0:Y:S01]  /*17d00*/  POPC R4, R5 ;  /* 0x0000000500047309 */ /* 0x000e220000000000 */
[----:B------:R-:W-:Y:S02]  /*17d10*/  IMAD.MOV.U32 R15, RZ, RZ, -0x1 ;  /* 0xffffffffff0f7424 */ /* 0x000fe400078e00ff */
[----:B0-----:R-:W-:-:S07]  /*17d20*/  IMAD.MOV.U32 R12, RZ, RZ, R4 ;  /* 0x000000ffff0c7224 */ /* 0x001fce00078e0004 */
[----:B------:R-:W-:Y:S05]  /*17d30*/  WARPSYNC.COLLECTIVE R15, `(.L_x_607) ;  /* 0x000000000f087348 */ /* 0x000fea0003c00000 */
[----:B------:R0:W1:Y:S02]  /*17d40*/  SHFL.IDX P6, R14, R13, R12, R11 ;  /* 0x0000000c0d0e7389 */ /* 0x00006400000c000b */
[----:B01----:R-:W-:Y:S01]  /*17d50*/  ENDCOLLECTIVE ;  /* 0x000000000000791b */ /* 0x003fe20003800000 */
.L_x_607:
[----:B------:R-:W-:Y:S01]  /*17d60*/  IMAD.MOV.U32 R17, RZ, RZ, R14 ;  /* 0x000000ffff117224 */ /* 0x000fe200078e000e */
[----:B------:R-:W-:Y:S06]  /*17d70*/  BRA `(.L_x_608) ;  /* 0xffffffd800a47947 */ /* 0x000fec000383ffff */
.L_x_514:
[----:B------:R-:W-:Y:S01]  /*17d80*/  BSSY B0, `(.L_x_609) ;  /* 0x0000007000007945 */ /* 0x000fe20003800000 */
[----:B------:R-:W-:Y:S02]  /*17d90*/  IMAD.MOV.U32 R13, RZ, RZ, R3 ;  /* 0x000000ffff0d7224 */ /* 0x000fe400078e0003 */
[----:B------:R-:W-:Y:S02]  /*17da0*/  IMAD.MOV.U32 R11, RZ, RZ, 0x1f ;  /* 0x0000001fff0b7424 */ /* 0x000fe400078e00ff */
[----:B------:R-:W-:-:S07]  /*17db0*/  IMAD.MOV.U32 R15, RZ, RZ, -0x1 ;  /* 0xffffffffff0f7424 */ /* 0x000fce00078e00ff */
[----:B012---:R-:W-:Y:S05]  /*17dc0*/  WARPSYNC.COLLECTIVE R15, `(.L_x_610) ;  /* 0x000000000f087348 */ /* 0x007fea0003c00000 */
[----:B------:R3:W4:Y:S02]  /*17dd0*/  SHFL.IDX P6, R14, R13, R12, R11 ;  /* 0x0000000c0d0e7389 */ /* 0x00072400000c000b */
[----:B01234-:R-:W-:Y:S01]  /*17de0*/  ENDCOLLECTIVE ;  /* 0x000000000000791b */ /* 0x01ffe20003800000 */
.L_x_610:
[----:B------:R-:W-:Y:S05]  /*17df0*/  BSYNC B0 ;  /* 0x0000000000007941 */ /* 0x000fea0003800000 */
.L_x_609:
[----:B------:R-:W-:Y:S05]  /*17e00*/  BRA `(.L_x_513) ;  /* 0xffffffd8009c7947 */ /* 0x000fea000383ffff */
.L_x_518:
[----:B0-----:R0:W2:Y:S02]  /*17e10*/  SYNCS.PHASECHK.TRANS64.TRYWAIT P0, [R9+URZ+0x13220], R0 ;  /* 0x01322000090075a7 */ /* 0x0010a4000800017f */
[----:B--2---:R-:W-:Y:S05]  /*17e20*/  @!P0 NANOSLEEP.SYNCS 0x989680 ;  /* 0x009896800000895d */ /* 0x004fea0003900000 */
[----:B------:R-:W2:Y:S02]  /*17e30*/  @!P0 SYNCS.PHASECHK.TRANS64 P0, [R9+URZ+0x13220], R0 ;  /* 0x01322000090085a7 */ /* 0x000ea4000800007f */
[----:B--2---:R-:W-:Y:S05]  /*17e40*/  @!P0 BRA `(.L_x_518) ;  /* 0xfffffffc00f08947 */ /* 0x004fea000383ffff */
[----:B------:R-:W-:Y:S05]  /*17e50*/  BRA `(.L_x_611) ;  /* 0xffffffdc00887947 */ /* 0x000fea000383ffff */
.L_x_519:
[----:B------:R-:W2:Y:S01]  /*17e60*/  S2R R2, SR_TID.X ;  /* 0x0000000000027919 */ /* 0x000ea20000002100 */
[----:B------:R-:W-:Y:S01]  /*17e70*/  BSSY B0, `(.L_x_612) ;  /* 0x000000a000007945 */ /* 0x000fe20003800000 */
[----:B------:R-:W-:Y:S02]  /*17e80*/  IMAD.MOV.U32 R12, RZ, RZ, RZ ;  /* 0x000000ffff0c7224 */ /* 0x000fe400078e00ff */
[----:B------:R-:W-:Y:S02]  /*17e90*/  IMAD.MOV.U32 R11, RZ, RZ, 0x1f ;  /* 0x0000001fff0b7424 */ /* 0x000fe400078e00ff */
[----:B------:R-:W-:Y:S01]  /*17ea0*/  IMAD.MOV.U32 R15, RZ, RZ, -0x1 ;  /* 0xffffffffff0f7424 */ /* 0x000fe200078e00ff */
[----:B--2---:R-:W-:-:S04]  /*17eb0*/  SHF.R.U32.HI R2, RZ, 0x5, R2 ;  /* 0x00000005ff027819 */ /* 0x004fc80000011602 */
[----:B------:R-:W-:-:S04]  /*17ec0*/  LOP3.LUT R2, R2, 0x3, RZ, 0xc0, !PT ;  /* 0x0000000302027812 */ /* 0x000fc800078ec0ff */
[----:B------:R-:W-:-:S07]  /*17ed0*/  MOV R13, R2 ;  /* 0x00000002000d7202 */ /* 0x000fce0000000f00 */
[----:B01-3--:R-:W-:Y:S05]  /*17ee0*/  WARPSYNC.COLLECTIVE R15, `(.L_x_613) ;  /* 0x000000000f087348 */ /* 0x00bfea0003c00000 */
[----:B------:R2:W4:Y:S02]  /*17ef0*/  SHFL.IDX P6, R14, R13, R12, R11 ;  /* 0x0000000c0d0e7389 */ /* 0x00052400000c000b */
[----:B01234-:R-:W-:Y:S01]  /*17f00*/  ENDCOLLECTIVE ;  /* 0x000000000000791b */ /* 0x01ffe20003800000 */
.L_x_613:
[----:B------:R-:W-:Y:S05]  /*17f10*/  BSYNC B0 ;  /* 0x0000000000007941 */ /* 0x000fea0003800000 */
.L_x_612:
[----:B------:R-:W-:Y:S05]  /*17f20*/  BRA `(.L_x_614) ;  /* 0xffffffdc00707947 */ /* 0x000fea000383ffff */
.L_x_520:
[----:B------:R-:W-:Y:S01]  /*17f30*/  BSSY B0, `(.L_x_615) ;  /* 0x0000006000007945 */ /* 0x000fe20003800000 */
[----:B------:R-:W-:-:S07]  /*17f40*/  IMAD.MOV.U32 R15, RZ, RZ, -0x1 ;  /* 0xffffffffff0f7424 */ /* 0x000fce00078e00ff */
[----:B01-3--:R-:W-:Y:S05]  /*17f50*/  WARPSYNC.COLLECTIVE R15, `(.L_x_616) ;  /* 0x000000000f0c7348 */ /* 0x00bfea0003c00000 */
[----:B------:R-:W-:Y:S02]  /*17f60*/  ELECT P6, UR62, PT ;  /* 0x00000000003e782f */ /* 0x000fe400038c0000 */
[----:B------:R-:W-:Y:S01]  /*17f70*/  MOV R14, UR62 ;  /* 0x0000003e000e7c02 */ /* 0x000fe20008000f00 */
[----:B01-3--:R-:W-:Y:S10]  /*17f80*/  ENDCOLLECTIVE ;  /* 0x000000000000791b */ /* 0x00bff40003800000 */
.L_x_616:
[----:B------:R-:W-:Y:S05]  /*17f90*/  BSYNC B0 ;  /* 0x0000000000007941 */ /* 0x000fea0003800000 */
.L_x_615:
[----:B------:R-:W-:Y:S05]  /*17fa0*/  BRA `(.L_x_617) ;  /* 0xffffffdc00647947 */ /* 0x000fea000383ffff */
.L_x_522:
[----:B0-----:R0:W2:Y:S02]  /*17fb0*/  SYNCS.PHASECHK.TRANS64.TRYWAIT P1, [R7+URZ], R2 ;  /* 0x00000002070075a7 */ /* 0x0010a4000802017f */
[----:B--2---:R-:W-:Y:S05]  /*17fc0*/  @!P1 NANOSLEEP.SYNCS 0x989680 ;  /* 0x009896800000995d */ /* 0x004fea0003900000 */
[----:B------:R-:W2:Y:S02]  /*17fd0*/  @!P1 SYNCS.PHASECHK.TRANS64 P1, [R7+URZ], R2 ;  /* 0x00000002070095a7 */ /* 0x000ea4000802007f */
[----:B--2---:R-:W-:Y:S05]  /*17fe0*/  @!P1 BRA `(.L_x_522) ;  /* 0xfffffffc00f09947 */ /* 0x004fea000383ffff */
[----:B------:R-:W-:Y:S05]  /*17ff0*/  BRA `(.L_x_618) ;  /* 0xffffffdc00987947 */ /* 0x000fea000383ffff */
.L_x_523:
[----:B--2---:R2:W4:Y:S02]  /*18000*/  SYNCS.PHASECHK.TRANS64.TRYWAIT P1, [R3+URZ], R0 ;  /* 0x00000000030075a7 */ /* 0x004524000802017f */
[----:B----4-:R-:W-:Y:S05]  /*18010*/  @!P1 NANOSLEEP.SYNCS 0x989680 ;  /* 0x009896800000995d */ /* 0x010fea0003900000 */
[----:B------:R-:W4:Y:S02]  /*18020*/  @!P1 SYNCS.PHASECHK.TRANS64 P1, [R3+URZ], R0 ;  /* 0x00000000030095a7 */ /* 0x000f24000802007f */
[----:B----4-:R-:W-:Y:S05]  /*18030*/  @!P1 BRA `(.L_x_523) ;  /* 0xfffffffc00f09947 */ /* 0x010fea000383ffff */
[----:B------:R-:W-:Y:S05]  /*18040*/  BRA `(.L_x_619) ;  /* 0xffffffdc008c7947 */ /* 0x000fea000383ffff */
.L_x_525:
[----:B--2---:R2:W4:Y:S02]  /*18050*/  SYNCS.PHASECHK.TRANS64.TRYWAIT P1, [R3+URZ+0x13260], R2 ;  /* 0x01326002030075a7 */ /* 0x004524000802017f */
[----:B----4-:R-:W-:Y:S05]  /*18060*/  @!P1 NANOSLEEP.SYNCS 0x989680 ;  /* 0x009896800000995d */ /* 0x010fea0003900000 */
[----:B------:R-:W4:Y:S02]  /*18070*/  @!P1 SYNCS.PHASECHK.TRANS64 P1, [R3+URZ+0x13260], R2 ;  /* 0x01326002030095a7 */ /* 0x000f24000802007f */
[----:B----4-:R-:W-:Y:S05]  /*18080*/  @!P1 BRA `(.L_x_525) ;  /* 0xfffffffc00f09947 */ /* 0x010fea000383ffff */
[----:B------:R-:W-:Y:S05]  /*18090*/  BRA `(.L_x_620) ;  /* 0xffffffdc008c7947 */ /* 0x000fea000383ffff */
.L_x_527:
[----:B----4-:R4:W0:Y:S02]  /*180a0*/  SYNCS.PHASECHK.TRANS64.TRYWAIT P1, [R5+URZ+0x13260], R0 ;  /* 0x01326000050075a7 */ /* 0x010824000802017f */
[----:B0-----:R-:W-:Y:S05]  /*180b0*/  @!P1 NANOSLEEP.SYNCS 0x989680 ;  /* 0x009896800000995d */ /* 0x001fea0003900000 */
[----:B------:R-:W0:Y:S02]  /*180c0*/  @!P1 SYNCS.PHASECHK.TRANS64 P1, [R5+URZ+0x13260], R0 ;  /* 0x01326000050095a7 */ /* 0x000e24000802007f */
[----:B0-----:R-:W-:Y:S05]  /*180d0*/  @!P1 BRA `(.L_x_527) ;  /* 0xfffffffc00f09947 */ /* 0x001fea000383ffff */
[----:B------:R-:W-:Y:S05]  /*180e0*/  BRA `(.L_x_621) ;  /* 0xffffffdc008c7947 */ /* 0x000fea000383ffff */
.L_x_529:
[----:B------:R0:W0:Y:S02]  /*180f0*/  SYNCS.PHASECHK.TRANS64.TRYWAIT P0, [R3+URZ+0x13280], R2 ;  /* 0x01328002030075a7 */ /* 0x000024000800017f */
[----:B0-----:R-:W-:Y:S05]  /*18100*/  @!P0 NANOSLEEP.SYNCS 0x989680 ;  /* 0x009896800000895d */ /* 0x001fea0003900000 */
[----:B------:R-:W0:Y:S02]  /*18110*/  @!P0 SYNCS.PHASECHK.TRANS64 P0, [R3+URZ+0x13280], R2 ;  /* 0x01328002030085a7 */ /* 0x000e24000800007f */
[----:B0-----:R-:W-:Y:S05]  /*18120*/  @!P0 BRA `(.L_x_529) ;  /* 0xfffffffc00f08947 */ /* 0x001fea000383ffff */
[----:B------:R-:W-:Y:S05]  /*18130*/  BRA `(.L_x_530) ;  /* 0xffffffdc00887947 */ /* 0x000fea000383ffff */
.L_x_622:
        /* <DEDUP_REMOVED lines=12> */
.L_x_2198:


//--------------------- .text._ZN7cutlass13device_kernelIN5flash11enable_sm90INS1_16FlashAttnFwdSm90INS1_25CollectiveMainloopFwdSm90ILi2EN4cute5tupleIJNS5_1CILi1EEES8_S8_EEENS6_IJNS7_ILi192EEENS7_ILi160EEENS7_ILi64EEEEEELi64ENS_12float_e4m3_tEfNS_4arch4Sm90ELb0ELb1ELb1ELb0ELb0ELb0ELb0ELb1ELb1ELb1ELb0ELb0EEENS1_21CollectiveEpilogueFwdINS6_IJSA_SC_SB_EEES9_NS_10bfloat16_tESG_Li384ELb0ELb1ELb0ELb1EEENS1_30DynamicPersistentTileSchedulerILi384ELi128ELb0ELb1ELb1EEEEEEEEEvNT_6ParamsE --------------------------
	.section	.text._ZN7cutlass13device_kernelIN5flash11enable_sm90INS1_16FlashAttnFwdSm90INS1_25CollectiveMainloopFwdSm90ILi2EN4cute5tupleIJNS5_1CILi1EEES8_S8_EEENS6_IJNS7_ILi192EEENS7_ILi160EEENS7_ILi64EEEEEELi64ENS_12float_e4m3_tEfNS_4arch4Sm90ELb0ELb1ELb1ELb0ELb0ELb0ELb0ELb1ELb1ELb1ELb0ELb0EEENS1_21CollectiveEpilogueFwdINS6_IJSA_SC_SB_EEES9_NS_10bfloat16_tESG_Li384ELb0ELb1ELb0ELb1EEENS1_30DynamicPersistentTileSchedulerILi384ELi128ELb0ELb1ELb1EEEEEEEEEvNT_6ParamsE,"ax",@progbits
	.align	128
.text._ZN7cutlass13device_kernelIN5flash11enable_sm90INS1_16FlashAttnFwdSm90INS1_25CollectiveMainloopFwdSm90ILi2EN4cute5tupleIJNS5_1CILi1EEES8_S8_EEENS6_IJNS7_ILi192EEENS7_ILi160EEENS7_ILi64EEEEEELi64ENS_12float_e4m3_tEfNS_4arch4Sm90ELb0ELb1ELb1ELb0ELb0ELb0ELb0ELb1ELb1ELb1ELb0ELb0EEENS1_21CollectiveEpilogueFwdINS6_IJSA_SC_SB_EEES9_NS_10bfloat16_tESG_Li384ELb0ELb1ELb0ELb1EEENS1_30DynamicPersistentTileSchedulerILi384ELi128ELb0ELb1ELb1EEEEEEEEEvNT_6ParamsE:
        .type           _ZN7cutlass13device_kernelIN5flash11enable_sm90INS1_16FlashAttnFwdSm90INS1_25CollectiveMainloopFwdSm90ILi2EN4cute5tupleIJNS5_1CILi1EEES8_S8_EEENS6_IJNS7_ILi192EEENS7_ILi160EEENS7_ILi64EEEEEELi64ENS_12float_e4m3_tEfNS_4arch4Sm90ELb0ELb1ELb1ELb0ELb0ELb0ELb0ELb1ELb1ELb1ELb0ELb0EEENS1_21CollectiveEpilogueFwdINS6_IJSA_SC_SB_EEES9_NS_10bfloat16_tESG_Li384ELb0ELb1ELb0ELb1EEENS1_30DynamicPersistentTileSchedulerILi384ELi128ELb0ELb1ELb1EEEEEEEEEvNT_6ParamsE,@function
        .size           _ZN7cutlass13device_kernelIN5flash11enable_sm90INS1_16FlashAttnFwdSm90INS1_25CollectiveMainloopFwdSm90ILi2EN4cute5tupleIJNS5_1CILi1EEES8_S8_EEENS6_IJNS7_ILi192EEENS7_ILi160EEENS7_ILi64EEEEEELi64ENS_12float_e4m3_tEfNS_4arch4Sm90ELb0ELb1ELb1ELb0ELb0ELb0ELb0ELb1ELb1ELb1ELb0ELb0EEENS1_21CollectiveEpilogueFwdINS6_IJSA_SC_SB_EEES9_NS_10bfloat16_tESG_Li384ELb0ELb1ELb0ELb1EEENS1_30DynamicPersistentTileSchedulerILi384ELi128ELb0ELb1ELb1EEEEEEEEEvNT_6ParamsE,(.L_x_2199 - _ZN7cutlass13device_kernelIN5flash11enable_sm90INS1_16FlashAttnFwdSm90INS1_25CollectiveMainloopFwdSm90ILi2EN4cute5tupleIJNS5_1CILi1EEES8_S8_EEENS6_IJNS7_ILi192EEENS7_ILi160EEENS7_ILi64EEEEEELi64ENS_12float_e4m3_tEfNS_4arch4Sm90ELb0ELb1ELb1ELb0ELb0ELb0ELb0ELb1ELb1ELb1ELb0ELb0EEENS1_21CollectiveEpilogueFwdINS6_IJSA_SC_SB_EEES9_NS_10bfloat16_tESG_Li384ELb0ELb1ELb0ELb1EEENS1_30DynamicPersistentTileSchedulerILi384ELi128ELb0ELb1ELb1EEEEEEEEEvNT_6ParamsE)
        .other          _ZN7cutlass13device_kernelIN5flash11enable_sm90INS1_16FlashAttnFwdSm90INS1_25CollectiveMainloopFwdSm90ILi2EN4cute5tupleIJNS5_1CILi1EEES8_S8_EEENS6_IJNS7_ILi192EEENS7_ILi160EEENS7_ILi64EEEEEELi64ENS_12float_e4m3_tEfNS_4arch4Sm90ELb0ELb1ELb1ELb0ELb0ELb0ELb0ELb1ELb1ELb1ELb0ELb0EEENS1_21CollectiveEpilogueFwdINS6_IJSA_SC_SB_EEES9_NS_10bfloat16_tESG_Li384ELb0ELb1ELb0ELb1EEENS1_30DynamicPersistentTileSchedulerILi384ELi128ELb0ELb1ELb1EEEEEEEEEvNT_6ParamsE,@"STO_CUDA_ENTRY STV_DEFAULT"
_ZN7cutlass13device_kernelIN5flash11enable_sm90INS1_16FlashAttnFwdSm90INS1_25CollectiveMainloopFwdSm90ILi2EN4cute5tupleIJNS5_1CILi1EEES8_S8_EEENS6_IJNS7_ILi192EEENS7_ILi160EEENS7_ILi64EEEEEELi64ENS_12float_e4m3_tEfNS_4arch4Sm90ELb0ELb1ELb1ELb0ELb0ELb0ELb0ELb1ELb1ELb1ELb0ELb0EEENS1_21CollectiveEpilogueFwdINS6_IJSA_SC_SB_EEES9_NS_10bfloat16_tESG_Li384ELb0ELb1ELb0ELb1EEENS1_30DynamicPersistentTileSchedulerILi384ELi128ELb0ELb1ELb1EEEEEEEEEvNT_6ParamsE:
        /* <DEDUP_REMOVED lines=17> */
.L_x_624:
[----:B------:R-:W-:Y:S05]  /*0110*/  BSYNC B0 ;  /* 0x0000000000007941 */ /* 0x000fea0003800000 */
.L_x_623:
        /* <DEDUP_REMOVED lines=41> */
.L_x_625:
        /* <DEDUP_REMOVED lines=22> */
.L_x_626:
        /* <DEDUP_REMOVED lines=18> */
.L_x_627:
        /* <DEDUP_REMOVED lines=22> */
.L_x_628:
        /* <DEDUP_REMOVED lines=22> */
.L_x_629:
[----:B------:R-:W-:Y:S01]  /*08f0*/  PLOP3.LUT P0, PT, PT, PT, UP0, 0x80, 0x0 ;  /* 0x000000000000781c */ /* 0x000fe20003f0f008 */
[----:B------:R-:W-:Y:S01]  /*0900*/  UMOV UR38, 0x1 ;  /* 0x0000000100267882 */ /* 0x000fe20000000000 */
[----:B------:R-:W-:Y:S01]  /*0910*/  NOP ;  /* 0x0000000000007918 */ /* 0x000fe20000000000 */
[----:B------:R-:W-:Y:S01]  /*0920*/  USEL UR38, UR38, 0x2, !UP0 ;  /* 0x0000000226267887 */ /* 0x000fe2000c000000 */
[----:B------:R-:W-:Y:S01]  /*0930*/  ULDC.64 UR48, c[0x0][0x208] ;  /* 0x0000820000307ab9 */ /* 0x000fe20000000a00 */
[----:B012-4-:R-:W-:Y:S08]  /*0940*/  BAR.SYNC.DEFER_BLOCKING 0x0 ;  /* 0x0000000000007b1d */ /* 0x017ff00000010000 */
[----:B------:R-:W-:Y:S05]  /*0950*/  @!P0 BRA `(.L_x_630) ;  /* 0x0000013c00208947 */ /* 0x000fea0003800000 */
.L_x_631:
[----:B------:R-:W-:-:S08]  /*0960*/  NOP ;  /* 0x0000000000007918 */ /* 0x000fd00000000000 */
[----:B------:R-:W0:Y:S02]  /*0970*/  USETMAXREG.TRY_ALLOC.CTAPOOL UP0, 0xa0 ;  /* 0x000000a0000079c8 */ /* 0x000e240008000600 */
[----:B0-----:R-:W-:-:S13]  /*0980*/  PLOP3.LUT P0, PT, PT, PT, UP0, 0x80, 0x0 ;  /* 0x000000000000781c */ /* 0x001fda0003f0f008 */
[----:B------:R-:W-:Y:S05]  /*0990*/  @!P0 BRA `(.L_x_631) ;  /* 0xfffffffc00f08947 */ /* 0x000fea000383ffff */
[----:B------:R-:W0:Y:S08]  /*09a0*/  S2UR UR4, SR_CTAID.X ;  /* 0x00000000000479c3 */ /* 0x000e300000002500 */
[----:B------:R-:W-:Y:S08]  /*09b0*/  BAR.ARV 0x4, 0x200 ;  /* 0x0108000000007b1d */ /* 0x000ff00000002000 */
[----:B------:R-:W0:Y:S08]  /*09c0*/  LDC R0, c[0x0][0xc38] ;  /* 0x00030e00ff007b82 */ /* 0x000e300000000800 */
[----:B------:R-:W-:Y:S06]  /*09d0*/  BAR.ARV 0x8, 0x200 ;  /* 0x0208000000007b1d */ /* 0x000fec0000002000 */
[----:B0-----:R-:W-:-:S13]  /*09e0*/  ISETP.LE.AND P0, PT, R0, UR4, PT ;  /* 0x0000000400007c0c */ /* 0x001fda000bf03270 */
[----:B------:R-:W-:Y:S05]  /*09f0*/  @P0 EXIT ;  /* 0x000000000000094d */ /* 0x000fea0003800000 */
[----:B------:R-:W-:Y:S01]  /*0a00*/  VIADD R0, R23, 0xffffff80 ;  /* 0xffffff8017007836 */ /* 0x000fe20000000000 */
[----:B------:R-:W-:Y:S01]  /*0a10*/  ULOP3.LUT UR46, UR38, 0x1, URZ, 0xfc, !UPT ;  /* 0x00000001262e7892 */ /* 0x000fe2000f8efc3f */
[----:B------:R-:W-:Y:S01]  /*0a20*/  UMOV UR36, URZ ;  /* 0x0000003f00247c82 */ /* 0x000fe20008000000 */
[----:B------:R-:W-:Y:S02]  /*0a30*/  UMOV UR37, URZ ;  /* 0x0000003f00257c82 */ /* 0x000fe40008000000 */
[----:B------:R-:W-:Y:S01]  /*0a40*/  SHF.R.S32.HI R3, RZ, 0x1f, R0 ;  /* 0x0000001fff037819 */ /* 0x000fe20000011400 */
[----:B------:R-:W-:-:S03]  /*0a50*/  UMOV UR39, URZ ;  /* 0x0000003f00277c82 */ /* 0x000fc60008000000 */
[CC--:B------:R-:W-:Y:S02]  /*0a60*/  LEA.HI R2, R3.reuse, R0.reuse, RZ, 0x7 ;  /* 0x0000000003027211 */ /* 0x0c0fe400078f38ff */
[CC--:B------:R-:W-:Y:S02]  /*0a70*/  LEA.HI R4, R3.reuse, R0.reuse, RZ, 0x5 ;  /* 0x0000000003047211 */ /* 0x0c0fe400078f28ff */
[----:B------:R-:W-:Y:S02]  /*0a80*/  LOP3.LUT R5, R2, 0xffffff80, RZ, 0xc0, !PT ;  /* 0xffffff8002057812 */ /* 0x000fe400078ec0ff */
[----:B------:R-:W-:Y:S01]  /*0a90*/  SHF.R.S32.HI R2, RZ, 0x7, R2 ;  /* 0x00000007ff027819 */ /* 0x000fe20000011402 */
[----:B------:R-:W-:Y:S02]  /*0aa0*/  IMAD.SHL.U32 R6, R4, 0x20, RZ ;  /* 0x0000002004067824 */ /* 0x000fe400078e00ff */
[----:B------:R-:W-:Y:S01]  /*0ab0*/  IMAD.IADD R18, R0, 0x1, -R5 ;  /* 0x0000000100127824 */ /* 0x000fe200078e0a05 */
[CC--:B------:R-:W-:Y:S01]  /*0ac0*/  LEA.HI R5, R3.reuse, R0.reuse, RZ, 0x2 ;  /* 0x0000000003057211 */ /* 0x0c0fe200078f10ff */
[----:B------:R-:W-:Y:S01]  /*0ad0*/  IMAD.HI R7, R2, 0x55555556, RZ ;  /* 0x5555555602077827 */ /* 0x000fe200078e02ff */
[----:B------:R-:W-:-:S02]  /*0ae0*/  LEA.HI R3, R3, R0, RZ, 0x4 ;  /* 0x0000000003037211 */ /* 0x000fc400078f20ff */
[----:B------:R-:W-:Y:S02]  /*0af0*/  SHF.R.S32.HI R9, RZ, 0x1f, R18 ;  /* 0x0000001fff097819 */ /* 0x000fe40000011412 */
[----:B------:R-:W-:Y:S02]  /*0b00*/  LOP3.LUT R13, R5, 0xfffffffc, RZ, 0xc0, !PT ;  /* 0xfffffffc050d7812 */ /* 0x000fe400078ec0ff */
[----:B------:R-:W-:Y:S02]  /*0b10*/  LEA.HI R8, R9, R18, RZ, 0x2 ;  /* 0x0000001209087211 */ /* 0x000fe400078f10ff */
[----:B------:R-:W-:Y:S01]  /*0b20*/  SHF.R.S32.HI R4, RZ, 0x4, R3 ;  /* 0x00000004ff047819 */ /* 0x000fe20000011403 */
[----:B------:R-:W-:Y:S01]  /*0b30*/  IMAD.IADD R13, R0, 0x1, -R13 ;  /* 0x00000001000d7824 */ /* 0x000fe200078e0a0d */
[--C-:B------:R-:W-:Y:S02]  /*0b40*/  SHF.R.S32.HI R10, RZ, 0x2, R8.reuse ;  /* 0x00000002ff0a7819 */ /* 0x100fe40000011408 */
[----:B------:R-:W-:-:S02]  /*0b50*/  SHF.R.S32.HI R11, RZ, 0x1f, R8 ;  /* 0x0000001fff0b7819 */ /* 0x000fc40000011408 */
[----:B------:R-:W-:Y:S02]  /*0b60*/  LOP3.LUT R5, R3, 0x3fffff0, RZ, 0xc0, !PT ;  /* 0x03fffff003057812 */ /* 0x000fe400078ec0ff */
[----:B------:R-:W-:Y:S02]  /*0b70*/  LEA.HI R11, R11, R10, RZ, 0x3 ;  /* 0x0000000a0b0b7211 */ /* 0x000fe400078f18ff */
[----:B------:R-:W-:Y:S01]  /*0b80*/  LEA.HI R3, R3, R4, RZ, 0x1 ;  /* 0x0000000403037211 */ /* 0x000fe200078f08ff */
[----:B------:R-:W-:Y:S01]  /*0b90*/  IMAD.IADD R5, R0, 0x1, -R5 ;  /* 0x0000000100057824 */ /* 0x000fe200078e0a05 */
[----:B------:R-:W-:Y:S02]  /*0ba0*/  LOP3.LUT R11, R11, 0xfffffff8, RZ, 0xc0, !PT ;  /* 0xfffffff80b0b7812 */ /* 0x000fe400078ec0ff */
[----:B------:R-:W-:Y:S02]  /*0bb0*/  LEA.HI R9, R9, R18, RZ, 0x5 ;  /* 0x0000001209097211 */ /* 0x000fe400078f28ff */
[----:B------:R-:W-:Y:S01]  /*0bc0*/  LOP3.LUT R6, R6, 0xfffffc00, RZ, 0xc0, !PT ;  /* 0xfffffc0006067812 */ /* 0x000fe200078ec0ff */
[----:B------:R-:W-:Y:S01]  /*0bd0*/  IMAD.IADD R10, R10, 0x1, -R11 ;  /* 0x000000010a0a7824 */ /* 0x000fe200078e0a0b */
[----:B------:R-:W-:-:S02]  /*0be0*/  LOP3.LUT R3, R3, 0x1ffffffe, RZ, 0xc0, !PT ;  /* 0x1ffffffe03037812 */ /* 0x000fc400078ec0ff */
[----:B------:R-:W-:Y:S01]  /*0bf0*/  LEA.HI R7, R7, R7, RZ, 0x1 ;  /* 0x0000000707077211 */ /* 0x000fe200078f08ff */
[----:B------:R-:W-:Y:S01]  /*0c00*/  IMAD R6, R5, 0x40, R6 ;  /* 0x0000004005067824 */ /* 0x000fe200078e0206 */
[----:B------:R-:W-:Y:S01]  /*0c10*/  LEA.HI R0, R13, R13, RZ, 0x1 ;  /* 0x0000000d0d007211 */ /* 0x000fe200078f08ff */
[----:B------:R-:W-:Y:S01]  /*0c20*/  IMAD.IADD R3, R4, 0x1, -R3 ;  /* 0x0000000104037824 */ /* 0x000fe200078e0a03 */
[----:B------:R-:W-:Y:S01]  /*0c30*/  SHF.R.S32.HI R9, RZ, 0x5, R9 ;  /* 0x00000005ff097819 */ /* 0x000fe20000011409 */
[----:B------:R-:W-:Y:S01]  /*0c40*/  IMAD R7, R7, -0x3, R2 ;  /* 0xfffffffd07077824 */ /* 0x000fe200078e0202 */
[----:B------:R-:W-:Y:S01]  /*0c50*/  LOP3.LUT R0, R0, 0x1ffffffe, RZ, 0xc0, !PT ;  /* 0x1ffffffe00007812 */ /* 0x000fe200078ec0ff */
[----:B------:R-:W-:Y:S01]  /*0c60*/  IMAD R156, R3, 0x8, R6 ;  /* 0x00000008039c7824 */ /* 0x000fe200078e0206 */
[----:B------:R-:W-:Y:S01]  /*0c70*/  LOP3.LUT R3, R8, 0x7ffffffc, RZ, 0xc0, !PT ;  /* 0x7ffffffc08037812 */ /* 0x000fe200078ec0ff */
[----:B------:R-:W-:Y:S02]  /*0c80*/  IMAD R10, R9, 0x10, R10 ;  /* 0x00000010090a7824 */ /* 0x000fe400078e020a */
[----:B------:R-:W-:-:S02]  /*0c90*/  IMAD.IADD R19, R13, 0x1, -R0 ;  /* 0x000000010d137824 */ /* 0x000fc400078e0a00 */
[----:B------:R-:W-:Y:S02]  /*0ca0*/  IMAD R22, R7, 0x40, R10 ;  /* 0x0000004007167824 */ /* 0x000fe400078e020a */
[----:B------:R-:W-:Y:S02]  /*0cb0*/  IMAD.IADD R18, R18, 0x1, -R3 ;  /* 0x0000000112127824 */ /* 0x000fe400078e0a03 */
[----:B------:R-:W-:-:S07]  /*0cc0*/  IMAD R19, R19, 0x8, R22 ;  /* 0x0000000813137824 */ /* 0x000fce00078e0216 */
.L_x_720:
[----:B------:R-:W-:Y:S01]  /*0cd0*/  ULDC UR5, c[0x0][0xc60] ;  /* 0x0003180000057ab9 */ /* 0x000fe20000000800 */
[----:B------:R-:W-:Y:S01]  /*0ce0*/  UMOV UR8, UR4 ;  /* 0x0000000400087c82 */ /* 0x000fe20008000000 */
[----:B------:R-:W-:-:S11]  /*0cf0*/  UISETP.NE.AND UP0, UPT, UR5, 0x1, UPT ;  /* 0x000000010500788c */ /* 0x000fd6000bf05270 */
[----:B------:R-:W-:Y:S01]  /*0d00*/  @UP0 ULDC UR6, c[0x0][0xc64] ;  /* 0x0003190000060ab9 */ /* 0x000fe20000000800 */
[----:B------:R-:W-:Y:S01]  /*0d10*/  @UP0 ULDC UR9, c[0x0][0xc68] ;  /* 0x00031a0000090ab9 */ /* 0x000fe20000000800 */
[----:B------:R-:W-:-:S04]  /*0d20*/  UIMAD.WIDE.U32 UR6, UR4, UR6, URZ ;  /* 0x00000006040672a5 */ /* 0x000fc8000f8e003f */
[----:B------:R-:W-:-:S03]  /*0d30*/  @UP0 USHF.R.U32.HI UR8, URZ, UR9, UR7 ;  /* 0x000000093f080299 */ /* 0x000fc60008011607 */
[----:B------:R-:W-:Y:S02]  /*0d40*/  ULDC UR6, c[0x0][0xc78] ;  /* 0x00031e0000067ab9 */ /* 0x000fe40000000800 */
[----:B------:R-:W-:Y:S02]  /*0d50*/  UISETP.GE.AND UP0, UPT, UR8, UR6, UPT ;  /* 0x000000060800728c */ /* 0x000fe4000bf06270 */
[----:B------:R-:W-:-:S04]  /*0d60*/  UIADD3 UR6, -UR8, URZ, URZ ;  /* 0x0000003f08067290 */ /* 0x000fc8000fffe13f */
[----:B------:R-:W-:Y:S01]  /*0d70*/  PLOP3.LUT P0, PT, PT, PT, UP0, 0x80, 0x0 ;  /* 0x000000000000781c */ /* 0x000fe20003f0f008 */
[----:B------:R-:W-:-:S12]  /*0d80*/  UIMAD UR9, UR5, UR6, UR4 ;  /* 0x00000006050972a4 */ /* 0x000fd8000f8e0204 */
[----:B012--5:R-:W-:Y:S05]  /*0d90*/  @!P0 BRA `(.L_x_632) ;  /* 0x0000000000208947 */ /* 0x027fea0003800000 */
[----:B------:R-:W-:Y:S01]  /*0da0*/  ULDC UR7, c[0x0][0xc6c] ;  /* 0x00031b0000077ab9 */ /* 0x000fe20000000800 */
[----:B------:R-:W-:Y:S01]  /*0db0*/  UMOV UR6, UR9 ;  /* 0x0000000900067c82 */ /* 0x000fe20008000000 */
[----:B------:R-:W-:-:S11]  /*0dc0*/  UISETP.NE.AND UP0, UPT, UR7, 0x1, UPT ;  /* 0x000000010700788c */ /* 0x000fd6000bf05270 */
[----:B------:R-:W-:Y:S02]  /*0dd0*/  @UP0 ULDC.64 UR10, c[0x0][0xc70] ;  /* 0x00031c00000a0ab9 */ /* 0x000fe40000000a00 */
[----:B------:R-:W-:-:S04]  /*0de0*/  UIMAD.WIDE.U32 UR4, UR9, UR10, URZ ;  /* 0x0000000a090472a5 */ /* 0x000fc8000f8e003f */
[----:B------:R-:W-:-:S04]  /*0df0*/  @UP0 USHF.R.U32.HI UR6, URZ, UR11, UR5 ;  /* 0x0000000b3f060299 */ /* 0x000fc80008011605 */
[----:B------:R-:W-:Y:S01]  /*0e00*/  UIMAD UR4, UR6, UR7, URZ ;  /* 0x00000007060472a4 */ /* 0x000fe2000f8e023f */
[----:B------:R-:W-:Y:S11]  /*0e10*/  BRA `(.L_x_633) ;  /* 0x00000000001c7947 */ /* 0x000ff60003800000 */
.L_x_632:
[----:B------:R-:W-:Y:S01]  /*0e20*/  ULDC UR7, c[0x0][0xc54] ;  /* 0x0003150000077ab9 */ /* 0x000fe20000000800 */
[----:B------:R-:W-:Y:S01]  /*0e30*/  UMOV UR6, UR9 ;  /* 0x0000000900067c82 */ /* 0x000fe20008000000 */
[----:B------:R-:W-:-:S11]  /*0e40*/  UISETP.NE.AND UP0, UPT, UR7, 0x1, UPT ;  /* 0x000000010700788c */ /* 0x000fd6000bf05270 */
[----:B------:R-:W-:Y:S02]  /*0e50*/  @UP0 ULDC.64 UR10, c[0x0][0xc58] ;  /* 0x00031600000a0ab9 */ /* 0x000fe40000000a00 */
[----:B------:R-:W-:-:S04]  /*0e60*/  UIMAD.WIDE.U32 UR4, UR9, UR10, URZ ;  /* 0x0000000a090472a5 */ /* 0x000fc8000f8e003f */
[----:B------:R-:W-:-:S04]  /*0e70*/  @UP0 USHF.R.U32.HI UR6, URZ, UR11, UR5 ;  /* 0x0000000b3f060299 */ /* 0x000fc80008011605 */
[----:B------:R-:W-:-:S12]  /*0e80*/  UIMAD UR4, UR6, UR7, URZ ;  /* 0x00000007060472a4 */ /* 0x000fd8000f8e023f */
.L_x_633:
[----:B------:R-:W0:Y:S01]  /*0e90*/  LDC R0, c[0x0][0x448] ;  /* 0x00011200ff007b82 */ /* 0x000e220000000800 */
[----:B------:R-:W-:Y:S01]  /*0ea0*/  ULOP3.LUT UR6, URZ, UR6, URZ, 0x33, !UPT ;  /* 0x000000063f067292 */ /* 0x000fe2000f8e333f */
[----:B------:R-:W-:Y:S01]  /*0eb0*/  ULDC UR42, c[0x0][0xc48] ;  /* 0x00031200002a7ab9 */ /* 0x000fe20000000800 */
[----:B------:R-:W-:Y:S01]  /*0ec0*/  ULDC UR5, c[0x0][0xc3c] ;  /* 0x00030f0000057ab9 */ /* 0x000fe20000000800 */
[----:B------:R-:W-:Y:S02]  /*0ed0*/  UISETP.NE.AND UP0, UPT, UR42, 0x1, UPT ;  /* 0x000000012a00788c */ /* 0x000fe4000bf05270 */
[----:B------:R-:W-:Y:S02]  /*0ee0*/  UIADD3 UR6, UR6, UR5, URZ ;  /* 0x0000000506067290 */ /* 0x000fe4000fffe03f */
[----:B------:R-:W1:Y:S01]  /*0ef0*/  LDC.64 R10, c[0x0][0x9e0] ;  /* 0x00027800ff0a7b82 */ /* 0x000e620000000a00 */
[----:B------:R-:W-:Y:S02]  /*0f00*/  UIADD3 UR4, UR9, -UR4, URZ ;  /* 0x8000000409047290 */ /* 0x000fe4000fffe03f */
[----:B------:R-:W-:Y:S01]  /*0f10*/  UIMAD UR40, UR6, 0xc0, URZ ;  /* 0x000000c0062878a4 */ /* 0x000fe2000f8e023f */
[----:B------:R-:W-:Y:S01]  /*0f20*/  ULDC.64 UR10, c[0x0][0x418] ;  /* 0x00010600000a7ab9 */ /* 0x000fe20000000a00 */
[----:B------:R-:W-:Y:S01]  /*0f30*/  ULDC UR7, c[0x0][0xc54] ;  /* 0x0003150000077ab9 */ /* 0x000fe20000000800 */
[----:B------:R-:W-:-:S02]  /*0f40*/  ISETP.NE.U32.AND P0, PT, RZ, UR10, PT ;  /* 0x0000000aff007c0c */ /* 0x000fc4000bf05070 */
[----:B------:R-:W2:Y:S01]  /*0f50*/  LDC R105, c[0x0][0x288] ;  /* 0x0000a200ff697b82 */ /* 0x000ea20000000800 */
[----:B------:R-:W-:Y:S02]  /*0f60*/  UIADD3 UR6, UR40, 0xbf, URZ ;  /* 0x000000bf28067890 */ /* 0x000fe4000fffe03f */
[----:B------:R-:W-:Y:S01]  /*0f70*/  UIMAD UR8, UR8, UR7, UR4 ;  /* 0x00000007080872a4 */ /* 0x000fe2000f8e0204 */
[----:B------:R-:W-:Y:S02]  /*0f80*/  ISETP.NE.AND.EX P0, PT, RZ, UR11, PT, P0 ;  /* 0x0000000bff007c0c */ /* 0x000fe4000bf05300 */
[----:B------:R-:W-:Y:S01]  /*0f90*/  @UP0 ULDC UR4, c[0x0][0xc4c] ;  /* 0x0003130000040ab9 */ /* 0x000fe20000000800 */
[----:B------:R-:W-:Y:S01]  /*0fa0*/  @UP0 ULDC UR7, c[0x0][0xc50] ;  /* 0x0003140000070ab9 */ /* 0x000fe20000000800 */
[----:B0-----:R-:W-:Y:S01]  /*0fb0*/  ISETP.NE.AND P1, PT, R0, 0x1, PT ;  /* 0x000000010000780c */ /* 0x001fe20003f25270 */
[----:B------:R-:W0:Y:S01]  /*0fc0*/  LDC R7, c[0x0][0x2f0] ;  /* 0x0000bc00ff077b82 */ /* 0x000e220000000800 */
[----:B------:R-:W-:Y:S01]  /*0fd0*/  UIMAD.WIDE.U32 UR4, UR8, UR4, URZ ;  /* 0x00000004080472a5 */ /* 0x000fe2000f8e003f */
[----:B------:R-:W-:Y:S01]  /*0fe0*/  IMAD.U32 R3, RZ, RZ, UR6 ;  /* 0x00000006ff037e24 */ /* 0x000fe2000f8e00ff */
[----:B------:R-:W-:-:S02]  /*0ff0*/  UMOV UR41, UR8 ;  /* 0x0000000800297c82 */ /* 0x000fc40008000000 */
[----:B------:R-:W-:Y:S01]  /*1000*/  @UP0 USHF.R.U32.HI UR41, URZ, UR7, UR5 ;  /* 0x000000073f290299 */ /* 0x000fe20008011605 */
[----:B-1----:R-:W-:Y:S02]  /*1010*/  ISETP.GE.AND P2, PT, R11, 0x1, PT ;  /* 0x000000010b00780c */ /* 0x002fe40003f46270 */
[----:B------:R-:W1:Y:S01]  /*1020*/  LDC R0, c[0x0][0x424] ;  /* 0x00010900ff007b82 */ /* 0x000e620000000800 */
[----:B------:R-:W-:-:S04]  /*1030*/  UIADD3 UR4, -UR41, URZ, URZ ;  /* 0x0000003f29047290 */ /* 0x000fc8000fffe13f */
[----:B------:R-:W-:Y:S01]  /*1040*/  UIMAD UR42, UR42, UR4, UR8 ;  /* 0x000000042a2a72a4 */ /* 0x000fe2000f8e0208 */
[----:B--2---:R-:W-:Y:S02]  /*1050*/  IADD3 R5, -R105, 0x1, RZ ;  /* 0x0000000169057810 */ /* 0x004fe40007ffe1ff */
[----:B------:R-:W2:Y:S08]  /*1060*/  @P1 LDC R4, c[0x0][0x44c] ;  /* 0x00011300ff041b82 */ /* 0x000eb00000000800 */
[----:B------:R-:W3:Y:S01]  /*1070*/  @P1 LDC R9, c[0x0][0x450] ;  /* 0x00011400ff091b82 */ /* 0x000ee20000000800 */
[----:B-1----:R-:W-:-:S05]  /*1080*/  SEL R0, R0, 0x1, P0 ;  /* 0x0000000100007807 */ /* 0x002fca0000000000 */
[CC--:B0-----:R-:W-:Y:S02]  /*1090*/  IMAD R6, R0.reuse, R7.reuse, R5 ;  /* 0x0000000700067224 */ /* 0x0c1fe400078e0205 */
[----:B------:R-:W-:Y:S02]  /*10a0*/  IMAD R17, R0, R7, RZ ;  /* 0x0000000700117224 */ /* 0x000fe400078e02ff */
[----:B--2---:R-:W-:-:S05]  /*10b0*/  @P1 IMAD.HI.U32 R4, R4, UR6, RZ ;  /* 0x0000000604041c27 */ /* 0x004fca000f8e00ff */
[----:B---3--:R-:W-:-:S05]  /*10c0*/  @P1 SHF.R.U32.HI R3, RZ, R9, R4 ;  /* 0x00000009ff031219 */ /* 0x008fca0000011604 */
[----:B------:R-:W-:-:S04]  /*10d0*/  IMAD.IADD R5, R6, 0x1, R3 ;  /* 0x0000000106057824 */ /* 0x000fc800078e0203 */
[----:B------:R-:W-:Y:S01]  /*10e0*/  IMAD.IADD R3, R5, 0x1, R10 ;  /* 0x0000000105037824 */ /* 0x000fe200078e020a */
[----:B------:R-:W-:Y:S06]  /*10f0*/  @!P2 BRA `(.L_x_634) ;  /* 0x000000000040a947 */ /* 0x000fec0003800000 */
[C---:B------:R-:W-:Y:S01]  /*1100*/  ISETP.GT.AND P0, PT, R5.reuse, RZ, PT ;  /* 0x000000ff0500720c */ /* 0x040fe20003f04270 */
[----:B------:R-:W-:-:S12]  /*1110*/  VIADD R4, R5, 0xffffffff ;  /* 0xffffffff05047836 */ /* 0x000fd80000000000 */
[----:B------:R-:W-:Y:S05]  /*1120*/  @P0 BRA `(.L_x_635) ;  /* 0x00000000001c0947 */ /* 0x000fea0003800000 */
[----:B------:R-:W-:Y:S01]  /*1130*/  ISETP.NE.AND P0, PT, R11, 0x1, PT ;  /* 0x000000010b00780c */ /* 0x000fe20003f05270 */
[----:B------:R-:W-:-:S12]  /*1140*/  IMAD.MOV R5, RZ, RZ, -R5 ;  /* 0x000000ffff057224 */ /* 0x000fd800078e0a05 */
[----:B------:R-:W0:Y:S02]  /*1150*/  @P0 LDC.64 R8, c[0x0][0x9e8] ;  /* 0x00027a00ff080b82 */ /* 0x000e240000000a00 */
[----:B0-----:R-:W-:-:S05]  /*1160*/  @P0 IMAD.HI.U32 R4, R5, R8, RZ ;  /* 0x0000000805040227 */ /* 0x001fca00078e00ff */
[----:B------:R-:W-:-:S04]  /*1170*/  @P0 SHF.R.U32.HI R5, RZ, R9, R4 ;  /* 0x00000009ff050219 */ /* 0x000fc80000011604 */
[----:B------:R-:W-:Y:S01]  /*1180*/  LOP3.LUT R4, RZ, R5, RZ, 0x33, !PT ;  /* 0x00000005ff047212 */ /* 0x000fe200078e33ff */
[----:B------:R-:W-:Y:S06]  /*1190*/  BRA `(.L_x_636) ;  /* 0x0000000000107947 */ /* 0x000fec0003800000 */
.L_x_635:
[----:B------:R-:W-:-:S13]  /*11a0*/  ISETP.NE.AND P0, PT, R11, 0x1, PT ;  /* 0x000000010b00780c */ /* 0x000fda0003f05270 */
[----:B------:R-:W0:Y:S02]  /*11b0*/  @P0 LDC.64 R8, c[0x0][0x9e8] ;  /* 0x00027a00ff080b82 */ /* 0x000e240000000a00 */
[----:B0-----:R-:W-:-:S05]  /*11c0*/  @P0 IMAD.HI.U32 R6, R4, R8, RZ ;  /* 0x0000000804060227 */ /* 0x001fca00078e00ff */
[----:B------:R-:W-:-:S07]  /*11d0*/  @P0 SHF.R.U32.HI R4, RZ, R9, R6 ;  /* 0x00000009ff040219 */ /* 0x000fce0000011606 */
.L_x_636:
[----:B------:R-:W-:-:S05]  /*11e0*/  IMAD R4, R4, R11, R11 ;  /* 0x0000000b04047224 */ /* 0x000fca00078e020b */
[----:B------:R-:W-:-:S07]  /*11f0*/  VIMNMX R3, R3, R4, PT ;  /* 0x0000000403037248 */ /* 0x000fce0003fe0100 */
.L_x_634:
[----:B------:R-:W0:Y:S01]  /*1200*/  @P1 LDC R5, c[0x0][0x44c] ;  /* 0x00011300ff051b82 */ /* 0x000e220000000800 */
[----:B------:R-:W-:Y:S01]  /*1210*/  IMAD.U32 R4, RZ, RZ, UR40 ;  /* 0x00000028ff047e24 */ /* 0x000fe2000f8e00ff */
[----:B------:R-:W-:Y:S01]  /*1220*/  ULDC UR4, c[0x0][0x9dc] ;  /* 0x0002770000047ab9 */ /* 0x000fe20000000800 */
[CC--:B------:R-:W-:Y:S02]  /*1230*/  IMAD R105, R0.reuse, R7.reuse, -R105 ;  /* 0x0000000700697224 */ /* 0x0c0fe400078e0a69 */
[----:B------:R-:W-:Y:S02]  /*1240*/  VIADD R3, R3, 0x9f ;  /* 0x0000009f03037836 */ /* 0x000fe40000000000 */
[----:B------:R-:W-:Y:S01]  /*1250*/  IMAD R0, R0, R7, 0x9f ;  /* 0x0000009f00007424 */ /* 0x000fe200078e0207 */
[----:B------:R-:W1:Y:S03]  /*1260*/  @P1 LDC R6, c[0x0][0x450] ;  /* 0x00011400ff061b82 */ /* 0x000e660000000800 */
[----:B------:R-:W-:-:S04]  /*1270*/  IMAD.HI R0, R0, 0x66666667, RZ ;  /* 0x6666666700007827 */ /* 0x000fc800078e02ff */
[----:B0-----:R-:W-:-:S05]  /*1280*/  @P1 IMAD.HI.U32 R5, R5, UR40, RZ ;  /* 0x0000002805051c27 */ /* 0x001fca000f8e00ff */
[----:B-1----:R-:W-:-:S05]  /*1290*/  @P1 SHF.R.U32.HI R4, RZ, R6, R5 ;  /* 0x00000006ff041219 */ /* 0x002fca0000011605 */
[----:B------:R-:W-:Y:S02]  /*12a0*/  IMAD.IADD R6, R105, 0x1, R4 ;  /* 0x0000000169067824 */ /* 0x000fe400078e0204 */
[----:B------:R-:W-:Y:S01]  /*12b0*/  IMAD.HI R4, R3, 0x66666667, RZ ;  /* 0x6666666703047827 */ /* 0x000fe200078e02ff */
[----:B------:R-:W-:-:S03]  /*12c0*/  SHF.R.U32.HI R3, RZ, 0x1f, R0 ;  /* 0x0000001fff037819 */ /* 0x000fc60000011600 */
[----:B------:R-:W-:Y:S01]  /*12d0*/  VIADD R7, R6, -UR4 ;  /* 0x8000000406077c36 */ /* 0x000fe20008000000 */
[----:B------:R-:W-:Y:S02]  /*12e0*/  SHF.R.U32.HI R5, RZ, 0x1f, R4 ;  /* 0x0000001fff057819 */ /* 0x000fe40000011604 */
[----:B------:R-:W-:Y:S02]  /*12f0*/  LEA.HI.SX32 R3, R0, R3, 0x1a ;  /* 0x0000000300037211 */ /* 0x000fe400078fd2ff */
[----:B------:R-:W-:Y:S02]  /*1300*/  LEA.HI.SX32 R104, R4, R5, 0x1a ;  /* 0x0000000504687211 */ /* 0x000fe400078fd2ff */
[----:B------:R-:W-:Y:S02]  /*1310*/  R2UR UR4, R7 ;  /* 0x00000000070472ca */ /* 0x000fe400000e0000 */
[----:B------:R-:W-:Y:S01]  /*1320*/  VIMNMX R104, R3, R104, PT ;  /* 0x0000006803687248 */ /* 0x000fe20003fe0100 */
[----:B------:R-:W-:-:S12]  /*1330*/  @!P2 BRA `(.L_x_637) ;  /* 0x000000000044a947 */ /* 0x000fd80003800000 */
[----:B------:R-:W-:-:S13]  /*1340*/  ISETP.GT.AND P0, PT, R6, -0x1, PT ;  /* 0xffffffff0600780c */ /* 0x000fda0003f04270 */
[----:B------:R-:W-:Y:S05]  /*1350*/  @P0 BRA `(.L_x_638) ;  /* 0x00000000001c0947 */ /* 0x000fea0003800000 */
[----:B------:R-:W-:Y:S02]  /*1360*/  ISETP.NE.AND P0, PT, R11, 0x1, PT ;  /* 0x000000010b00780c */ /* 0x000fe40003f05270 */
[----:B------:R-:W-:-:S11]  /*1370*/  LOP3.LUT R3, RZ, R6, RZ, 0x33, !PT ;  /* 0x00000006ff037212 */ /* 0x000fd600078e33ff */
[----:B------:R-:W0:Y:S02]  /*1380*/  @P0 LDC.64 R4, c[0x0][0x9e8] ;  /* 0x00027a00ff040b82 */ /* 0x000e240000000a00 */
[----:B0-----:R-:W-:-:S05]  /*1390*/  @P0 IMAD.HI.U32 R0, R3, R4, RZ ;  /* 0x0000000403000227 */ /* 0x001fca00078e00ff */
[----:B------:R-:W-:-:S04]  /*13a0*/  @P0 SHF.R.U32.HI R3, RZ, R5, R0 ;  /* 0x00000005ff030219 */ /* 0x000fc80000011600 */
[----:B------:R-:W-:Y:S01]  /*13b0*/  LOP3.LUT R6, RZ, R3, RZ, 0x33, !PT ;  /* 0x00000003ff067212 */ /* 0x000fe200078e33ff */
[----:B------:R-:W-:Y:S06]  /*13c0*/  BRA `(.L_x_639) ;  /* 0x0000000000107947 */ /* 0x000fec0003800000 */
.L_x_638:
[----:B------:R-:W-:-:S13]  /*13d0*/  ISETP.NE.AND P0, PT, R11, 0x1, PT ;  /* 0x000000010b00780c */ /* 0x000fda0003f05270 */
[----:B------:R-:W0:Y:S02]  /*13e0*/  @P0 LDC.64 R4, c[0x0][0x9e8] ;  /* 0x00027a00ff040b82 */ /* 0x000e240000000a00 */
[----:B0-----:R-:W-:-:S05]  /*13f0*/  @P0 IMAD.HI.U32 R0, R6, R4, RZ ;  /* 0x0000000406000227 */ /* 0x001fca00078e00ff */
[----:B------:R-:W-:-:S07]  /*1400*/  @P0 SHF.R.U32.HI R6, RZ, R5, R0 ;  /* 0x00000005ff060219 */ /* 0x000fce0000011600 */
.L_x_639:
[----:B------:R-:W-:-:S05]  /*1410*/  IMAD R6, R6, R11, RZ ;  /* 0x0000000b06067224 */ /* 0x000fca00078e02ff */
[----:B------:R-:W-:-:S13]  /*1420*/  R2UR UR5, R6 ;  /* 0x00000000060572ca */ /* 0x000fda00000e0000 */
[----:B------:R-:W-:-:S04]  /*1430*/  UISETP.LT.AND UP0, UPT, UR4, UR5, UPT ;  /* 0x000000050400728c */ /* 0x000fc8000bf01270 */
[----:B------:R-:W-:-:S12]  /*1440*/  USEL UR4, UR4, UR5, !UP0 ;  /* 0x0000000504047287 */ /* 0x000fd8000c000000 */
.L_x_637:
[----:B------:R-:W-:Y:S01]  /*1450*/  UIMAD.WIDE UR4, UR4, 0x66666667, URZ ;  /* 0x66666667040478a5 */ /* 0x000fe2000f8e023f */
[----:B------:R-:W-:Y:S01]  /*1460*/  PLOP3.LUT P0, PT, PT, PT, PT, 0x80, 0x0 ;  /* 0x000000000000781c */ /* 0x000fe20003f0f070 */
[----:B------:R-:W-:Y:S01]  /*1470*/  IMAD.MOV.U32 R4, RZ, RZ, RZ ;  /* 0x000000ffff047224 */ /* 0x000fe200078e00ff */
[----:B------:R-:W-:Y:S01]  /*1480*/  CS2R R54, SRZ ;  /* 0x0000000000367805 */ /* 0x000fe2000001ff00 */
[----:B------:R-:W-:Y:S01]  /*1490*/  USHF.R.U32.HI UR4, URZ, 0x1f, UR5 ;  /* 0x0000001f3f047899 */ /* 0x000fe20008011605 */
[----:B------:R-:W-:Y:S01]  /*14a0*/  IMAD.MOV.U32 R6, RZ, RZ, RZ ;  /* 0x000000ffff067224 */ /* 0x000fe200078e00ff */
[----:B------:R-:W-:Y:S02]  /*14b0*/  CS2R R12, SRZ ;  /* 0x00000000000c7805 */ /* 0x000fe4000001ff00 */
[----:B------:R-:W-:Y:S01]  /*14c0*/  CS2R R52, SRZ ;  /* 0x0000000000347805 */ /* 0x000fe2000001ff00 */
[----:B------:R-:W-:Y:S01]  /*14d0*/  ULEA.HI.SX32 UR4, UR5, UR4, 0x1a ;  /* 0x0000000405047291 */ /* 0x000fe2000f8fd23f */
[----:B------:R-:W-:Y:S01]  /*14e0*/  CS2R R14, SRZ ;  /* 0x00000000000e7805 */ /* 0x000fe2000001ff00 */
[----:B------:R-:W-:Y:S01]  /*14f0*/  IMAD.MOV.U32 R9, RZ, RZ, RZ ;  /* 0x000000ffff097224 */ /* 0x000fe200078e00ff */
[----:B------:R-:W-:Y:S01]  /*1500*/  CS2R R46, SRZ ;  /* 0x00000000002e7805 */ /* 0x000fe2000001ff00 */
[----:B------:R-:W-:Y:S01]  /*1510*/  UISETP.LT.AND UP0, UPT, URZ, UR4, UPT ;  /* 0x000000043f00728c */ /* 0x000fe2000bf01270 */
[----:B------:R-:W-:-:S02]  /*1520*/  CS2R R20, SRZ ;  /* 0x0000000000147805 */ /* 0x000fc4000001ff00 */
[----:B------:R-:W-:Y:S02]  /*1530*/  CS2R R44, SRZ ;  /* 0x00000000002c7805 */ /* 0x000fe4000001ff00 */
[----:B------:R-:W-:Y:S01]  /*1540*/  CS2R R24, SRZ ;  /* 0x0000000000187805 */ /* 0x000fe2000001ff00 */
[----:B------:R-:W-:Y:S01]  /*1550*/  USEL UR43, URZ, UR4, !UP0 ;  /* 0x000000043f2b7287 */ /* 0x000fe2000c000000 */
[----:B------:R-:W-:Y:S01]  /*1560*/  CS2R R38, SRZ ;  /* 0x0000000000267805 */ /* 0x000fe2000001ff00 */
[----:B------:R-:W-:Y:S01]  /*1570*/  IMAD.MOV.U32 R26, RZ, RZ, RZ ;  /* 0x000000ffff1a7224 */ /* 0x000fe200078e00ff */
[----:B------:R-:W-:Y:S02]  /*1580*/  CS2R R36, SRZ ;  /* 0x0000000000247805 */ /* 0x000fe4000001ff00 */
[----:B------:R-:W-:Y:S02]  /*1590*/  CS2R R28, SRZ ;  /* 0x00000000001c7805 */ /* 0x000fe4000001ff00 */
[----:B------:R-:W-:-:S02]  /*15a0*/  CS2R R30, SRZ ;  /* 0x00000000001e7805 */ /* 0x000fc4000001ff00 */
[----:B------:R-:W-:Y:S02]  /*15b0*/  ISETP.GT.AND P1, PT, R104, UR43, PT ;  /* 0x0000002b68007c0c */ /* 0x000fe4000bf24270 */
[----:B------:R-:W-:Y:S02]  /*15c0*/  CS2R R32, SRZ ;  /* 0x0000000000207805 */ /* 0x000fe4000001ff00 */
[----:B------:R-:W-:Y:S02]  /*15d0*/  CS2R R56, SRZ ;  /* 0x0000000000387805 */ /* 0x000fe4000001ff00 */
[----:B------:R-:W-:-:S07]  /*15e0*/  CS2R R58, SRZ ;  /* 0x00000000003a7805 */ /* 0x000fce000001ff00 */
[----:B------:R-:W-:Y:S05]  /*15f0*/  @!P1 BRA `(.L_x_640) ;  /* 0x0000011400c49947 */ /* 0x000fea0003800000 */
[----:B------:R-:W-:Y:S01]  /*1600*/  VIADD R0, R23, 0xffffff80 ;  /* 0xffffff8017007836 */ /* 0x000fe20000000000 */
[----:B------:R-:W0:Y:S01]  /*1610*/  S2UR UR44, SR_CgaCtaId ;  /* 0x00000000002c79c3 */ /* 0x000e220000008800 */
[----:B------:R-:W-:-:S03]  /*1620*/  UMOV UR45, 0x400 ;  /* 0x00000400002d7882 */ /* 0x000fc60000000000 */
[----:B------:R-:W-:-:S04]  /*1630*/  SHF.R.S32.HI R3, RZ, 0x1f, R0 ;  /* 0x0000001fff037819 */ /* 0x000fc80000011400 */
[----:B------:R-:W-:-:S04]  /*1640*/  LEA.HI R3, R3, R0, RZ, 0x7 ;  /* 0x0000000003037211 */ /* 0x000fc800078f38ff */
[----:B------:R-:W-:-:S06]  /*1650*/  SHF.R.S32.HI R3, RZ, 0x7, R3 ;  /* 0x00000007ff037819 */ /* 0x000fcc0000011403 */
[----:B------:R-:W1:Y:S01]  /*1660*/  SHFL.IDX PT, R3, R3, RZ, 0x1f ;  /* 0x00001fff03037589 */ /* 0x000e6200000e0000 */
[----:B0-----:R-:W-:Y:S01]  /*1670*/  ULEA UR45, UR44, UR45, 0x18 ;  /* 0x0000002d2c2d7291 */ /* 0x001fe2000f8ec03f */
[----:B-1----:R-:W-:-:S13]  /*1680*/  R2UR UR6, R3 ;  /* 0x00000000030672ca */ /* 0x002fda00000e0000 */
        /* <DEDUP_REMOVED lines=17> */
[----:B------:R-:W-:Y:S02]  /*17a0*/  IMAD.U32 R10, RZ, RZ, UR6 ;  /* 0x00000006ff0a7e24 */ /* 0x000fe4000f8e00ff */
[----:B------:R-:W-:Y:S02]  /*17b0*/  IMAD.U32 R6, RZ, RZ, UR4 ;  /* 0x00000004ff067e24 */ /* 0x000fe4000f8e00ff */
[----:B------:R-:W-:-:S02]  /*17c0*/  IMAD.U32 R7, RZ, RZ, UR5 ;  /* 0x00000005ff077e24 */ /* 0x000fc4000f8e00ff */
[----:B------:R-:W-:Y:S02]  /*17d0*/  IMAD.U32 R11, RZ, RZ, UR7 ;  /* 0x00000007ff0b7e24 */ /* 0x000fe4000f8e00ff */
[----:B------:R-:W-:Y:S02]  /*17e0*/  IMAD.MOV.U32 R8, RZ, RZ, 0x70 ;  /* 0x00000070ff087424 */ /* 0x000fe400078e00ff */
[----:B------:R-:W-:Y:S02]  /*17f0*/  IMAD.MOV.U32 R12, RZ, RZ, 0x1 ;  /* 0x00000001ff0c7424 */ /* 0x000fe400078e00ff */
[----:B0-----:R-:W-:-:S07]  /*1800*/  IMAD.MOV.U32 R13, RZ, RZ, RZ ;  /* 0x000000ffff0d7224 */ /* 0x001fce00078e00ff */
[----:B------:R-:W-:-:S07]  /*1810*/  LEPC R20, `(.L_x_641) ;  /* 0x000000001014794e */ /* 0x000fce0000000000 */
[----:B-1----:R-:W-:Y:S05]  /*1820*/  CALL.ABS.NOINC R14 ;  /* 0x000000000e007343 */ /* 0x002fea0003c00000 */
.L_x_641:
        /* <DEDUP_REMOVED lines=13> */
[----:B------:R-:W-:Y:S01]  /*1900*/  @UP1 ULDC.64 UR16, c[0x0][0x9b8] ;  /* 0x00026e0000101ab9 */ /* 0x000fe20000000a00 */
[----:B------:R-:W-:Y:S02]  /*1910*/  @UP0 UIMAD UR8, UR8, UR14, URZ ;  /* 0x0000000e080802a4 */ /* 0x000fe4000f8e023f */
[----:B------:R-:W-:Y:S02]  /*1920*/  @UP1 UIMAD UR12, UR12, UR16, URZ ;  /* 0x000000100c0c12a4 */ /* 0x000fe4000f8e023f */
[----:B------:R-:W-:Y:S02]  /*1930*/  @UP0 UIMAD UR15, UR41, UR15, UR8 ;  /* 0x0000000f290f02a4 */ /* 0x000fe4000f8e0208 */
[----:B------:R-:W-:-:S02]  /*1940*/  @UP1 UIMAD.WIDE.U32 UR8, UR41, UR16, URZ ;  /* 0x00000010290812a5 */ /* 0x000fc4000f8e003f */
[----:B------:R-:W-:Y:S02]  /*1950*/  @UP0 UIMAD.WIDE.U32 UR10, UR41, UR14, URZ ;  /* 0x0000000e290a02a5 */ /* 0x000fe4000f8e003f */
[----:B------:R-:W-:Y:S02]  /*1960*/  @UP1 UIMAD UR16, UR41, UR17, UR12 ;  /* 0x00000011291012a4 */ /* 0x000fe4000f8e020c */
[----:B------:R-:W-:Y:S02]  /*1970*/  @UP1 USHF.R.S32.HI UR17, URZ, 0x1f, UR42 ;  /* 0x0000001f3f111899 */ /* 0x000fe4000801142a */
[----:B------:R-:W-:Y:S01]  /*1980*/  @UP0 USHF.R.S32.HI UR14, URZ, 0x1f, UR42 ;  /* 0x0000001f3f0e0899 */ /* 0x000fe2000801142a */
[----:B------:R-:W-:Y:S01]  /*1990*/  @UP1 ULDC.64 UR12, c[0x0][0x9c0] ;  /* 0x00027000000c1ab9 */ /* 0x000fe20000000a00 */
[----:B------:R-:W-:Y:S01]  /*19a0*/  @UP0 ULDC.64 UR18, c[0x0][0x9b0] ;  /* 0x00026c0000120ab9 */ /* 0x000fe20000000a00 */
[----:B------:R-:W-:Y:S02]  /*19b0*/  @UP0 UIADD3 UR11, UR11, UR15, URZ ;  /* 0x0000000f0b0b0290 */ /* 0x000fe4000fffe03f */
[----:B------:R-:W-:-:S02]  /*19c0*/  @UP1 UIMAD UR15, UR17, UR12, URZ ;  /* 0x0000000c110f12a4 */ /* 0x000fc4000f8e023f */
[----:B------:R-:W-:Y:S02]  /*19d0*/  @UP0 UIMAD UR14, UR14, UR18, URZ ;  /* 0x000000120e0e02a4 */ /* 0x000fe4000f8e023f */
[----:B------:R-:W-:Y:S02]  /*19e0*/  @UP1 UIADD3 UR9, UR9, UR16, URZ ;  /* 0x0000001009091290 */ /* 0x000fe4000fffe03f */
[----:B------:R-:W-:Y:S02]  /*19f0*/  @UP1 UIMAD UR15, UR42, UR13, UR15 ;  /* 0x0000000d2a0f12a4 */ /* 0x000fe4000f8e020f */
[----:B------:R-:W-:Y:S02]  /*1a00*/  @UP0 UIMAD UR14, UR42, UR19, UR14 ;  /* 0x000000132a0e02a4 */ /* 0x000fe4000f8e020e */
[----:B------:R-:W-:Y:S02]  /*1a10*/  @UP0 UIMAD.WIDE.U32 UR10, UR42, UR18, UR10 ;  /* 0x000000122a0a02a5 */ /* 0x000fe4000f8e000a */
[----:B------:R-:W-:-:S02]  /*1a20*/  @UP1 UIMAD.WIDE.U32 UR12, UR42, UR12, UR8 ;  /* 0x0000000c2a0c12a5 */ /* 0x000fc4000f8e0008 */
[----:B------:R-:W-:Y:S02]  /*1a30*/  @UP0 UIADD3 UR9, UR11, UR14, URZ ;  /* 0x0000000e0b090290 */ /* 0x000fe4000fffe03f */
[----:B------:R-:W-:Y:S02]  /*1a40*/  @UP0 ULEA UR6, UP2, UR10, UR6, 0x2 ;  /* 0x000000060a060291 */ /* 0x000fe4000f84103f */
[----:B------:R-:W-:Y:S02]  /*1a50*/  @UP1 UIADD3 UR8, UR13, UR15, URZ ;  /* 0x0000000f0d081290 */ /* 0x000fe4000fffe03f */
[----:B------:R-:W-:Y:S02]  /*1a60*/  @UP1 ULEA UR4, UP3, UR12, UR4, 0x2 ;  /* 0x000000040c041291 */ /* 0x000fe4000f86103f */
[----:B------:R-:W-:Y:S01]  /*1a70*/  @UP0 ULEA.HI.X UR7, UR10, UR7, UR9, 0x2, UP2 ;  /* 0x000000070a070291 */ /* 0x000fe200090f1409 */
[----:B------:R-:W-:Y:S01]  /*1a80*/  IMAD.U32 R4, RZ, RZ, UR6 ;  /* 0x00000006ff047e24 */ /* 0x000fe2000f8e00ff */
[----:B------:R-:W-:-:S02]  /*1a90*/  @UP1 ULEA.HI.X UR5, UR12, UR5, UR8, 0x2, UP3 ;  /* 0x000000050c051291 */ /* 0x000fc400098f1408 */
[----:B------:R-:W-:Y:S02]  /*1aa0*/  IMAD.U32 R6, RZ, RZ, UR4 ;  /* 0x00000004ff067e24 */ /* 0x000fe4000f8e00ff */
[----:B------:R-:W-:Y:S02]  /*1ab0*/  IMAD.U32 R5, RZ, RZ, UR7 ;  /* 0x00000007ff057e24 */ /* 0x000fe4000f8e00ff */
[----:B------:R-:W-:-:S03]  /*1ac0*/  IMAD.U32 R7, RZ, RZ, UR5 ;  /* 0x00000005ff077e24 */ /* 0x000fc6000f8e00ff */
[----:B------:R-:W2:Y:S04]  /*1ad0*/  @P0 LDG.E R3, desc[UR48][R4.64] ;  /* 0x0000003004030981 */ /* 0x000ea8000c1e1900 */
[----:B------:R-:W2:Y:S01]  /*1ae0*/  @P1 LDG.E R0, desc[UR48][R6.64] ;  /* 0x0000003006001981 */ /* 0x000ea2000c1e1900 */
[----:B------:R-:W-:Y:S01]  /*1af0*/  ULEA.HI UR4, UR36, UR36, URZ, 0x1 ;  /* 0x0000002424047291 */ /* 0x000fe2000f8f083f */
[----:B------:R-:W-:-:S03]  /*1b00*/  IMAD.U32 R9, RZ, RZ, UR46 ;  /* 0x0000002eff097e24 */ /* 0x000fc6000f8e00ff */
[----:B------:R-:W-:Y:S02]  /*1b10*/  ULOP3.LUT UR4, UR4, 0xfffffffe, URZ, 0xc0, !UPT ;  /* 0xfffffffe04047892 */ /* 0x000fe4000f8ec03f */
[----:B------:R-:W-:Y:S02]  /*1b20*/  ISETP.NE.AND P0, PT, R9, 0x3, PT ;  /* 0x000000030900780c */ /* 0x000fe40003f05270 */
[----:B------:R-:W-:-:S06]  /*1b30*/  UIADD3 UR4, UR36, -UR4, URZ ;  /* 0x8000000424047290 */ /* 0x000fcc000fffe03f */
[----:B------:R-:W-:Y:S01]  /*1b40*/  IMAD.U32 R8, RZ, RZ, UR4 ;  /* 0x00000004ff087e24 */ /* 0x000fe2000f8e00ff */
[----:B------:R-:W-:-:S04]  /*1b50*/  ULDC UR4, c[0x0][0x9d8] ;  /* 0x0002760000047ab9 */ /* 0x000fc80000000800 */
[----:B------:R-:W-:-:S04]  /*1b60*/  SHF.L.U32 R8, R8, 0x1f, RZ ;  /* 0x0000001f08087819 */ /* 0x000fc800000006ff */
[----:B------:R-:W0:Y:S01]  /*1b70*/  SYNCS.PHASECHK.TRANS64.TRYWAIT P1, [UR45+0x13200], R8 ;  /* 0x01320008ff0075a7 */ /* 0x000e22000802016d */
[----:B--2---:R-:W-:-:S04]  /*1b80*/  FMUL.FTZ R0, R3, R0 ;  /* 0x0000000003007220 */ /* 0x004fc80000410000 */
[----:B------:R-:W-:Y:S01]  /*1b90*/  FMUL.FTZ R0, R0, UR4 ;  /* 0x0000000400007c20 */ /* 0x000fe20008410000 */
[----:B0-----:R-:W-:Y:S06]  /*1ba0*/  @!P1 BRA `(.L_x_642) ;  /* 0x0000016400109947 */ /* 0x001fec0003800000 */
.L_x_803:
[----:B------:R-:W-:Y:S05]  /*1bb0*/  @!P0 BRA `(.L_x_643) ;  /* 0x0000000000048947 */ /* 0x000fea0003800000 */
[----:B------:R-:W-:Y:S01]  /*1bc0*/  BPT.TRAP 0x1 ;  /* 0x000000040000795c */ /* 0x000fe20000300000 */
.L_x_643:
[----:B------:R-:W-:Y:S02]  /*1bd0*/  IMAD.U32 R106, RZ, RZ, UR39 ;  /* 0x00000027ff6a7e24 */ /* 0x000fe4000f8e00ff */
[----:B0-----:R-:W-:-:S03]  /*1be0*/  IMAD.U32 R3, RZ, RZ, UR37 ;  /* 0x00000025ff037e24 */ /* 0x001fc6000f8e00ff */
[----:B------:R-:W-:Y:S02]  /*1bf0*/  LEA R106, R106, UR45, 0x3 ;  /* 0x0000002d6a6a7c11 */ /* 0x000fe4000f8e18ff */
[----:B------:R-:W-:-:S04]  /*1c00*/  SHF.L.U32 R3, R3, 0x1f, RZ ;  /* 0x0000001f03037819 */ /* 0x000fc800000006ff */
[----:B------:R0:W1:Y:S01]  /*1c10*/  SYNCS.PHASECHK.TRANS64.TRYWAIT P1, [R106+URZ+0x13230], R3 ;  /* 0x013230036a0075a7 */ /* 0x000062000802017f */
[----:B------:R-:W-:Y:S05]  /*1c20*/  @!P0 BRA `(.L_x_644) ;  /* 0x0000000000048947 */ /* 0x000fea0003800000 */
[----:B------:R-:W-:Y:S01]  /*1c30*/  BPT.TRAP 0x1 ;  /* 0x000000040000795c */ /* 0x000fe20000300000 */
.L_x_644:
[----:B-1----:R-:W-:Y:S05]  /*1c40*/  @P1 BRA `(.L_x_645) ;  /* 0x0000000000081947 */ /* 0x002fea0003800000 */
[----:B------:R-:W1:Y:S02]  /*1c50*/  SYNCS.PHASECHK.TRANS64.TRYWAIT P1, [R106+URZ+0x13230], R3 ;  /* 0x013230036a0075a7 */ /* 0x000e64000802017f */
[----:B-1----:R-:W-:Y:S05]  /*1c60*/  @!P1 BRA `(.L_x_646) ;  /* 0x0000016000f89947 */ /* 0x002fea0003800000 */
.L_x_645:
[----:B------:R-:W-:Y:S01]  /*1c70*/  UIADD3 UR4, UR45, 0xe000, URZ ;  /* 0x0000e0002d047890 */ /* 0x000fe2000fffe03f */
[----:B------:R-:W-:Y:S02]  /*1c80*/  LOP3.LUT P3, RZ, R23, 0x7f, RZ, 0xc0, !PT ;  /* 0x0000007f17ff7812 */ /* 0x000fe4000786c0ff */
[----:B------:R-:W-:Y:S01]  /*1c90*/  LOP3.LUT R2, R2, 0xfffffff7, RZ, 0xc0, !PT ;  /* 0xfffffff702027812 */ /* 0x000fe200078ec0ff */
[----:B------:R-:W-:-:S04]  /*1ca0*/  USHF.R.U32.HI UR4, URZ, 0x4, UR4 ;  /* 0x000000043f047899 */ /* 0x000fc80008011604 */
[----:B------:R-:W-:-:S06]  /*1cb0*/  ULOP3.LUT UR4, UR4, 0x3fff, URZ, 0xc0, !UPT ;  /* 0x00003fff04047892 */ /* 0x000fcc000f8ec03f */
[----:B------:R-:W-:Y:S01]  /*1cc0*/  IMAD.U32 R6, RZ, RZ, UR4 ;  /* 0x00000004ff067e24 */ /* 0x000fe2000f8e00ff */
[----:B------:R-:W-:Y:S05]  /*1cd0*/  WARPSYNC.ALL ;  /* 0x0000000000007948 */ /* 0x000fea0003800000 */
[----:B------:R-:W-:Y:S02]  /*1ce0*/  LOP3.LUT R6, R6, 0x10000, RZ, 0xfc, !PT ;  /* 0x0001000006067812 */ /* 0x000fe400078efcff */
[----:B------:R-:W-:Y:S02]  /*1cf0*/  @P3 LOP3.LUT R2, R2, 0x8, RZ, 0xfc, !PT ;  /* 0x0000000802023812 */ /* 0x000fe400078efcff */
        /* <DEDUP_REMOVED lines=8> */
[----:B01----:R-:W-:Y:S01]  /*1d80*/  @!P3 VIADD R106, R106, 0x13240 ;  /* 0x000132406a6ab836 */ /* 0x003fe20000000000 */
[----:B------:R-:W-:-:S04]  /*1d90*/  ULOP3.LUT UR20, URZ, UR20, URZ, 0x33, !UPT ;  /* 0x000000143f147292 */ /* 0x000fc8000f8e333f */
[----:B------:R-:W-:Y:S01]  /*1da0*/  UIMAD UR12, UR39, 0x280, UR12 ;  /* 0x00000280270c78a4 */ /* 0x000fe2000f8e020c */
[----:B------:R-:W-:-:S03]  /*1db0*/  @!P3 PRMT R106, RZ, 0x654, R106 ;  /* 0x00000654ff6ab816 */ /* 0x000fc6000000006a */
        /* <DEDUP_REMOVED lines=44> */
[C---:B------:R-:W-:Y:S01]  /*2080*/  FMUL.FTZ R88, R0.reuse, R89 ;  /* 0x0000005900587220 */ /* 0x040fe20000410000 */
[----:B------:R-:W-:Y:S01]  /*2090*/  UMOV UR7, 0x80000020 ;  /* 0x8000002000077882 */ /* 0x000fe20000000000 */
[C---:B------:R-:W-:Y:S01]  /*20a0*/  FMUL.FTZ R89, R0.reuse, R93 ;  /* 0x0000005d00597220 */ /* 0x040fe20000410000 */
        /* <DEDUP_REMOVED lines=8> */
[----:B------:R-:W-:Y:S01]  /*2130*/  FMUL.FTZ R12, R0, R103 ;  /* 0x00000067000c7220 */ /* 0x000fe20000410000 */
[----:B------:R-:W0:Y:S08]  /*2140*/  MUFU.TANH R3, R3 ;  /* 0x0000000300037308 */ /* 0x000e300000002400 */
[----:B------:R-:W1:Y:S08]  /*2150*/  MUFU.TANH R88, R88 ;  /* 0x0000005800587308 */ /* 0x000e700000002400 */
[----:B------:R-:W2:Y:S08]  /*2160*/  MUFU.TANH R4, R4 ;  /* 0x0000000400047308 */ /* 0x000eb00000002400 */
[----:B------:R-:W3:Y:S08]  /*2170*/  MUFU.TANH R5, R5 ;  /* 0x0000000500057308 */ /* 0x000ef00000002400 */
[----:B------:R-:W4:Y:S08]  /*2180*/  MUFU.TANH R90, R90 ;  /* 0x0000005a005a7308 */ /* 0x000f300000002400 */
[----:B------:R-:W0:Y:S01]  /*2190*/  MUFU.TANH R89, R89 ;  /* 0x0000005900597308 */ /* 0x000e220000002400 */
[----:B------:R-:W-:-:S02]  /*21a0*/  WARPGROUP.DEPBAR.LE gsb0, 0x0 ;  /* 0x00008000000079c5 */ /* 0x000fc40000010000 */
        /* <DEDUP_REMOVED lines=21> */
[----:B------:R-:W0:Y:S08]  /*2300*/  MUFU.TANH R8, R8 ;  /* 0x0000000800087308 */ /* 0x000e300000002400 */
[----:B------:R-:W0:Y:S08]  /*2310*/  MUFU.TANH R92, R92 ;  /* 0x0000005c005c7308 */ /* 0x000e300000002400 */
[----:B------:R-:W0:Y:S08]  /*2320*/  MUFU.TANH R91, R91 ;  /* 0x0000005b005b7308 */ /* 0x000e300000002400 */
[----:B------:R-:W0:Y:S08]  /*2330*/  MUFU.TANH R9, R9 ;  /* 0x0000000900097308 */ /* 0x000e300000002400 */
[----:B------:R-:W0:Y:S01]  /*2340*/  MUFU.TANH R10, R10 ;  /* 0x0000000a000a7308 */ /* 0x000e220000002400 */
[----:B------:R-:W-:-:S02]  /*2350*/  WARPGROUP.DEPBAR.LE gsb0, 0x0 ;  /* 0x00008000000079c5 */ /* 0x000fc40000010000 */
[----:B------:R-:W-:Y:S01]  /*2360*/  WARPGROUP.ARRIVE ;  /* 0x00000000000079c5 */ /* 0x000fe20000000000 */
[C---:B------:R-:W-:Y:S01]  /*2370*/  FMUL.FTZ R81, R0.reuse, R56 ;  /* 0x0000003800517220 */ /* 0x040fe20000410000 */
[C---:B------:R-:W-:Y:S01]  /*2380*/  FMUL.FTZ R56, R0.reuse, R58 ;  /* 0x0000003a00387220 */ /* 0x040fe20000410000 */
[C---:B------:R-:W-:Y:S01]  /*2390*/  FMUL.FTZ R82, R0.reuse, R57 ;  /* 0x0000003900527220 */ /* 0x040fe20000410000 */
[----:B------:R-:W5:Y:S01]  /*23a0*/  LDC R58, c[0x0][0x288] ;  /* 0x0000a200ff3a7b82 */ /* 0x000f620000000800 */
        /* <DEDUP_REMOVED lines=30> */
[----:B------:R-:W-:Y:S01]  /*2590*/  ULDC UR6, c[0x0][0x448] ;  /* 0x0001120000067ab9 */ /* 0x000fe20000000800 */
[C---:B------:R-:W-:Y:S01]  /*25a0*/  FMUL.FTZ R41, R0.reuse, R43 ;  /* 0x0000002b00297220 */ /* 0x040fe20000410000 */
[----:B------:R-:W-:Y:S01]  /*25b0*/  UISETP.NE.AND UP0, UPT, UR6, 0x1, UPT ;  /* 0x000000010600788c */ /* 0x000fe2000bf05270 */
[C---:B------:R-:W-:Y:S01]  /*25c0*/  FMUL.FTZ R70, R0.reuse, R44 ;  /* 0x0000002c00467220 */ /* 0x040fe20000410000 */
[C---:B------:R-:W-:Y:S01]  /*25d0*/  FMUL.FTZ R71, R0.reuse, R45 ;  /* 0x0000002d00477220 */ /* 0x040fe20000410000 */
[C---:B------:R-:W-:Y:S01]  /*25e0*/  FMUL.FTZ R42, R0.reuse, R46 ;  /* 0x0000002e002a7220 */ /* 0x040fe20000410000 */
[C---:B------:R-:W-:Y:S01]  /*25f0*/  FMUL.FTZ R43, R0.reuse, R47 ;  /* 0x0000002f002b7220 */ /* 0x040fe20000410000 */
[C---:B------:R-:W-:Y:S01]  /*2600*/  FMUL.FTZ R44, R0.reuse, R50 ;  /* 0x00000032002c7220 */ /* 0x040fe20000410000 */
[----:B------:R-:W-:Y:S01]  /*2610*/  PLOP3.LUT P1, PT, PT, PT, UP0, 0x80, 0x0 ;  /* 0x000000000000781c */ /* 0x000fe20003f2f008 */
[C---:B------:R-:W-:Y:S01]  /*2620*/  FMUL.FTZ R45, R0.reuse, R51 ;  /* 0x00000033002d7220 */ /* 0x040fe20000410000 */
[----:B------:R-:W-:Y:S01]  /*2630*/  PLOP3.LUT P2, PT, PT, PT, UP0, 0x80, 0x0 ;  /* 0x000000000000781c */ /* 0x000fe20003f4f008 */
[C---:B------:R-:W-:Y:S01]  /*2640*/  FMUL.FTZ R97, R0.reuse, R52 ;  /* 0x0000003400617220 */ /* 0x040fe20000410000 */
[C---:B------:R-:W-:Y:S01]  /*2650*/  FMUL.FTZ R98, R0.reuse, R53 ;  /* 0x0000003500627220 */ /* 0x040fe20000410000 */
[----:B------:R-:W-:Y:S01]  /*2660*/  @UP0 ULDC UR6, c[0x0][0x44c] ;  /* 0x0001130000060ab9 */ /* 0x000fe20000000800 */
        /* <DEDUP_REMOVED lines=9> */
[----:B------:R-:W-:Y:S01]  /*2700*/  FMUL.FTZ R49, R0, R27 ;  /* 0x0000001b00317220 */ /* 0x000fe20000410000 */
[----:B------:R-:W-:Y:S01]  /*2710*/  @P1 IMAD.HI.U32 R27, R108, UR6, RZ ;  /* 0x000000066c1b1c27 */ /* 0x000fe2000f8e00ff */
[----:B------:R-:W-:-:S03]  /*2720*/  @UP0 ULDC UR6, c[0x0][0x450] ;  /* 0x0001140000060ab9 */ /* 0x000fc60000000800 */
[C---:B------:R-:W-:Y:S01]  /*2730*/  FMUL.FTZ R48, R0.reuse, R26 ;  /* 0x0000001a00307220 */ /* 0x040fe20000410000 */
[C---:B------:R-:W-:Y:S01]  /*2740*/  FMUL.FTZ R26, R0.reuse, R35 ;  /* 0x00000023001a7220 */ /* 0x040fe20000410000 */
[C---:B------:R-:W-:Y:S01]  /*2750*/  FMUL.FTZ R107, R0.reuse, R33 ;  /* 0x00000021006b7220 */ /* 0x040fe20000410000 */
[----:B------:R-:W-:Y:S01]  /*2760*/  @P2 SHF.R.U32.HI R108, RZ, UR6, R27 ;  /* 0x00000006ff6c2c19 */ /* 0x000fe2000801161b */
[----:B------:R-:W-:Y:S01]  /*2770*/  IMAD.MOV.U32 R33, RZ, RZ, -0xa0 ;  /* 0xffffff60ff217424 */ /* 0x000fe200078e00ff */
[----:B------:R-:W-:Y:S01]  /*2780*/  ULDC.64 UR6, c[0x0][0x9e0] ;  /* 0x0002780000067ab9 */ /* 0x000fe20000000a00 */
[C---:B------:R-:W-:Y:S01]  /*2790*/  FMUL.FTZ R99, R0.reuse, R24 ;  /* 0x0000001800637220 */ /* 0x040fe20000410000 */
[----:B------:R-:W-:Y:S01]  /*27a0*/  UISETP.GE.AND UP1, UPT, UR7, 0x1, UPT ;  /* 0x000000010700788c */ /* 0x000fe2000bf26270 */
[----:B------:R-:W1:Y:S01]  /*27b0*/  SHFL.IDX PT, R35, R108, RZ, 0x1c1f ;  /* 0x001c1fff6c237589 */ /* 0x000e6200000e0000 */
[C---:B------:R-:W-:Y:S01]  /*27c0*/  FMUL.FTZ R100, R0.reuse, R25 ;  /* 0x0000001900647220 */ /* 0x040fe20000410000 */
[C---:B------:R-:W-:Y:S01]  /*27d0*/  FMUL.FTZ R101, R0.reuse, R28 ;  /* 0x0000001c00657220 */ /* 0x040fe20000410000 */
[----:B------:R-:W-:Y:S01]  /*27e0*/  FMUL.FTZ R102, R0, R29 ;  /* 0x0000001d00667220 */ /* 0x000fe20000410000 */
[----:B------:R-:W-:-:S02]  /*27f0*/  IMAD R33, R104, R33, 0xa1 ;  /* 0x000000a168217424 */ /* 0x000fc400078e0221 */
        /* <DEDUP_REMOVED lines=8> */
[----:B------:R-:W-:Y:S01]  /*2880*/  IMAD R30, R104, -0xa0, R17 ;  /* 0xffffff60681e7824 */ /* 0x000fe200078e0211 */
[----:B------:R-:W-:Y:S01]  /*2890*/  PLOP3.LUT P1, PT, PT, PT, UP1, 0x40, 0x0 ;  /* 0x000000000000781c */ /* 0x000fe20003f2e818 */
[----:B------:R-:W-:Y:S01]  /*28a0*/  IMAD R32, R18, -0x2, R33 ;  /* 0xfffffffe12207824 */ /* 0x000fe200078e0221 */
[----:B------:R-:W0:Y:S01]  /*28b0*/  MUFU.TANH R78, R78 ;  /* 0x0000004e004e7308 */ /* 0x000e220000002400 */
[----:B------:R-:W-:Y:S01]  /*28c0*/  VIADD R31, R30, 0xa0 ;  /* 0x000000a01e1f7836 */ /* 0x000fe20000000000 */
[----:B------:R1:W-:Y:S01]  /*28d0*/  @!P3 SYNCS.ARRIVE.TRANS64.RED.A1T0 RZ, [R106+URZ], RZ ;  /* 0x000000ff6affb9a7 */ /* 0x0003e2000810043f */
[----:B------:R-:W-:Y:S01]  /*28e0*/  VIADD R115, R33, 0xffffffff ;  /* 0xffffffff21737836 */ /* 0x000fe20000000000 */
[----:B-----5:R-:W-:Y:S01]  /*28f0*/  IADD3 R30, R32, -R58, R17 ;  /* 0x8000003a201e7210 */ /* 0x020fe20007ffe011 */
[----:B------:R-:W-:-:S02]  /*2900*/  IMAD R112, R18, -0x2, R31 ;  /* 0xfffffffe12707824 */ /* 0x000fc400078e021f */
[----:B------:R-:W-:Y:S01]  /*2910*/  VIADD R117, R32, 0xffffffff ;  /* 0xffffffff20757836 */ /* 0x000fe20000000000 */
[----:B------:R-:W0:Y:S01]  /*2920*/  MUFU.TANH R77, R77 ;  /* 0x0000004d004d7308 */ /* 0x000e220000002400 */
[C---:B------:R-:W-:Y:S02]  /*2930*/  VIADD R113, R30.reuse, UR6 ;  /* 0x000000061e717c36 */ /* 0x040fe40008000000 */
[----:B------:R-:W-:-:S03]  /*2940*/  VIADD R114, R30, UR20 ;  /* 0x000000141e727c36 */ /* 0x000fc60008000000 */
[----:B-1----:R-:W-:Y:S01]  /*2950*/  VIADDMNMX R106, R35, R113, R112, PT ;  /* 0x00000071236a7246 */ /* 0x002fe20003800170 */
[----:B------:R-:W-:Y:S01]  /*2960*/  IMAD.IADD R110, R114, 0x1, R35 ;  /* 0x00000001726e7824 */ /* 0x000fe200078e0223 */
[----:B------:R-:W1:Y:S08]  /*2970*/  MUFU.TANH R21, R21 ;  /* 0x0000001500157308 */ /* 0x000e700000002400 */
[----:B------:R-:W0:Y:S08]  /*2980*/  MUFU.TANH R72, R72 ;  /* 0x0000004800487308 */ /* 0x000e300000002400 */
        /* <DEDUP_REMOVED lines=49> */
[----:B------:R0:W0:Y:S08]  /*2ca0*/  MUFU.TANH R111, R37 ;  /* 0x00000025006f7308 */ /* 0x0000300000002400 */
[----:B------:R-:W0:Y:S08]  /*2cb0*/  MUFU.TANH R28, R28 ;  /* 0x0000001c001c7308 */ /* 0x000e300000002400 */
[----:B------:R-:W0:Y:S01]  /*2cc0*/  MUFU.TANH R27, R27 ;  /* 0x0000001b001b7308 */ /* 0x000e220000002400 */
[----:B-1234-:R-:W-:Y:S05]  /*2cd0*/  @P1 BRA `(.L_x_647) ;  /* 0x0000000000541947 */ /* 0x01efea0003800000 */
[----:B------:R-:W-:Y:S01]  /*2ce0*/  IADD3 R30, R17, -R58, R35 ;  /* 0x8000003a111e7210 */ /* 0x000fe20007ffe023 */
[----:B------:R-:W-:Y:S03]  /*2cf0*/  BSSY B0, `(.L_x_648) ;  /* 0x0000010000007945 */ /* 0x000fe60003800000 */
[----:B------:R-:W-:-:S13]  /*2d00*/  ISETP.GT.AND P1, PT, R30, -0x1, PT ;  /* 0xffffffff1e00780c */ /* 0x000fda0003f24270 */
[----:B------:R-:W-:Y:S05]  /*2d10*/  @P1 BRA `(.L_x_649) ;  /* 0x0000000000201947 */ /* 0x000fea0003800000 */
[----:B------:R-:W-:Y:S01]  /*2d20*/  UISETP.NE.AND UP2, UPT, UR7, 0x1, UPT ;  /* 0x000000010700788c */ /* 0x000fe2000bf45270 */
[----:B------:R-:W-:-:S05]  /*2d30*/  LOP3.LUT R30, RZ, R30, RZ, 0x33, !PT ;  /* 0x0000001eff1e7212 */ /* 0x000fca00078e33ff */
[----:B------:R-:W-:-:S05]  /*2d40*/  PLOP3.LUT P1, PT, PT, PT, UP2, 0x80, 0x0 ;  /* 0x000000000000781c */ /* 0x000fca0003f2f028 */
[----:B------:R-:W-:-:S08]  /*2d50*/  @UP2 ULDC.64 UR10, c[0x0][0x9e8] ;  /* 0x00027a00000a2ab9 */ /* 0x000fd00000000a00 */
[----:B------:R-:W-:-:S05]  /*2d60*/  @P1 IMAD.HI.U32 R31, R30, UR10, RZ ;  /* 0x0000000a1e1f1c27 */ /* 0x000fca000f8e00ff */
[----:B------:R-:W-:-:S04]  /*2d70*/  @P1 SHF.R.U32.HI R30, RZ, UR11, R31 ;  /* 0x0000000bff1e1c19 */ /* 0x000fc8000801161f */
[----:B------:R-:W-:Y:S01]  /*2d80*/  LOP3.LUT R30, RZ, R30, RZ, 0x33, !PT ;  /* 0x0000001eff1e7212 */ /* 0x000fe200078e33ff */
[----:B------:R-:W-:Y:S06]  /*2d90*/  BRA `(.L_x_650) ;  /* 0x0000000000147947 */ /* 0x000fec0003800000 */
.L_x_649:
[----:B------:R-:W-:-:S06]  /*2da0*/  UISETP.NE.AND UP2, UPT, UR7, 0x1, UPT ;  /* 0x000000010700788c */ /* 0x000fcc000bf45270 */
[----:B------:R-:W-:-:S05]  /*2db0*/  PLOP3.LUT P1, PT, PT, PT, UP2, 0x80, 0x0 ;  /* 0x000000000000781c */ /* 0x000fca0003f2f028 */
[----:B------:R-:W-:-:S08]  /*2dc0*/  @UP2 ULDC.64 UR10, c[0x0][0x9e8] ;  /* 0x00027a00000a2ab9 */ /* 0x000fd00000000a00 */
[----:B------:R-:W-:-:S05]  /*2dd0*/  @P1 IMAD.HI.U32 R31, R30, UR10, RZ ;  /* 0x0000000a1e1f1c27 */ /* 0x000fca000f8e00ff */
[----:B------:R-:W-:-:S07]  /*2de0*/  @P1 SHF.R.U32.HI R30, RZ, UR11, R31 ;  /* 0x0000000bff1e1c19 */ /* 0x000fce000801161f */
.L_x_650:
[----:B------:R-:W-:Y:S05]  /*2df0*/  BSYNC B0 ;  /* 0x0000000000007941 */ /* 0x000fea0003800000 */
.L_x_648:
[----:B------:R-:W-:-:S05]  /*2e00*/  IMAD R31, R30, UR7, R117 ;  /* 0x000000071e1f7c24 */ /* 0x000fca000f8e0275 */
[----:B------:R-:W-:Y:S02]  /*2e10*/  VIMNMX R110, R110, R31, !PT ;  /* 0x0000001f6e6e7248 */ /* 0x000fe40007fe0100 */
[----:B------:R-:W-:-:S07]  /*2e20*/  VIADDMNMX R106, R31, UR7, R106, PT ;  /* 0x000000071f6a7c46 */ /* 0x000fce000b80016a */
.L_x_647:
[C---:B------:R-:W-:Y:S02]  /*2e30*/  ISETP.GE.AND P5, PT, R115.reuse, 0x9, PT ;  /* 0x000000097300780c */ /* 0x040fe40003fa6270 */
[C---:B------:R-:W-:Y:S02]  /*2e40*/  ISETP.GE.AND P1, PT, R115.reuse, 0x2, PT ;  /* 0x000000027300780c */ /* 0x040fe40003f26270 */
[----:B------:R-:W-:Y:S02]  /*2e50*/  ISETP.GE.AND P4, PT, R115, 0xa, PT ;  /* 0x0000000a7300780c */ /* 0x000fe40003f86270 */
[----:B------:R-:W-:Y:S02]  /*2e60*/  ISETP.GT.AND P2, PT, R110, 0x1, !P1 ;  /* 0x000000016e00780c */ /* 0x000fe40004f44270 */
[----:B------:R-:W-:Y:S02]  /*2e70*/  LOP3.LUT R16, R16, 0xfffffffd, RZ, 0xc0, !PT ;  /* 0xfffffffd10107812 */ /* 0x000fe400078ec0ff */
[----:B------:R-:W-:-:S02]  /*2e80*/  ISETP.LT.OR P3, PT, R106, 0x2, P2 ;  /* 0x000000026a00780c */ /* 0x000fc40001761670 */
[----:B------:R-:W-:Y:S02]  /*2e90*/  ISETP.GT.AND P2, PT, R110, 0x8, !P5 ;  /* 0x000000086e00780c */ /* 0x000fe40006f44270 */
[----:B------:R-:W-:Y:S02]  /*2ea0*/  @P5 LOP3.LUT R16, R16, 0x2, RZ, 0xfc, !PT ;  /* 0x0000000210105812 */ /* 0x000fe400078efcff */
[----:B------:R-:W-:Y:S02]  /*2eb0*/  FSEL R88, R88, -INF , !P3 ;  /* 0xff80000058587808 */ /* 0x000fe40005800000 */
[----:B------:R-:W-:Y:S02]  /*2ec0*/  LOP3.LUT R16, R16, 0xfffffffb, RZ, 0xc0, !PT ;  /* 0xfffffffb10107812 */ /* 0x000fe400078ec0ff */
[----:B------:R-:W-:Y:S02]  /*2ed0*/  ISETP.GT.AND P3, PT, R110, 0x9, !P4 ;  /* 0x000000096e00780c */ /* 0x000fe40006764270 */
[----:B------:R-:W-:-:S02]  /*2ee0*/  ISETP.LT.OR P2, PT, R106, 0x9, P2 ;  /* 0x000000096a00780c */ /* 0x000fc40001741670 */
[----:B------:R-:W-:Y:S02]  /*2ef0*/  @P4 LOP3.LUT R16, R16, 0x4, RZ, 0xfc, !PT ;  /* 0x0000000410104812 */ /* 0x000fe400078efcff */
[----:B------:R-:W-:Y:S02]  /*2f00*/  ISETP.LT.OR P3, PT, R106, 0xa, P3 ;  /* 0x0000000a6a00780c */ /* 0x000fe40001f61670 */
[----:B------:R-:W-:Y:S02]  /*2f10*/  FSEL R90, R90, -INF , !P2 ;  /* 0xff8000005a5a7808 */ /* 0x000fe40005000000 */
[C---:B------:R-:W-:Y:S02]  /*2f20*/  ISETP.GE.AND P2, PT, R115.reuse, 0x11, PT ;  /* 0x000000117300780c */ /* 0x040fe40003f46270 */
[----:B------:R-:W-:Y:S02]  /*2f30*/  ISETP.GE.AND P4, PT, R115, 0x12, PT ;  /* 0x000000127300780c */ /* 0x000fe40003f86270 */
[----:B0-----:R-:W-:-:S02]  /*2f40*/  FSEL R89, R89, -INF , !P3 ;  /* 0xff80000059597808 */ /* 0x001fc40005800000 */
[----:B------:R-:W-:Y:S02]  /*2f50*/  ISETP.GT.AND P3, PT, R110, 0x10, !P2 ;  /* 0x000000106e00780c */ /* 0x000fe40005764270 */
[----:B------:R-:W-:Y:S02]  /*2f60*/  LOP3.LUT R2, R2, 0xfffffffe, RZ, 0xc0, !PT ;  /* 0xfffffffe02027812 */ /* 0x000fe400078ec0ff */
[----:B------:R-:W-:Y:S02]  /*2f70*/  ISETP.LT.OR P3, PT, R106, 0x11, P3 ;  /* 0x000000116a00780c */ /* 0x000fe40001f61670 */
[----:B------:R-:W-:Y:S02]  /*2f80*/  LOP3.LUT R16, R16, 0x7fffffff, RZ, 0xc0, !PT ;  /* 0x7fffffff10107812 */ /* 0x000fe400078ec0ff */
[----:B------:R-:W-:Y:S02]  /*2f90*/  FSEL R92, R92, -INF , !P3 ;  /* 0xff8000005c5c7808 */ /* 0x000fe40005800000 */
[----:B------:R-:W-:-:S02]  /*2fa0*/  @P4 LOP3.LUT R2, R2, 0x1, RZ, 0xfc, !PT ;  /* 0x0000000102024812 */ /* 0x000fc400078efcff */
[----:B------:R-:W-:Y:S02]  /*2fb0*/  ISETP.GT.AND P3, PT, R110, 0x11, !P4 ;  /* 0x000000116e00780c */ /* 0x000fe40006764270 */
[----:B------:R-:W-:Y:S02]  /*2fc0*/  ISETP.GE.AND P4, PT, R115, 0x19, PT ;  /* 0x000000197300780c */ /* 0x000fe40003f86270 */
[----:B------:R-:W-:Y:S02]  /*2fd0*/  ISETP.LT.OR P3, PT, R106, 0x12, P3 ;  /* 0x000000126a00780c */ /* 0x000fe40001f61670 */
[----:B------:R-:W-:Y:S02]  /*2fe0*/  LOP3.LUT R2, R2, 0xfffffffd, RZ, 0xc0, !PT ;  /* 0xfffffffd02027812 */ /* 0x000fe400078ec0ff */
[----:B------:R-:W-:Y:S02]  /*2ff0*/  FSEL R91, R91, -INF , !P3 ;  /* 0xff8000005b5b7808 */ /* 0x000fe40005800000 */
[----:B------:R-:W-:-:S04]  /*3000*/  ISETP.GT.AND P3, PT, R110, 0x18, !P4 ;  /* 0x000000186e00780c */ /* 0x000fc80006764270 */
[----:B------:R-:W-:Y:S02]  /*3010*/  ISETP.LT.OR P3, PT, R106, 0x19, P3 ;  /* 0x000000196a00780c */ /* 0x000fe40001f61670 */
[----:B------:R-:W-:Y:S02]  /*3020*/  @P4 LOP3.LUT R16, R16, 0x80000000, RZ, 0xfc, !PT ;  /* 0x8000000010104812 */ /* 0x000fe400078efcff */
[----:B------:R-:W-:Y:S02]  /*3030*/  ISETP.GE.AND P4, PT, R115, 0x1a, PT ;  /* 0x0000001a7300780c */ /* 0x000fe40003f86270 */
[----:B------:R-:W-:Y:S02]  /*3040*/  LOP3.LUT R16, R16, 0xbfffffff, RZ, 0xc0, !PT ;  /* 0xbfffffff10107812 */ /* 0x000fe400078ec0ff */
[----:B------:R-:W-:Y:S02]  /*3050*/  FSEL R30, R94, -INF , !P3 ;  /* 0xff8000005e1e7808 */ /* 0x000fe40005800000 */
[----:B------:R-:W-:-:S04]  /*3060*/  ISETP.GT.AND P3, PT, R110, 0x19, !P4 ;  /* 0x000000196e00780c */ /* 0x000fc80006764270 */
[----:B------:R-:W-:-:S03]  /*3070*/  ISETP.LT.OR P3, PT, R106, 0x1a, P3 ;  /* 0x0000001a6a00780c */ /* 0x000fc60001f61670 */
        /* <DEDUP_REMOVED lines=136> */
[----:B------:R-:W-:Y:S01]  /*3900*/  ISETP.GT.AND P3, PT, R110, 0x78, !P4 ;  /* 0x000000786e00780c */ /* 0x000fe20006764270 */
[----:B------:R-:W0:Y:S03]  /*3910*/  SHFL.IDX PT, R87, R108, 0x1, 0x1c1f ;  /* 0x003c1f006c577f89 */ /* 0x000e2600000e0000 */
        /* <DEDUP_REMOVED lines=8> */
[----:B------:R-:W-:Y:S01]  /*39a0*/  ISETP.GE.AND P4, PT, R115, 0x81, PT ;  /* 0x000000817300780c */ /* 0x000fe20003f86270 */
[----:B0-----:R-:W-:Y:S01]  /*39b0*/  IMAD.IADD R94, R114, 0x1, R87 ;  /* 0x00000001725e7824 */ /* 0x001fe200078e0257 */
[----:B------:R-:W-:Y:S02]  /*39c0*/  LOP3.LUT R16, R16, 0xffffffdf, RZ, 0xc0, !PT ;  /* 0xffffffdf10107812 */ /* 0x000fe400078ec0ff */
[----:B------:R-:W-:Y:S02]  /*39d0*/  FSEL R77, R98, -INF , !P3 ;  /* 0xff800000624d7808 */ /* 0x000fe40005800000 */
[----:B------:R-:W-:Y:S02]  /*39e0*/  ISETP.GT.AND P3, PT, R110, 0x80, !P4 ;  /* 0x000000806e00780c */ /* 0x000fe40006764270 */
[----:B------:R-:W-:-:S02]  /*39f0*/  VIADDMNMX R85, R87, R113, R112, PT ;  /* 0x0000007157557246 */ /* 0x000fc40003800170 */
        /* <DEDUP_REMOVED lines=9> */
[----:B------:R-:W-:Y:S02]  /*3a90*/  FSEL R79, R100, -INF , !P3 ;  /* 0xff800000644f7808 */ /* 0x000fe40005800000 */
[----:B------:R-:W-:Y:S02]  /*3aa0*/  LOP3.LUT R16, R16, 0xfffffff7, RZ, 0xc0, !PT ;  /* 0xfffffff710107812 */ /* 0x000fe400078ec0ff */
[----:B------:R-:W-:-:S04]  /*3ab0*/  ISETP.GT.AND P3, PT, R110, 0x88, !P4 ;  /* 0x000000886e00780c */ /* 0x000fc80006764270 */
[----:B------:R-:W-:-:S03]  /*3ac0*/  ISETP.LT.OR P3, PT, R106, 0x89, P3 ;  /* 0x000000896a00780c */ /* 0x000fc60001f61670 */
[----:B------:R-:W-:Y:S02]  /*3ad0*/  @P4 LOP3.LUT R16, R16, 0x8, RZ, 0xfc, !PT ;  /* 0x0000000810104812 */ /* 0x000fe400078efcff */
[----:B------:R-:W-:Y:S02]  /*3ae0*/  ISETP.GE.AND P4, PT, R115, 0x8a, PT ;  /* 0x0000008a7300780c */ /* 0x000fe40003f86270 */
[----:B------:R-:W-:Y:S02]  /*3af0*/  FSEL R81, R101, -INF , !P3 ;  /* 0xff80000065517808 */ /* 0x000fe40005800000 */
[----:B------:R-:W-:Y:S02]  /*3b00*/  ISETP.GT.AND P3, PT, R110, 0x89, !P4 ;  /* 0x000000896e00780c */ /* 0x000fe40006764270 */
[----:B------:R-:W-:Y:S02]  /*3b10*/  LOP3.LUT R16, R16, 0xfffffffe, RZ, 0xc0, !PT ;  /* 0xfffffffe10107812 */ /* 0x000fe400078ec0ff */
[----:B------:R-:W-:-:S04]  /*3b20*/  ISETP.LT.OR P3, PT, R106, 0x8a, P3 ;  /* 0x0000008a6a00780c */ /* 0x000fc80001f61670 */
[----:B------:R-:W-:Y:S02]  /*3b30*/  FSEL R84, R102, -INF , !P3 ;  /* 0xff80000066547808 */ /* 0x000fe40005800000 */
[----:B------:R-:W-:Y:S02]  /*3b40*/  ISETP.GE.AND P3, PT, R115, 0x91, PT ;  /* 0x000000917300780c */ /* 0x000fe40003f66270 */
[----:B------:R-:W-:Y:S02]  /*3b50*/  @P4 LOP3.LUT R2, R2, 0x2, RZ, 0xfc, !PT ;  /* 0x0000000202024812 */ /* 0x000fe400078efcff */
[----:B------:R-:W-:Y:S02]  /*3b60*/  ISETP.GT.AND P4, PT, R110, 0x90, !P3 ;  /* 0x000000906e00780c */ /* 0x000fe40005f84270 */
[----:B------:R-:W-:Y:S02]  /*3b70*/  LOP3.LUT R2, R2, 0xfffffffb, RZ, 0xc0, !PT ;  /* 0xfffffffb02027812 */ /* 0x000fe400078ec0ff */
[----:B------:R-:W-:-:S04]  /*3b80*/  ISETP.LT.OR P4, PT, R106, 0x91, P4 ;  /* 0x000000916a00780c */ /* 0x000fc80002781670 */
[----:B------:R-:W-:Y:S02]  /*3b90*/  FSEL R83, R103, -INF , !P4 ;  /* 0xff80000067537808 */ /* 0x000fe40006000000 */
[----:B------:R-:W-:-:S04]  /*3ba0*/  ISETP.GE.AND P4, PT, R115, 0x92, PT ;  /* 0x000000927300780c */ /* 0x000fc80003f86270 */
[----:B------:R-:W-:-:S04]  /*3bb0*/  ISETP.GT.AND P5, PT, R110, 0x91, !P4 ;  /* 0x000000916e00780c */ /* 0x000fc800067a4270 */
[----:B------:R-:W-:-:S04]  /*3bc0*/  ISETP.LT.OR P5, PT, R106, 0x92, P5 ;  /* 0x000000926a00780c */ /* 0x000fc80002fa1670 */
[----:B------:R-:W-:Y:S02]  /*3bd0*/  FSEL R82, R107, -INF , !P5 ;  /* 0xff8000006b527808 */ /* 0x000fe40006800000 */
[----:B------:R-:W-:-:S04]  /*3be0*/  ISETP.GE.AND P5, PT, R115, 0x99, PT ;  /* 0x000000997300780c */ /* 0x000fc80003fa6270 */
[----:B------:R-:W-:-:S04]  /*3bf0*/  ISETP.GT.AND P6, PT, R110, 0x98, !P5 ;  /* 0x000000986e00780c */ /* 0x000fc80006fc4270 */
[----:B------:R-:W-:-:S04]  /*3c00*/  ISETP.LT.OR P6, PT, R106, 0x99, P6 ;  /* 0x000000996a00780c */ /* 0x000fc800037c1670 */
[----:B------:R-:W-:Y:S02]  /*3c10*/  FSEL R80, R109, -INF , !P6 ;  /* 0xff8000006d507808 */ /* 0x000fe40007000000 */
[----:B------:R-:W-:-:S13]  /*3c20*/  ISETP.GE.AND P6, PT, R115, 0x1, PT ;  /* 0x000000017300780c */ /* 0x000fda0003fc6270 */
[----:B------:R-:W-:Y:S02]  /*3c30*/  @P6 LOP3.LUT R16, R16, 0x1, RZ, 0xfc, !PT ;  /* 0x0000000110106812 */ /* 0x000fe400078efcff */
[----:B------:R-:W-:-:S04]  /*3c40*/  ISETP.GT.AND P6, PT, R110, RZ, !P6 ;  /* 0x000000ff6e00720c */ /* 0x000fc800077c4270 */
[----:B------:R-:W-:-:S04]  /*3c50*/  ISETP.LT.OR P6, PT, R106, 0x1, P6 ;  /* 0x000000016a00780c */ /* 0x000fc800037c1670 */
[----:B------:R-:W-:Y:S02]  /*3c60*/  FSEL R93, R3, -INF , !P6 ;  /* 0xff800000035d7808 */ /* 0x000fe40007000000 */
[----:B------:R-:W-:-:S13]  /*3c70*/  ISETP.GE.AND P6, PT, R115, 0x9a, PT ;  /* 0x0000009a7300780c */ /* 0x000fda0003fc6270 */
[----:B------:R-:W-:Y:S02]  /*3c80*/  @P6 LOP3.LUT R2, R2, 0x4, RZ, 0xfc, !PT ;  /* 0x0000000402026812 */ /* 0x000fe400078efcff */
[----:B------:R-:W-:-:S04]  /*3c90*/  ISETP.GT.AND P6, PT, R110, 0x99, !P6 ;  /* 0x000000996e00780c */ /* 0x000fc800077c4270 */
[----:B------:R-:W-:-:S04]  /*3ca0*/  ISETP.LT.OR P6, PT, R106, 0x9a, P6 ;  /* 0x0000009a6a00780c */ /* 0x000fc800037c1670 */
[----:B------:R-:W-:Y:S02]  /*3cb0*/  FSEL R3, R111, -INF , !P6 ;  /* 0xff8000006f037808 */ /* 0x000fe40007000000 */
[----:B------:R-:W-:-:S13]  /*3cc0*/  PLOP3.LUT P6, PT, PT, PT, UP1, 0x40, 0x0 ;  /* 0x000000000000781c */ /* 0x000fda0003fce818 */
[----:B------:R-:W-:Y:S05]  /*3cd0*/  @P6 BRA `(.L_x_651) ;  /* 0x00000000005c6947 */ /* 0x000fea0003800000 */
        /* <DEDUP_REMOVED lines=8> */
[----:B------:R-:W-:Y:S01]  /*3d60*/  @P6 IMAD.HI.U32 R87, R86, UR10, RZ ;  /* 0x0000000a56576c27 */ /* 0x000fe2000f8e00ff */
[----:B------:R-:W-:-:S13]  /*3d70*/  PLOP3.LUT P6, PT, PT, PT, UP2, 0x80, 0x0 ;  /* 0x000000000000781c */ /* 0x000fda0003fcf028 */
[----:B------:R-:W-:-:S04]  /*3d80*/  @P6 SHF.R.U32.HI R86, RZ, UR11, R87 ;  /* 0x0000000bff566c19 */ /* 0x000fc80008011657 */
[----:B------:R-:W-:Y:S01]  /*3d90*/  LOP3.LUT R86, RZ, R86, RZ, 0x33, !PT ;  /* 0x00000056ff567212 */ /* 0x000fe200078e33ff */
[----:B------:R-:W-:Y:S06]  /*3da0*/  BRA `(.L_x_654) ;  /* 0x0000000000187947 */ /* 0x000fec0003800000 */
.L_x_653:
[----:B------:R-:W-:-:S06]  /*3db0*/  UISETP.NE.AND UP2, UPT, UR7, 0x1, UPT ;  /* 0x000000010700788c */ /* 0x000fcc000bf45270 */
[----:B------:R-:W-:-:S05]  /*3dc0*/  PLOP3.LUT P6, PT, PT, PT, UP2, 0x80, 0x0 ;  /* 0x000000000000781c */ /* 0x000fca0003fcf028 */
[----:B------:R-:W-:-:S08]  /*3dd0*/  @UP2 ULDC.64 UR10, c[0x0][0x9e8] ;  /* 0x00027a00000a2ab9 */ /* 0x000fd00000000a00 */
[----:B------:R-:W-:Y:S01]  /*3de0*/  @P6 IMAD.HI.U32 R87, R86, UR10, RZ ;  /* 0x0000000a56576c27 */ /* 0x000fe2000f8e00ff */
[----:B------:R-:W-:-:S13]  /*3df0*/  PLOP3.LUT P6, PT, PT, PT, UP2, 0x80, 0x0 ;  /* 0x000000000000781c */ /* 0x000fda0003fcf028 */
[----:B------:R-:W-:-:S07]  /*3e00*/  @P6 SHF.R.U32.HI R86, RZ, UR11, R87 ;  /* 0x0000000bff566c19 */ /* 0x000fce0008011657 */
.L_x_654:
[----:B------:R-:W-:Y:S05]  /*3e10*/  BSYNC B0 ;  /* 0x0000000000007941 */ /* 0x000fea0003800000 */
.L_x_652:
[----:B------:R-:W-:-:S05]  /*3e20*/  IMAD R86, R86, UR7, R117 ;  /* 0x0000000756567c24 */ /* 0x000fca000f8e0275 */
[----:B------:R-:W-:Y:S02]  /*3e30*/  VIMNMX R94, R94, R86, !PT ;  /* 0x000000565e5e7248 */ /* 0x000fe40007fe0100 */
[----:B------:R-:W-:-:S07]  /*3e40*/  VIADDMNMX R85, R86, UR7, R85, PT ;  /* 0x0000000756557c46 */ /* 0x000fce000b800155 */
.L_x_651:
[C---:B------:R-:W-:Y:S01]  /*3e50*/  ISETP.GT.AND P1, PT, R94.reuse, 0x1, !P1 ;  /* 0x000000015e00780c */ /* 0x040fe20004f24270 */
[----:B------:R-:W-:Y:S01]  /*3e60*/  ULDC UR21, c[0x0][0x988] ;  /* 0x0002620000157ab9 */ /* 0x000fe20000000800 */
[----:B------:R-:W-:Y:S01]  /*3e70*/  ISETP.GT.AND P2, PT, R94, 0x10, !P2 ;  /* 0x000000105e00780c */ /* 0x000fe20005744270 */
[----:B------:R-:W-:Y:S01]  /*3e80*/  IMAD.U32 R97, RZ, RZ, UR21 ;  /* 0x00000015ff617e24 */ /* 0x000fe2000f8e00ff */
[C---:B------:R-:W-:Y:S01]  /*3e90*/  ISETP.LT.OR P1, PT, R85.reuse, 0x2, P1 ;  /* 0x000000025500780c */ /* 0x040fe20000f21670 */
[----:B------:R-:W-:Y:S01]  /*3ea0*/  @UP0 ULDC UR10, c[0x0][0x44c] ;  /* 0x00011300000a0ab9 */ /* 0x000fe20000000800 */
[----:B------:R-:W-:Y:S01]  /*3eb0*/  ISETP.LT.OR P2, PT, R85, 0x11, P2 ;  /* 0x000000115500780c */ /* 0x000fe20001741670 */
[----:B------:R-:W-:Y:S01]  /*3ec0*/  UIMAD.WIDE.U32 UR10, UR40, UR10, URZ ;  /* 0x0000000a280a72a5 */ /* 0x000fe2000f8e003f */
[----:B------:R-:W-:Y:S01]  /*3ed0*/  FSEL R5, R5, -INF , !P1 ;  /* 0xff80000005057808 */ /* 0x000fe20004800000 */
[----:B------:R-:W-:Y:S01]  /*3ee0*/  @UP0 ULDC UR14, c[0x0][0x450] ;  /* 0x00011400000e0ab9 */ /* 0x000fe20000000800 */
[----:B------:R-:W-:Y:S01]  /*3ef0*/  LOP3.LUT P1, RZ, R16, 0x2, RZ, 0xc0, !PT ;  /* 0x0000000210ff7812 */ /* 0x000fe2000782c0ff */
[----:B------:R-:W-:Y:S01]  /*3f00*/  UMOV UR12, UR40 ;  /* 0x00000028000c7c82 */ /* 0x000fe20008000000 */
[----:B------:R-:W-:Y:S01]  /*3f10*/  FSEL R86, R9, -INF , !P2 ;  /* 0xff80000009567808 */ /* 0x000fe20005000000 */
[----:B------:R-:W-:Y:S01]  /*3f20*/  @UP0 USHF.R.U32.HI UR12, URZ, UR14, UR11 ;  /* 0x0000000e3f0c0299 */ /* 0x000fe2000801160b */
[----:B------:R-:W-:-:S02]  /*3f30*/  ISETP.GT.AND P1, PT, R94, 0x8, !P1 ;  /* 0x000000085e00780c */ /* 0x000fc40004f24270 */
[C---:B------:R-:W-:Y:S02]  /*3f40*/  LOP3.LUT P2, RZ, R16.reuse, 0x4000000, RZ, 0xc0, !PT ;  /* 0x0400000010ff7812 */ /* 0x040fe4000784c0ff */
[----:B------:R-:W-:Y:S02]  /*3f50*/  ISETP.LT.OR P1, PT, R85, 0x9, P1 ;  /* 0x000000095500780c */ /* 0x000fe40000f21670 */
[C---:B------:R-:W-:Y:S02]  /*3f60*/  LOP3.LUT P6, RZ, R16.reuse, 0x2000000, RZ, 0xc0, !PT ;  /* 0x0200000010ff7812 */ /* 0x040fe400078cc0ff */
[----:B------:R-:W-:Y:S02]  /*3f70*/  FSEL R7, R7, -INF , !P1 ;  /* 0xff80000007077808 */ /* 0x000fe40004800000 */
[----:B------:R-:W-:Y:S02]  /*3f80*/  LOP3.LUT P1, RZ, R16, 0x4, RZ, 0xc0, !PT ;  /* 0x0000000410ff7812 */ /* 0x000fe4000782c0ff */
[----:B------:R-:W-:-:S02]  /*3f90*/  FMNMX.FTZ R9, R93, R88, !PT ;  /* 0x000000585d097209 */ /* 0x000fc40007810000 */
[C---:B------:R-:W-:Y:S02]  /*3fa0*/  ISETP.GT.AND P1, PT, R94.reuse, 0x9, !P1 ;  /* 0x000000095e00780c */ /* 0x040fe40004f24270 */
[C---:B------:R-:W-:Y:S02]  /*3fb0*/  ISETP.GT.AND P3, PT, R94.reuse, 0x90, !P3 ;  /* 0x000000905e00780c */ /* 0x040fe40005f64270 */
[----:B------:R-:W-:Y:S02]  /*3fc0*/  ISETP.LT.OR P1, PT, R85, 0xa, P1 ;  /* 0x0000000a5500780c */ /* 0x000fe40000f21670 */
[----:B------:R-:W-:Y:S02]  /*3fd0*/  ISETP.GT.AND P4, PT, R94, 0x91, !P4 ;  /* 0x000000915e00780c */ /* 0x000fe40006784270 */
[----:B------:R-:W-:Y:S02]  /*3fe0*/  FSEL R8, R8, -INF , !P1 ;  /* 0xff80000008087808 */ /* 0x000fe40004800000 */
[----:B------:R-:W-:-:S02]  /*3ff0*/  LOP3.LUT P1, RZ, R2, 0x1, RZ, 0xc0, !PT ;  /* 0x0000000102ff7812 */ /* 0x000fc4000782c0ff */
[C---:B------:R-:W-:Y:S02]  /*4000*/  ISETP.LT.OR P3, PT, R85.reuse, 0x91, P3 ;  /* 0x000000915500780c */ /* 0x040fe40001f61670 */
[C---:B------:R-:W-:Y:S02]  /*4010*/  ISETP.GT.AND P1, PT, R94.reuse, 0x11, !P1 ;  /* 0x000000115e00780c */ /* 0x040fe40004f24270 */
[----:B------:R-:W-:Y:S02]  /*4020*/  ISETP.GT.AND P5, PT, R94, 0x98, !P5 ;  /* 0x000000985e00780c */ /* 0x000fe40006fa4270 */
[C---:B------:R-:W-:Y:S02]  /*4030*/  ISETP.LT.OR P1, PT, R85.reuse, 0x12, P1 ;  /* 0x000000125500780c */ /* 0x040fe40000f21670 */
[----:B------:R-:W-:Y:S02]  /*4040*/  ISETP.LT.OR P4, PT, R85, 0x92, P4 ;  /* 0x000000925500780c */ /* 0x000fe40002781670 */
[----:B------:R-:W-:-:S02]  /*4050*/  FSEL R87, R10, -INF , !P1 ;  /* 0xff8000000a577808 */ /* 0x000fc40004800000 */
[----:B------:R-:W-:Y:S02]  /*4060*/  LOP3.LUT P1, RZ, R16, 0x80000000, RZ, 0xc0, !PT ;  /* 0x8000000010ff7812 */ /* 0x000fe4000782c0ff */
[----:B------:R-:W-:Y:S02]  /*4070*/  FMNMX.FTZ R10, R90, R9, !PT ;  /* 0x000000095a0a7209 */ /* 0x000fe40007810000 */
[----:B------:R-:W-:Y:S02]  /*4080*/  ISETP.GT.AND P1, PT, R94, 0x18, !P1 ;  /* 0x000000185e00780c */ /* 0x000fe40004f24270 */
[----:B------:R-:W-:Y:S02]  /*4090*/  FMNMX.FTZ R9, R89, R10, !PT ;  /* 0x0000000a59097209 */ /* 0x000fe40007810000 */
[----:B------:R-:W-:Y:S02]  /*40a0*/  ISETP.LT.OR P1, PT, R85, 0x19, P1 ;  /* 0x000000195500780c */ /* 0x000fe40000f21670 */
[----:B------:R-:W-:-:S02]  /*40b0*/  FMNMX.FTZ R10, R92, R9, !PT ;  /* 0x000000095c0a7209 */ /* 0x000fc40007810000 */
[----:B------:R-:W-:Y:S02]  /*40c0*/  FSEL R11, R11, -INF , !P1 ;  /* 0xff8000000b0b7808 */ /* 0x000fe40004800000 */
[----:B------:R-:W-:Y:S02]  /*40d0*/  LOP3.LUT P1, RZ, R16, 0x40000000, RZ, 0xc0, !PT ;  /* 0x4000000010ff7812 */ /* 0x000fe4000782c0ff */
[----:B------:R-:W-:Y:S02]  /*40e0*/  FMNMX.FTZ R9, R91, R10, !PT ;  /* 0x0000000a5b097209 */ /* 0x000fe40007810000 */
[----:B------:R-:W-:Y:S02]  /*40f0*/  ISETP.GT.AND P1, PT, R94, 0x19, !P1 ;  /* 0x000000195e00780c */ /* 0x000fe40004f24270 */
[----:B------:R-:W-:Y:S02]  /*4100*/  FMNMX.FTZ R10, R30, R9, !PT ;  /* 0x000000091e0a7209 */ /* 0x000fe40007810000 */
[----:B------:R-:W-:-:S02]  /*4110*/  ISETP.LT.OR P1, PT, R85, 0x1a, P1 ;  /* 0x0000001a5500780c */ /* 0x000fc40000f21670 */
[----:B------:R-:W-:Y:S02]  /*4120*/  FMNMX.FTZ R9, R31, R10, !PT ;  /* 0x0000000a1f097209 */ /* 0x000fe40007810000 */
[----:B------:R-:W-:Y:S02]  /*4130*/  FSEL R12, R12, -INF , !P1 ;  /* 0xff8000000c0c7808 */ /* 0x000fe40004800000 */
[----:B------:R-:W-:Y:S02]  /*4140*/  LOP3.LUT P1, RZ, R16, 0x20000000, RZ, 0xc0, !PT ;  /* 0x2000000010ff7812 */ /* 0x000fe4000782c0ff */
[----:B------:R-:W-:Y:S02]  /*4150*/  FMNMX.FTZ R10, R32, R9, !PT ;  /* 0x00000009200a7209 */ /* 0x000fe40007810000 */
[----:B------:R-:W-:Y:S02]  /*4160*/  ISETP.GT.AND P1, PT, R94, 0x20, !P1 ;  /* 0x000000205e00780c */ /* 0x000fe40004f24270 */
[----:B------:R-:W-:-:S02]  /*4170*/  FMNMX.FTZ R9, R33, R10, !PT ;  /* 0x0000000a21097209 */ /* 0x000fc40007810000 */
[----:B------:R-:W-:Y:S02]  /*4180*/  ISETP.LT.OR P1, PT, R85, 0x21, P1 ;  /* 0x000000215500780c */ /* 0x000fe40000f21670 */
[----:B------:R-:W-:Y:S02]  /*4190*/  FMNMX.FTZ R10, R34, R9, !PT ;  /* 0x00000009220a7209 */ /* 0x000fe40007810000 */
[----:B------:R-:W-:Y:S02]  /*41a0*/  FSEL R13, R13, -INF , !P1 ;  /* 0xff8000000d0d7808 */ /* 0x000fe40004800000 */
[----:B------:R-:W-:Y:S02]  /*41b0*/  LOP3.LUT P1, RZ, R16, 0x10000000, RZ, 0xc0, !PT ;  /* 0x1000000010ff7812 */ /* 0x000fe4000782c0ff */
[----:B------:R-:W-:Y:S02]  /*41c0*/  FMNMX.FTZ R9, R35, R10, !PT ;  /* 0x0000000a23097209 */ /* 0x000fe40007810000 */
[----:B------:R-:W-:-:S02]  /*41d0*/  ISETP.GT.AND P1, PT, R94, 0x21, !P1 ;  /* 0x000000215e00780c */ /* 0x000fc40004f24270 */
[----:B------:R-:W-:Y:S02]  /*41e0*/  FMNMX.FTZ R10, R36, R9, !PT ;  /* 0x00000009240a7209 */ /* 0x000fe40007810000 */
[----:B------:R-:W-:Y:S02]  /*41f0*/  ISETP.LT.OR P1, PT, R85, 0x22, P1 ;  /* 0x000000225500780c */ /* 0x000fe40000f21670 */
[----:B------:R-:W-:Y:S02]  /*4200*/  FMNMX.FTZ R9, R37, R10, !PT ;  /* 0x0000000a25097209 */ /* 0x000fe40007810000 */
[----:B------:R-:W-:Y:S02]  /*4210*/  FSEL R14, R14, -INF , !P1 ;  /* 0xff8000000e0e7808 */ /* 0x000fe40004800000 */
[----:B------:R-:W-:Y:S02]  /*4220*/  LOP3.LUT P1, RZ, R16, 0x8000000, RZ, 0xc0, !PT ;  /* 0x0800000010ff7812 */ /* 0x000fe4000782c0ff */
[----:B------:R-:W-:-:S02]  /*4230*/  FMNMX.FTZ R10, R38, R9, !PT ;  /* 0x00000009260a7209 */ /* 0x000fc40007810000 */
[----:B------:R-:W-:Y:S02]  /*4240*/  ISETP.GT.AND P1, PT, R94, 0x28, !P1 ;  /* 0x000000285e00780c */ /* 0x000fe40004f24270 */
[----:B------:R-:W-:Y:S02]  /*4250*/  FMNMX.FTZ R9, R39, R10, !PT ;  /* 0x0000000a27097209 */ /* 0x000fe40007810000 */
[----:B------:R-:W-:Y:S02]  /*4260*/  ISETP.LT.OR P1, PT, R85, 0x29, P1 ;  /* 0x000000295500780c */ /* 0x000fe40000f21670 */
[----:B------:R-:W-:Y:S02]  /*4270*/  FMNMX.FTZ R10, R50, R9, !PT ;  /* 0x00000009320a7209 */ /* 0x000fe40007810000 */
[----:B------:R-:W-:Y:S02]  /*4280*/  FSEL R15, R15, -INF , !P1 ;  /* 0xff8000000f0f7808 */ /* 0x000fe40004800000 */
[----:B------:R-:W-:-:S02]  /*4290*/  ISETP.GT.AND P1, PT, R94, 0x29, !P2 ;  /* 0x000000295e00780c */ /* 0x000fc40005724270 */
[----:B------:R-:W-:Y:S02]  /*42a0*/  LOP3.LUT P2, RZ, R16, 0x8000, RZ, 0xc0, !PT ;  /* 0x0000800010ff7812 */ /* 0x000fe4000784c0ff */
[----:B------:R-:W-:Y:S02]  /*42b0*/  ISETP.LT.OR P1, PT, R85, 0x2a, P1 ;  /* 0x0000002a5500780c */ /* 0x000fe40000f21670 */
[----:B------:R-:W-:Y:S02]  /*42c0*/  FMNMX.FTZ R9, R51, R10, !PT ;  /* 0x0000000a33097209 */ /* 0x000fe40007810000 */
[----:B------:R-:W-:Y:S02]  /*42d0*/  FSEL R20, R20, -INF , !P1 ;  /* 0xff80000014147808 */ /* 0x000fe40004800000 */
[----:B------:R-:W-:Y:S02]  /*42e0*/  ISETP.GT.AND P1, PT, R94, 0x30, !P6 ;  /* 0x000000305e00780c */ /* 0x000fe40007724270 */
[----:B------:R-:W-:-:S02]  /*42f0*/  LOP3.LUT P6, RZ, R16, 0x4000, RZ, 0xc0, !PT ;  /* 0x0000400010ff7812 */ /* 0x000fc400078cc0ff */
        /* <DEDUP_REMOVED lines=17> */
[----:B------:R-:W-:-:S02]  /*4410*/  LOP3.LUT P1, RZ, R16, 0x400000, RZ, 0xc0, !PT ;  /* 0x0040000010ff7812 */ /* 0x000fc4000782c0ff */
[----:B------:R-:W-:Y:S02]  /*4420*/  FMNMX.FTZ R10, R68, R9, !PT ;  /* 0x00000009440a7209 */ /* 0x000fe40007810000 */
[----:B------:R-:W-:Y:S02]  /*4430*/  ISETP.GT.AND P1, PT, R94, 0x39, !P1 ;  /* 0x000000395e00780c */ /* 0x000fe40004f24270 */
[----:B------:R-:W-:Y:S02]  /*4440*/  FMNMX.FTZ R9, R69, R10, !PT ;  /* 0x0000000a45097209 */ /* 0x000fe40007810000 */
[----:B------:R-:W-:Y:S02]  /*4450*/  ISETP.LT.OR P1, PT, R85, 0x3a, P1 ;  /* 0x0000003a5500780c */ /* 0x000fe40000f21670 */
[----:B------:R-:W-:Y:S02]  /*4460*/  FMNMX.FTZ R10, R70, R9, !PT ;  /* 0x00000009460a7209 */ /* 0x000fe40007810000 */
        /* <DEDUP_REMOVED lines=29> */
[----:B------:R-:W-:Y:S01]  /*4640*/  LOP3.LUT P1, RZ, R16, 0x20000, RZ, 0xc0, !PT ;  /* 0x0002000010ff7812 */ /* 0x000fe2000782c0ff */
[----:B------:R-:W0:Y:S01]  /*4650*/  SHFL.BFLY PT, R10, R9, 0x2, 0x1f ;  /* 0x0c401f00090a7f89 */ /* 0x000e2200000e0000 */
[----:B------:R-:W-:-:S02]  /*4660*/  FSEL R25, R25, -INF , !P3 ;  /* 0xff80000019197808 */ /* 0x000fc40005800000 */
[----:B------:R-:W-:Y:S02]  /*4670*/  ISETP.GT.AND P1, PT, R94, 0x50, !P1 ;  /* 0x000000505e00780c */ /* 0x000fe40004f24270 */
[C---:B------:R-:W-:Y:S02]  /*4680*/  ISETP.LT.OR P5, PT, R85.reuse, 0x99, P5 ;  /* 0x000000995500780c */ /* 0x040fe40002fa1670 */
[----:B------:R-:W-:Y:S02]  /*4690*/  ISETP.LT.OR P1, PT, R85, 0x51, P1 ;  /* 0x000000515500780c */ /* 0x000fe40000f21670 */
[----:B------:R-:W-:Y:S02]  /*46a0*/  FSEL R26, R26, -INF , !P4 ;  /* 0xff8000001a1a7808 */ /* 0x000fe40006000000 */
[----:B------:R-:W-:Y:S02]  /*46b0*/  FSEL R61, R61, -INF , !P1 ;  /* 0xff8000003d3d7808 */ /* 0x000fe40004800000 */
[----:B------:R-:W-:-:S02]  /*46c0*/  LOP3.LUT P1, RZ, R16, 0x10000, RZ, 0xc0, !PT ;  /* 0x0001000010ff7812 */ /* 0x000fc4000782c0ff */
[----:B------:R-:W-:Y:S02]  /*46d0*/  FSEL R28, R28, -INF , !P5 ;  /* 0xff8000001c1c7808 */ /* 0x000fe40006800000 */
[----:B------:R-:W-:Y:S02]  /*46e0*/  ISETP.GT.AND P1, PT, R94, 0x51, !P1 ;  /* 0x000000515e00780c */ /* 0x000fe40004f24270 */
[----:B------:R-:W-:Y:S02]  /*46f0*/  R2UR UR13, R105 ;  /* 0x00000000690d72ca */ /* 0x000fe400000e0000 */
[----:B------:R-:W-:Y:S02]  /*4700*/  ISETP.LT.OR P1, PT, R85, 0x52, P1 ;  /* 0x000000525500780c */ /* 0x000fe40000f21670 */
[----:B0-----:R-:W-:Y:S02]  /*4710*/  FMNMX.FTZ R95, R9, R10, !PT ;  /* 0x0000000a095f7209 */ /* 0x001fe40007810000 */
[----:B------:R-:W-:-:S02]  /*4720*/  FSEL R62, R62, -INF , !P1 ;  /* 0xff8000003e3e7808 */ /* 0x000fc40004800000 */
[----:B------:R-:W-:Y:S01]  /*4730*/  ISETP.GT.AND P1, PT, R94, 0x58, !P2 ;  /* 0x000000585e00780c */ /* 0x000fe20005724270 */
[----:B------:R-:W0:Y:S01]  /*4740*/  SHFL.BFLY PT, R10, R95, 0x1, 0x1f ;  /* 0x0c201f005f0a7f89 */ /* 0x000e2200000e0000 */
[----:B------:R-:W-:Y:S02]  /*4750*/  LOP3.LUT P2, RZ, R16, 0x10, RZ, 0xc0, !PT ;  /* 0x0000001010ff7812 */ /* 0x000fe4000784c0ff */
[----:B------:R-:W-:Y:S01]  /*4760*/  ISETP.LT.OR P1, PT, R85, 0x59, P1 ;  /* 0x000000595500780c */ /* 0x000fe20000f21670 */
[----:B------:R-:W-:-:S03]  /*4770*/  UIADD3 UR10, UR13, UR12, URZ ;  /* 0x0000000c0d0a7290 */ /* 0x000fc6000fffe03f */
[----:B------:R-:W-:Y:S01]  /*4780*/  FSEL R63, R63, -INF , !P1 ;  /* 0xff8000003f3f7808 */ /* 0x000fe20004800000 */
[----:B------:R-:W-:Y:S01]  /*4790*/  UIADD3 UR6, UR10, UR6, URZ ;  /* 0x000000060a067290 */ /* 0x000fe2000fffe03f */
[----:B------:R-:W-:Y:S02]  /*47a0*/  ISETP.GT.AND P1, PT, R94, 0x59, !P6 ;  /* 0x000000595e00780c */ /* 0x000fe40007724270 */
[----:B------:R-:W-:Y:S02]  /*47b0*/  LOP3.LUT P6, RZ, R16, 0x8, RZ, 0xc0, !PT ;  /* 0x0000000810ff7812 */ /* 0x000fe400078cc0ff */
[----:B------:R-:W-:-:S04]  /*47c0*/  ISETP.LT.OR P1, PT, R85, 0x5a, P1 ;  /* 0x0000005a5500780c */ /* 0x000fc80000f21670 */
[----:B------:R-:W-:Y:S02]  /*47d0*/  FSEL R64, R64, -INF , !P1 ;  /* 0xff80000040407808 */ /* 0x000fe40004800000 */
[----:B------:R-:W-:-:S04]  /*47e0*/  LOP3.LUT P1, RZ, R16, 0x2000, RZ, 0xc0, !PT ;  /* 0x0000200010ff7812 */ /* 0x000fc8000782c0ff */
[----:B------:R-:W-:Y:S02]  /*47f0*/  ISETP.GT.AND P1, PT, R94, 0x60, !P1 ;  /* 0x000000605e00780c */ /* 0x000fe40004f24270 */
[----:B0-----:R-:W-:Y:S02]  /*4800*/  FMNMX.FTZ R10, R95, R10, !PT ;  /* 0x0000000a5f0a7209 */ /* 0x001fe40007810000 */
[----:B------:R-:W-:-:S03]  /*4810*/  ISETP.LT.OR P1, PT, R85, 0x61, P1 ;  /* 0x000000615500780c */ /* 0x000fc60000f21670 */
[----:B------:R-:W-:Y:S01]  /*4820*/  FFMA.FTZ R98, R10, R97, -8 ;  /* 0xc10000000a627423 */ /* 0x000fe20000010061 */
[----:B------:R-:W-:Y:S02]  /*4830*/  FSEL R40, R40, -INF , !P1 ;  /* 0xff80000028287808 */ /* 0x000fe40004800000 */
[----:B------:R-:W-:-:S04]  /*4840*/  LOP3.LUT P1, RZ, R16, 0x1000, RZ, 0xc0, !PT ;  /* 0x0000100010ff7812 */ /* 0x000fc8000782c0ff */
[----:B------:R-:W-:-:S04]  /*4850*/  ISETP.GT.AND P1, PT, R94, 0x61, !P1 ;  /* 0x000000615e00780c */ /* 0x000fc80004f24270 */
[----:B------:R-:W-:-:S04]  /*4860*/  ISETP.LT.OR P1, PT, R85, 0x62, P1 ;  /* 0x000000625500780c */ /* 0x000fc80000f21670 */
        /* <DEDUP_REMOVED lines=29> */
[----:B------:R-:W-:Y:S02]  /*4a40*/  ISETP.GT.AND P1, PT, R94, 0x81, !P2 ;  /* 0x000000815e00780c */ /* 0x000fe40005724270 */
[----:B------:R-:W-:Y:S02]  /*4a50*/  LOP3.LUT P2, RZ, R2, 0x2, RZ, 0xc0, !PT ;  /* 0x0000000202ff7812 */ /* 0x000fe4000784c0ff */
[----:B------:R-:W-:-:S04]  /*4a60*/  ISETP.LT.OR P1, PT, R85, 0x82, P1 ;  /* 0x000000825500780c */ /* 0x000fc80000f21670 */
[----:B------:R-:W-:Y:S02]  /*4a70*/  FSEL R49, R49, -INF , !P1 ;  /* 0xff80000031317808 */ /* 0x000fe40004800000 */
[----:B------:R-:W-:Y:S02]  /*4a80*/  ISETP.GT.AND P1, PT, R94, 0x88, !P6 ;  /* 0x000000885e00780c */ /* 0x000fe40007724270 */
[----:B------:R-:W-:Y:S02]  /*4a90*/  LOP3.LUT P6, RZ, R16, 0x1, RZ, 0xc0, !PT ;  /* 0x0000000110ff7812 */ /* 0x000fe400078cc0ff */
[----:B------:R-:W-:-:S04]  /*4aa0*/  ISETP.LT.OR P1, PT, R85, 0x89, P1 ;  /* 0x000000895500780c */ /* 0x000fc80000f21670 */
[----:B------:R-:W-:Y:S02]  /*4ab0*/  FSEL R29, R29, -INF , !P1 ;  /* 0xff8000001d1d7808 */ /* 0x000fe40004800000 */
[----:B------:R-:W-:-:S04]  /*4ac0*/  FSETP.NEU.FTZ.AND P1, PT, R10, -INF , PT ;  /* 0xff8000000a00780b */ /* 0x000fc80003f3d000 */
[----:B------:R-:W-:Y:S02]  /*4ad0*/  FSEL R98, R98, RZ, P1 ;  /* 0x000000ff62627208 */ /* 0x000fe40000800000 */
[----:B------:R-:W-:Y:S02]  /*4ae0*/  ISETP.GT.AND P1, PT, R94, RZ, !P6 ;  /* 0x000000ff5e00720c */ /* 0x000fe40007724270 */
[----:B------:R-:W-:Y:S01]  /*4af0*/  LOP3.LUT P6, RZ, R2, 0x4, RZ, 0xc0, !PT ;  /* 0x0000000402ff7812 */ /* 0x000fe200078cc0ff */
[----:B------:R-:W-:-:S01]  /*4b00*/  FFMA.FTZ R95, R39, UR21, -R98 ;  /* 0x00000015275f7c23 */ /* 0x000fc20008010862 */
[----:B------:R-:W-:Y:S01]  /*4b10*/  ISETP.LT.OR P1, PT, R85, 0x1, P1 ;  /* 0x000000015500780c */ /* 0x000fe20000f21670 */
[----:B------:R-:W-:-:S01]  /*4b20*/  FFMA.FTZ R39, R50, UR21, -R98 ;  /* 0x0000001532277c23 */ /* 0x000fc20008010862 */
[--C-:B------:R-:W-:Y:S01]  /*4b30*/  FFMA.FTZ R97, R51, UR21, -R98.reuse ;  /* 0x0000001533617c23 */ /* 0x100fe20008010862 */
[----:B------:R-:W-:-:S01]  /*4b40*/  FFMA.FTZ R51, R53, UR21, -R98 ;  /* 0x0000001535337c23 */ /* 0x000fc20008010862 */
[----:B------:R-:W-:Y:S01]  /*4b50*/  FSEL R96, R4, -INF , !P1 ;  /* 0xff80000004607808 */ /* 0x000fe20004800000 */
[----:B------:R-:W-:-:S01]  /*4b60*/  FFMA.FTZ R4, R93, UR21, -R98 ;  /* 0x000000155d047c23 */ /* 0x000fc20008010862 */
[--C-:B------:R-:W-:Y:S01]  /*4b70*/  FFMA.FTZ R93, R88, UR21, -R98.reuse ;  /* 0x00000015585d7c23 */ /* 0x100fe20008010862 */
[----:B------:R-:W-:-:S01]  /*4b80*/  FFMA.FTZ R88, R90, UR21, -R98 ;  /* 0x000000155a587c23 */ /* 0x000fc20008010862 */
[--C-:B------:R-:W-:Y:S01]  /*4b90*/  FFMA.FTZ R90, R92, UR21, -R98.reuse ;  /* 0x000000155c5a7c23 */ /* 0x100fe20008010862 */
[----:B------:R-:W-:Y:S01]  /*4ba0*/  FMNMX.FTZ R92, R96, R5, !PT ;  /* 0x00000005605c7209 */ /* 0x000fe20007810000 */
[--C-:B------:R-:W-:Y:S01]  /*4bb0*/  FFMA.FTZ R53, R54, UR21, -R98.reuse ;  /* 0x0000001536357c23 */ /* 0x100fe20008010862 */
[----:B------:R-:W-:Y:S01]  /*4bc0*/  ISETP.GT.AND P1, PT, R94, 0x89, !P2 ;  /* 0x000000895e00780c */ /* 0x000fe20005724270 */
[----:B------:R-:W-:Y:S01]  /*4bd0*/  MUFU.EX2 R4, R4 ;  /* 0x0000000400047308 */ /* 0x000fe20000000800 */
[----:B------:R-:W-:Y:S01]  /*4be0*/  FMNMX.FTZ R9, R7, R92, !PT ;  /* 0x0000005c07097209 */ /* 0x000fe20007810000 */
[--C-:B------:R-:W-:Y:S01]  /*4bf0*/  FFMA.FTZ R89, R89, UR21, -R98.reuse ;  /* 0x0000001559597c23 */ /* 0x100fe20008010862 */
[----:B------:R-:W-:Y:S01]  /*4c00*/  ISETP.LT.OR P1, PT, R85, 0x8a, P1 ;  /* 0x0000008a5500780c */ /* 0x000fe20000f21670 */
[--C-:B------:R-:W-:Y:S01]  /*4c10*/  FFMA.FTZ R91, R91, UR21, -R98.reuse ;  /* 0x000000155b5b7c23 */ /* 0x100fe20008010862 */
[----:B------:R-:W-:Y:S01]  /*4c20*/  FMNMX.FTZ R9, R8, R9, !PT ;  /* 0x0000000908097209 */ /* 0x000fe20007810000 */
[--C-:B------:R-:W-:Y:S01]  /*4c30*/  FFMA.FTZ R30, R30, UR21, -R98.reuse ;  /* 0x000000151e1e7c23 */ /* 0x100fe20008010862 */
[----:B------:R-:W-:Y:S01]  /*4c40*/  FSEL R24, R24, -INF , !P1 ;  /* 0xff80000018187808 */ /* 0x000fe20004800000 */
[----:B------:R-:W-:Y:S01]  /*4c50*/  MUFU.EX2 R93, R93 ;  /* 0x0000005d005d7308 */ /* 0x000fe20000000800 */
[----:B------:R-:W-:Y:S01]  /*4c60*/  FMNMX.FTZ R92, R86, R9, !PT ;  /* 0x00000009565c7209 */ /* 0x000fe20007810000 */
[--C-:B------:R-:W-:Y:S01]  /*4c70*/  FFMA.FTZ R31, R31, UR21, -R98.reuse ;  /* 0x000000151f1f7c23 */ /* 0x100fe20008010862 */
[----:B------:R-:W-:Y:S01]  /*4c80*/  ISETP.GT.AND P2, PT, R94, 0x99, !P6 ;  /* 0x000000995e00780c */ /* 0x000fe20007744270 */
[--C-:B------:R-:W-:Y:S01]  /*4c90*/  FFMA.FTZ R32, R32, UR21, -R98.reuse ;  /* 0x0000001520207c23 */ /* 0x100fe20008010862 */
[----:B------:R-:W-:Y:S01]  /*4ca0*/  FMNMX.FTZ R92, R87, R92, !PT ;  /* 0x0000005c575c7209 */ /* 0x000fe20007810000 */
[--C-:B------:R-:W-:Y:S01]  /*4cb0*/  FFMA.FTZ R33, R33, UR21, -R98.reuse ;  /* 0x0000001521217c23 */ /* 0x100fe20008010862 */
[----:B------:R-:W-:Y:S01]  /*4cc0*/  ISETP.LT.OR P2, PT, R85, 0x9a, P2 ;  /* 0x0000009a5500780c */ /* 0x000fe20001741670 */
[----:B------:R-:W-:Y:S01]  /*4cd0*/  MUFU.EX2 R88, R88 ;  /* 0x0000005800587308 */ /* 0x000fe20000000800 */
[----:B------:R-:W-:Y:S01]  /*4ce0*/  FMNMX.FTZ R9, R11, R92, !PT ;  /* 0x0000005c0b097209 */ /* 0x000fe20007810000 */
[--C-:B------:R-:W-:Y:S01]  /*4cf0*/  FFMA.FTZ R34, R34, UR21, -R98.reuse ;  /* 0x0000001522227c23 */ /* 0x100fe20008010862 */
[----:B------:R-:W-:Y:S01]  /*4d00*/  FSEL R27, R27, -INF , !P2 ;  /* 0xff8000001b1b7808 */ /* 0x000fe20005000000 */
[--C-:B------:R-:W-:Y:S01]  /*4d10*/  FFMA.FTZ R35, R35, UR21, -R98.reuse ;  /* 0x0000001523237c23 */ /* 0x100fe20008010862 */
[----:B------:R-:W-:Y:S01]  /*4d20*/  FMNMX.FTZ R92, R12, R9, !PT ;  /* 0x000000090c5c7209 */ /* 0x000fe20007810000 */
[--C-:B------:R-:W-:Y:S01]  /*4d30*/  FFMA.FTZ R36, R36, UR21, -R98.reuse ;  /* 0x0000001524247c23 */ /* 0x100fe20008010862 */
[----:B------:R-:W-:-:S01]  /*4d40*/  FFMA.FTZ R37, R37, UR21, -R98 ;  /* 0x0000001525257c23 */ /* 0x000fc20008010862 */
[----:B------:R-:W0:Y:S01]  /*4d50*/  MUFU.EX2 R89, R89 ;  /* 0x0000005900597308 */ /* 0x000e220000000800 */
[----:B------:R-:W-:Y:S01]  /*4d60*/  FMNMX.FTZ R9, R13, R92, !PT ;  /* 0x0000005c0d097209 */ /* 0x000fe20007810000 */
[--C-:B------:R-:W-:Y:S01]  /*4d70*/  FFMA.FTZ R38, R38, UR21, -R98.reuse ;  /* 0x0000001526267c23 */ /* 0x100fe20008010862 */
[----:B------:R-:W-:-:S01]  /*4d80*/  FFMA.FTZ R52, R52, UR21, -R98 ;  /* 0x0000001534347c23 */ /* 0x000fc20008010862 */
[--C-:B------:R-:W-:Y:S01]  /*4d90*/  FFMA.FTZ R66, R66, UR21, -R98.reuse ;  /* 0x0000001542427c23 */ /* 0x100fe20008010862 */
[----:B------:R-:W-:Y:S01]  /*4da0*/  FMNMX.FTZ R92, R14, R9, !PT ;  /* 0x000000090e5c7209 */ /* 0x000fe20007810000 */
[--C-:B------:R-:W-:Y:S01]  /*4db0*/  FFMA.FTZ R68, R68, UR21, -R98.reuse ;  /* 0x0000001544447c23 */ /* 0x100fe20008010862 */
[----:B------:R-:W-:-:S01]  /*4dc0*/  FFMA.FTZ R70, R70, UR21, -R98 ;  /* 0x0000001546467c23 */ /* 0x000fc20008010862 */
[----:B------:R-:W-:Y:S01]  /*4dd0*/  MUFU.EX2 R90, R90 ;  /* 0x0000005a005a7308 */ /* 0x000fe20000000800 */
[----:B------:R-:W-:Y:S01]  /*4de0*/  FMNMX.FTZ R9, R15, R92, !PT ;  /* 0x0000005c0f097209 */ /* 0x000fe20007810000 */
[--C-:B------:R-:W-:Y:S01]  /*4df0*/  FFMA.FTZ R84, R84, UR21, -R98.reuse ;  /* 0x0000001554547c23 */ /* 0x100fe20008010862 */
[----:B------:R-:W-:-:S01]  /*4e00*/  FFMA.FTZ R82, R82, UR21, -R98 ;  /* 0x0000001552527c23 */ /* 0x000fc20008010862 */
[----:B------:R-:W-:Y:S01]  /*4e10*/  FFMA.FTZ R80, R80, UR21, -R98 ;  /* 0x0000001550507c23 */ /* 0x000fe20008010862 */
[----:B------:R-:W-:-:S03]  /*4e20*/  FMNMX.FTZ R92, R20, R9, !PT ;  /* 0x00000009145c7209 */ /* 0x000fc60007810000 */
[----:B------:R-:W-:Y:S01]  /*4e30*/  MUFU.EX2 R91, R91 ;  /* 0x0000005b005b7308 */ /* 0x000fe20000000800 */
[----:B------:R-:W-:Y:S02]  /*4e40*/  FMNMX.FTZ R9, R21, R92, !PT ;  /* 0x0000005c15097209 */ /* 0x000fe40007810000 */
[----:B0-----:R-:W-:Y:S02]  /*4e50*/  F2FP.SATFINITE.E4M3.F32.PACK_AB_MERGE_C R152, R89, R88, RZ ;  /* 0x000000585998723e */ /* 0x001fe400048070ff */
[----:B------:R-:W-:Y:S02]  /*4e60*/  FMNMX.FTZ R92, R72, R9, !PT ;  /* 0x00000009485c7209 */ /* 0x000fe40007810000 */
[----:B------:R-:W-:Y:S01]  /*4e70*/  F2FP.SATFINITE.E4M3.F32.PACK_AB_MERGE_C R152, R93, R4, R152 ;  /* 0x000000045d98723e */ /* 0x000fe20004807098 */
        /* <DEDUP_REMOVED lines=9> */
[----:B------:R-:W-:Y:S01]  /*4f10*/  MUFU.EX2 R34, R34 ;  /* 0x0000002200227308 */ /* 0x000fe20000000800 */
[----:B------:R-:W-:Y:S02]  /*4f20*/  FMNMX.FTZ R9, R61, R50, !PT ;  /* 0x000000323d097209 */ /* 0x000fe40007810000 */
[----:B0-----:R-:W-:Y:S02]  /*4f30*/  F2FP.SATFINITE.E4M3.F32.PACK_AB_MERGE_C R154, R31, R30, RZ ;  /* 0x0000001e1f9a723e */ /* 0x001fe400048070ff */
[----:B------:R-:W-:Y:S02]  /*4f40*/  FMNMX.FTZ R92, R62, R9, !PT ;  /* 0x000000093e5c7209 */ /* 0x000fe40007810000 */
[----:B------:R-:W-:Y:S01]  /*4f50*/  F2FP.SATFINITE.E4M3.F32.PACK_AB_MERGE_C R154, R91, R90, R154 ;  /* 0x0000005a5b9a723e */ /* 0x000fe2000480709a */
[----:B------:R-:W0:Y:S01]  /*4f60*/  MUFU.EX2 R35, R35 ;  /* 0x0000002300237308 */ /* 0x000e220000000800 */
[----:B------:R-:W-:-:S04]  /*4f70*/  FMNMX.FTZ R9, R63, R92, !PT ;  /* 0x0000005c3f097209 */ /* 0x000fc80007810000 */
[----:B------:R-:W-:-:S03]  /*4f80*/  FMNMX.FTZ R9, R64, R9, !PT ;  /* 0x0000000940097209 */ /* 0x000fc60007810000 */
[----:B------:R-:W1:Y:S01]  /*4f90*/  MUFU.EX2 R33, R33 ;  /* 0x0000002100217308 */ /* 0x000e620000000800 */
[----:B------:R-:W-:-:S04]  /*4fa0*/  FMNMX.FTZ R92, R40, R9, !PT ;  /* 0x00000009285c7209 */ /* 0x000fc80007810000 */
[----:B------:R-:W-:-:S03]  /*4fb0*/  FMNMX.FTZ R9, R41, R92, !PT ;  /* 0x0000005c29097209 */ /* 0x000fc60007810000 */
[----:B------:R-:W-:Y:S01]  /*4fc0*/  MUFU.EX2 R36, R36 ;  /* 0x0000002400247308 */ /* 0x000fe20000000800 */
[----:B------:R-:W-:Y:S02]  /*4fd0*/  FMNMX.FTZ R54, R42, R9, !PT ;  /* 0x000000092a367209 */ /* 0x000fe40007810000 */
[----:B0-----:R-:W-:Y:S02]  /*4fe0*/  F2FP.SATFINITE.E4M3.F32.PACK_AB_MERGE_C R148, R35, R34, RZ ;  /* 0x000000222394723e */ /* 0x001fe400048070ff */
        /* <DEDUP_REMOVED lines=11> */
[----:B------:R-:W-:Y:S01]  /*50a0*/  FFMA.FTZ R81, R3, UR21, -R98 ;  /* 0x0000001503517c23 */ /* 0x000fe20008010862 */
[----:B------:R-:W-:Y:S01]  /*50b0*/  FMNMX.FTZ R92, R46, R9, !PT ;  /* 0x000000092e5c7209 */ /* 0x000fe20007810000 */
[----:B------:R-:W-:Y:S01]  /*50c0*/  MUFU.EX2 R37, R37 ;  /* 0x0000002500257308 */ /* 0x000fe20000000800 */
[----:B-1----:R-:W-:-:S02]  /*50d0*/  F2FP.SATFINITE.E4M3.F32.PACK_AB_MERGE_C R148, R33, R32, R148 ;  /* 0x000000202194723e */ /* 0x002fc40004807094 */
[----:B------:R-:W-:-:S04]  /*50e0*/  FMNMX.FTZ R9, R47, R92, !PT ;  /* 0x0000005c2f097209 */ /* 0x000fc80007810000 */
[----:B------:R-:W-:Y:S01]  /*50f0*/  FMNMX.FTZ R92, R48, R9, !PT ;  /* 0x00000009305c7209 */ /* 0x000fe20007810000 */
[----:B------:R-:W-:Y:S03]  /*5100*/  MUFU.EX2 R38, R38 ;  /* 0x0000002600267308 */ /* 0x000fe60000000800 */
[----:B------:R-:W-:-:S04]  /*5110*/  FMNMX.FTZ R92, R49, R92, !PT ;  /* 0x0000005c315c7209 */ /* 0x000fc80007810000 */
[----:B------:R-:W-:Y:S01]  /*5120*/  FMNMX.FTZ R9, R29, R92, !PT ;  /* 0x0000005c1d097209 */ /* 0x000fe20007810000 */
[----:B------:R-:W0:Y:S03]  /*5130*/  MUFU.EX2 R95, R95 ;  /* 0x0000005f005f7308 */ /* 0x000e260000000800 */
[----:B------:R-:W-:-:S04]  /*5140*/  FMNMX.FTZ R92, R24, R9, !PT ;  /* 0x00000009185c7209 */ /* 0x000fc80007810000 */
[----:B------:R-:W-:Y:S01]  /*5150*/  FMNMX.FTZ R9, R25, R92, !PT ;  /* 0x0000005c19097209 */ /* 0x000fe20007810000 */
[----:B------:R-:W-:Y:S03]  /*5160*/  MUFU.EX2 R39, R39 ;  /* 0x0000002700277308 */ /* 0x000fe60000000800 */
[----:B------:R-:W-:-:S04]  /*5170*/  FMNMX.FTZ R9, R26, R9, !PT ;  /* 0x000000091a097209 */ /* 0x000fc80007810000 */
[----:B------:R-:W-:Y:S01]  /*5180*/  FMNMX.FTZ R92, R28, R9, !PT ;  /* 0x000000091c5c7209 */ /* 0x000fe20007810000 */
[----:B------:R-:W-:Y:S01]  /*5190*/  MUFU.EX2 R50, R97 ;  /* 0x0000006100327308 */ /* 0x000fe20000000800 */
[----:B0-----:R-:W-:Y:S02]  /*51a0*/  F2FP.SATFINITE.E4M3.F32.PACK_AB_MERGE_C R150, R95, R38, RZ ;  /* 0x000000265f96723e */ /* 0x001fe400048070ff */
[----:B------:R-:W-:Y:S01]  /*51b0*/  FMNMX.FTZ R9, R27, R92, !PT ;  /* 0x0000005c1b097209 */ /* 0x000fe20007810000 */
[----:B------:R-:W-:-:S01]  /*51c0*/  FFMA.FTZ R92, R75, UR21, -R98 ;  /* 0x000000154b5c7c23 */ /* 0x000fc20008010862 */
[--C-:B------:R-:W-:Y:S01]  /*51d0*/  FFMA.FTZ R75, R78, UR21, -R98.reuse ;  /* 0x000000154e4b7c23 */ /* 0x100fe20008010862 */
[----:B------:R-:W-:-:S01]  /*51e0*/  FFMA.FTZ R78, R79, UR21, -R98 ;  /* 0x000000154f4e7c23 */ /* 0x000fc20008010862 */
[----:B------:R-:W-:Y:S01]  /*51f0*/  FFMA.FTZ R79, R83, UR21, -R98 ;  /* 0x00000015534f7c23 */ /* 0x000fe20008010862 */
[----:B------:R-:W0:Y:S01]  /*5200*/  SHFL.BFLY PT, R94, R9, 0x2, 0x1f ;  /* 0x0c401f00095e7f89 */ /* 0x000e2200000e0000 */
[----:B------:R-:W-:Y:S01]  /*5210*/  MUFU.EX2 R52, R52 ;  /* 0x0000003400347308 */ /* 0x000fe20000000800 */
[----:B------:R-:W-:-:S07]  /*5220*/  F2FP.SATFINITE.E4M3.F32.PACK_AB_MERGE_C R150, R37, R36, R150 ;  /* 0x000000242596723e */ /* 0x000fce0004807096 */
[----:B------:R-:W1:Y:S08]  /*5230*/  MUFU.EX2 R51, R51 ;  /* 0x0000003300337308 */ /* 0x000e700000000800 */
[----:B------:R-:W-:Y:S01]  /*5240*/  MUFU.EX2 R67, R67 ;  /* 0x0000004300437308 */ /* 0x000fe20000000800 */
[----:B0-----:R-:W-:-:S07]  /*5250*/  FMNMX.FTZ R94, R9, R94, !PT ;  /* 0x0000005e095e7209 */ /* 0x001fce0007810000 */
        /* <DEDUP_REMOVED lines=8> */
[----:B------:R-:W-:-:S03]  /*52e0*/  IMAD.U32 R94, RZ, RZ, UR21 ;  /* 0x00000015ff5e7e24 */ /* 0x000fc6000f8e00ff */
[C---:B------:R-:W-:Y:S01]  /*52f0*/  FSETP.NEU.FTZ.AND P1, PT, R9.reuse, -INF , PT ;  /* 0xff8000000900780b */ /* 0x040fe20003f3d000 */
[----:B------:R-:W-:-:S02]  /*5300*/  FFMA.FTZ R83, R9, R94, -8 ;  /* 0xc100000009537423 */ /* 0x000fc4000001005e */
[----:B------:R-:W-:Y:S01]  /*5310*/  MUFU.EX2 R65, R65 ;  /* 0x0000004100417308 */ /* 0x000fe20000000800 */
[----:B-1----:R-:W-:Y:S02]  /*5320*/  F2FP.SATFINITE.E4M3.F32.PACK_AB_MERGE_C R146, R66, R55, RZ ;  /* 0x000000374292723e */ /* 0x002fe400048070ff */
        /* <DEDUP_REMOVED lines=16> */
[----:B------:R-:W-:Y:S01]  /*5430*/  FADD.FTZ R73, R4, R93 ;  /* 0x0000005d04497221 */ /* 0x000fe20000010000 */
[----:B------:R-:W-:-:S01]  /*5440*/  FFMA.FTZ R74, R60, UR21, -R3 ;  /* 0x000000153c4a7c23 */ /* 0x000fc20008010803 */
[--C-:B------:R-:W-:Y:S01]  /*5450*/  FFMA.FTZ R8, R8, UR21, -R3.reuse ;  /* 0x0000001508087c23 */ /* 0x100fe20008010803 */
[----:B------:R-:W-:-:S01]  /*5460*/  FFMA.FTZ R60, R61, UR21, -R3 ;  /* 0x000000153d3c7c23 */ /* 0x000fc20008010803 */
[----:B------:R-:W-:Y:S01]  /*5470*/  FFMA.FTZ R61, R62, UR21, -R3 ;  /* 0x000000153e3d7c23 */ /* 0x000fe20008010803 */
[----:B------:R-:W-:-:S01]  /*5480*/  FADD.FTZ R62, R88, R73 ;  /* 0x00000049583e7221 */ /* 0x000fc20000010000 */
        /* <DEDUP_REMOVED lines=10> */
[----:B------:R-:W-:Y:S01]  /*5530*/  FFMA.FTZ R57, R57, UR21, -R3 ;  /* 0x0000001539397c23 */ /* 0x000fe20008010803 */
[----:B------:R-:W-:-:S01]  /*5540*/  FADD.FTZ R73, R91, R98 ;  /* 0x000000625b497221 */ /* 0x000fc20000010000 */
[--C-:B------:R-:W-:Y:S01]  /*5550*/  FFMA.FTZ R59, R59, UR21, -R3.reuse ;  /* 0x000000153b3b7c23 */ /* 0x100fe20008010803 */
[----:B------:R-:W-:-:S01]  /*5560*/  FFMA.FTZ R40, R40, UR21, -R3 ;  /* 0x0000001528287c23 */ /* 0x000fc20008010803 */
[----:B------:R-:W-:Y:S01]  /*5570*/  FFMA.FTZ R41, R41, UR21, -R3 ;  /* 0x0000001529297c23 */ /* 0x000fe20008010803 */
[----:B------:R-:W-:-:S01]  /*5580*/  FADD.FTZ R98, R30, R73 ;  /* 0x000000491e627221 */ /* 0x000fc20000010000 */
[----:B------:R-:W2:Y:S01]  /*5590*/  MUFU.EX2 R8, R8 ;  /* 0x0000000800087308 */ /* 0x000ea20000000800 */
[----:B0-----:R-:W-:-:S01]  /*55a0*/  FADD.FTZ R64, R83, R94 ;  /* 0x0000005e53407221 */ /* 0x001fc20000010000 */
[----:B------:R-:W-:Y:S01]  /*55b0*/  FFMA.FTZ R30, R42, UR21, -R3 ;  /* 0x000000152a1e7c23 */ /* 0x000fe20008010803 */
[----:B------:R-:W-:-:S01]  /*55c0*/  FADD.FTZ R87, R31, R98 ;  /* 0x000000621f577221 */ /* 0x000fc20000010000 */
[--C-:B------:R-:W-:Y:S01]  /*55d0*/  FFMA.FTZ R46, R46, UR21, -R3.reuse ;  /* 0x000000152e2e7c23 */ /* 0x100fe20008010803 */
[----:B------:R-:W-:-:S01]  /*55e0*/  FFMA.FTZ R47, R47, UR21, -R3 ;  /* 0x000000152f2f7c23 */ /* 0x000fc20008010803 */
[----:B------:R-:W-:Y:S01]  /*55f0*/  FFMA.FTZ R48, R48, UR21, -R3 ;  /* 0x0000001530307c23 */ /* 0x000fe20008010803 */
[----:B------:R-:W-:-:S01]  /*5600*/  FADD.FTZ R98, R32, R87 ;  /* 0x0000005720627221 */ /* 0x000fc20000010000 */
[----:B------:R-:W0:Y:S01]  /*5610*/  MUFU.EX2 R7, R7 ;  /* 0x0000000700077308 */ /* 0x000e220000000800 */
[----:B-1----:R-:W-:-:S01]  /*5620*/  FADD.FTZ R73, R5, R64 ;  /* 0x0000004005497221 */ /* 0x002fc20000010000 */
[----:B------:R-:W-:Y:S01]  /*5630*/  FFMA.FTZ R49, R49, UR21, -R3 ;  /* 0x0000001531317c23 */ /* 0x000fe20008010803 */
[----:B------:R-:W-:-:S01]  /*5640*/  FADD.FTZ R87, R33, R98 ;  /* 0x0000006221577221 */ /* 0x000fc20000010000 */
[--C-:B------:R-:W-:Y:S01]  /*5650*/  FFMA.FTZ R29, R29, UR21, -R3.reuse ;  /* 0x000000151d1d7c23 */ /* 0x100fe20008010803 */
[----:B------:R-:W-:-:S01]  /*5660*/  FFMA.FTZ R24, R24, UR21, -R3 ;  /* 0x0000001518187c23 */ /* 0x000fc20008010803 */
[----:B------:R-:W-:Y:S01]  /*5670*/  FFMA.FTZ R25, R25, UR21, -R3 ;  /* 0x0000001519197c23 */ /* 0x000fe20008010803 */
[----:B------:R-:W-:-:S01]  /*5680*/  FADD.FTZ R88, R34, R87 ;  /* 0x0000005722587221 */ /* 0x000fc20000010000 */
[----:B------:R-:W1:Y:S01]  /*5690*/  MUFU.EX2 R86, R86 ;  /* 0x0000005600567308 */ /* 0x000e620000000800 */
[----:B--2---:R-:W-:-:S01]  /*56a0*/  FADD.FTZ R64, R8, R73 ;  /* 0x0000004908407221 */ /* 0x004fc20000010000 */
[--C-:B------:R-:W-:Y:S01]  /*56b0*/  FFMA.FTZ R26, R26, UR21, -R3.reuse ;  /* 0x000000151a1a7c23 */ /* 0x100fe20008010803 */
[----:B------:R-:W-:-:S05]  /*56c0*/  FFMA.FTZ R28, R28, UR21, -R3 ;  /* 0x000000151c1c7c23 */ /* 0x000fca0008010803 */
[----:B------:R-:W2:Y:S01]  /*56d0*/  MUFU.EX2 R11, R11 ;  /* 0x0000000b000b7308 */ /* 0x000ea20000000800 */
[----:B0-----:R-:W-:-:S07]  /*56e0*/  FADD.FTZ R73, R7, R64 ;  /* 0x0000004007497221 */ /* 0x001fce0000010000 */
[----:B------:R-:W0:Y:S01]  /*56f0*/  MUFU.EX2 R96, R96 ;  /* 0x0000006000607308 */ /* 0x000e220000000800 */
[----:B-1----:R-:W-:-:S01]  /*5700*/  FADD.FTZ R64, R86, R73 ;  /* 0x0000004956407221 */ /* 0x002fc20000010000 */
[----:B------:R-:W-:Y:S01]  /*5710*/  FADD.FTZ R73, R35, R88 ;  /* 0x0000005823497221 */ /* 0x000fe20000010000 */
[----:B------:R-:W-:-:S03]  /*5720*/  FFMA.FTZ R35, R43, UR21, -R3 ;  /* 0x000000152b237c23 */ /* 0x000fc60008010803 */
[----:B------:R-:W-:Y:S02]  /*5730*/  FADD.FTZ R34, R36, R73 ;  /* 0x0000004924227221 */ /* 0x000fe40000010000 */
[----:B------:R-:W1:Y:S01]  /*5740*/  MUFU.EX2 R12, R12 ;  /* 0x0000000c000c7308 */ /* 0x000e620000000800 */
[----:B--2---:R-:W-:-:S01]  /*5750*/  FADD.FTZ R31, R11, R64 ;  /* 0x000000400b1f7221 */ /* 0x004fc20000010000 */
[----:B------:R-:W-:-:S04]  /*5760*/  FADD.FTZ R73, R37, R34 ;  /* 0x0000002225497221 */ /* 0x000fc80000010000 */
[----:B------:R-:W-:Y:S02]  /*5770*/  FADD.FTZ R34, R38, R73 ;  /* 0x0000004926227221 */ /* 0x000fe40000010000 */
[----:B------:R-:W2:Y:S01]  /*5780*/  MUFU.EX2 R13, R13 ;  /* 0x0000000d000d7308 */ /* 0x000ea20000000800 */
[----:B0-----:R-:W-:-:S01]  /*5790*/  FADD.FTZ R31, R96, R31 ;  /* 0x0000001f601f7221 */ /* 0x001fc20000010000 */
[----:B------:R-:W-:Y:S01]  /*57a0*/  FADD.FTZ R34, R95, R34 ;  /* 0x000000225f227221 */ /* 0x000fe20000010000 */
[----:B------:R-:W-:-:S04]  /*57b0*/  F2FP.SATFINITE.E4M3.F32.PACK_AB_MERGE_C R11, R96, R11, RZ ;  /* 0x0000000b600b723e */ /* 0x000fc800048070ff */
[----:B------:R-:W-:Y:S01]  /*57c0*/  F2FP.SATFINITE.E4M3.F32.PACK_AB_MERGE_C R155, R86, R7, R11 ;  /* 0x00000007569b723e */ /* 0x000fe2000480700b */
[----:B------:R-:W0:Y:S01]  /*57d0*/  MUFU.EX2 R14, R14 ;  /* 0x0000000e000e7308 */ /* 0x000e220000000800 */
[----:B-1----:R-:W-:-:S07]  /*57e0*/  FADD.FTZ R4, R12, R31 ;  /* 0x0000001f0c047221 */ /* 0x002fce0000010000 */
[----:B------:R-:W1:Y:S01]  /*57f0*/  MUFU.EX2 R85, R85 ;  /* 0x0000005500557308 */ /* 0x000e620000000800 */
[----:B--2---:R-:W-:-:S01]  /*5800*/  FADD.FTZ R31, R13, R4 ;  /* 0x000000040d1f7221 */ /* 0x004fc20000010000 */
[----:B------:R-:W-:-:S06]  /*5810*/  FFMA.FTZ R4, R44, UR21, -R3 ;  /* 0x000000152c047c23 */ /* 0x000fcc0008010803 */
[----:B------:R-:W2:Y:S01]  /*5820*/  MUFU.EX2 R15, R15 ;  /* 0x0000000f000f7308 */ /* 0x000ea20000000800 */
[----:B0-----:R-:W-:-:S01]  /*5830*/  FADD.FTZ R32, R14, R31 ;  /* 0x0000001f0e207221 */ /* 0x001fc20000010000 */
[----:B------:R-:W-:-:S04]  /*5840*/  FADD.FTZ R31, R39, R34 ;  /* 0x00000022271f7221 */ /* 0x000fc80000010000 */
[----:B------:R-:W-:Y:S01]  /*5850*/  FADD.FTZ R37, R50, R31 ;  /* 0x0000001f32257221 */ /* 0x000fe20000010000 */
[----:B------:R-:W-:-:S01]  /*5860*/  FFMA.FTZ R31, R45, UR21, -R3 ;  /* 0x000000152d1f7c23 */ /* 0x000fc20008010803 */
[----:B------:R-:W0:Y:S01]  /*5870*/  MUFU.EX2 R20, R20 ;  /* 0x0000001400147308 */ /* 0x000e220000000800 */
[----:B-1----:R-:W-:-:S01]  /*5880*/  FADD.FTZ R32, R85, R32 ;  /* 0x0000002055207221 */ /* 0x002fc20000010000 */
[----:B------:R-:W-:Y:S01]  /*5890*/  FADD.FTZ R52, R52, R37 ;  /* 0x0000002534347221 */ /* 0x000fe20000010000 */
[----:B------:R-:W-:-:S01]  /*58a0*/  FFMA.FTZ R3, R27, UR21, -R3 ;  /* 0x000000151b037c23 */ /* 0x000fc20008010803 */
[----:B------:R-:W-:Y:S02]  /*58b0*/  F2FP.SATFINITE.E4M3.F32.PACK_AB_MERGE_C R27, R8, R5, RZ ;  /* 0x00000005081b723e */ /* 0x000fe400048070ff */
[----:B------:R-:W-:-:S01]  /*58c0*/  FADD.FTZ R52, R51, R52 ;  /* 0x0000003433347221 */ /* 0x000fc20000010000 */
[----:B------:R-:W-:Y:S01]  /*58d0*/  F2FP.SATFINITE.E4M3.F32.PACK_AB_MERGE_C R5, R70, R67, RZ ;  /* 0x000000434605723e */ /* 0x000fe200048070ff */
[----:B------:R-:W1:Y:S01]  /*58e0*/  MUFU.EX2 R21, R21 ;  /* 0x0000001500157308 */ /* 0x000e620000000800 */
[----:B--2---:R-:W-:-:S01]  /*58f0*/  FADD.FTZ R33, R15, R32 ;  /* 0x000000200f217221 */ /* 0x004fc20000010000 */
[----:B------:R-:W-:Y:S01]  /*5900*/  FADD.FTZ R37, R53, R52 ;  /* 0x0000003435257221 */ /* 0x000fe20000010000 */
[----:B------:R-:W-:-:S02]  /*5910*/  F2FP.SATFINITE.E4M3.F32.PACK_AB_MERGE_C R140, R68, R65, R5 ;  /* 0x00000041448c723e */ /* 0x000fc40004807005 */
[----:B------:R-:W-:Y:S02]  /*5920*/  F2FP.SATFINITE.E4M3.F32.PACK_AB_MERGE_C R14, R85, R14, RZ ;  /* 0x0000000e550e723e */ /* 0x000fe400048070ff */
[----:B------:R-:W-:Y:S01]  /*5930*/  F2FP.SATFINITE.E4M3.F32.PACK_AB_MERGE_C R153, R94, R83, R27 ;  /* 0x000000535e99723e */ /* 0x000fe2000480701b */
[----:B------:R-:W2:Y:S01]  /*5940*/  MUFU.EX2 R72, R72 ;  /* 0x0000004800487308 */ /* 0x000ea20000000800 */
[----:B0-----:R-:W-:-:S01]  /*5950*/  FADD.FTZ R32, R20, R33 ;  /* 0x0000002114207221 */ /* 0x001fc20000010000 */
[----:B------:R-:W-:-:S06]  /*5960*/  F2FP.SATFINITE.E4M3.F32.PACK_AB_MERGE_C R149, R13, R12, R14 ;  /* 0x0000000c0d95723e */ /* 0x000fcc000480700e */
[----:B------:R-:W0:Y:S01]  /*5970*/  MUFU.EX2 R56, R56 ;  /* 0x0000003800387308 */ /* 0x000e220000000800 */
[----:B-1----:R-:W-:-:S07]  /*5980*/  FADD.FTZ R33, R21, R32 ;  /* 0x0000002015217221 */ /* 0x002fce0000010000 */
[----:B------:R-:W1:Y:S01]  /*5990*/  MUFU.EX2 R57, R57 ;  /* 0x0000003900397308 */ /* 0x000e620000000800 */
[----:B--2---:R-:W-:-:S01]  /*59a0*/  FADD.FTZ R33, R72, R33 ;  /* 0x0000002148217221 */ /* 0x004fc20000010000 */
[----:B------:R-:W-:-:S04]  /*59b0*/  F2FP.SATFINITE.E4M3.F32.PACK_AB_MERGE_C R21, R72, R21, RZ ;  /* 0x000000154815723e */ /* 0x000fc800048070ff */
[----:B------:R-:W-:Y:S02]  /*59c0*/  F2FP.SATFINITE.E4M3.F32.PACK_AB_MERGE_C R151, R20, R15, R21 ;  /* 0x0000000f1497723e */ /* 0x000fe40004807015 */
[----:B------:R-:W2:Y:S01]  /*59d0*/  MUFU.EX2 R59, R59 ;  /* 0x0000003b003b7308 */ /* 0x000ea20000000800 */
[----:B0-----:R-:W-:-:S07]  /*59e0*/  FADD.FTZ R32, R56, R33 ;  /* 0x0000002138207221 */ /* 0x001fce0000010000 */
[----:B------:R-:W0:Y:S01]  /*59f0*/  MUFU.EX2 R74, R74 ;  /* 0x0000004a004a7308 */ /* 0x000e220000000800 */
[----:B-1----:R-:W-:-:S07]  /*5a00*/  FADD.FTZ R32, R57, R32 ;  /* 0x0000002039207221 */ /* 0x002fce0000010000 */
[----:B------:R-:W1:Y:S01]  /*5a10*/  MUFU.EX2 R60, R60 ;  /* 0x0000003c003c7308 */ /* 0x000e620000000800 */
[----:B--2---:R-:W-:-:S07]  /*5a20*/  FADD.FTZ R33, R59, R32 ;  /* 0x000000203b217221 */ /* 0x004fce0000010000 */
[----:B------:R-:W2:Y:S01]  /*5a30*/  MUFU.EX2 R54, R54 ;  /* 0x0000003600367308 */ /* 0x000ea20000000800 */
[----:B0-----:R-:W-:-:S01]  /*5a40*/  FADD.FTZ R33, R74, R33 ;  /* 0x000000214a217221 */ /* 0x001fc20000010000 */
[----:B------:R-:W-:-:S04]  /*5a50*/  F2FP.SATFINITE.E4M3.F32.PACK_AB_MERGE_C R59, R74, R59, RZ ;  /* 0x0000003b4a3b723e */ /* 0x000fc800048070ff */
[----:B------:R-:W-:Y:S02]  /*5a60*/  F2FP.SATFINITE.E4M3.F32.PACK_AB_MERGE_C R145, R57, R56, R59 ;  /* 0x000000383991723e */ /* 0x000fe4000480703b */
[----:B------:R-:W0:Y:S01]  /*5a70*/  MUFU.EX2 R61, R61 ;  /* 0x0000003d003d7308 */ /* 0x000e220000000800 */
[----:B-1----:R-:W-:-:S07]  /*5a80*/  FADD.FTZ R8, R60, R33 ;  /* 0x000000213c087221 */ /* 0x002fce0000010000 */
[----:B------:R-:W1:Y:S01]  /*5a90*/  MUFU.EX2 R62, R62 ;  /* 0x0000003e003e7308 */ /* 0x000e620000000800 */
[C---:B--2---:R-:W-:Y:S01]  /*5aa0*/  F2FP.SATFINITE.E4M3.F32.PACK_AB_MERGE_C R146, R54.reuse, R53, R146 ;  /* 0x000000353692723e */ /* 0x044fe20004807092 */
[----:B------:R-:W-:-:S04]  /*5ab0*/  FADD.FTZ R54, R54, R37 ;  /* 0x0000002536367221 */ /* 0x000fc80000010000 */
[----:B------:R-:W-:Y:S02]  /*5ac0*/  FADD.FTZ R55, R55, R54 ;  /* 0x0000003637377221 */ /* 0x000fe40000010000 */
[----:B------:R-:W2:Y:S01]  /*5ad0*/  MUFU.EX2 R63, R63 ;  /* 0x0000003f003f7308 */ /* 0x000ea20000000800 */
[----:B0-----:R-:W-:-:S01]  /*5ae0*/  FADD.FTZ R5, R61, R8 ;  /* 0x000000083d057221 */ /* 0x001fc20000010000 */
[----:B------:R-:W-:-:S04]  /*5af0*/  FADD.FTZ R66, R66, R55 ;  /* 0x0000003742427221 */ /* 0x000fc80000010000 */
[----:B------:R-:W-:Y:S02]  /*5b00*/  FADD.FTZ R65, R65, R66 ;  /* 0x0000004241417221 */ /* 0x000fe40000010000 */
[----:B------:R-:W0:Y:S01]  /*5b10*/  MUFU.EX2 R40, R40 ;  /* 0x0000002800287308 */ /* 0x000e220000000800 */
[----:B-1----:R-:W-:-:S01]  /*5b20*/  FADD.FTZ R8, R62, R5 ;  /* 0x000000053e087221 */ /* 0x002fc20000010000 */
[----:B------:R-:W-:-:S04]  /*5b30*/  FADD.FTZ R68, R68, R65 ;  /* 0x0000004144447221 */ /* 0x000fc80000010000 */
[----:B------:R-:W-:Y:S02]  /*5b40*/  FADD.FTZ R67, R67, R68 ;  /* 0x0000004443437221 */ /* 0x000fe40000010000 */
[----:B------:R-:W1:Y:S01]  /*5b50*/  MUFU.EX2 R41, R41 ;  /* 0x0000002900297308 */ /* 0x000e620000000800 */
[----:B--2---:R-:W-:-:S01]  /*5b60*/  FADD.FTZ R5, R63, R8 ;  /* 0x000000083f057221 */ /* 0x004fc20000010000 */
[----:B------:R-:W-:Y:S01]  /*5b70*/  FADD.FTZ R70, R70, R67 ;  /* 0x0000004346467221 */ /* 0x000fe20000010000 */
[----:B------:R-:W-:-:S04]  /*5b80*/  F2FP.SATFINITE.E4M3.F32.PACK_AB_MERGE_C R62, R63, R62, RZ ;  /* 0x0000003e3f3e723e */ /* 0x000fc800048070ff */
[----:B------:R-:W-:Y:S01]  /*5b90*/  F2FP.SATFINITE.E4M3.F32.PACK_AB_MERGE_C R147, R61, R60, R62 ;  /* 0x0000003c3d93723e */ /* 0x000fe2000480703e */
[----:B------:R-:W2:Y:S01]  /*5ba0*/  MUFU.EX2 R30, R30 ;  /* 0x0000001e001e7308 */ /* 0x000ea20000000800 */
[----:B0-----:R-:W-:-:S07]  /*5bb0*/  FADD.FTZ R8, R40, R5 ;  /* 0x0000000528087221 */ /* 0x001fce0000010000 */
[----:B------:R-:W0:Y:S01]  /*5bc0*/  MUFU.EX2 R35, R35 ;  /* 0x0000002300237308 */ /* 0x000e220000000800 */
[----:B-1----:R-:W-:-:S07]  /*5bd0*/  FADD.FTZ R5, R41, R8 ;  /* 0x0000000829057221 */ /* 0x002fce0000010000 */
[----:B------:R-:W-:Y:S01]  /*5be0*/  MUFU.EX2 R71, R71 ;  /* 0x0000004700477308 */ /* 0x000fe20000000800 */
[----:B--2---:R-:W-:-:S07]  /*5bf0*/  FADD.FTZ R8, R30, R5 ;  /* 0x000000051e087221 */ /* 0x004fce0000010000 */
[----:B------:R-:W1:Y:S01]  /*5c00*/  MUFU.EX2 R76, R76 ;  /* 0x0000004c004c7308 */ /* 0x000e620000000800 */
[C---:B0-----:R-:W-:Y:S01]  /*5c10*/  F2FP.SATFINITE.E4M3.F32.PACK_AB_MERGE_C R30, R35.reuse, R30, RZ ;  /* 0x0000001e231e723e */ /* 0x041fe200048070ff */
[----:B------:R-:W-:-:S03]  /*5c20*/  FADD.FTZ R35, R35, R8 ;  /* 0x0000000823237221 */ /* 0x000fc60000010000 */
[----:B------:R-:W-:-:S03]  /*5c30*/  F2FP.SATFINITE.E4M3.F32.PACK_AB_MERGE_C R141, R41, R40, R30 ;  /* 0x00000028298d723e */ /* 0x000fc6000480701e */
[----:B------:R-:W-:Y:S08]  /*5c40*/  MUFU.EX2 R77, R77 ;  /* 0x0000004d004d7308 */ /* 0x000ff00000000800 */
[----:B------:R-:W0:Y:S01]  /*5c50*/  MUFU.EX2 R84, R84 ;  /* 0x0000005400547308 */ /* 0x000e220000000800 */
[----:B-1----:R-:W-:-:S07]  /*5c60*/  F2FP.SATFINITE.E4M3.F32.PACK_AB_MERGE_C R32, R76, R71, RZ ;  /* 0x000000474c20723e */ /* 0x002fce00048070ff */
[----:B------:R-:W-:Y:S08]  /*5c70*/  MUFU.EX2 R69, R69 ;  /* 0x0000004500457308 */ /* 0x000ff00000000800 */
[----:B------:R-:W1:Y:S01]  /*5c80*/  MUFU.EX2 R92, R92 ;  /* 0x0000005c005c7308 */ /* 0x000e620000000800 */
[----:B0-----:R-:W-:-:S07]  /*5c90*/  F2FP.SATFINITE.E4M3.F32.PACK_AB_MERGE_C R5, R84, R77, RZ ;  /* 0x0000004d5405723e */ /* 0x001fce00048070ff */
[----:B------:R-:W0:Y:S08]  /*5ca0*/  MUFU.EX2 R4, R4 ;  /* 0x0000000400047308 */ /* 0x000e300000000800 */
[----:B------:R-:W-:Y:S01]  /*5cb0*/  MUFU.EX2 R75, R75 ;  /* 0x0000004b004b7308 */ /* 0x000fe20000000800 */
[----:B-1----:R-:W-:Y:S01]  /*5cc0*/  F2FP.SATFINITE.E4M3.F32.PACK_AB_MERGE_C R142, R92, R69, R32 ;  /* 0x000000455c8e723e */ /* 0x002fe20004807020 */
[----:B------:R-:W-:-:S04]  /*5cd0*/  FADD.FTZ R69, R69, R70 ;  /* 0x0000004645457221 */ /* 0x000fc80000010000 */
[----:B------:R-:W-:Y:S02]  /*5ce0*/  FADD.FTZ R92, R92, R69 ;  /* 0x000000455c5c7221 */ /* 0x000fe40000010000 */
[----:B------:R-:W1:Y:S01]  /*5cf0*/  MUFU.EX2 R78, R78 ;  /* 0x0000004e004e7308 */ /* 0x000e620000000800 */
[----:B0-----:R-:W-:-:S01]  /*5d00*/  FADD.FTZ R8, R4, R35 ;  /* 0x0000002304087221 */ /* 0x001fc20000010000 */
[----:B------:R-:W-:-:S04]  /*5d10*/  FADD.FTZ R71, R71, R92 ;  /* 0x0000005c47477221 */ /* 0x000fc80000010000 */
[----:B------:R-:W-:Y:S02]  /*5d20*/  FADD.FTZ R76, R76, R71 ;  /* 0x000000474c4c7221 */ /* 0x000fe40000010000 */
[----:B------:R-:W0:Y:S08]  /*5d30*/  MUFU.EX2 R31, R31 ;  /* 0x0000001f001f7308 */ /* 0x000e300000000800 */
[----:B------:R-:W2:Y:S01]  /*5d40*/  MUFU.EX2 R46, R46 ;  /* 0x0000002e002e7308 */ /* 0x000ea20000000800 */
[----:B-1----:R-:W-:Y:S01]  /*5d50*/  F2FP.SATFINITE.E4M3.F32.PACK_AB_MERGE_C R136, R78, R75, R5 ;  /* 0x0000004b4e88723e */ /* 0x002fe20004807005 */
[----:B------:R-:W-:-:S04]  /*5d60*/  FADD.FTZ R75, R75, R76 ;  /* 0x0000004c4b4b7221 */ /* 0x000fc80000010000 */
[----:B------:R-:W-:Y:S02]  /*5d70*/  FADD.FTZ R78, R78, R75 ;  /* 0x0000004b4e4e7221 */ /* 0x000fe40000010000 */
[----:B------:R-:W1:Y:S01]  /*5d80*/  MUFU.EX2 R47, R47 ;  /* 0x0000002f002f7308 */ /* 0x000e620000000800 */
[----:B0-----:R-:W-:-:S01]  /*5d90*/  FADD.FTZ R5, R31, R8 ;  /* 0x000000081f057221 */ /* 0x001fc20000010000 */
[----:B------:R-:W-:-:S04]  /*5da0*/  FADD.FTZ R77, R77, R78 ;  /* 0x0000004e4d4d7221 */ /* 0x000fc80000010000 */
[----:B------:R-:W-:Y:S02]  /*5db0*/  FADD.FTZ R84, R84, R77 ;  /* 0x0000004d54547221 */ /* 0x000fe40000010000 */
[----:B------:R-:W0:Y:S01]  /*5dc0*/  MUFU.EX2 R48, R48 ;  /* 0x0000003000307308 */ /* 0x000e220000000800 */
[----:B--2---:R-:W-:-:S07]  /*5dd0*/  FADD.FTZ R8, R46, R5 ;  /* 0x000000052e087221 */ /* 0x004fce0000010000 */
[----:B------:R-:W-:Y:S01]  /*5de0*/  MUFU.EX2 R80, R80 ;  /* 0x0000005000507308 */ /* 0x000fe20000000800 */
[C---:B-1----:R-:W-:Y:S01]  /*5df0*/  F2FP.SATFINITE.E4M3.F32.PACK_AB_MERGE_C R46, R47.reuse, R46, RZ ;  /* 0x0000002e2f2e723e */ /* 0x042fe200048070ff */
[----:B------:R-:W-:-:S03]  /*5e00*/  FADD.FTZ R47, R47, R8 ;  /* 0x000000082f2f7221 */ /* 0x000fc60000010000 */
[----:B------:R-:W-:-:S03]  /*5e10*/  F2FP.SATFINITE.E4M3.F32.PACK_AB_MERGE_C R143, R31, R4, R46 ;  /* 0x000000041f8f723e */ /* 0x000fc6000480702e */
[----:B------:R-:W1:Y:S01]  /*5e20*/  MUFU.EX2 R81, R81 ;  /* 0x0000005100517308 */ /* 0x000e620000000800 */
[----:B0-----:R-:W-:-:S07]  /*5e30*/  FADD.FTZ R8, R48, R47 ;  /* 0x0000002f30087221 */ /* 0x001fce0000010000 */
[----:B------:R-:W0:Y:S08]  /*5e40*/  MUFU.EX2 R49, R49 ;  /* 0x0000003100317308 */ /* 0x000e300000000800 */
[----:B------:R-:W-:Y:S01]  /*5e50*/  MUFU.EX2 R79, R79 ;  /* 0x0000004f004f7308 */ /* 0x000fe20000000800 */
[----:B-1----:R-:W-:-:S07]  /*5e60*/  F2FP.SATFINITE.E4M3.F32.PACK_AB_MERGE_C R5, R81, R80, RZ ;  /* 0x000000505105723e */ /* 0x002fce00048070ff */
[----:B------:R-:W1:Y:S01]  /*5e70*/  MUFU.EX2 R82, R82 ;  /* 0x0000005200527308 */ /* 0x000e620000000800 */
[----:B0-----:R-:W-:-:S07]  /*5e80*/  FADD.FTZ R8, R49, R8 ;  /* 0x0000000831087221 */ /* 0x001fce0000010000 */
[----:B------:R-:W0:Y:S08]  /*5e90*/  MUFU.EX2 R29, R29 ;  /* 0x0000001d001d7308 */ /* 0x000e300000000800 */
[----:B------:R-:W2:Y:S01]  /*5ea0*/  MUFU.EX2 R24, R24 ;  /* 0x0000001800187308 */ /* 0x000ea20000000800 */
[----:B-1----:R-:W-:Y:S01]  /*5eb0*/  F2FP.SATFINITE.E4M3.F32.PACK_AB_MERGE_C R138, R82, R79, R5 ;  /* 0x0000004f528a723e */ /* 0x002fe20004807005 */
[----:B------:R-:W-:-:S04]  /*5ec0*/  FADD.FTZ R79, R79, R84 ;  /* 0x000000544f4f7221 */ /* 0x000fc80000010000 */
[----:B------:R-:W-:Y:S02]  /*5ed0*/  FADD.FTZ R79, R82, R79 ;  /* 0x0000004f524f7221 */ /* 0x000fe40000010000 */
[----:B------:R-:W1:Y:S01]  /*5ee0*/  MUFU.EX2 R25, R25 ;  /* 0x0000001900197308 */ /* 0x000e620000000800 */
[----:B0-----:R-:W-:-:S01]  /*5ef0*/  FADD.FTZ R5, R29, R8 ;  /* 0x000000081d057221 */ /* 0x001fc20000010000 */
[----:B------:R-:W-:-:S06]  /*5f00*/  FADD.FTZ R80, R80, R79 ;  /* 0x0000004f50507221 */ /* 0x000fcc0000010000 */
[----:B------:R-:W0:Y:S01]  /*5f10*/  MUFU.EX2 R26, R26 ;  /* 0x0000001a001a7308 */ /* 0x000e220000000800 */
[C---:B--2---:R-:W-:Y:S01]  /*5f20*/  F2FP.SATFINITE.E4M3.F32.PACK_AB_MERGE_C R29, R24.reuse, R29, RZ ;  /* 0x0000001d181d723e */ /* 0x044fe200048070ff */
[----:B------:R-:W-:-:S03]  /*5f30*/  FADD.FTZ R24, R24, R5 ;  /* 0x0000000518187221 */ /* 0x000fc60000010000 */
[----:B------:R-:W-:-:S03]  /*5f40*/  F2FP.SATFINITE.E4M3.F32.PACK_AB_MERGE_C R137, R49, R48, R29 ;  /* 0x000000303189723e */ /* 0x000fc6000480701d */
[----:B------:R-:W2:Y:S01]  /*5f50*/  MUFU.EX2 R28, R28 ;  /* 0x0000001c001c7308 */ /* 0x000ea20000000800 */
[----:B-1----:R-:W-:-:S07]  /*5f60*/  FADD.FTZ R5, R25, R24 ;  /* 0x0000001819057221 */ /* 0x002fce0000010000 */
[----:B------:R-:W1:Y:S01]  /*5f70*/  MUFU.EX2 R3, R3 ;  /* 0x0000000300037308 */ /* 0x000e620000000800 */
[----:B0-----:R-:W-:-:S04]  /*5f80*/  FADD.FTZ R5, R26, R5 ;  /* 0x000000051a057221 */ /* 0x001fc80000010000 */
[----:B--2---:R-:W-:Y:S01]  /*5f90*/  FADD.FTZ R4, R28, R5 ;  /* 0x000000051c047221 */ /* 0x004fe20000010000 */
[----:B------:R-:W-:-:S01]  /*5fa0*/  FADD.FTZ R5, R81, R80 ;  /* 0x0000005051057221 */ /* 0x000fc20000010000 */
[C---:B-1----:R-:W-:Y:S02]  /*5fb0*/  F2FP.SATFINITE.E4M3.F32.PACK_AB_MERGE_C R7, R3.reuse, R28, RZ ;  /* 0x0000001c0307723e */ /* 0x042fe400048070ff */
[----:B------:R-:W-:-:S01]  /*5fc0*/  FADD.FTZ R4, R3, R4 ;  /* 0x0000000403047221 */ /* 0x000fc20000010000 */
[----:B------:R-:W-:Y:S01]  /*5fd0*/  VIADD R3, R104, 0xfffffffe ;  /* 0xfffffffe68037836 */ /* 0x000fe20000000000 */
[----:B------:R-:W-:Y:S01]  /*5fe0*/  F2FP.SATFINITE.E4M3.F32.PACK_AB_MERGE_C R139, R26, R25, R7 ;  /* 0x000000191a8b723e */ /* 0x000fe20004807007 */
[----:B------:R-:W-:Y:S06]  /*5ff0*/  @P1 BRA `(.L_x_655) ;  /* 0x0000000000441947 */ /* 0x000fec0003800000 */
[----:B------:R-:W-:Y:S01]  /*6000*/  ISETP.LT.AND P1, PT, RZ, UR10, PT ;  /* 0x0000000aff007c0c */ /* 0x000fe2000bf21270 */
[----:B------:R-:W-:-:S12]  /*6010*/  UIADD3 UR12, UR10, -0x1, URZ ;  /* 0xffffffff0a0c7890 */ /* 0x000fd8000fffe03f */
[----:B------:R-:W-:Y:S05]  /*6020*/  @P1 BRA `(.L_x_656) ;  /* 0x00000000001c1947 */ /* 0x000fea0003800000 */
[----:B------:R-:W-:Y:S02]  /*6030*/  UISETP.NE.AND UP2, UPT, UR7, 0x1, UPT ;  /* 0x000000010700788c */ /* 0x000fe4000bf45270 */
[----:B------:R-:W-:-:S09]  /*6040*/  UIADD3 UR12, -UR10, URZ, URZ ;  /* 0x0000003f0a0c7290 */ /* 0x000fd2000fffe13f */
[----:B------:R-:W-:Y:S02]  /*6050*/  @UP2 ULDC.64 UR14, c[0x0][0x9e8] ;  /* 0x00027a00000e2ab9 */ /* 0x000fe40000000a00 */
[----:B------:R-:W-:-:S04]  /*6060*/  UIMAD.WIDE.U32 UR10, UR12, UR14, URZ ;  /* 0x0000000e0c0a72a5 */ /* 0x000fc8000f8e003f */
[----:B------:R-:W-:-:S04]  /*6070*/  @UP2 USHF.R.U32.HI UR12, URZ, UR15, UR11 ;  /* 0x0000000f3f0c2299 */ /* 0x000fc8000801160b */
[----:B------:R-:W-:Y:S01]  /*6080*/  ULOP3.LUT UR12, URZ, UR12, URZ, 0x33, !UPT ;  /* 0x0000000c3f0c7292 */ /* 0x000fe2000f8e333f */
[----:B------:R-:W-:Y:S11]  /*6090*/  BRA `(.L_x_657) ;  /* 0x0000000000107947 */ /* 0x000ff60003800000 */
.L_x_656:
[----:B------:R-:W-:-:S11]  /*60a0*/  UISETP.NE.AND UP2, UPT, UR7, 0x1, UPT ;  /* 0x000000010700788c */ /* 0x000fd6000bf45270 */
[----:B------:R-:W-:Y:S02]  /*60b0*/  @UP2 ULDC.64 UR14, c[0x0][0x9e8] ;  /* 0x00027a00000e2ab9 */ /* 0x000fe40000000a00 */
[----:B------:R-:W-:-:S04]  /*60c0*/  UIMAD.WIDE.U32 UR10, UR12, UR14, URZ ;  /* 0x0000000e0c0a72a5 */ /* 0x000fc8000f8e003f */
[----:B------:R-:W-:-:S12]  /*60d0*/  @UP2 USHF.R.U32.HI UR12, URZ, UR15, UR11 ;  /* 0x0000000f3f0c2299 */ /* 0x000fd8000801160b */
.L_x_657:
[----:B------:R-:W-:-:S04]  /*60e0*/  UIMAD UR7, UR12, UR7, UR7 ;  /* 0x000000070c0772a4 */ /* 0x000fc8000f8e0207 */
[----:B------:R-:W-:-:S04]  /*60f0*/  UISETP.LT.AND UP2, UPT, UR6, UR7, UPT ;  /* 0x000000070600728c */ /* 0x000fc8000bf41270 */
[----:B------:R-:W-:-:S12]  /*6100*/  USEL UR6, UR6, UR7, UP2 ;  /* 0x0000000706067287 */ /* 0x000fd80009000000 */
.L_x_655:
[----:B------:R-:W-:Y:S01]  /*6110*/  UIMAD.WIDE UR6, UR6, 0x66666667, URZ ;  /* 0x66666667060678a5 */ /* 0x000fe2000f8e023f */
[----:B------:R-:W-:Y:S02]  /*6120*/  CS2R R54, SRZ ;  /* 0x0000000000367805 */ /* 0x000fe4000001ff00 */
[----:B------:R-:W-:Y:S02]  /*6130*/  CS2R R52, SRZ ;  /* 0x0000000000347805 */ /* 0x000fe4000001ff00 */
[----:B------:R-:W-:Y:S01]  /*6140*/  CS2R R50, SRZ ;  /* 0x0000000000327805 */ /* 0x000fe2000001ff00 */
[----:B------:R-:W-:Y:S01]  /*6150*/  USHF.R.U32.HI UR6, URZ, 0x1f, UR7 ;  /* 0x0000001f3f067899 */ /* 0x000fe20008011607 */
[----:B------:R-:W-:Y:S02]  /*6160*/  CS2R R48, SRZ ;  /* 0x0000000000307805 */ /* 0x000fe4000001ff00 */
[----:B------:R-:W-:Y:S02]  /*6170*/  CS2R R46, SRZ ;  /* 0x00000000002e7805 */ /* 0x000fe4000001ff00 */
[----:B------:R-:W-:Y:S01]  /*6180*/  CS2R R44, SRZ ;  /* 0x00000000002c7805 */ /* 0x000fe2000001ff00 */
[----:B------:R-:W-:Y:S01]  /*6190*/  ULEA.HI.SX32 UR6, UR7, UR6, 0x1a ;  /* 0x0000000607067291 */ /* 0x000fe2000f8fd23f */
[----:B------:R-:W-:-:S02]  /*61a0*/  CS2R R42, SRZ ;  /* 0x00000000002a7805 */ /* 0x000fc4000001ff00 */
[----:B------:R-:W-:Y:S02]  /*61b0*/  CS2R R40, SRZ ;  /* 0x0000000000287805 */ /* 0x000fe4000001ff00 */
[----:B------:R-:W-:Y:S01]  /*61c0*/  CS2R R38, SRZ ;  /* 0x0000000000267805 */ /* 0x000fe2000001ff00 */
[----:B------:R-:W-:Y:S01]  /*61d0*/  UISETP.LT.AND UP2, UPT, UR43, UR6, UPT ;  /* 0x000000062b00728c */ /* 0x000fe2000bf41270 */
[----:B------:R-:W-:Y:S02]  /*61e0*/  CS2R R36, SRZ ;  /* 0x0000000000247805 */ /* 0x000fe4000001ff00 */
[----:B------:R-:W-:Y:S02]  /*61f0*/  CS2R R34, SRZ ;  /* 0x0000000000227805 */ /* 0x000fe4000001ff00 */
[----:B------:R-:W-:Y:S01]  /*6200*/  CS2R R32, SRZ ;  /* 0x0000000000207805 */ /* 0x000fe2000001ff00 */
[----:B------:R-:W-:Y:S01]  /*6210*/  USEL UR26, UR43, UR6, !UP2 ;  /* 0x000000062b1a7287 */ /* 0x000fe2000d000000 */
[----:B------:R-:W-:-:S02]  /*6220*/  CS2R R30, SRZ ;  /* 0x00000000001e7805 */ /* 0x000fc4000001ff00 */
[----:B------:R-:W-:Y:S02]  /*6230*/  CS2R R28, SRZ ;  /* 0x00000000001c7805 */ /* 0x000fe4000001ff00 */
[----:B------:R-:W-:Y:S02]  /*6240*/  CS2R R26, SRZ ;  /* 0x00000000001a7805 */ /* 0x000fe4000001ff00 */
[----:B------:R-:W-:Y:S02]  /*6250*/  CS2R R24, SRZ ;  /* 0x0000000000187805 */ /* 0x000fe4000001ff00 */
[----:B------:R-:W-:-:S13]  /*6260*/  ISETP.GE.AND P1, PT, R3, UR26, PT ;  /* 0x0000001a03007c0c */ /* 0x000fda000bf26270 */
[----:B------:R-:W-:Y:S05]  /*6270*/  @!P1 BRA `(.L_x_658) ;  /* 0x0000004800549947 */ /* 0x000fea0003800000 */
[----:B------:R-:W-:Y:S01]  /*6280*/  IMAD.MOV.U32 R55, RZ, RZ, RZ ;  /* 0x000000ffff377224 */ /* 0x000fe200078e00ff */
[----:B------:R-:W-:Y:S01]  /*6290*/  ULDC UR22, c[0x0][0x9e4] ;  /* 0x0002790000167ab9 */ /* 0x000fe20000000800 */
[----:B------:R-:W-:Y:S01]  /*62a0*/  ULDC UR21, c[0x0][0x988] ;  /* 0x0002620000157ab9 */ /* 0x000fe20000000800 */
[----:B------:R-:W-:-:S05]  /*62b0*/  ULDC UR23, c[0x0][0x9e0] ;  /* 0x0002780000177ab9 */ /* 0x000fca0000000800 */
.L_x_676:
[----:B------:R-:W-:-:S04]  /*62c0*/  UIADD3 UR25, UR39, 0x1, URZ ;  /* 0x0000000127197890 */ /* 0x000fc8000fffe03f */
[----:B------:R-:W-:-:S04]  /*62d0*/  UISETP.NE.AND UP2, UPT, UR25, 0x2, UPT ;  /* 0x000000021900788c */ /* 0x000fc8000bf45270 */
[----:B------:R-:W-:Y:S02]  /*62e0*/  USEL UR24, URZ, 0x1, UP2 ;  /* 0x000000013f187887 */ /* 0x000fe40009000000 */
[----:B------:R-:W-:Y:S02]  /*62f0*/  USEL UR25, UR25, URZ, UP2 ;  /* 0x0000003f19197287 */ /* 0x000fe40009000000 */
[----:B------:R-:W-:Y:S01]  /*6300*/  ULOP3.LUT UR24, UR37, UR24, URZ, 0x3c, !UPT ;  /* 0x0000001825187292 */ /* 0x000fe2000f8e3c3f */
[----:B------:R-:W-:Y:S11]  /*6310*/  @!P0 BRA `(.L_x_659) ;  /* 0x0000000000048947 */ /* 0x000ff60003800000 */
[----:B------:R-:W-:Y:S01]  /*6320*/  BPT.TRAP 0x1 ;  /* 0x000000040000795c */ /* 0x000fe20000300000 */
.L_x_659:
[----:B------:R-:W-:Y:S01]  /*6330*/  ULEA UR6, UR25, UR45, 0x3 ;  /* 0x0000002d19067291 */ /* 0x000fe2000f8e183f */
[----:B------:R-:W-:-:S05]  /*6340*/  IMAD.U32 R7, RZ, RZ, UR24 ;  /* 0x00000018ff077e24 */ /* 0x000fca000f8e00ff */
[----:B------:R-:W-:-:S04]  /*6350*/  SHF.L.U32 R7, R7, 0x1f, RZ ;  /* 0x0000001f07077819 */ /* 0x000fc800000006ff */
[----:B------:R0:W1:Y:S01]  /*6360*/  SYNCS.PHASECHK.TRANS64.TRYWAIT P1, [UR6+0x13230], R7 ;  /* 0x01323007ff0075a7 */ /* 0x0000620008020146 */
[----:B------:R-:W-:Y:S05]  /*6370*/  @!P0 BRA `(.L_x_660) ;  /* 0x0000000000048947 */ /* 0x000fea0003800000 */
[----:B------:R-:W-:Y:S01]  /*6380*/  BPT.TRAP 0x1 ;  /* 0x000000040000795c */ /* 0x000fe20000300000 */
.L_x_660:
[----:B-1----:R-:W-:Y:S05]  /*6390*/  @P1 BRA `(.L_x_661) ;  /* 0x0000000000081947 */ /* 0x002fea0003800000 */
[----:B------:R-:W1:Y:S02]  /*63a0*/  SYNCS.PHASECHK.TRANS64.TRYWAIT P1, [UR6+0x13230], R7 ;  /* 0x01323007ff0075a7 */ /* 0x000e640008020146 */
[----:B-1----:R-:W-:Y:S05]  /*63b0*/  @!P1 BRA `(.L_x_662) ;  /* 0x0000011c00389947 */ /* 0x002fea0003800000 */
.L_x_661:
        /* <DEDUP_REMOVED lines=64> */
.L_x_663:
[----:B------:R-:W-:Y:S01]  /*67c0*/  ULEA UR11, UR39, UR45, 0x3 ;  /* 0x0000002d270b7291 */ /* 0x000fe2000f8e183f */
[----:B01----:R-:W-:-:S05]  /*67d0*/  IMAD.U32 R7, RZ, RZ, UR37 ;  /* 0x00000025ff077e24 */ /* 0x003fca000f8e00ff */
[----:B------:R-:W-:-:S04]  /*67e0*/  SHF.L.U32 R7, R7, 0x1f, RZ ;  /* 0x0000001f07077819 */ /* 0x000fc800000006ff */
[----:B------:R0:W1:Y:S01]  /*67f0*/  SYNCS.PHASECHK.TRANS64.TRYWAIT P1, [UR11+0x13250], R7 ;  /* 0x01325007ff0075a7 */ /* 0x000062000802014b */
[----:B------:R-:W-:Y:S05]  /*6800*/  @!P0 BRA `(.L_x_664) ;  /* 0x0000000000048947 */ /* 0x000fea0003800000 */
[----:B------:R-:W-:Y:S01]  /*6810*/  BPT.TRAP 0x1 ;  /* 0x000000040000795c */ /* 0x000fe20000300000 */
.L_x_664:
        /* <DEDUP_REMOVED lines=19> */
[----:B------:R-:W2:Y:S01]  /*6950*/  MUFU.TANH R8, R8 ;  /* 0x0000000800087308 */ /* 0x000ea20000002400 */
[----:B------:R-:W-:-:S07]  /*6960*/  FMUL.FTZ R128, R0, R107 ;  /* 0x0000006b00807220 */ /* 0x000fce0000410000 */
[----:B------:R-:W3:Y:S08]  /*6970*/  MUFU.TANH R11, R11 ;  /* 0x0000000b000b7308 */ /* 0x000ef00000002400 */
[----:B------:R-:W4:Y:S08]  /*6980*/  MUFU.TANH R12, R12 ;  /* 0x0000000c000c7308 */ /* 0x000f300000002400 */
        /* <DEDUP_REMOVED lines=15> */
[----:B------:R-:W0:Y:S01]  /*6a80*/  MUFU.TANH R106, R106 ;  /* 0x0000006a006a7308 */ /* 0x000e220000002400 */
[----:B-1234-:R-:W-:Y:S05]  /*6a90*/  @P1 BRA `(.L_x_665) ;  /* 0x0000000000081947 */ /* 0x01efea0003800000 */
[----:B------:R-:W1:Y:S02]  /*6aa0*/  SYNCS.PHASECHK.TRANS64.TRYWAIT P1, [UR11+0x13250], R7 ;  /* 0x01325007ff0075a7 */ /* 0x000e64000802014b */
[----:B-1----:R-:W-:Y:S05]  /*6ab0*/  @!P1 BRA `(.L_x_666) ;  /* 0x0000011400909947 */ /* 0x002fea0003800000 */
.L_x_665:
[----:B------:R-:W-:Y:S01]  /*6ac0*/  UIADD3 UR6, UR45, 0x1000, URZ ;  /* 0x000010002d067890 */ /* 0x000fe2000fffe03f */
[----:B------:R-:W-:Y:S01]  /*6ad0*/  WARPGROUP.ARRIVE ;  /* 0x00000000000079c5 */ /* 0x000fe20000000000 */
[----:B------:R-:W-:Y:S01]  /*6ae0*/  UMOV UR7, 0xc0000010 ;  /* 0xc000001000077882 */ /* 0x000fe20000000000 */
[C---:B------:R-:W-:Y:S01]  /*6af0*/  FMUL.FTZ R107, R0.reuse, R108 ;  /* 0x0000006c006b7220 */ /* 0x040fe20000410000 */
[----:B------:R-:W-:Y:S01]  /*6b00*/  USHF.R.U32.HI UR6, URZ, 0x4, UR6 ;  /* 0x000000043f067899 */ /* 0x000fe20008011606 */
[C---:B------:R-:W-:Y:S01]  /*6b10*/  FMUL.FTZ R108, R0.reuse, R109 ;  /* 0x0000006d006c7220 */ /* 0x040fe20000410000 */
[C---:B------:R-:W-:Y:S01]  /*6b20*/  FMUL.FTZ R109, R0.reuse, R110 ;  /* 0x0000006e006d7220 */ /* 0x040fe20000410000 */
[C---:B------:R-:W-:Y:S01]  /*6b30*/  FMUL.FTZ R110, R0.reuse, R111 ;  /* 0x0000006f006e7220 */ /* 0x040fe20000410000 */
[----:B------:R-:W-:Y:S01]  /*6b40*/  ULOP3.LUT UR6, UR6, 0x3fff, URZ, 0xc0, !UPT ;  /* 0x00003fff06067892 */ /* 0x000fe2000f8ec03f */
[C---:B------:R-:W-:Y:S01]  /*6b50*/  FMUL.FTZ R111, R0.reuse, R112 ;  /* 0x00000070006f7220 */ /* 0x040fe20000410000 */
[----:B------:R-:W-:Y:S01]  /*6b60*/  PLOP3.LUT P1, PT, PT, PT, UP0, 0x80, 0x0 ;  /* 0x000000000000781c */ /* 0x000fe20003f2f008 */
[C---:B------:R-:W-:Y:S01]  /*6b70*/  FMUL.FTZ R112, R0.reuse, R113 ;  /* 0x0000007100707220 */ /* 0x040fe20000410000 */
[----:B------:R-:W-:Y:S01]  /*6b80*/  ULOP3.LUT UR6, UR6, 0x10000, URZ, 0xfc, !UPT ;  /* 0x0001000006067892 */ /* 0x000fe2000f8efc3f */
[C---:B------:R-:W-:Y:S01]  /*6b90*/  FMUL.FTZ R113, R0.reuse, R114 ;  /* 0x0000007200717220 */ /* 0x040fe20000410000 */
[C---:B------:R-:W-:Y:S01]  /*6ba0*/  FMUL.FTZ R114, R0.reuse, R115 ;  /* 0x0000007300727220 */ /* 0x040fe20000410000 */
[C---:B------:R-:W-:Y:S01]  /*6bb0*/  FMUL.FTZ R115, R0.reuse, R116 ;  /* 0x0000007400737220 */ /* 0x040fe20000410000 */
[----:B------:R-:W-:Y:S01]  /*6bc0*/  UIMAD UR10, UR39, 0x280, UR6 ;  /* 0x00000280270a78a4 */ /* 0x000fe2000f8e0206 */
[C---:B------:R-:W-:Y:S01]  /*6bd0*/  FMUL.FTZ R116, R0.reuse, R117 ;  /* 0x0000007500747220 */ /* 0x040fe20000410000 */
[----:B------:R-:W-:Y:S01]  /*6be0*/  PLOP3.LUT P2, PT, PT, PT, UP0, 0x80, 0x0 ;  /* 0x000000000000781c */ /* 0x000fe20003f4f008 */
[C---:B------:R-:W-:Y:S01]  /*6bf0*/  FMUL.FTZ R117, R0.reuse, R118 ;  /* 0x0000007600757220 */ /* 0x040fe20000410000 */
[C---:B------:R-:W-:Y:S01]  /*6c00*/  FMUL.FTZ R118, R0.reuse, R119 ;  /* 0x0000007700767220 */ /* 0x040fe20000410000 */
[----:B01----:R0:W1:Y:S01]  /*6c10*/  MUFU.TANH R7, R128 ;  /* 0x0000008000077308 */ /* 0x0030620000002400 */
[C---:B------:R-:W-:Y:S01]  /*6c20*/  FMUL.FTZ R119, R0.reuse, R80 ;  /* 0x0000005000777220 */ /* 0x040fe20000410000 */
[----:B------:R-:W-:Y:S01]  /*6c30*/  UMOV UR6, UR10 ;  /* 0x0000000a00067c82 */ /* 0x000fe20008000000 */
[C---:B------:R-:W-:Y:S01]  /*6c40*/  FMUL.FTZ R80, R0.reuse, R82 ;  /* 0x0000005200507220 */ /* 0x040fe20000410000 */
[----:B------:R-:W-:Y:S01]  /*6c50*/  QGMMA.64x64x32.F32.E4M3.E4M3 R24, R152, gdesc[UR4], R24, gsb0 ;  /* 0x00e0000498187df3 */ /* 0x000fe20008000818 */
[----:B------:R-:W-:Y:S01]  /*6c60*/  UIADD3 UR6, UR10, 0x80, URZ ;  /* 0x000000800a067890 */ /* 0x000fe2000fffe03f */
[----:B------:R-:W-:Y:S01]  /*6c70*/  VIADD R133, R19, UR40 ;  /* 0x0000002813857c36 */ /* 0x000fe20008000000 */
[----:B------:R-:W-:Y:S01]  /*6c80*/  UMOV UR7, 0xc0000010 ;  /* 0xc000001000077882 */ /* 0x000fe20000000000 */
[C---:B------:R-:W-:Y:S01]  /*6c90*/  FMUL.FTZ R82, R0.reuse, R84 ;  /* 0x0000005400527220 */ /* 0x040fe20000410000 */
[C---:B0-----:R-:W-:Y:S01]  /*6ca0*/  FMUL.FTZ R128, R0.reuse, R81 ;  /* 0x0000005100807220 */ /* 0x041fe20000410000 */
[C---:B------:R-:W-:Y:S01]  /*6cb0*/  FMUL.FTZ R81, R0.reuse, R83 ;  /* 0x0000005300517220 */ /* 0x040fe20000410000 */
[C---:B------:R-:W-:Y:S01]  /*6cc0*/  FMUL.FTZ R83, R0.reuse, R86 ;  /* 0x0000005600537220 */ /* 0x040fe20000410000 */
[C---:B------:R-:W-:Y:S01]  /*6cd0*/  FMUL.FTZ R84, R0.reuse, R87 ;  /* 0x0000005700547220 */ /* 0x040fe20000410000 */
[C---:B------:R-:W-:Y:S01]  /*6ce0*/  FMUL.FTZ R87, R0.reuse, R56 ;  /* 0x0000003800577220 */ /* 0x040fe20000410000 */
[C---:B------:R-:W-:Y:S01]  /*6cf0*/  FMUL.FTZ R86, R0.reuse, R58 ;  /* 0x0000003a00567220 */ /* 0x040fe20000410000 */
[----:B------:R-:W-:Y:S01]  /*6d00*/  LOP3.LUT P3, RZ, R23, 0x7f, RZ, 0xc0, !PT ;  /* 0x0000007f17ff7812 */ /* 0x000fe2000786c0ff */
[----:B------:R-:W0:Y:S01]  /*6d10*/  LDC R58, c[0x0][0x288] ;  /* 0x0000a200ff3a7b82 */ /* 0x000e220000000800 */
[----:B------:R-:W-:Y:S01]  /*6d20*/  FMUL.FTZ R129, R0, R57 ;  /* 0x0000003900817220 */ /* 0x000fe20000410000 */
[----:B------:R-:W-:-:S02]  /*6d30*/  IMAD.U32 R57, RZ, RZ, UR25 ;  /* 0x00000019ff397e24 */ /* 0x000fc4000f8e00ff */
[C---:B------:R-:W-:Y:S01]  /*6d40*/  FMUL.FTZ R134, R0.reuse, R69 ;  /* 0x0000004500867220 */ /* 0x040fe20000410000 */
[----:B------:R-:W-:Y:S02]  /*6d50*/  IMAD R69, R3, -0xa0, RZ ;  /* 0xffffff6003457824 */ /* 0x000fe400078e02ff */
        /* <DEDUP_REMOVED lines=37> */
[----:B------:R-:W2:Y:S08]  /*6fb0*/  MUFU.TANH R107, R107 ;  /* 0x0000006b006b7308 */ /* 0x000eb00000002400 */
[----:B------:R-:W3:Y:S08]  /*6fc0*/  MUFU.TANH R108, R108 ;  /* 0x0000006c006c7308 */ /* 0x000ef00000002400 */
[----:B------:R-:W4:Y:S01]  /*6fd0*/  MUFU.TANH R109, R109 ;  /* 0x0000006d006d7308 */ /* 0x000f220000002400 */
[----:B------:R-:W-:-:S02]  /*6fe0*/  WARPGROUP.DEPBAR.LE gsb0, 0x0 ;  /* 0x00008000000079c5 */ /* 0x000fc40000010000 */
[----:B------:R-:W-:-:S05]  /*6ff0*/  WARPGROUP.ARRIVE ;  /* 0x00000000000079c5 */ /* 0x000fca0000000000 */
[----:B------:R-:W0:Y:S01]  /*7000*/  MUFU.TANH R110, R110 ;  /* 0x0000006e006e7308 */ /* 0x000e220000002400 */
[----:B------:R-:W-:Y:S01]  /*7010*/  QGMMA.64x64x32.F32.E4M3.E4M3 R24, R148, gdesc[UR4], R24, gsb0 ;  /* 0x00e0000494187df3 */ /* 0x000fe20008000818 */
[----:B------:R-:W-:Y:S01]  /*7020*/  UIADD3 UR6, UR10, 0x100, URZ ;  /* 0x000001000a067890 */ /* 0x000fe2000fffe03f */
[----:B------:R-:W-:-:S05]  /*7030*/  UMOV UR7, 0xc0000010 ;  /* 0xc000001000077882 */ /* 0x000fca0000000000 */
        /* <DEDUP_REMOVED lines=45> */
[----:B------:R-:W-:Y:S02]  /*7310*/  @UP0 ULDC UR6, c[0x0][0x44c] ;  /* 0x0001130000060ab9 */ /* 0x000fe40000000800 */
[----:B------:R-:W-:Y:S01]  /*7320*/  @P1 IMAD.HI.U32 R56, R133, UR6, RZ ;  /* 0x0000000685381c27 */ /* 0x000fe2000f8e00ff */
[----:B------:R-:W-:Y:S01]  /*7330*/  @UP0 ULDC UR6, c[0x0][0x450] ;  /* 0x0001140000060ab9 */ /* 0x000fe20000000800 */
[----:B------:R-:W-:Y:S02]  /*7340*/  PLOP3.LUT P1, PT, PT, PT, UP1, 0x40, 0x0 ;  /* 0x000000000000781c */ /* 0x000fe40003f2e818 */
[----:B------:R-:W1:Y:S01]  /*7350*/  MUFU.TANH R119, R119 ;  /* 0x0000007700777308 */ /* 0x000e620000002400 */
[----:B------:R-:W-:Y:S02]  /*7360*/  @P2 SHF.R.U32.HI R133, RZ, UR6, R56 ;  /* 0x00000006ff852c19 */ /* 0x000fe40008011638 */
[----:B------:R-:W-:Y:S01]  /*7370*/  @!P3 LEA R56, R57, UR45, 0x3 ;  /* 0x0000002d3938bc11 */ /* 0x000fe2000f8e18ff */
[----:B------:R-:W-:-:S04]  /*7380*/  VIADD R57, R69, 0x1 ;  /* 0x0000000145397836 */ /* 0x000fc80000000000 */
[----:B------:R-:W1:Y:S01]  /*7390*/  MUFU.TANH R128, R128 ;  /* 0x0000008000807308 */ /* 0x000e620000002400 */
[----:B------:R-:W-:Y:S02]  /*73a0*/  IMAD R57, R18, -0x2, R57 ;  /* 0xfffffffe12397824 */ /* 0x000fe400078e0239 */
[----:B------:R-:W-:Y:S02]  /*73b0*/  @!P3 VIADD R56, R56, 0x13240 ;  /* 0x000132403838b836 */ /* 0x000fe40000000000 */
[C---:B------:R-:W-:Y:S01]  /*73c0*/  VIADD R67, R57.reuse, 0xffffffff ;  /* 0xffffffff39437836 */ /* 0x040fe20000000000 */
[----:B0-----:R-:W-:Y:S02]  /*73d0*/  IADD3 R135, R57, -R58, R17 ;  /* 0x8000003a39877210 */ /* 0x001fe40007ffe011 */
[----:B------:R-:W0:Y:S01]  /*73e0*/  MUFU.TANH R80, R80 ;  /* 0x0000005000507308 */ /* 0x000e220000002400 */
[----:B------:R-:W-:-:S07]  /*73f0*/  @!P3 PRMT R56, RZ, 0x654, R56 ;  /* 0x00000654ff38b816 */ /* 0x000fce0000000038 */
[----:B------:R-:W0:Y:S08]  /*7400*/  MUFU.TANH R81, R81 ;  /* 0x0000005100517308 */ /* 0x000e300000002400 */
[----:B------:R-:W0:Y:S08]  /*7410*/  MUFU.TANH R82, R82 ;  /* 0x0000005200527308 */ /* 0x000e300000002400 */
[----:B------:R-:W0:Y:S08]  /*7420*/  MUFU.TANH R85, R85 ;  /* 0x0000005500557308 */ /* 0x000e300000002400 */
[----:B------:R-:W0:Y:S08]  /*7430*/  MUFU.TANH R83, R83 ;  /* 0x0000005300537308 */ /* 0x000e300000002400 */
[----:B------:R-:W0:Y:S08]  /*7440*/  MUFU.TANH R84, R84 ;  /* 0x0000005400547308 */ /* 0x000e300000002400 */
[----:B------:R-:W0:Y:S01]  /*7450*/  MUFU.TANH R87, R87 ;  /* 0x0000005700577308 */ /* 0x000e220000002400 */
[----:B------:R-:W-:-:S02]  /*7460*/  WARPGROUP.DEPBAR.LE gsb0, 0x0 ;  /* 0x00008000000079c5 */ /* 0x000fc40000010000 */
[----:B------:R-:W5:Y:S05]  /*7470*/  SHFL.IDX PT, R137, R133, RZ, 0x1c1f ;  /* 0x001c1fff85897589 */ /* 0x000f6a00000e0000 */
[----:B------:R-:W0:Y:S01]  /*7480*/  MUFU.TANH R129, R129 ;  /* 0x0000008100817308 */ /* 0x000e220000002400 */
[C---:B------:R-:W-:Y:S01]  /*7490*/  VIADD R136, R135.reuse, UR23 ;  /* 0x0000001787887c36 */ /* 0x040fe20008000000 */
[----:B------:R0:W-:Y:S01]  /*74a0*/  @!P3 SYNCS.ARRIVE.TRANS64.RED.A1T0 RZ, [R56+URZ], RZ ;  /* 0x000000ff38ffb9a7 */ /* 0x0001e2000810043f */
[----:B------:R-:W-:-:S05]  /*74b0*/  VIADD R135, R135, UR20 ;  /* 0x0000001487877c36 */ /* 0x000fca0008000000 */
[----:B------:R-:W0:Y:S08]  /*74c0*/  MUFU.TANH R86, R86 ;  /* 0x0000005600567308 */ /* 0x000e300000002400 */
[----:B------:R-:W0:Y:S01]  /*74d0*/  MUFU.TANH R59, R59 ;  /* 0x0000003b003b7308 */ /* 0x000e220000002400 */
[----:B-----5:R-:W-:-:S07]  /*74e0*/  IMAD.IADD R71, R136, 0x1, R137 ;  /* 0x0000000188477824 */ /* 0x020fce00078e0289 */
[----:B------:R-:W0:Y:S01]  /*74f0*/  MUFU.TANH R130, R130 ;  /* 0x0000008200827308 */ /* 0x000e220000002400 */
[----:B------:R-:W-:-:S07]  /*7500*/  IMAD.IADD R70, R135, 0x1, R137 ;  /* 0x0000000187467824 */ /* 0x000fce00078e0289 */
        /* <DEDUP_REMOVED lines=12> */
[----:B------:R-:W-:Y:S01]  /*75d0*/  IADD3 R137, R17, -R58, R137 ;  /* 0x8000003a11897210 */ /* 0x000fe20007ffe089 */
[----:B------:R-:W-:Y:S03]  /*75e0*/  BSSY B0, `(.L_x_668) ;  /* 0x0000010000007945 */ /* 0x000fe60003800000 */
[----:B------:R-:W-:-:S13]  /*75f0*/  ISETP.GT.AND P1, PT, R137, -0x1, PT ;  /* 0xffffffff8900780c */ /* 0x000fda0003f24270 */
[----:B------:R-:W-:Y:S05]  /*7600*/  @P1 BRA `(.L_x_669) ;  /* 0x0000000000201947 */ /* 0x000fea0003800000 */
[----:B------:R-:W-:Y:S01]  /*7610*/  IMAD.U32 R138, RZ, RZ, UR22 ;  /* 0x00000016ff8a7e24 */ /* 0x000fe2000f8e00ff */
[----:B------:R-:W-:-:S04]  /*7620*/  LOP3.LUT R137, RZ, R137, RZ, 0x33, !PT ;  /* 0x00000089ff897212 */ /* 0x000fc800078e33ff */
[----:B------:R-:W-:-:S13]  /*7630*/  ISETP.NE.AND P1, PT, R138, 0x1, PT ;  /* 0x000000018a00780c */ /* 0x000fda0003f25270 */
[----:B0-----:R-:W0:Y:S02]  /*7640*/  @P1 LDC.64 R56, c[0x0][0x9e8] ;  /* 0x00027a00ff381b82 */ /* 0x001e240000000a00 */
[----:B0-----:R-:W-:-:S05]  /*7650*/  @P1 IMAD.HI.U32 R56, R137, R56, RZ ;  /* 0x0000003889381227 */ /* 0x001fca00078e00ff */
[----:B------:R-:W-:-:S04]  /*7660*/  @P1 SHF.R.U32.HI R137, RZ, R57, R56 ;  /* 0x00000039ff891219 */ /* 0x000fc80000011638 */
[----:B------:R-:W-:Y:S01]  /*7670*/  LOP3.LUT R137, RZ, R137, RZ, 0x33, !PT ;  /* 0x00000089ff897212 */ /* 0x000fe200078e33ff */
[----:B------:R-:W-:Y:S06]  /*7680*/  BRA `(.L_x_670) ;  /* 0x0000000000147947 */ /* 0x000fec0003800000 */
.L_x_669:
[----:B------:R-:W-:-:S05]  /*7690*/  IMAD.U32 R138, RZ, RZ, UR22 ;  /* 0x00000016ff8a7e24 */ /* 0x000fca000f8e00ff */
[----:B------:R-:W-:-:S13]  /*76a0*/  ISETP.NE.AND P1, PT, R138, 0x1, PT ;  /* 0x000000018a00780c */ /* 0x000fda0003f25270 */
[----:B0-----:R-:W0:Y:S02]  /*76b0*/  @P1 LDC.64 R56, c[0x0][0x9e8] ;  /* 0x00027a00ff381b82 */ /* 0x001e240000000a00 */
[----:B0-----:R-:W-:-:S05]  /*76c0*/  @P1 IMAD.HI.U32 R56, R137, R56, RZ ;  /* 0x0000003889381227 */ /* 0x001fca00078e00ff */
[----:B------:R-:W-:-:S07]  /*76d0*/  @P1 SHF.R.U32.HI R137, RZ, R57, R56 ;  /* 0x00000039ff891219 */ /* 0x000fce0000011638 */
.L_x_670:
[----:B------:R-:W-:Y:S05]  /*76e0*/  BSYNC B0 ;  /* 0x0000000000007941 */ /* 0x000fea0003800000 */
.L_x_668:
[----:B------:R-:W-:-:S05]  /*76f0*/  IMAD R137, R137, R138, R67 ;  /* 0x0000008a89897224 */ /* 0x000fca00078e0243 */
[----:B------:R-:W-:Y:S02]  /*7700*/  VIADDMNMX R71, R137, R138, R71, PT ;  /* 0x0000008a89477246 */ /* 0x000fe40003800147 */
[----:B------:R-:W-:-:S07]  /*7710*/  VIMNMX R70, R70, R137, !PT ;  /* 0x0000008946467248 */ /* 0x000fce0007fe0100 */
.L_x_667:
[C---:B------:R-:W-:Y:S02]  /*7720*/  ISETP.GE.AND P3, PT, R69.reuse, 0x9, PT ;  /* 0x000000094500780c */ /* 0x040fe40003f66270 */
[C---:B------:R-:W-:Y:S02]  /*7730*/  ISETP.GE.AND P1, PT, R69.reuse, 0x2, PT ;  /* 0x000000024500780c */ /* 0x040fe40003f26270 */
[----:B------:R-:W-:Y:S02]  /*7740*/  ISETP.GE.AND P4, PT, R69, 0xa, PT ;  /* 0x0000000a4500780c */ /* 0x000fe40003f86270 */
[----:B------:R-:W-:Y:S02]  /*7750*/  LOP3.LUT R16, R16, 0xfffffffd, RZ, 0xc0, !PT ;  /* 0xfffffffd10107812 */ /* 0x000fe400078ec0ff */
[----:B------:R-:W-:Y:S02]  /*7760*/  ISETP.GT.AND P2, PT, R70, 0x1, !P1 ;  /* 0x000000014600780c */ /* 0x000fe40004f44270 */
[----:B------:R-:W-:-:S02]  /*7770*/  LOP3.LUT R2, R2, 0xfffffffd, RZ, 0xc0, !PT ;  /* 0xfffffffd02027812 */ /* 0x000fc400078ec0ff */
[----:B------:R-:W-:Y:S02]  /*7780*/  ISETP.LT.OR P2, PT, R71, 0x2, P2 ;  /* 0x000000024700780c */ /* 0x000fe40001741670 */
[----:B------:R-:W-:Y:S02]  /*7790*/  @P3 LOP3.LUT R16, R16, 0x2, RZ, 0xfc, !PT ;  /* 0x0000000210103812 */ /* 0x000fe400078efcff */
[----:B------:R-:W-:Y:S02]  /*77a0*/  FSEL R11, R11, -INF , !P2 ;  /* 0xff8000000b0b7808 */ /* 0x000fe40005000000 */
[----:B------:R-:W-:Y:S02]  /*77b0*/  LOP3.LUT R16, R16, 0xfffffffb, RZ, 0xc0, !PT ;  /* 0xfffffffb10107812 */ /* 0x000fe400078ec0ff */
[----:B------:R-:W-:Y:S02]  /*77c0*/  ISETP.GT.AND P3, PT, R70, 0x8, !P3 ;  /* 0x000000084600780c */ /* 0x000fe40005f64270 */
[----:B------:R-:W-:-:S02]  /*77d0*/  @P4 LOP3.LUT R16, R16, 0x4, RZ, 0xfc, !PT ;  /* 0x0000000410104812 */ /* 0x000fc400078efcff */
[----:B------:R-:W-:Y:S02]  /*77e0*/  ISETP.GT.AND P2, PT, R70, 0x9, !P4 ;  /* 0x000000094600780c */ /* 0x000fe40006744270 */
[----:B------:R-:W-:Y:S02]  /*77f0*/  ISETP.GE.AND P4, PT, R69, 0x11, PT ;  /* 0x000000114500780c */ /* 0x000fe40003f86270 */
[C---:B------:R-:W-:Y:S02]  /*7800*/  ISETP.LT.OR P3, PT, R71.reuse, 0x9, P3 ;  /* 0x000000094700780c */ /* 0x040fe40001f61670 */
[----:B------:R-:W-:Y:S02]  /*7810*/  ISETP.LT.OR P2, PT, R71, 0xa, P2 ;  /* 0x0000000a4700780c */ /* 0x000fe40001741670 */
[----:B0-----:R-:W-:Y:S02]  /*7820*/  FSEL R56, R14, -INF , !P3 ;  /* 0xff8000000e387808 */ /* 0x001fe40005800000 */
[----:B------:R-:W-:-:S02]  /*7830*/  ISETP.GE.AND P3, PT, R69, 0x12, PT ;  /* 0x000000124500780c */ /* 0x000fc40003f66270 */
[----:B------:R-:W-:Y:S02]  /*7840*/  LOP3.LUT R16, R16, 0xfffffff7, RZ, 0xc0, !PT ;  /* 0xfffffff710107812 */ /* 0x000fe400078ec0ff */
[----:B------:R-:W-:Y:S02]  /*7850*/  FSEL R57, R15, -INF , !P2 ;  /* 0xff8000000f397808 */ /* 0x000fe40005000000 */
[----:B------:R-:W-:Y:S02]  /*7860*/  ISETP.GT.AND P2, PT, R70, 0x10, !P4 ;  /* 0x000000104600780c */ /* 0x000fe40006744270 */
[----:B------:R-:W-:Y:S02]  /*7870*/  @P4 LOP3.LUT R16, R16, 0x8, RZ, 0xfc, !PT ;  /* 0x0000000810104812 */ /* 0x000fe400078efcff */
[----:B------:R-:W-:Y:S02]  /*7880*/  ISETP.LT.OR P2, PT, R71, 0x11, P2 ;  /* 0x000000114700780c */ /* 0x000fe40001741670 */
[----:B------:R-:W-:-:S02]  /*7890*/  LOP3.LUT R16, R16, 0xffffffef, RZ, 0xc0, !PT ;  /* 0xffffffef10107812 */ /* 0x000fc400078ec0ff */
[----:B------:R-:W-:Y:S02]  /*78a0*/  FSEL R120, R120, -INF , !P2 ;  /* 0xff80000078787808 */ /* 0x000fe40005000000 */
[----:B------:R-:W-:Y:S02]  /*78b0*/  @P3 LOP3.LUT R16, R16, 0x10, RZ, 0xfc, !PT ;  /* 0x0000001010103812 */ /* 0x000fe400078efcff */
[----:B------:R-:W-:Y:S02]  /*78c0*/  ISETP.GT.AND P2, PT, R70, 0x11, !P3 ;  /* 0x000000114600780c */ /* 0x000fe40005f44270 */
[----:B------:R-:W-:Y:S02]  /*78d0*/  ISETP.GE.AND P3, PT, R69, 0x19, PT ;  /* 0x000000194500780c */ /* 0x000fe40003f66270 */
[----:B------:R-:W-:Y:S02]  /*78e0*/  ISETP.LT.OR P2, PT, R71, 0x12, P2 ;  /* 0x000000124700780c */ /* 0x000fe40001741670 */
[----:B------:R-:W-:-:S02]  /*78f0*/  LOP3.LUT R16, R16, 0x7fffffff, RZ, 0xc0, !PT ;  /* 0x7fffffff10107812 */ /* 0x000fc400078ec0ff */
        /* <DEDUP_REMOVED lines=16> */
[----:B------:R-:W-:Y:S02]  /*7a00*/  @P3 LOP3.LUT R16, R16, 0x80000000, RZ, 0xfc, !PT ;  /* 0x8000000010103812 */ /* 0x000fe400078efcff */
[----:B------:R-:W-:Y:S02]  /*7a10*/  ISETP.GE.AND P3, PT, R69, 0x22, PT ;  /* 0x000000224500780c */ /* 0x000fe40003f66270 */
[----:B------:R-:W-:Y:S02]  /*7a20*/  LOP3.LUT R16, R16, 0xbfffffff, RZ, 0xc0, !PT ;  /* 0xbfffffff10107812 */ /* 0x000fe400078ec0ff */
[----:B------:R-:W-:-:S04]  /*7a30*/  ISETP.GT.AND P2, PT, R70, 0x21, !P3 ;  /* 0x000000214600780c */ /* 0x000fc80005f44270 */
        /* <DEDUP_REMOVED lines=175> */
[----:B------:R-:W-:Y:S01]  /*8530*/  ISETP.GE.AND P6, PT, R69, 0x9a, PT ;  /* 0x0000009a4500780c */ /* 0x000fe20003fc6270 */
[----:B------:R-:W0:-:S12]  /*8540*/  SHFL.IDX PT, R8, R133, 0x1, 0x1c1f ;  /* 0x003c1f0085087f89 */ /* 0x000e1800000e0000 */
[----:B------:R-:W-:Y:S02]  /*8550*/  @P6 LOP3.LUT R2, R2, 0x4, RZ, 0xfc, !PT ;  /* 0x0000000402026812 */ /* 0x000fe400078efcff */
[----:B------:R-:W-:-:S04]  /*8560*/  ISETP.GT.AND P6, PT, R70, 0x99, !P6 ;  /* 0x000000994600780c */ /* 0x000fc800077c4270 */
[----:B------:R-:W-:-:S04]  /*8570*/  ISETP.LT.OR P6, PT, R71, 0x9a, P6 ;  /* 0x0000009a4700780c */ /* 0x000fc800037c1670 */
[----:B------:R-:W-:Y:S02]  /*8580*/  FSEL R134, R134, -INF , !P6 ;  /* 0xff80000086867808 */ /* 0x000fe40007000000 */
[----:B------:R-:W-:Y:S01]  /*8590*/  PLOP3.LUT P6, PT, PT, PT, UP1, 0x40, 0x0 ;  /* 0x000000000000781c */ /* 0x000fe20003fce818 */
[--C-:B0-----:R-:W-:Y:S02]  /*85a0*/  IMAD.IADD R136, R136, 0x1, R8.reuse ;  /* 0x0000000188887824 */ /* 0x101fe400078e0208 */
[----:B------:R-:W-:-:S10]  /*85b0*/  IMAD.IADD R135, R135, 0x1, R8 ;  /* 0x0000000187877824 */ /* 0x000fd400078e0208 */
[----:B------:R-:W-:Y:S05]  /*85c0*/  @P6 BRA `(.L_x_671) ;  /* 0x0000000000546947 */ /* 0x000fea0003800000 */
[----:B------:R-:W-:Y:S01]  /*85d0*/  IADD3 R8, R17, -R58, R8 ;  /* 0x8000003a11087210 */ /* 0x000fe20007ffe008 */
[----:B------:R-:W-:Y:S03]  /*85e0*/  BSSY B0, `(.L_x_672) ;  /* 0x0000010000007945 */ /* 0x000fe60003800000 */
[----:B------:R-:W-:-:S13]  /*85f0*/  ISETP.GT.AND P6, PT, R8, -0x1, PT ;  /* 0xffffffff0800780c */ /* 0x000fda0003fc4270 */
[----:B------:R-:W-:Y:S05]  /*8600*/  @P6 BRA `(.L_x_673) ;  /* 0x0000000000206947 */ /* 0x000fea0003800000 */
[----:B------:R-:W-:Y:S01]  /*8610*/  IMAD.U32 R71, RZ, RZ, UR22 ;  /* 0x00000016ff477e24 */ /* 0x000fe2000f8e00ff */
[----:B------:R-:W-:-:S04]  /*8620*/  LOP3.LUT R69, RZ, R8, RZ, 0x33, !PT ;  /* 0x00000008ff457212 */ /* 0x000fc800078e33ff */
[----:B------:R-:W-:-:S13]  /*8630*/  ISETP.NE.AND P6, PT, R71, 0x1, PT ;  /* 0x000000014700780c */ /* 0x000fda0003fc5270 */
[----:B------:R-:W0:Y:S02]  /*8640*/  @P6 LDC.64 R14, c[0x0][0x9e8] ;  /* 0x00027a00ff0e6b82 */ /* 0x000e240000000a00 */
[----:B0-----:R-:W-:-:S05]  /*8650*/  @P6 IMAD.HI.U32 R14, R69, R14, RZ ;  /* 0x0000000e450e6227 */ /* 0x001fca00078e00ff */
[----:B------:R-:W-:-:S04]  /*8660*/  @P6 SHF.R.U32.HI R69, RZ, R15, R14 ;  /* 0x0000000fff456219 */ /* 0x000fc8000001160e */
[----:B------:R-:W-:Y:S01]  /*8670*/  LOP3.LUT R8, RZ, R69, RZ, 0x33, !PT ;  /* 0x00000045ff087212 */ /* 0x000fe200078e33ff */
[----:B------:R-:W-:Y:S06]  /*8680*/  BRA `(.L_x_674) ;  /* 0x0000000000147947 */ /* 0x000fec0003800000 */
.L_x_673:
[----:B------:R-:W-:-:S05]  /*8690*/  IMAD.U32 R71, RZ, RZ, UR22 ;  /* 0x00000016ff477e24 */ /* 0x000fca000f8e00ff */
[----:B------:R-:W-:-:S13]  /*86a0*/  ISETP.NE.AND P6, PT, R71, 0x1, PT ;  /* 0x000000014700780c */ /* 0x000fda0003fc5270 */
[----:B------:R-:W0:Y:S02]  /*86b0*/  @P6 LDC.64 R14, c[0x0][0x9e8] ;  /* 0x00027a00ff0e6b82 */ /* 0x000e240000000a00 */
[----:B0-----:R-:W-:-:S05]  /*86c0*/  @P6 IMAD.HI.U32 R14, R8, R14, RZ ;  /* 0x0000000e080e6227 */ /* 0x001fca00078e00ff */
[----:B------:R-:W-:-:S07]  /*86d0*/  @P6 SHF.R.U32.HI R8, RZ, R15, R14 ;  /* 0x0000000fff086219 */ /* 0x000fce000001160e */
.L_x_674:
[----:B------:R-:W-:Y:S05]  /*86e0*/  BSYNC B0 ;  /* 0x0000000000007941 */ /* 0x000fea0003800000 */
.L_x_672:
[----:B------:R-:W-:-:S05]  /*86f0*/  IMAD R8, R8, R71, R67 ;  /* 0x0000004708087224 */ /* 0x000fca00078e0243 */
[----:B------:R-:W-:Y:S02]  /*8700*/  VIADDMNMX R136, R8, R71, R136, PT ;  /* 0x0000004708887246 */ /* 0x000fe40003800188 */
[----:B------:R-:W-:-:S07]  /*8710*/  VIMNMX R135, R135, R8, !PT ;  /* 0x0000000887877248 */ /* 0x000fce0007fe0100 */
.L_x_671:
[----:B------:R-:W-:Y:S02]  /*8720*/  ISETP.GT.AND P1, PT, R135, 0x1, !P1 ;  /* 0x000000018700780c */ /* 0x000fe40004f24270 */
[----:B------:R-:W-:Y:S02]  /*8730*/  LOP3.LUT P6, RZ, R16, 0x8000000, RZ, 0xc0, !PT ;  /* 0x0800000010ff7812 */ /* 0x000fe400078cc0ff */
        /* <DEDUP_REMOVED lines=73> */
[----:B------:R-:W-:Y:S02]  /*8bd0*/  ISETP.GT.AND P1, PT, R135, 0x30, !P6 ;  /* 0x000000308700780c */ /* 0x000fe40007724270 */
[----:B------:R-:W-:Y:S02]  /*8be0*/  LOP3.LUT P6, RZ, R16, 0x10000, RZ, 0xc0, !PT ;  /* 0x0001000010ff7812 */ /* 0x000fe400078cc0ff */
        /* <DEDUP_REMOVED lines=19> */
[C---:B------:R-:W-:Y:S02]  /*8d20*/  ISETP.GT.AND P1, PT, R135.reuse, 0x39, !P1 ;  /* 0x000000398700780c */ /* 0x040fe40004f24270 */
[----:B------:R-:W-:Y:S02]  /*8d30*/  FMNMX.FTZ R15, R134, R15, !PT ;  /* 0x0000000f860f7209 */ /* 0x000fe40007810000 */
[----:B------:R-:W-:Y:S02]  /*8d40*/  ISETP.LT.OR P1, PT, R136, 0x3a, P1 ;  /* 0x0000003a8800780c */ /* 0x000fe40000f21670 */
[----:B------:R-:W-:Y:S01]  /*8d50*/  ISETP.GT.AND P2, PT, R135, 0x89, !P2 ;  /* 0x000000898700780c */ /* 0x000fe20005744270 */
[----:B------:R-:W0:Y:S01]  /*8d60*/  SHFL.BFLY PT, R8, R15, 0x2, 0x1f ;  /* 0x0c401f000f087f89 */ /* 0x000e2200000e0000 */
[----:B------:R-:W-:Y:S02]  /*8d70*/  FSEL R118, R118, -INF , !P1 ;  /* 0xff80000076767808 */ /* 0x000fe40004800000 */
[----:B------:R-:W-:-:S02]  /*8d80*/  LOP3.LUT P1, RZ, R16, 0x800000, RZ, 0xc0, !PT ;  /* 0x0080000010ff7812 */ /* 0x000fc4000782c0ff */
[C---:B------:R-:W-:Y:S02]  /*8d90*/  ISETP.LT.OR P2, PT, R136.reuse, 0x8a, P2 ;  /* 0x0000008a8800780c */ /* 0x040fe40001741670 */
[C---:B------:R-:W-:Y:S02]  /*8da0*/  ISETP.GT.AND P1, PT, R135.reuse, 0x40, !P1 ;  /* 0x000000408700780c */ /* 0x040fe40004f24270 */
[----:B------:R-:W-:Y:S02]  /*8db0*/  ISETP.GT.AND P3, PT, R135, 0x90, !P3 ;  /* 0x000000908700780c */ /* 0x000fe40005f64270 */
[----:B------:R-:W-:Y:S02]  /*8dc0*/  ISETP.LT.OR P1, PT, R136, 0x41, P1 ;  /* 0x000000418800780c */ /* 0x000fe40000f21670 */
[----:B------:R-:W-:Y:S02]  /*8dd0*/  FSEL R61, R61, -INF , !P2 ;  /* 0xff8000003d3d7808 */ /* 0x000fe40005000000 */
[----:B------:R-:W-:-:S02]  /*8de0*/  FSEL R90, R90, -INF , !P1 ;  /* 0xff8000005a5a7808 */ /* 0x000fc40004800000 */
[----:B------:R-:W-:Y:S02]  /*8df0*/  LOP3.LUT P1, RZ, R16, 0x400000, RZ, 0xc0, !PT ;  /* 0x0040000010ff7812 */ /* 0x000fe4000782c0ff */
[C---:B------:R-:W-:Y:S02]  /*8e00*/  ISETP.GT.AND P4, PT, R135.reuse, 0x91, !P4 ;  /* 0x000000918700780c */ /* 0x040fe40006784270 */
[----:B------:R-:W-:Y:S02]  /*8e10*/  ISETP.GT.AND P1, PT, R135, 0x41, !P1 ;  /* 0x000000418700780c */ /* 0x000fe40004f24270 */
[C---:B------:R-:W-:Y:S02]  /*8e20*/  ISETP.LT.OR P3, PT, R136.reuse, 0x91, P3 ;  /* 0x000000918800780c */ /* 0x040fe40001f61670 */
[----:B------:R-:W-:Y:S02]  /*8e30*/  ISETP.LT.OR P1, PT, R136, 0x42, P1 ;  /* 0x000000428800780c */ /* 0x000fe40000f21670 */
[----:B0-----:R-:W-:-:S02]  /*8e40*/  FMNMX.FTZ R14, R15, R8, !PT ;  /* 0x000000080f0e7209 */ /* 0x001fc40007810000 */
[----:B------:R-:W-:Y:S02]  /*8e50*/  FSEL R91, R91, -INF , !P1 ;  /* 0xff8000005b5b7808 */ /* 0x000fe40004800000 */
[----:B------:R-:W-:Y:S01]  /*8e60*/  LOP3.LUT P1, RZ, R16, 0x200000, RZ, 0xc0, !PT ;  /* 0x0020000010ff7812 */ /* 0x000fe2000782c0ff */
[----:B------:R-:W0:Y:S01]  /*8e70*/  SHFL.BFLY PT, R67, R14, 0x1, 0x1f ;  /* 0x0c201f000e437f89 */ /* 0x000e2200000e0000 */
[C---:B------:R-:W-:Y:S02]  /*8e80*/  ISETP.GT.AND P5, PT, R135.reuse, 0x98, !P5 ;  /* 0x000000988700780c */ /* 0x040fe40006fa4270 */
[----:B------:R-:W-:Y:S02]  /*8e90*/  ISETP.GT.AND P1, PT, R135, 0x48, !P1 ;  /* 0x000000488700780c */ /* 0x000fe40004f24270 */
[C---:B------:R-:W-:Y:S02]  /*8ea0*/  ISETP.LT.OR P4, PT, R136.reuse, 0x92, P4 ;  /* 0x000000928800780c */ /* 0x040fe40002781670 */
[----:B------:R-:W-:-:S02]  /*8eb0*/  ISETP.LT.OR P1, PT, R136, 0x49, P1 ;  /* 0x000000498800780c */ /* 0x000fc40000f21670 */
[----:B------:R-:W-:Y:S02]  /*8ec0*/  FSEL R63, R63, -INF , !P3 ;  /* 0xff8000003f3f7808 */ /* 0x000fe40005800000 */
[----:B------:R-:W-:Y:S02]  /*8ed0*/  FSEL R94, R94, -INF , !P1 ;  /* 0xff8000005e5e7808 */ /* 0x000fe40004800000 */
[----:B------:R-:W-:Y:S02]  /*8ee0*/  LOP3.LUT P1, RZ, R16, 0x100000, RZ, 0xc0, !PT ;  /* 0x0010000010ff7812 */ /* 0x000fe4000782c0ff */
[----:B------:R-:W-:Y:S02]  /*8ef0*/  ISETP.LT.OR P5, PT, R136, 0x99, P5 ;  /* 0x000000998800780c */ /* 0x000fe40002fa1670 */
[----:B------:R-:W-:Y:S02]  /*8f00*/  ISETP.GT.AND P1, PT, R135, 0x49, !P1 ;  /* 0x000000498700780c */ /* 0x000fe40004f24270 */
[----:B------:R-:W-:-:S02]  /*8f10*/  FSEL R66, R66, -INF , !P5 ;  /* 0xff80000042427808 */ /* 0x000fc40006800000 */
[----:B------:R-:W-:Y:S02]  /*8f20*/  ISETP.LT.OR P1, PT, R136, 0x4a, P1 ;  /* 0x0000004a8800780c */ /* 0x000fe40000f21670 */
[----:B0-----:R-:W-:Y:S01]  /*8f30*/  FMNMX.FTZ R8, R14, R67, !PT ;  /* 0x000000430e087209 */ /* 0x001fe20007810000 */
[----:B------:R-:W-:Y:S01]  /*8f40*/  IMAD.U32 R67, RZ, RZ, UR21 ;  /* 0x00000015ff437e24 */ /* 0x000fe2000f8e00ff */
[----:B------:R-:W-:Y:S02]  /*8f50*/  FSEL R95, R95, -INF , !P1 ;  /* 0xff8000005f5f7808 */ /* 0x000fe40004800000 */
[----:B------:R-:W-:Y:S01]  /*8f60*/  LOP3.LUT P1, RZ, R16, 0x80000, RZ, 0xc0, !PT ;  /* 0x0008000010ff7812 */ /* 0x000fe2000782c0ff */
[----:B------:R-:W-:-:S03]  /*8f70*/  FFMA.FTZ R70, R8, R67, -8 ;  /* 0xc100000008467423 */ /* 0x000fc60000010043 */
        /* <DEDUP_REMOVED lines=59> */
[C---:B------:R-:W-:Y:S02]  /*9330*/  ISETP.GT.AND P1, PT, R135.reuse, RZ, !P6 ;  /* 0x000000ff8700720c */ /* 0x040fe40007724270 */
[----:B------:R-:W-:Y:S02]  /*9340*/  LOP3.LUT P6, RZ, R2, 0x4, RZ, 0xc0, !PT ;  /* 0x0000000402ff7812 */ /* 0x000fe400078cc0ff */
[----:B------:R-:W-:Y:S02]  /*9350*/  ISETP.LT.OR P1, PT, R136, 0x1, P1 ;  /* 0x000000018800780c */ /* 0x000fe40000f21670 */
[----:B------:R-:W-:Y:S02]  /*9360*/  ISETP.GT.AND P2, PT, R135, 0x99, !P6 ;  /* 0x000000998700780c */ /* 0x000fe40007744270 */
[----:B------:R-:W-:-:S02]  /*9370*/  FSEL R12, R12, -INF , !P1 ;  /* 0xff8000000c0c7808 */ /* 0x000fc40004800000 */
[----:B------:R-:W-:Y:S02]  /*9380*/  FSETP.NEU.FTZ.AND P1, PT, R8, -INF , PT ;  /* 0xff8000000800780b */ /* 0x000fe40003f3d000 */
[----:B------:R-:W-:Y:S02]  /*9390*/  ISETP.LT.OR P2, PT, R136, 0x9a, P2 ;  /* 0x0000009a8800780c */ /* 0x000fe40001741670 */
[----:B------:R-:W-:Y:S02]  /*93a0*/  FSEL R70, R70, RZ, P1 ;  /* 0x000000ff46467208 */ /* 0x000fe40000800000 */
[----:B------:R-:W-:-:S03]  /*93b0*/  FSEL R68, R68, -INF , !P2 ;  /* 0xff80000044447808 */ /* 0x000fc60005000000 */
        /* <DEDUP_REMOVED lines=15> */
[--C-:B------:R-:W-:Y:S01]  /*94b0*/  FFMA.FTZ R124, R125, UR21, -R70.reuse ;  /* 0x000000157d7c7c23 */ /* 0x100fe20008010846 */
[----:B------:R-:W-:-:S01]  /*94c0*/  FFMA.FTZ R136, R129, UR21, -R70 ;  /* 0x0000001581887c23 */ /* 0x000fc20008010846 */
[----:B------:R-:W-:Y:S01]  /*94d0*/  FMNMX.FTZ R138, R122, R105, !PT ;  /* 0x000000697a8a7209 */ /* 0x000fe20007810000 */
[----:B------:R-:W-:Y:S01]  /*94e0*/  IMAD.U32 R129, RZ, RZ, UR21 ;  /* 0x00000015ff817e24 */ /* 0x000fe2000f8e00ff */
[----:B------:R-:W-:Y:S01]  /*94f0*/  FSEL R125, R8, RZ, P1 ;  /* 0x000000ff087d7208 */ /* 0x000fe20000800000 */
[----:B0-----:R-:W-:-:S01]  /*9500*/  FFMA.FTZ R121, R76, UR21, -R70 ;  /* 0x000000154c797c23 */ /* 0x001fc20008010846 */
[----:B------:R-:W-:Y:S01]  /*9510*/  FMNMX.FTZ R105, R123, R138, !PT ;  /* 0x0000008a7b697209 */ /* 0x000fe20007810000 */
[----:B------:R-:W-:-:S01]  /*9520*/  FFMA.FTZ R137, R137, UR21, -R70 ;  /* 0x0000001589897c23 */ /* 0x000fc20008010846 */
[----:B------:R-:W-:Y:S01]  /*9530*/  FSEL R76, R64, -INF , !P4 ;  /* 0xff800000404c7808 */ /* 0x000fe20006000000 */
[----:B------:R-:W-:-:S01]  /*9540*/  FADD.FTZ R125, -R125, R10 ;  /* 0x0000000a7d7d7221 */ /* 0x000fc20000010100 */
[----:B------:R-:W-:Y:S01]  /*9550*/  FMNMX.FTZ R138, R126, R105, !PT ;  /* 0x000000697e8a7209 */ /* 0x000fe20007810000 */
[----:B------:R-:W-:-:S01]  /*9560*/  FFMA.FTZ R105, R111, UR21, -R70 ;  /* 0x000000156f697c23 */ /* 0x000fc20008010846 */
[----:B------:R-:W-:Y:S01]  /*9570*/  MUFU.EX2 R64, R121 ;  /* 0x0000007900407308 */ /* 0x000fe20000000800 */
[----:B------:R-:W-:-:S01]  /*9580*/  FFMA.FTZ R11, R11, UR21, -R70 ;  /* 0x000000150b0b7c23 */ /* 0x000fc20008010846 */
[----:B------:R-:W-:Y:S01]  /*9590*/  FMNMX.FTZ R107, R127, R138, !PT ;  /* 0x0000008a7f6b7209 */ /* 0x000fe20007810000 */
[----:B------:R-:W-:-:S01]  /*95a0*/  FFMA.FTZ R108, R108, UR21, -R70 ;  /* 0x000000156c6c7c23 */ /* 0x000fc20008010846 */
[--C-:B------:R-:W-:Y:S01]  /*95b0*/  FFMA.FTZ R112, R112, UR21, -R70.reuse ;  /* 0x0000001570707c23 */ /* 0x100fe20008010846 */
        /* <DEDUP_REMOVED lines=15> */
[----:B------:R0:W-:Y:S01]  /*96b0*/  MUFU.EX2 R107, R115 ;  /* 0x00000073006b7308 */ /* 0x0001e20000000800 */
[----:B------:R-:W-:-:S01]  /*96c0*/  FFMA.FTZ R77, R77, UR21, -R70 ;  /* 0x000000154d4d7c23 */ /* 0x000fc20008010846 */
[----:B------:R-:W-:Y:S01]  /*96d0*/  FMNMX.FTZ R111, R113, R138, !PT ;  /* 0x0000008a716f7209 */ /* 0x000fe20007810000 */
[----:B------:R-:W-:-:S01]  /*96e0*/  FFMA.FTZ R128, R128, UR21, -R70 ;  /* 0x0000001580807c23 */ /* 0x000fc20008010846 */
[--C-:B------:R-:W-:Y:S01]  /*96f0*/  FFMA.FTZ R82, R82, UR21, -R70.reuse ;  /* 0x0000001552527c23 */ /* 0x100fe20008010846 */
[----:B------:R-:W-:-:S01]  /*9700*/  FFMA.FTZ R85, R85, UR21, -R70 ;  /* 0x0000001555557c23 */ /* 0x000fc20008010846 */
[----:B------:R-:W-:Y:S01]  /*9710*/  FMNMX.FTZ R138, R114, R111, !PT ;  /* 0x0000006f728a7209 */ /* 0x000fe20007810000 */
[----:B------:R-:W-:-:S01]  /*9720*/  FFMA.FTZ R87, R87, UR21, -R70 ;  /* 0x0000001557577c23 */ /* 0x000fc20008010846 */
[----:B------:R-:W-:Y:S02]  /*9730*/  MUFU.EX2 R14, R137 ;  /* 0x00000089000e7308 */ /* 0x000fe40000000800 */
[----:B------:R-:W-:-:S04]  /*9740*/  FMNMX.FTZ R111, R117, R138, !PT ;  /* 0x0000008a756f7209 */ /* 0x000fc80007810000 */
[----:B------:R-:W-:Y:S02]  /*9750*/  FMNMX.FTZ R111, R118, R111, !PT ;  /* 0x0000006f766f7209 */ /* 0x000fe40007810000 */
        /* <DEDUP_REMOVED lines=35> */
[----:B0-----:R-:W-:Y:S02]  /*9990*/  FMNMX.FTZ R115, R68, R111, !PT ;  /* 0x0000006f44737209 */ /* 0x001fe40007810000 */
[----:B------:R0:W-:Y:S03]  /*99a0*/  MUFU.EX2 R111, R119 ;  /* 0x00000077006f7308 */ /* 0x0001e60000000800 */
[----:B------:R-:W1:Y:S05]  /*99b0*/  SHFL.BFLY PT, R138, R115, 0x2, 0x1f ;  /* 0x0c401f00738a7f89 */ /* 0x000e6a00000e0000 */
[----:B------:R-:W-:Y:S01]  /*99c0*/  MUFU.EX2 R116, R116 ;  /* 0x0000007400747308 */ /* 0x000fe20000000800 */
[----:B0-----:R-:W-:-:S07]  /*99d0*/  FFMA.FTZ R119, R62, UR21, -R70 ;  /* 0x000000153e777c23 */ /* 0x001fce0008010846 */
[----:B------:R-:W-:Y:S08]  /*99e0*/  MUFU.EX2 R88, R88 ;  /* 0x0000005800587308 */ /* 0x000ff00000000800 */
[----:B------:R-:W-:Y:S01]  /*99f0*/  MUFU.EX2 R89, R89 ;  /* 0x0000005900597308 */ /* 0x000fe20000000800 */
[----:B-1----:R-:W-:Y:S01]  /*9a00*/  FMNMX.FTZ R121, R115, R138, !PT ;  /* 0x0000008a73797209 */ /* 0x002fe20007810000 */
[--C-:B------:R-:W-:Y:S01]  /*9a10*/  FFMA.FTZ R115, R130, UR21, -R70.reuse ;  /* 0x0000001582737c23 */ /* 0x100fe20008010846 */
[----:B------:R-:W-:-:S01]  /*9a20*/  FFMA.FTZ R138, R65, UR21, -R70 ;  /* 0x00000015418a7c23 */ /* 0x000fc20008010846 */
[--C-:B------:R-:W-:Y:S01]  /*9a30*/  FFMA.FTZ R130, R131, UR21, -R70.reuse ;  /* 0x0000001583827c23 */ /* 0x100fe20008010846 */
[----:B------:R-:W-:-:S01]  /*9a40*/  FFMA.FTZ R65, R132, UR21, -R70 ;  /* 0x0000001584417c23 */ /* 0x000fc20008010846 */
[----:B------:R-:W0:Y:S01]  /*9a50*/  SHFL.BFLY PT, R140, R121, 0x1, 0x1f ;  /* 0x0c201f00798c7f89 */ /* 0x000e2200000e0000 */
[----:B------:R-:W-:-:S01]  /*9a60*/  FFMA.FTZ R70, R134, UR21, -R70 ;  /* 0x0000001586467c23 */ /* 0x000fc20008010846 */
[----:B------:R-:W-:Y:S08]  /*9a70*/  MUFU.EX2 R92, R92 ;  /* 0x0000005c005c7308 */ /* 0x000ff00000000800 */
[----:B------:R1:W-:Y:S08]  /*9a80*/  MUFU.EX2 R10, R70 ;  /* 0x00000046000a7308 */ /* 0x0003f00000000800 */
[----:B------:R-:W-:Y:S01]  /*9a90*/  MUFU.EX2 R93, R93 ;  /* 0x0000005d005d7308 */ /* 0x000fe20000000800 */
[----:B0-----:R-:W-:Y:S01]  /*9aa0*/  FMNMX.FTZ R62, R121, R140, !PT ;  /* 0x0000008c793e7209 */ /* 0x001fe20007810000 */
[----:B------:R-:W-:-:S06]  /*9ab0*/  FMUL.FTZ R121, R125, UR21 ;  /* 0x000000157d797c20 */ /* 0x000fcc0008410000 */
[----:B------:R-:W-:Y:S01]  /*9ac0*/  MUFU.EX2 R96, R96 ;  /* 0x0000006000607308 */ /* 0x000fe20000000800 */
[C---:B------:R-:W-:Y:S01]  /*9ad0*/  FSETP.NEU.FTZ.AND P1, PT, R62.reuse, -INF , PT ;  /* 0xff8000003e00780b */ /* 0x040fe20003f3d000 */
[----:B------:R-:W-:-:S05]  /*9ae0*/  FFMA.FTZ R129, R62, R129, -8 ;  /* 0xc10000003e817423 */ /* 0x000fca0000010081 */
[----:B------:R-:W-:Y:S01]  /*9af0*/  FSEL R125, R129, RZ, P1 ;  /* 0x000000ff817d7208 */ /* 0x000fe20000800000 */
[----:B------:R-:W0:Y:S04]  /*9b00*/  MUFU.EX2 R121, R121 ;  /* 0x0000007900797308 */ /* 0x000e280000000800 */
[----:B------:R-:W-:-:S01]  /*9b10*/  FFMA.FTZ R129, R12, UR21, -R125 ;  /* 0x000000150c817c23 */ /* 0x000fc2000801087d */
[--C-:B------:R-:W-:Y:S01]  /*9b20*/  FFMA.FTZ R12, R13, UR21, -R125.reuse ;  /* 0x000000150d0c7c23 */ /* 0x100fe2000801087d */
[----:B------:R-:W-:-:S01]  /*9b30*/  FFMA.FTZ R13, R20, UR21, -R125 ;  /* 0x00000015140d7c23 */ /* 0x000fc2000801087d */
[--C-:B------:R-:W-:Y:S01]  /*9b40*/  FFMA.FTZ R20, R21, UR21, -R125.reuse ;  /* 0x0000001515147c23 */ /* 0x100fe2000801087d */
[----:B------:R-:W-:-:S01]  /*9b50*/  FFMA.FTZ R21, R122, UR21, -R125 ;  /* 0x000000157a157c23 */ /* 0x000fc2000801087d */
[--C-:B------:R-:W-:Y:S01]  /*9b60*/  FFMA.FTZ R122, R126, UR21, -R125.reuse ;  /* 0x000000157e7a7c23 */ /* 0x100fe2000801087d */
[----:B------:R-:W-:Y:S01]  /*9b70*/  FSEL R126, R62, RZ, P1 ;  /* 0x000000ff3e7e7208 */ /* 0x000fe20000800000 */
[--C-:B-1----:R-:W-:Y:S01]  /*9b80*/  FFMA.FTZ R70, R123, UR21, -R125.reuse ;  /* 0x000000157b467c23 */ /* 0x102fe2000801087d */
[----:B------:R-:W-:-:S01]  /*9b90*/  FFMA.FTZ R123, R127, UR21, -R125 ;  /* 0x000000157f7b7c23 */ /* 0x000fc2000801087d */
[----:B------:R-:W-:Y:S01]  /*9ba0*/  FFMA.FTZ R127, R94, UR21, -R125 ;  /* 0x000000155e7f7c23 */ /* 0x000fe2000801087d */
[----:B------:R-:W-:Y:S01]  /*9bb0*/  MUFU.EX2 R129, R129 ;  /* 0x0000008100817308 */ /* 0x000fe20000000800 */
[----:B------:R-:W-:-:S01]  /*9bc0*/  FADD.FTZ R126, -R126, R9 ;  /* 0x000000097e7e7221 */ /* 0x000fc20000010100 */
[--C-:B------:R-:W-:Y:S01]  /*9bd0*/  FFMA.FTZ R106, R106, UR21, -R125.reuse ;  /* 0x000000156a6a7c23 */ /* 0x100fe2000801087d */
[----:B------:R-:W-:-:S01]  /*9be0*/  FFMA.FTZ R7, R7, UR21, -R125 ;  /* 0x0000001507077c23 */ /* 0x000fc2000801087d */
[--C-:B------:R-:W-:Y:S01]  /*9bf0*/  FFMA.FTZ R109, R109, UR21, -R125.reuse ;  /* 0x000000156d6d7c23 */ /* 0x100fe2000801087d */
[----:B------:R-:W-:Y:S01]  /*9c00*/  FMUL.FTZ R94, R126, UR21 ;  /* 0x000000157e5e7c20 */ /* 0x000fe20008410000 */
[--C-:B------:R-:W-:Y:S01]  /*9c10*/  FFMA.FTZ R126, R95, UR21, -R125.reuse ;  /* 0x000000155f7e7c23 */ /* 0x100fe2000801087d */
[----:B------:R-:W-:-:S01]  /*9c20*/  FFMA.FTZ R95, R98, UR21, -R125 ;  /* 0x00000015625f7c23 */ /* 0x000fc2000801087d */
[----:B------:R-:W-:Y:S01]  /*9c30*/  MUFU.EX2 R12, R12 ;  /* 0x0000000c000c7308 */ /* 0x000fe20000000800 */
[----:B------:R-:W-:-:S01]  /*9c40*/  FFMA.FTZ R98, R99, UR21, -R125 ;  /* 0x0000001563627c23 */ /* 0x000fc2000801087d */
[----:B------:R-:W-:Y:S01]  /*9c50*/  FFMA.FTZ R99, R102, UR21, -R125 ;  /* 0x0000001566637c23 */ /* 0x000fe2000801087d */
[----:B0-----:R-:W-:-:S01]  /*9c60*/  FFMA.FTZ R102, R121, R5, R14 ;  /* 0x0000000579667223 */ /* 0x001fc2000001000e */
        /* <DEDUP_REMOVED lines=22> */
[----:B------:R-:W-:Y:S01]  /*9dd0*/  FADD.FTZ R4, R11, R102 ;  /* 0x000000660b047221 */ /* 0x000fe20000010000 */
[----:B------:R-:W-:-:S01]  /*9de0*/  FFMA.FTZ R102, R103, UR21, -R125 ;  /* 0x0000001567667c23 */ /* 0x000fc2000801087d */
[----:B------:R-:W-:Y:S01]  /*9df0*/  FFMA.FTZ R61, R61, UR21, -R125 ;  /* 0x000000153d3d7c23 */ /* 0x000fe2000801087d */
[----:B------:R-:W-:-:S01]  /*9e00*/  FADD.FTZ R132, R12, R5 ;  /* 0x000000050c847221 */ /* 0x000fc20000010000 */
[----:B------:R-:W-:Y:S01]  /*9e10*/  FADD.FTZ R5, R15, R4 ;  /* 0x000000040f057221 */ /* 0x000fe20000010000 */
[----:B------:R-:W-:-:S01]  /*9e20*/  FFMA.FTZ R63, R63, UR21, -R125 ;  /* 0x000000153f3f7c23 */ /* 0x000fc2000801087d */
[----:B------:R-:W0:Y:S01]  /*9e30*/  MUFU.EX2 R21, R21 ;  /* 0x0000001500157308 */ /* 0x000e220000000800 */
[----:B-1----:R-:W-:-:S01]  /*9e40*/  FADD.FTZ R103, R13, R132 ;  /* 0x000000840d677221 */ /* 0x002fc20000010000 */
[----:B------:R-:W-:Y:S01]  /*9e50*/  FADD.FTZ R4, R56, R5 ;  /* 0x0000000538047221 */ /* 0x000fe20000010000 */
[----:B------:R-:W-:-:S01]  /*9e60*/  FFMA.FTZ R76, R76, UR21, -R125 ;  /* 0x000000154c4c7c23 */ /* 0x000fc2000801087d */
[----:B------:R-:W-:-:S02]  /*9e70*/  FFMA.FTZ R66, R66, UR21, -R125 ;  /* 0x0000001542427c23 */ /* 0x000fc4000801087d */
[----:B------:R-:W-:-:S02]  /*9e80*/  FADD.FTZ R5, R57, R4 ;  /* 0x0000000439057221 */ /* 0x000fc40000010000 */
[----:B------:R-:W1:Y:S01]  /*9e90*/  MUFU.EX2 R70, R70 ;  /* 0x0000004600467308 */ /* 0x000e620000000800 */
[----:B--2---:R-:W-:-:S01]  /*9ea0*/  FADD.FTZ R132, R20, R103 ;  /* 0x0000006714847221 */ /* 0x004fc20000010000 */
[----:B------:R-:W-:-:S04]  /*9eb0*/  FADD.FTZ R4, R120, R5 ;  /* 0x0000000578047221 */ /* 0x000fc80000010000 */
[----:B------:R-:W-:Y:S02]  /*9ec0*/  FADD.FTZ R5, R67, R4 ;  /* 0x0000000443057221 */ /* 0x000fe40000010000 */
[----:B------:R-:W2:Y:S01]  /*9ed0*/  MUFU.EX2 R122, R122 ;  /* 0x0000007a007a7308 */ /* 0x000ea20000000800 */
[----:B0-----:R-:W-:-:S01]  /*9ee0*/  FADD.FTZ R103, R21, R132 ;  /* 0x0000008415677221 */ /* 0x001fc20000010000 */
[----:B------:R-:W-:-:S06]  /*9ef0*/  FADD.FTZ R132, R124, R5 ;  /* 0x000000057c847221 */ /* 0x000fcc0000010000 */
[----:B------:R-:W0:Y:S01]  /*9f00*/  MUFU.EX2 R123, R123 ;  /* 0x0000007b007b7308 */ /* 0x000e220000000800 */
[----:B-1----:R-:W-:-:S07]  /*9f10*/  FADD.FTZ R103, R70, R103 ;  /* 0x0000006746677221 */ /* 0x002fce0000010000 */
[----:B------:R-:W1:Y:S01]  /*9f20*/  MUFU.EX2 R106, R106 ;  /* 0x0000006a006a7308 */ /* 0x000e620000000800 */
[----:B--2---:R-:W-:-:S01]  /*9f30*/  FADD.FTZ R4, R122, R103 ;  /* 0x000000677a047221 */ /* 0x004fc20000010000 */
[----:B------:R-:W-:-:S04]  /*9f40*/  FADD.FTZ R103, R69, R132 ;  /* 0x0000008445677221 */ /* 0x000fc80000010000 */
[----:B------:R-:W-:Y:S02]  /*9f50*/  FADD.FTZ R132, R104, R103 ;  /* 0x0000006768847221 */ /* 0x000fe40000010000 */
[----:B------:R-:W2:Y:S01]  /*9f60*/  MUFU.EX2 R7, R7 ;  /* 0x0000000700077308 */ /* 0x000ea20000000800 */
[----:B0-----:R-:W-:-:S07]  /*9f70*/  FADD.FTZ R5, R123, R4 ;  /* 0x000000047b057221 */ /* 0x001fce0000010000 */
[----:B------:R-:W0:Y:S01]  /*9f80*/  MUFU.EX2 R109, R109 ;  /* 0x0000006d006d7308 */ /* 0x000e220000000800 */
[----:B-1----:R-:W-:-:S01]  /*9f90*/  FADD.FTZ R4, R106, R5 ;  /* 0x000000056a047221 */ /* 0x002fc20000010000 */
[----:B------:R-:W-:-:S06]  /*9fa0*/  FADD.FTZ R5, R71, R132 ;  /* 0x0000008447057221 */ /* 0x000fcc0000010000 */
[----:B------:R-:W1:Y:S01]  /*9fb0*/  MUFU.EX2 R110, R110 ;  /* 0x0000006e006e7308 */ /* 0x000e620000000800 */
[----:B--2---:R-:W-:-:S07]  /*9fc0*/  FADD.FTZ R4, R7, R4 ;  /* 0x0000000407047221 */ /* 0x004fce0000010000 */
        /* <DEDUP_REMOVED lines=10> */
[----:B------:R-:W-:-:S04]  /*a070*/  FADD.FTZ R5, R116, R5 ;  /* 0x0000000574057221 */ /* 0x000fc80000010000 */
[----:B------:R-:W-:Y:S02]  /*a080*/  FADD.FTZ R4, R88, R5 ;  /* 0x0000000558047221 */ /* 0x000fe40000010000 */
[----:B------:R-:W2:Y:S01]  /*a090*/  MUFU.EX2 R118, R118 ;  /* 0x0000007600767308 */ /* 0x000ea20000000800 */
[----:B0-----:R-:W-:-:S01]  /*a0a0*/  FADD.FTZ R132, R114, R103 ;  /* 0x0000006772847221 */ /* 0x001fc20000010000 */
[----:B------:R-:W-:-:S04]  /*a0b0*/  FADD.FTZ R5, R89, R4 ;  /* 0x0000000459057221 */ /* 0x000fc80000010000 */
[----:B------:R-:W-:Y:S02]  /*a0c0*/  FADD.FTZ R4, R92, R5 ;  /* 0x000000055c047221 */ /* 0x000fe40000010000 */
[----:B------:R-:W0:Y:S01]  /*a0d0*/  MUFU.EX2 R90, R90 ;  /* 0x0000005a005a7308 */ /* 0x000e220000000800 */
[----:B-1----:R-:W-:-:S07]  /*a0e0*/  FADD.FTZ R103, R117, R132 ;  /* 0x0000008475677221 */ /* 0x002fce0000010000 */
[----:B------:R-:W1:Y:S01]  /*a0f0*/  MUFU.EX2 R91, R91 ;  /* 0x0000005b005b7308 */ /* 0x000e620000000800 */
[----:B--2---:R-:W-:-:S07]  /*a100*/  FADD.FTZ R103, R118, R103 ;  /* 0x0000006776677221 */ /* 0x004fce0000010000 */
[----:B------:R-:W2:Y:S01]  /*a110*/  MUFU.EX2 R9, R127 ;  /* 0x0000007f00097308 */ /* 0x000ea20000000800 */
[----:B0-----:R-:W-:-:S01]  /*a120*/  FADD.FTZ R132, R90, R103 ;  /* 0x000000675a847221 */ /* 0x001fc20000010000 */
[----:B------:R-:W-:-:S06]  /*a130*/  FADD.FTZ R103, R93, R4 ;  /* 0x000000045d677221 */ /* 0x000fcc0000010000 */
[----:B------:R-:W0:Y:S01]  /*a140*/  MUFU.EX2 R126, R126 ;  /* 0x0000007e007e7308 */ /* 0x000e220000000800 */
[----:B-1----:R-:W-:-:S07]  /*a150*/  FADD.FTZ R132, R91, R132 ;  /* 0x000000845b847221 */ /* 0x002fce0000010000 */
[----:B------:R-:W1:Y:S01]  /*a160*/  MUFU.EX2 R95, R95 ;  /* 0x0000005f005f7308 */ /* 0x000e620000000800 */
[----:B--2---:R-:W-:-:S01]  /*a170*/  FADD.FTZ R5, R9, R132 ;  /* 0x0000008409057221 */ /* 0x004fc20000010000 */
[----:B------:R-:W-:-:S06]  /*a180*/  FADD.FTZ R132, R96, R103 ;  /* 0x0000006760847221 */ /* 0x000fcc0000010000 */
        /* <DEDUP_REMOVED lines=21> */
[----:B-1----:R-:W-:-:S04]  /*a2e0*/  FADD.FTZ R5, R73, R4 ;  /* 0x0000000449057221 */ /* 0x002fc80000010000 */
[----:B------:R-:W-:-:S03]  /*a2f0*/  FADD.FTZ R4, R64, R5 ;  /* 0x0000000540047221 */ /* 0x000fc60000010000 */
        /* <DEDUP_REMOVED lines=29> */
[----:B------:R-:W-:-:S06]  /*a4d0*/  FFMA.FTZ R103, R68, UR21, -R125 ;  /* 0x0000001544677c23 */ /* 0x000fcc000801087d */
        /* <DEDUP_REMOVED lines=20> */
[----:B------:R-:W-:Y:S01]  /*a620*/  FADD.FTZ R5, R10, R5 ;  /* 0x000000050a057221 */ /* 0x000fe20000010000 */
[----:B--2---:R-:W-:-:S04]  /*a630*/  FADD.FTZ R4, R66, R125 ;  /* 0x0000007d42047221 */ /* 0x004fc80000010000 */
[----:B0-----:R-:W-:Y:S01]  /*a640*/  FADD.FTZ R4, R103, R4 ;  /* 0x0000000467047221 */ /* 0x001fe20000010000 */
[----:B------:R-:W-:Y:S06]  /*a650*/  @!P0 BRA `(.L_x_675) ;  /* 0x0000000000048947 */ /* 0x000fec0003800000 */
[----:B------:R-:W-:Y:S01]  /*a660*/  BPT.TRAP 0x1 ;  /* 0x000000040000795c */ /* 0x000fe20000300000 */
.L_x_675:
[----:B------:R-:W-:Y:S01]  /*a670*/  UIADD3 UR6, UR11, 0x13260, URZ ;  /* 0x000132600b067890 */ /* 0x000fe2000fffe03f */
[----:B------:R-:W-:Y:S01]  /*a680*/  ISETP.GT.AND P1, PT, R3, UR26, PT ;  /* 0x0000001a03007c0c */ /* 0x000fe2000bf24270 */
[----:B------:R-:W-:Y:S01]  /*a690*/  UMOV UR37, UR24 ;  /* 0x0000001800257c82 */ /* 0x000fe20008000000 */
[----:B------:R-:W-:Y:S01]  /*a6a0*/  F2FP.SATFINITE.E4M3.F32.PACK_AB_MERGE_C R9, R126, R9, RZ ;  /* 0x000000097e09723e */ /* 0x000fe200048070ff */
[----:B------:R-:W-:Y:S01]  /*a6b0*/  UPRMT UR6, UR44, 0x654, UR6 ;  /* 0x000006542c067896 */ /* 0x000fe20008000006 */
[----:B------:R-:W-:Y:S01]  /*a6c0*/  F2FP.SATFINITE.E4M3.F32.PACK_AB_MERGE_C R10, R10, R65, RZ ;  /* 0x000000410a0a723e */ /* 0x000fe200048070ff */
[----:B------:R-:W-:Y:S01]  /*a6d0*/  UMOV UR39, UR25 ;  /* 0x0000001900277c82 */ /* 0x000fe20008000000 */
[----:B------:R-:W-:Y:S01]  /*a6e0*/  F2FP.SATFINITE.E4M3.F32.PACK_AB_MERGE_C R15, R56, R15, RZ ;  /* 0x0000000f380f723e */ /* 0x000fe200048070ff */
[----:B------:R-:W-:Y:S01]  /*a6f0*/  FMUL.FTZ R24, R24, R121 ;  /* 0x0000007918187220 */ /* 0x000fe20000410000 */
[----:B------:R-:W-:Y:S01]  /*a700*/  F2FP.SATFINITE.E4M3.F32.PACK_AB_MERGE_C R13, R20, R13, RZ ;  /* 0x0000000d140d723e */ /* 0x000fe200048070ff */
[----:B------:R-:W-:Y:S01]  /*a710*/  FMUL.FTZ R25, R25, R121 ;  /* 0x0000007919197220 */ /* 0x000fe20000410000 */
        /* <DEDUP_REMOVED lines=28> */
[----:B------:R-:W-:Y:S01]  /*a8e0*/  F2FP.SATFINITE.E4M3.F32.PACK_AB_MERGE_C R60, R61, R60, RZ ;  /* 0x0000003c3d3c723e */ /* 0x000fe200048070ff */
[----:B------:R-:W-:Y:S01]  /*a8f0*/  FMUL.FTZ R53, R53, R121 ;  /* 0x0000007935357220 */ /* 0x000fe20000410000 */
[----:B------:R-:W-:Y:S01]  /*a900*/  F2FP.SATFINITE.E4M3.F32.PACK_AB_MERGE_C R66, R103, R66, RZ ;  /* 0x000000426742723e */ /* 0x000fe200048070ff */
[----:B------:R-:W-:Y:S01]  /*a910*/  VIADD R3, R3, 0xffffffff ;  /* 0xffffffff03037836 */ /* 0x000fe20000000000 */
[----:B------:R-:W-:Y:S01]  /*a920*/  F2FP.SATFINITE.E4M3.F32.PACK_AB_MERGE_C R145, R91, R90, R9 ;  /* 0x0000005a5b91723e */ /* 0x000fe20004807009 */
[-C--:B------:R-:W-:Y:S01]  /*a930*/  FMUL.FTZ R26, R26, R94.reuse ;  /* 0x0000005e1a1a7220 */ /* 0x080fe20000410000 */
[----:B------:R-:W-:Y:S01]  /*a940*/  F2FP.SATFINITE.E4M3.F32.PACK_AB_MERGE_C R138, R138, R119, R10 ;  /* 0x000000778a8a723e */ /* 0x000fe2000480700a */
[----:B------:R-:W-:Y:S01]  /*a950*/  FMUL.FTZ R27, R27, R94 ;  /* 0x0000005e1b1b7220 */ /* 0x000fe20000410000 */
[----:B------:R-:W-:Y:S01]  /*a960*/  F2FP.SATFINITE.E4M3.F32.PACK_AB_MERGE_C R152, R11, R14, R15 ;  /* 0x0000000e0b98723e */ /* 0x000fe2000480700f */
[-C--:B------:R-:W-:Y:S01]  /*a970*/  FMUL.FTZ R30, R30, R94.reuse ;  /* 0x0000005e1e1e7220 */ /* 0x080fe20000410000 */
[----:B------:R-:W-:Y:S01]  /*a980*/  F2FP.SATFINITE.E4M3.F32.PACK_AB_MERGE_C R153, R12, R129, R13 ;  /* 0x000000810c99723e */ /* 0x000fe2000480700d */
[-C--:B------:R-:W-:Y:S01]  /*a990*/  FMUL.FTZ R31, R31, R94.reuse ;  /* 0x0000005e1f1f7220 */ /* 0x080fe20000410000 */
[----:B------:R-:W-:Y:S01]  /*a9a0*/  F2FP.SATFINITE.E4M3.F32.PACK_AB_MERGE_C R154, R120, R57, R67 ;  /* 0x00000039789a723e */ /* 0x000fe20004807043 */
[-C--:B------:R-:W-:Y:S01]  /*a9b0*/  FMUL.FTZ R34, R34, R94.reuse ;  /* 0x0000005e22227220 */ /* 0x080fe20000410000 */
        /* <DEDUP_REMOVED lines=9> */
[----:B------:R-:W-:Y:S01]  /*aa50*/  FMUL.FTZ R43, R43, R94 ;  /* 0x0000005e2b2b7220 */ /* 0x000fe20000410000 */
[----:B------:R-:W-:Y:S01]  /*aa60*/  F2FP.SATFINITE.E4M3.F32.PACK_AB_MERGE_C R144, R89, R88, R92 ;  /* 0x000000585990723e */ /* 0x000fe2000480705c */
[----:B------:R-:W-:Y:S01]  /*aa70*/  FMUL.FTZ R46, R46, R94 ;  /* 0x0000005e2e2e7220 */ /* 0x000fe20000410000 */
        /* <DEDUP_REMOVED lines=11> */
[----:B------:R-:W-:Y:S01]  /*ab30*/  IMAD.MOV.U32 R9, RZ, RZ, R62 ;  /* 0x000000ffff097224 */ /* 0x000fe200078e003e */
[----:B------:R-:W-:Y:S01]  /*ab40*/  F2FP.SATFINITE.E4M3.F32.PACK_AB_MERGE_C R136, R136, R87, R115 ;  /* 0x000000578888723e */ /* 0x000fe20004807073 */
[----:B------:R-:W-:Y:S01]  /*ab50*/  IMAD.MOV.U32 R10, RZ, RZ, R8 ;  /* 0x000000ffff0a7224 */ /* 0x000fe200078e0008 */
[----:B------:R-:W-:-:S02]  /*ab60*/  F2FP.SATFINITE.E4M3.F32.PACK_AB_MERGE_C R137, R59, R86, R60 ;  /* 0x000000563b89723e */ /* 0x000fc4000480703c */
[----:B------:R-:W-:Y:S01]  /*ab70*/  F2FP.SATFINITE.E4M3.F32.PACK_AB_MERGE_C R139, R76, R63, R66 ;  /* 0x0000003f4c8b723e */ /* 0x000fe20004807042 */
[----:B------:R-:W-:Y:S06]  /*ab80*/  @P1 BRA `(.L_x_676) ;  /* 0xffffffb400cc1947 */ /* 0x000fec000383ffff */
[----:B------:R-:W-:Y:S01]  /*ab90*/  IMAD.MOV.U32 R9, RZ, RZ, R62 ;  /* 0x000000ffff097224 */ /* 0x000fe200078e003e */
[----:B------:R-:W-:Y:S01]  /*aba0*/  UMOV UR39, UR25 ;  /* 0x0000001900277c82 */ /* 0x000fe20008000000 */
[----:B------:R-:W-:Y:S01]  /*abb0*/  IMAD.MOV.U32 R10, RZ, RZ, R8 ;  /* 0x000000ffff0a7224 */ /* 0x000fe200078e0008 */
[----:B------:R-:W-:-:S06]  /*abc0*/  UMOV UR37, UR24 ;  /* 0x0000001800257c82 */ /* 0x000fcc0008000000 */
.L_x_658:
[----:B------:R-:W-:Y:S01]  /*abd0*/  ULDC UR6, c[0x0][0x448] ;  /* 0x0001120000067ab9 */ /* 0x000fe20000000800 */
[----:B------:R-:W-:Y:S01]  /*abe0*/  IADD3 R58, R17, 0x1, -R58 ;  /* 0x00000001113a7810 */ /* 0x000fe20007ffe83a */
[----:B------:R-:W-:Y:S01]  /*abf0*/  UISETP.NE.AND UP0, UPT, UR6, 0x1, UPT ;  /* 0x000000010600788c */ /* 0x000fe2000bf05270 */
[----:B------:R-:W-:Y:S02]  /*ac00*/  ULDC UR12, c[0x0][0x9e4] ;  /* 0x00027900000c7ab9 */ /* 0x000fe40000000800 */
[----:B------:R-:W-:Y:S01]  /*ac10*/  R2UR UR11, R58 ;  /* 0x000000003a0b72ca */ /* 0x000fe200000e0000 */
[----:B------:R-:W-:Y:S02]  /*ac20*/  UISETP.GE.AND UP1, UPT, UR12, 0x1, UPT ;  /* 0x000000010c00788c */ /* 0x000fe4000bf26270 */
[----:B------:R-:W-:-:S04]  /*ac30*/  UIADD3 UR10, UR40, 0xbf, URZ ;  /* 0x000000bf280a7890 */ /* 0x000fc8000fffe03f */
[----:B------:R-:W-:Y:S01]  /*ac40*/  PLOP3.LUT P1, PT, PT, PT, UP1, 0x40, 0x0 ;  /* 0x000000000000781c */ /* 0x000fe20003f2e818 */
[----:B------:R-:W-:Y:S01]  /*ac50*/  @UP0 ULDC UR6, c[0x0][0x44c] ;  /* 0x0001130000060ab9 */ /* 0x000fe20000000800 */
[----:B------:R-:W-:Y:S01]  /*ac60*/  @UP0 ULDC UR13, c[0x0][0x450] ;  /* 0x00011400000d0ab9 */ /* 0x000fe20000000800 */
[----:B------:R-:W-:-:S04]  /*ac70*/  UIMAD.WIDE.U32 UR6, UR10, UR6, URZ ;  /* 0x000000060a0672a5 */ /* 0x000fc8000f8e003f */
[----:B------:R-:W-:-:S04]  /*ac80*/  @UP0 USHF.R.U32.HI UR10, URZ, UR13, UR7 ;  /* 0x0000000d3f0a0299 */ /* 0x000fc80008011607 */
[----:B------:R-:W-:-:S03]  /*ac90*/  UIADD3 UR10, UR11, UR10, URZ ;  /* 0x0000000a0b0a7290 */ /* 0x000fc6000fffe03f */
[----:B------:R-:W-:Y:S02]  /*aca0*/  ULDC UR11, c[0x0][0x9dc] ;  /* 0x00027700000b7ab9 */ /* 0x000fe40000000800 */
[----:B------:R-:W-:Y:S01]  /*acb0*/  UIADD3 UR11, UR10, -UR11, URZ ;  /* 0x8000000b0a0b7290 */ /* 0x000fe2000fffe03f */
[----:B------:R-:W-:Y:S11]  /*acc0*/  @P1 BRA `(.L_x_677) ;  /* 0x0000000000441947 */ /* 0x000ff60003800000 */
[----:B------:R-:W-:-:S06]  /*acd0*/  UISETP.GT.AND UP2, UPT, UR10, -0x1, UPT ;  /* 0xffffffff0a00788c */ /* 0x000fcc000bf44270 */
[----:B------:R-:W-:-:S13]  /*ace0*/  PLOP3.LUT P1, PT, PT, PT, UP2, 0x80, 0x0 ;  /* 0x000000000000781c */ /* 0x000fda0003f2f028 */
[----:B------:R-:W-:Y:S05]  /*acf0*/  @P1 BRA `(.L_x_678) ;  /* 0x00000000001c1947 */ /* 0x000fea0003800000 */
[----:B------:R-:W-:Y:S02]  /*ad00*/  UISETP.NE.AND UP2, UPT, UR12, 0x1, UPT ;  /* 0x000000010c00788c */ /* 0x000fe4000bf45270 */
[----:B------:R-:W-:-:S09]  /*ad10*/  ULOP3.LUT UR10, URZ, UR10, URZ, 0x33, !UPT ;  /* 0x0000000a3f0a7292 */ /* 0x000fd2000f8e333f */
[----:B------:R-:W-:Y:S02]  /*ad20*/  @UP2 ULDC.64 UR14, c[0x0][0x9e8] ;  /* 0x00027a00000e2ab9 */ /* 0x000fe40000000a00 */
[----:B------:R-:W-:-:S04]  /*ad30*/  UIMAD.WIDE.U32 UR6, UR10, UR14, URZ ;  /* 0x0000000e0a0672a5 */ /* 0x000fc8000f8e003f */
[----:B------:R-:W-:-:S04]  /*ad40*/  @UP2 USHF.R.U32.HI UR10, URZ, UR15, UR7 ;  /* 0x0000000f3f0a2299 */ /* 0x000fc80008011607 */
[----:B------:R-:W-:Y:S01]  /*ad50*/  ULOP3.LUT UR10, URZ, UR10, URZ, 0x33, !UPT ;  /* 0x0000000a3f0a7292 */ /* 0x000fe2000f8e333f */
[----:B------:R-:W-:Y:S11]  /*ad60*/  BRA `(.L_x_679) ;  /* 0x0000000000107947 */ /* 0x000ff60003800000 */
.L_x_678:
[----:B------:R-:W-:-:S11]  /*ad70*/  UISETP.NE.AND UP2, UPT, UR12, 0x1, UPT ;  /* 0x000000010c00788c */ /* 0x000fd6000bf45270 */
[----:B------:R-:W-:Y:S02]  /*ad80*/  @UP2 ULDC.64 UR14, c[0x0][0x9e8] ;  /* 0x00027a00000e2ab9 */ /* 0x000fe40000000a00 */
[----:B------:R-:W-:-:S04]  /*ad90*/  UIMAD.WIDE.U32 UR6, UR10, UR14, URZ ;  /* 0x0000000e0a0672a5 */ /* 0x000fc8000f8e003f */
[----:B------:R-:W-:-:S12]  /*ada0*/  @UP2 USHF.R.U32.HI UR10, URZ, UR15, UR7 ;  /* 0x0000000f3f0a2299 */ /* 0x000fd80008011607 */
.L_x_679:
[----:B------:R-:W-:-:S04]  /*adb0*/  UIMAD UR10, UR10, UR12, URZ ;  /* 0x0000000c0a0a72a4 */ /* 0x000fc8000f8e023f */
[----:B------:R-:W-:-:S04]  /*adc0*/  UISETP.LT.AND UP2, UPT, UR11, UR10, UPT ;  /* 0x0000000a0b00728c */ /* 0x000fc8000bf41270 */
[----:B------:R-:W-:-:S12]  /*add0*/  USEL UR11, UR11, UR10, !UP2 ;  /* 0x0000000a0b0b7287 */ /* 0x000fd8000d000000 */
.L_x_677:
[----:B------:R-:W-:-:S04]  /*ade0*/  UIADD3 UR6, UR11, 0x9f, URZ ;  /* 0x0000009f0b067890 */ /* 0x000fc8000fffe03f */
[----:B------:R-:W-:-:S04]  /*adf0*/  UIMAD.WIDE UR6, UR6, 0x66666667, URZ ;  /* 0x66666667060678a5 */ /* 0x000fc8000f8e023f */
[----:B------:R-:W-:-:S04]  /*ae00*/  USHF.R.U32.HI UR6, URZ, 0x1f, UR7 ;  /* 0x0000001f3f067899 */ /* 0x000fc80008011607 */
[----:B------:R-:W-:-:S04]  /*ae10*/  ULEA.HI.SX32 UR6, UR7, UR6, 0x1a ;  /* 0x0000000607067291 */ /* 0x000fc8000f8fd23f */
[----:B------:R-:W-:-:S04]  /*ae20*/  UISETP.LT.AND UP2, UPT, UR43, UR6, UPT ;  /* 0x000000062b00728c */ /* 0x000fc8000bf41270 */
[----:B------:R-:W-:-:S06]  /*ae30*/  USEL UR23, UR43, UR6, !UP2 ;  /* 0x000000062b177287 */ /* 0x000fcc000d000000 */
[----:B------:R-:W-:-:S13]  /*ae40*/  ISETP.GE.AND P1, PT, R3, UR23, PT ;  /* 0x0000001703007c0c */ /* 0x000fda000bf26270 */
[----:B------:R-:W-:Y:S05]  /*ae50*/  @!P1 BRA `(.L_x_680) ;  /* 0x0000002c001c9947 */ /* 0x000fea0003800000 */
[----:B------:R-:W-:Y:S01]  /*ae60*/  IMAD.MOV.U32 R8, RZ, RZ, R9 ;  /* 0x000000ffff087224 */ /* 0x000fe200078e0009 */
[----:B------:R-:W-:Y:S01]  /*ae70*/  UMOV UR25, UR37 ;  /* 0x0000002500197c82 */ /* 0x000fe20008000000 */
[----:B------:R-:W-:Y:S01]  /*ae80*/  IMAD.MOV.U32 R7, RZ, RZ, R10 ;  /* 0x000000ffff077224 */ /* 0x000fe200078e000a */
[----:B------:R-:W-:Y:S01]  /*ae90*/  UMOV UR24, UR39 ;  /* 0x0000002700187c82 */ /* 0x000fe20008000000 */
[----:B------:R-:W-:-:S05]  /*aea0*/  ULDC UR21, c[0x0][0x988] ;  /* 0x0002620000157ab9 */ /* 0x000fca0000000800 */
.L_x_690:
[----:B------:R-:W-:-:S04]  /*aeb0*/  UIADD3 UR6, UR24, 0x1, URZ ;  /* 0x0000000118067890 */ /* 0x000fc8000fffe03f */
[----:B------:R-:W-:-:S04]  /*aec0*/  UISETP.NE.AND UP2, UPT, UR6, 0x2, UPT ;  /* 0x000000020600788c */ /* 0x000fc8000bf45270 */
[----:B------:R-:W-:Y:S02]  /*aed0*/  USEL UR37, URZ, 0x1, UP2 ;  /* 0x000000013f257887 */ /* 0x000fe40009000000 */
[----:B------:R-:W-:Y:S02]  /*aee0*/  USEL UR39, UR6, URZ, UP2 ;  /* 0x0000003f06277287 */ /* 0x000fe40009000000 */
[----:B------:R-:W-:Y:S01]  /*aef0*/  ULOP3.LUT UR37, UR25, UR37, URZ, 0x3c, !UPT ;  /* 0x0000002519257292 */ /* 0x000fe2000f8e3c3f */
[----:B------:R-:W-:Y:S11]  /*af00*/  @!P0 BRA `(.L_x_681) ;  /* 0x0000000000048947 */ /* 0x000ff60003800000 */
[----:B------:R-:W-:Y:S01]  /*af10*/  BPT.TRAP 0x1 ;  /* 0x000000040000795c */ /* 0x000fe20000300000 */
.L_x_681:
[----:B------:R-:W-:Y:S01]  /*af20*/  ULEA UR22, UR39, UR45, 0x3 ;  /* 0x0000002d27167291 */ /* 0x000fe2000f8e183f */
[----:B------:R-:W-:-:S05]  /*af30*/  IMAD.U32 R9, RZ, RZ, UR37 ;  /* 0x00000025ff097e24 */ /* 0x000fca000f8e00ff */
[----:B------:R-:W-:-:S04]  /*af40*/  SHF.L.U32 R9, R9, 0x1f, RZ ;  /* 0x0000001f09097819 */ /* 0x000fc800000006ff */
[----:B------:R0:W1:Y:S01]  /*af50*/  SYNCS.PHASECHK.TRANS64.TRYWAIT P1, [UR22+0x13230], R9 ;  /* 0x01323009ff0075a7 */ /* 0x0000620008020156 */
[----:B------:R-:W-:Y:S05]  /*af60*/  @!P0 BRA `(.L_x_682) ;  /* 0x0000000000048947 */ /* 0x000fea0003800000 */
[----:B------:R-:W-:Y:S01]  /*af70*/  BPT.TRAP 0x1 ;  /* 0x000000040000795c */ /* 0x000fe20000300000 */
.L_x_682:
[----:B-1----:R-:W-:Y:S05]  /*af80*/  @P1 BRA `(.L_x_683) ;  /* 0x0000000000081947 */ /* 0x002fea0003800000 */
[----:B------:R-:W1:Y:S02]  /*af90*/  SYNCS.PHASECHK.TRANS64.TRYWAIT P1, [UR22+0x13230], R9 ;  /* 0x01323009ff0075a7 */ /* 0x000e640008020156 */
[----:B-1----:R-:W-:Y:S05]  /*afa0*/  @!P1 BRA `(.L_x_684) ;  /* 0x000000d0006c9947 */ /* 0x002fea0003800000 */
.L_x_683:
        /* <DEDUP_REMOVED lines=64> */
.L_x_685:
[----:B------:R-:W-:Y:S01]  /*b3b0*/  ULEA UR11, UR24, UR45, 0x3 ;  /* 0x0000002d180b7291 */ /* 0x000fe2000f8e183f */
[----:B01----:R-:W-:-:S05]  /*b3c0*/  IMAD.U32 R9, RZ, RZ, UR25 ;  /* 0x00000019ff097e24 */ /* 0x003fca000f8e00ff */
[----:B------:R-:W-:-:S04]  /*b3d0*/  SHF.L.U32 R9, R9, 0x1f, RZ ;  /* 0x0000001f09097819 */ /* 0x000fc800000006ff */
[----:B------:R0:W1:Y:S01]  /*b3e0*/  SYNCS.PHASECHK.TRANS64.TRYWAIT P1, [UR11+0x13250], R9 ;  /* 0x01325009ff0075a7 */ /* 0x000062000802014b */
[----:B------:R-:W-:Y:S05]  /*b3f0*/  @!P0 BRA `(.L_x_686) ;  /* 0x0000000000048947 */ /* 0x000fea0003800000 */
[----:B------:R-:W-:Y:S01]  /*b400*/  BPT.TRAP 0x1 ;  /* 0x000000040000795c */ /* 0x000fe20000300000 */
.L_x_686:
        /* <DEDUP_REMOVED lines=126> */
.L_x_687:
[----:B-1----:R-:W-:Y:S01]  /*bbf0*/  FMNMX.FTZ R10, R12, R7, !PT ;  /* 0x000000070c0a7209 */ /* 0x002fe20007810000 */
[----:B------:R-:W-:Y:S01]  /*bc00*/  UIADD3 UR6, UR45, 0x1000, URZ ;  /* 0x000010002d067890 */ /* 0x000fe2000fffe03f */
[----:B0-----:R-:W-:Y:S01]  /*bc10*/  FMNMX.FTZ R9, R13, R8, !PT ;  /* 0x000000080d097209 */ /* 0x001fe20007810000 */
[----:B------:R-:W-:Y:S01]  /*bc20*/  WARPGROUP.ARRIVE ;  /* 0x00000000000079c5 */ /* 0x000fe20000000000 */
[----:B------:R-:W-:Y:S01]  /*bc30*/  FMNMX.FTZ R10, R11, R10, !PT ;  /* 0x0000000a0b0a7209 */ /* 0x000fe20007810000 */
[----:B------:R-:W-:Y:S01]  /*bc40*/  USHF.R.U32.HI UR6, URZ, 0x4, UR6 ;  /* 0x000000043f067899 */ /* 0x000fe20008011606 */
[----:B------:R-:W-:Y:S01]  /*bc50*/  FMNMX.FTZ R130, R14, R9, !PT ;  /* 0x000000090e827209 */ /* 0x000fe20007810000 */
[----:B------:R-:W-:Y:S01]  /*bc60*/  UMOV UR7, 0xc0000010 ;  /* 0xc000001000077882 */ /* 0x000fe20000000000 */
[----:B------:R-:W-:Y:S01]  /*bc70*/  FMNMX.FTZ R9, R15, R10, !PT ;  /* 0x0000000a0f097209 */ /* 0x000fe20007810000 */
[----:B------:R-:W-:Y:S01]  /*bc80*/  ULOP3.LUT UR6, UR6, 0x3fff, URZ, 0xc0, !UPT ;  /* 0x00003fff06067892 */ /* 0x000fe2000f8ec03f */
[----:B------:R-:W-:Y:S01]  /*bc90*/  FMNMX.FTZ R129, R21, R130, !PT ;  /* 0x0000008215817209 */ /* 0x000fe20007810000 */
[----:B------:R-:W-:Y:S01]  /*bca0*/  FMUL.FTZ R86, R0, R86 ;  /* 0x0000005600567220 */ /* 0x000fe20000410000 */
[----:B------:R-:W-:Y:S01]  /*bcb0*/  FMNMX.FTZ R10, R20, R9, !PT ;  /* 0x00000009140a7209 */ /* 0x000fe20007810000 */
[----:B------:R-:W-:Y:S01]  /*bcc0*/  ULOP3.LUT UR6, UR6, 0x10000, URZ, 0xfc, !UPT ;  /* 0x0001000006067892 */ /* 0x000fe2000f8efc3f */
[----:B------:R-:W-:Y:S01]  /*bcd0*/  FMNMX.FTZ R130, R120, R129, !PT ;  /* 0x0000008178827209 */ /* 0x000fe20007810000 */
[----:B------:R-:W-:Y:S01]  /*bce0*/  FMUL.FTZ R56, R0, R56 ;  /* 0x0000003800387220 */ /* 0x000fe20000410000 */
[----:B------:R-:W-:Y:S01]  /*bcf0*/  FMNMX.FTZ R9, R121, R10, !PT ;  /* 0x0000000a79097209 */ /* 0x000fe20007810000 */
[----:B------:R-:W-:Y:S01]  /*bd00*/  UIMAD UR10, UR24, 0x280, UR6 ;  /* 0x00000280180a78a4 */ /* 0x000fe2000f8e0206 */
[----:B------:R-:W-:Y:S01]  /*bd10*/  FMNMX.FTZ R129, R123, R130, !PT ;  /* 0x000000827b817209 */ /* 0x000fe20007810000 */
[----:B------:R-:W0:Y:S01]  /*bd20*/  MUFU.TANH R85, R85 ;  /* 0x0000005500557308 */ /* 0x000e220000002400 */
[----:B------:R-:W-:Y:S01]  /*bd30*/  FMNMX.FTZ R10, R122, R9, !PT ;  /* 0x000000097a0a7209 */ /* 0x000fe20007810000 */
[----:B------:R-:W-:Y:S01]  /*bd40*/  FMUL.FTZ R87, R0, R87 ;  /* 0x0000005700577220 */ /* 0x000fe20000410000 */
[----:B------:R-:W-:Y:S01]  /*bd50*/  FMNMX.FTZ R130, R124, R129, !PT ;  /* 0x000000817c827209 */ /* 0x000fe20007810000 */
[----:B------:R-:W-:Y:S01]  /*bd60*/  FMUL.FTZ R57, R0, R57 ;  /* 0x0000003900397220 */ /* 0x000fe20000410000 */
[----:B------:R-:W-:Y:S01]  /*bd70*/  FMNMX.FTZ R9, R125, R10, !PT ;  /* 0x0000000a7d097209 */ /* 0x000fe20007810000 */
[----:B------:R-:W-:Y:S01]  /*bd80*/  UMOV UR6, UR10 ;  /* 0x0000000a00067c82 */ /* 0x000fe20008000000 */
[----:B------:R-:W-:Y:S01]  /*bd90*/  FMNMX.FTZ R129, R127, R130, !PT ;  /* 0x000000827f817209 */ /* 0x000fe20007810000 */
[----:B------:R-:W-:Y:S01]  /*bda0*/  QGMMA.64x64x32.F32.E4M3.E4M3 R24, R152, gdesc[UR4], R24, gsb0 ;  /* 0x00e0000498187df3 */ /* 0x000fe20008000818 */
[----:B------:R-:W-:Y:S01]  /*bdb0*/  FMNMX.FTZ R9, R126, R9, !PT ;  /* 0x000000097e097209 */ /* 0x000fe20007810000 */
[----:B------:R-:W-:Y:S01]  /*bdc0*/  UIADD3 UR6, UR10, 0x80, URZ ;  /* 0x000000800a067890 */ /* 0x000fe2000fffe03f */
[----:B------:R-:W-:Y:S01]  /*bdd0*/  FMNMX.FTZ R129, R128, R129, !PT ;  /* 0x0000008180817209 */ /* 0x000fe20007810000 */
[----:B------:R-:W1:Y:S01]  /*bde0*/  MUFU.TANH R86, R86 ;  /* 0x0000005600567308 */ /* 0x000e620000002400 */
[----:B------:R-:W-:Y:S01]  /*bdf0*/  FMNMX.FTZ R10, R104, R9, !PT ;  /* 0x00000009680a7209 */ /* 0x000fe20007810000 */
[----:B------:R-:W-:Y:S01]  /*be00*/  FMUL.FTZ R58, R0, R58 ;  /* 0x0000003a003a7220 */ /* 0x000fe20000410000 */
[----:B------:R-:W-:Y:S01]  /*be10*/  FMNMX.FTZ R130, R106, R129, !PT ;  /* 0x000000816a827209 */ /* 0x000fe20007810000 */
[----:B------:R-:W-:Y:S01]  /*be20*/  FMUL.FTZ R60, R0, R60 ;  /* 0x0000003c003c7220 */ /* 0x000fe20000410000 */
[----:B------:R-:W-:Y:S01]  /*be30*/  FMNMX.FTZ R9, R105, R10, !PT ;  /* 0x0000000a69097209 */ /* 0x000fe20007810000 */
[----:B------:R-:W-:Y:S01]  /*be40*/  UMOV UR7, 0xc0000010 ;  /* 0xc000001000077882 */ /* 0x000fe20000000000 */
[----:B------:R-:W-:Y:S01]  /*be50*/  FMNMX.FTZ R129, R107, R130, !PT ;  /* 0x000000826b817209 */ /* 0x000fe20007810000 */
[----:B------:R-:W2:Y:S01]  /*be60*/  MUFU.TANH R56, R56 ;  /* 0x0000003800387308 */ /* 0x000ea20000002400 */
[----:B------:R-:W-:Y:S01]  /*be70*/  FMNMX.FTZ R10, R108, R9, !PT ;  /* 0x000000096c0a7209 */ /* 0x000fe20007810000 */
[----:B------:R-:W-:Y:S01]  /*be80*/  FMUL.FTZ R59, R0, R59 ;  /* 0x0000003b003b7220 */ /* 0x000fe20000410000 */
[----:B------:R-:W-:Y:S01]  /*be90*/  FMNMX.FTZ R130, R110, R129, !PT ;  /* 0x000000816e827209 */ /* 0x000fe20007810000 */
[C---:B------:R-:W-:Y:S01]  /*bea0*/  FMUL.FTZ R61, R0.reuse, R61 ;  /* 0x0000003d003d7220 */ /* 0x040fe20000410000 */
[----:B------:R-:W-:Y:S01]  /*beb0*/  FMNMX.FTZ R9, R109, R10, !PT ;  /* 0x0000000a6d097209 */ /* 0x000fe20007810000 */
[----:B------:R-:W-:Y:S01]  /*bec0*/  FMUL.FTZ R62, R0, R62 ;  /* 0x0000003e003e7220 */ /* 0x000fe20000410000 */
[----:B------:R-:W-:Y:S01]  /*bed0*/  FMNMX.FTZ R129, R111, R130, !PT ;  /* 0x000000826f817209 */ /* 0x000fe20007810000 */
[----:B------:R-:W3:Y:S01]  /*bee0*/  MUFU.TANH R87, R87 ;  /* 0x0000005700577308 */ /* 0x000ee20000002400 */
[----:B------:R-:W-:Y:S01]  /*bef0*/  FMNMX.FTZ R10, R112, R9, !PT ;  /* 0x00000009700a7209 */ /* 0x000fe20007810000 */
[----:B------:R-:W-:Y:S01]  /*bf00*/  FMUL.FTZ R64, R0, R64 ;  /* 0x0000004000407220 */ /* 0x000fe20000410000 */
[----:B------:R-:W-:Y:S01]  /*bf10*/  FMNMX.FTZ R130, R114, R129, !PT ;  /* 0x0000008172827209 */ /* 0x000fe20007810000 */
[C---:B------:R-:W-:Y:S01]  /*bf20*/  FMUL.FTZ R63, R0.reuse, R63 ;  /* 0x0000003f003f7220 */ /* 0x040fe20000410000 */
[----:B------:R-:W-:Y:S01]  /*bf30*/  FMNMX.FTZ R9, R113, R10, !PT ;  /* 0x0000000a71097209 */ /* 0x000fe20007810000 */
[----:B------:R-:W-:Y:S01]  /*bf40*/  FMUL.FTZ R65, R0, R65 ;  /* 0x0000004100417220 */ /* 0x000fe20000410000 */
[----:B------:R-:W-:Y:S01]  /*bf50*/  FMNMX.FTZ R129, R115, R130, !PT ;  /* 0x0000008273817209 */ /* 0x000fe20007810000 */
[----:B------:R-:W4:Y:S01]  /*bf60*/  MUFU.TANH R57, R57 ;  /* 0x0000003900397308 */ /* 0x000f220000002400 */
[----:B------:R-:W-:Y:S01]  /*bf70*/  FMNMX.FTZ R10, R116, R9, !PT ;  /* 0x00000009740a7209 */ /* 0x000fe20007810000 */
[----:B------:R-:W-:Y:S01]  /*bf80*/  FMUL.FTZ R66, R0, R66 ;  /* 0x0000004200427220 */ /* 0x000fe20000410000 */
[----:B------:R-:W-:Y:S01]  /*bf90*/  FMNMX.FTZ R130, R118, R129, !PT ;  /* 0x0000008176827209 */ /* 0x000fe20007810000 */
[C---:B------:R-:W-:Y:S01]  /*bfa0*/  FMUL.FTZ R68, R0.reuse, R68 ;  /* 0x0000004400447220 */ /* 0x040fe20000410000 */
[----:B------:R-:W-:Y:S01]  /*bfb0*/  FMNMX.FTZ R9, R117, R10, !PT ;  /* 0x0000000a75097209 */ /* 0x000fe20007810000 */
[----:B------:R-:W-:Y:S01]  /*bfc0*/  FMUL.FTZ R67, R0, R67 ;  /* 0x0000004300437220 */ /* 0x000fe20000410000 */
[----:B------:R-:W-:Y:S01]  /*bfd0*/  FMNMX.FTZ R129, R119, R130, !PT ;  /* 0x0000008277817209 */ /* 0x000fe20007810000 */
[----:B------:R-:W5:Y:S01]  /*bfe0*/  MUFU.TANH R58, R58 ;  /* 0x0000003a003a7308 */ /* 0x000f620000002400 */
        /* <DEDUP_REMOVED lines=8> */
[----:B------:R-:W-:-:S02]  /*c070*/  FMNMX.FTZ R10, R92, R9, !PT ;  /* 0x000000095c0a7209 */ /* 0x000fc40007810000 */
[----:B------:R-:W-:Y:S02]  /*c080*/  FMNMX.FTZ R130, R94, R129, !PT ;  /* 0x000000815e827209 */ /* 0x000fe40007810000 */
[----:B------:R-:W-:Y:S02]  /*c090*/  FMNMX.FTZ R9, R93, R10, !PT ;  /* 0x0000000a5d097209 */ /* 0x000fe40007810000 */
[----:B------:R-:W-:Y:S01]  /*c0a0*/  FMNMX.FTZ R129, R95, R130, !PT ;  /* 0x000000825f817209 */ /* 0x000fe20007810000 */
[----:B------:R-:W5:Y:S01]  /*c0b0*/  MUFU.TANH R59, R59 ;  /* 0x0000003b003b7308 */ /* 0x000f620000002400 */
[----:B------:R-:W-:Y:S02]  /*c0c0*/  FMNMX.FTZ R10, R96, R9, !PT ;  /* 0x00000009600a7209 */ /* 0x000fe40007810000 */
[----:B------:R-:W-:Y:S02]  /*c0d0*/  FMNMX.FTZ R130, R98, R129, !PT ;  /* 0x0000008162827209 */ /* 0x000fe40007810000 */
[----:B------:R-:W-:-:S02]  /*c0e0*/  FMNMX.FTZ R9, R97, R10, !PT ;  /* 0x0000000a61097209 */ /* 0x000fc40007810000 */
[----:B------:R-:W-:Y:S01]  /*c0f0*/  FMNMX.FTZ R129, R99, R130, !PT ;  /* 0x0000008263817209 */ /* 0x000fe20007810000 */
[----:B------:R-:W5:Y:S01]  /*c100*/  MUFU.TANH R61, R61 ;  /* 0x0000003d003d7308 */ /* 0x000f620000002400 */
[----:B------:R-:W-:Y:S02]  /*c110*/  FMNMX.FTZ R10, R100, R9, !PT ;  /* 0x00000009640a7209 */ /* 0x000fe40007810000 */
[----:B------:R-:W-:Y:S02]  /*c120*/  FMNMX.FTZ R130, R102, R129, !PT ;  /* 0x0000008166827209 */ /* 0x000fe40007810000 */
[----:B------:R-:W-:Y:S02]  /*c130*/  FMNMX.FTZ R9, R101, R10, !PT ;  /* 0x0000000a65097209 */ /* 0x000fe40007810000 */
[----:B------:R-:W-:Y:S01]  /*c140*/  FMNMX.FTZ R129, R103, R130, !PT ;  /* 0x0000008267817209 */ /* 0x000fe20007810000 */
[----:B------:R-:W5:Y:S01]  /*c150*/  MUFU.TANH R62, R62 ;  /* 0x0000003e003e7308 */ /* 0x000f620000002400 */
[----:B------:R-:W-:-:S02]  /*c160*/  FMNMX.FTZ R10, R72, R9, !PT ;  /* 0x00000009480a7209 */ /* 0x000fc40007810000 */
[----:B------:R-:W-:Y:S02]  /*c170*/  FMNMX.FTZ R130, R74, R129, !PT ;  /* 0x000000814a827209 */ /* 0x000fe40007810000 */
[----:B------:R-:W-:Y:S02]  /*c180*/  FMNMX.FTZ R9, R73, R10, !PT ;  /* 0x0000000a49097209 */ /* 0x000fe40007810000 */
[----:B------:R-:W-:Y:S01]  /*c190*/  FMNMX.FTZ R129, R75, R130, !PT ;  /* 0x000000824b817209 */ /* 0x000fe20007810000 */
[----:B------:R-:W5:Y:S01]  /*c1a0*/  MUFU.TANH R64, R64 ;  /* 0x0000004000407308 */ /* 0x000f620000002400 */
[----:B------:R-:W-:Y:S01]  /*c1b0*/  FMNMX.FTZ R10, R76, R9, !PT ;  /* 0x000000094c0a7209 */ /* 0x000fe20007810000 */
[----:B------:R-:W-:Y:S02]  /*c1c0*/  WARPGROUP.DEPBAR.LE gsb0, 0x0 ;  /* 0x00008000000079c5 */ /* 0x000fe40000010000 */
[----:B------:R-:W-:Y:S01]  /*c1d0*/  WARPGROUP.ARRIVE ;  /* 0x00000000000079c5 */ /* 0x000fe20000000000 */
[----:B------:R-:W-:-:S02]  /*c1e0*/  FMNMX.FTZ R9, R77, R10, !PT ;  /* 0x0000000a4d097209 */ /* 0x000fc40007810000 */
[----:B------:R-:W-:Y:S01]  /*c1f0*/  FMNMX.FTZ R130, R78, R129, !PT ;  /* 0x000000814e827209 */ /* 0x000fe20007810000 */
[----:B------:R-:W5:Y:S01]  /*c200*/  MUFU.TANH R63, R63 ;  /* 0x0000003f003f7308 */ /* 0x000f620000002400 */
[----:B------:R-:W-:Y:S01]  /*c210*/  FMNMX.FTZ R10, R80, R9, !PT ;  /* 0x00000009500a7209 */ /* 0x000fe20007810000 */
[----:B------:R-:W-:Y:S01]  /*c220*/  QGMMA.64x64x32.F32.E4M3.E4M3 R24, R148, gdesc[UR4], R24, gsb0 ;  /* 0x00e0000494187df3 */ /* 0x000fe20008000818 */
[----:B------:R-:W-:Y:S01]  /*c230*/  FMNMX.FTZ R129, R79, R130, !PT ;  /* 0x000000824f817209 */ /* 0x000fe20007810000 */
[----:B------:R-:W-:Y:S01]  /*c240*/  UIADD3 UR6, UR10, 0x100, URZ ;  /* 0x000001000a067890 */ /* 0x000fe2000fffe03f */
[----:B------:R-:W-:Y:S01]  /*c250*/  FMNMX.FTZ R9, R81, R10, !PT ;  /* 0x0000000a51097209 */ /* 0x000fe20007810000 */
[----:B------:R-:W-:Y:S01]  /*c260*/  UMOV UR7, 0xc0000010 ;  /* 0xc000001000077882 */ /* 0x000fe20000000000 */
[----:B------:R-:W-:Y:S01]  /*c270*/  FMNMX.FTZ R130, R82, R129, !PT ;  /* 0x0000008152827209 */ /* 0x000fe20007810000 */
[----:B------:R-:W5:Y:S01]  /*c280*/  MUFU.TANH R65, R65 ;  /* 0x0000004100417308 */ /* 0x000f620000002400 */
[----:B------:R-:W-:-:S02]  /*c290*/  FMNMX.FTZ R10, R84, R9, !PT ;  /* 0x00000009540a7209 */ /* 0x000fc40007810000 */
[----:B------:R-:W-:Y:S02]  /*c2a0*/  FMNMX.FTZ R129, R83, R130, !PT ;  /* 0x0000008253817209 */ /* 0x000fe40007810000 */
[----:B0-----:R-:W-:Y:S02]  /*c2b0*/  FMNMX.FTZ R9, R85, R10, !PT ;  /* 0x0000000a55097209 */ /* 0x001fe40007810000 */
[----:B-1----:R-:W-:Y:S01]  /*c2c0*/  FMNMX.FTZ R130, R86, R129, !PT ;  /* 0x0000008156827209 */ /* 0x002fe20007810000 */
[----:B------:R-:W0:Y:S01]  /*c2d0*/  MUFU.TANH R66, R66 ;  /* 0x0000004200427308 */ /* 0x000e220000002400 */
[----:B--2---:R-:W-:Y:S02]  /*c2e0*/  FMNMX.FTZ R10, R56, R9, !PT ;  /* 0x00000009380a7209 */ /* 0x004fe40007810000 */
[----:B---3--:R-:W-:Y:S02]  /*c2f0*/  FMNMX.FTZ R129, R87, R130, !PT ;  /* 0x0000008257817209 */ /* 0x008fe40007810000 */
[----:B----4-:R-:W-:-:S02]  /*c300*/  FMNMX.FTZ R9, R57, R10, !PT ;  /* 0x0000000a39097209 */ /* 0x010fc40007810000 */
[----:B-----5:R-:W-:Y:S01]  /*c310*/  FMNMX.FTZ R130, R58, R129, !PT ;  /* 0x000000813a827209 */ /* 0x020fe20007810000 */
[----:B------:R-:W1:Y:S01]  /*c320*/  MUFU.TANH R68, R68 ;  /* 0x0000004400447308 */ /* 0x000e620000002400 */
[----:B------:R-:W-:Y:S02]  /*c330*/  FMNMX.FTZ R10, R60, R9, !PT ;  /* 0x000000093c0a7209 */ /* 0x000fe40007810000 */
[----:B------:R-:W-:Y:S02]  /*c340*/  FMNMX.FTZ R129, R59, R130, !PT ;  /* 0x000000823b817209 */ /* 0x000fe40007810000 */
[----:B------:R-:W-:Y:S02]  /*c350*/  FMNMX.FTZ R9, R61, R10, !PT ;  /* 0x0000000a3d097209 */ /* 0x000fe40007810000 */
[----:B------:R-:W-:Y:S01]  /*c360*/  FMNMX.FTZ R130, R62, R129, !PT ;  /* 0x000000813e827209 */ /* 0x000fe20007810000 */
[----:B------:R-:W2:Y:S01]  /*c370*/  MUFU.TANH R67, R67 ;  /* 0x0000004300437308 */ /* 0x000ea20000002400 */
[----:B------:R-:W-:-:S02]  /*c380*/  FMNMX.FTZ R10, R64, R9, !PT ;  /* 0x00000009400a7209 */ /* 0x000fc40007810000 */
[----:B------:R-:W-:Y:S02]  /*c390*/  FMNMX.FTZ R129, R63, R130, !PT ;  /* 0x000000823f817209 */ /* 0x000fe40007810000 */
[----:B------:R-:W-:Y:S02]  /*c3a0*/  FMNMX.FTZ R9, R65, R10, !PT ;  /* 0x0000000a41097209 */ /* 0x000fe40007810000 */
[----:B0-----:R-:W-:Y:S01]  /*c3b0*/  FMNMX.FTZ R130, R66, R129, !PT ;  /* 0x0000008142827209 */ /* 0x001fe20007810000 */
[----:B------:R-:W0:Y:S01]  /*c3c0*/  MUFU.TANH R69, R69 ;  /* 0x0000004500457308 */ /* 0x000e220000002400 */
[----:B-1----:R-:W-:Y:S02]  /*c3d0*/  FMNMX.FTZ R10, R68, R9, !PT ;  /* 0x00000009440a7209 */ /* 0x002fe40007810000 */
[----:B------:R-:W-:-:S05]  /*c3e0*/  LOP3.LUT P1, RZ, R23, 0x7f, RZ, 0xc0, !PT ;  /* 0x0000007f17ff7812 */ /* 0x000fca000782c0ff */
[----:B------:R-:W1:Y:S01]  /*c3f0*/  MUFU.TANH R70, R70 ;  /* 0x0000004600467308 */ /* 0x000e620000002400 */
[----:B--2---:R-:W-:-:S07]  /*c400*/  FMNMX.FTZ R129, R67, R130, !PT ;  /* 0x0000008243817209 */ /* 0x004fce0007810000 */
[----:B------:R-:W2:Y:S01]  /*c410*/  MUFU.TANH R71, R71 ;  /* 0x0000004700477308 */ /* 0x000ea20000002400 */
[----:B0-----:R-:W-:-:S05]  /*c420*/  FMNMX.FTZ R10, R69, R10, !PT ;  /* 0x0000000a450a7209 */ /* 0x001fca0007810000 */
[----:B------:R-:W0:Y:S01]  /*c430*/  SHFL.BFLY PT, R9, R10, 0x2, 0x1f ;  /* 0x0c401f000a097f89 */ /* 0x000e2200000e0000 */
[----:B-1----:R-:W-:-:S04]  /*c440*/  FMNMX.FTZ R130, R70, R129, !PT ;  /* 0x0000008146827209 */ /* 0x002fc80007810000 */
[----:B--2---:R-:W-:-:S05]  /*c450*/  FMNMX.FTZ R130, R71, R130, !PT ;  /* 0x0000008247827209 */ /* 0x004fca0007810000 */
[----:B------:R-:W1:Y:S01]  /*c460*/  SHFL.BFLY PT, R131, R130, 0x2, 0x1f ;  /* 0x0c401f0082837f89 */ /* 0x000e6200000e0000 */
[----:B------:R-:W-:Y:S02]  /*c470*/  WARPGROUP.DEPBAR.LE gsb0, 0x0 ;  /* 0x00008000000079c5 */ /* 0x000fe40000010000 */
[----:B------:R-:W-:Y:S01]  /*c480*/  WARPGROUP.ARRIVE ;  /* 0x00000000000079c5 */ /* 0x000fe20000000000 */
[----:B0-----:R-:W-:-:S05]  /*c490*/  FMNMX.FTZ R129, R10, R9, !PT ;  /* 0x000000090a817209 */ /* 0x001fca0007810000 */
[----:B------:R-:W-:Y:S01]  /*c4a0*/  QGMMA.64x64x32.F32.E4M3.E4M3 R24, R144, gdesc[UR4], R24, gsb0 ;  /* 0x00e0000490187df3 */ /* 0x000fe20008000818 */
[----:B------:R-:W-:Y:S01]  /*c4b0*/  UIADD3 UR6, UR10, 0x180, URZ ;  /* 0x000001800a067890 */ /* 0x000fe2000fffe03f */
[----:B------:R-:W0:Y:S01]  /*c4c0*/  SHFL.BFLY PT, R132, R129, 0x1, 0x1f ;  /* 0x0c201f0081847f89 */ /* 0x000e2200000e0000 */
[----:B------:R-:W-:Y:S01]  /*c4d0*/  UMOV UR7, 0xc0000010 ;  /* 0xc000001000077882 */ /* 0x000fe20000000000 */
[----:B-1----:R-:W-:-:S05]  /*c4e0*/  FMNMX.FTZ R131, R130, R131, !PT ;  /* 0x0000008382837209 */ /* 0x002fca0007810000 */
[----:B------:R-:W1:Y:S01]  /*c4f0*/  SHFL.BFLY PT, R134, R131, 0x1, 0x1f ;  /* 0x0c201f0083867f89 */ /* 0x000e6200000e0000 */
[----:B0-----:R-:W-:Y:S01]  /*c500*/  FMNMX.FTZ R10, R129, R132, !PT ;  /* 0x00000084810a7209 */ /* 0x001fe20007810000 */
[----:B------:R-:W-:-:S04]  /*c510*/  IMAD.U32 R129, RZ, RZ, UR21 ;  /* 0x00000015ff817e24 */ /* 0x000fc8000f8e00ff */
[C---:B------:R-:W-:Y:S01]  /*c520*/  FADD.FTZ R7, -R10.reuse, R7 ;  /* 0x000000070a077221 */ /* 0x040fe20000010100 */
[----:B------:R-:W-:-:S03]  /*c530*/  FFMA.FTZ R129, R10, R129, -8 ;  /* 0xc10000000a817423 */ /* 0x000fc60000010081 */
[----:B------:R-:W-:Y:S01]  /*c540*/  FMUL.FTZ R130, R7, UR21 ;  /* 0x0000001507827c20 */ /* 0x000fe20008410000 */
[----:B------:R-:W-:-:S01]  /*c550*/  FFMA.FTZ R20, R20, UR21, -R129 ;  /* 0x0000001514147c23 */ /* 0x000fc20008010881 */
[--C-:B------:R-:W-:Y:S01]  /*c560*/  FFMA.FTZ R122, R122, UR21, -R129.reuse ;  /* 0x000000157a7a7c23 */ /* 0x100fe20008010881 */
[----:B------:R-:W-:-:S01]  /*c570*/  FFMA.FTZ R126, R126, UR21, -R129 ;  /* 0x000000157e7e7c23 */ /* 0x000fc20008010881 */
[--C-:B------:R-:W-:Y:S01]  /*c580*/  FFMA.FTZ R104, R104, UR21, -R129.reuse ;  /* 0x0000001568687c23 */ /* 0x100fe20008010881 */
[----:B------:R-:W-:-:S01]  /*c590*/  FFMA.FTZ R105, R105, UR21, -R129 ;  /* 0x0000001569697c23 */ /* 0x000fc20008010881 */
[--C-:B------:R-:W-:Y:S01]  /*c5a0*/  FFMA.FTZ R108, R108, UR21, -R129.reuse ;  /* 0x000000156c6c7c23 */ /* 0x100fe20008010881 */
[----:B-1----:R-:W-:Y:S01]  /*c5b0*/  FMNMX.FTZ R9, R131, R134, !PT ;  /* 0x0000008683097209 */ /* 0x002fe20007810000 */
[--C-:B------:R-:W-:Y:S01]  /*c5c0*/  FFMA.FTZ R131, R12, UR21, -R129.reuse ;  /* 0x000000150c837c23 */ /* 0x100fe20008010881 */
[----:B------:R-:W-:-:S01]  /*c5d0*/  FFMA.FTZ R12, R11, UR21, -R129 ;  /* 0x000000150b0c7c23 */ /* 0x000fc20008010881 */
[--C-:B------:R-:W-:Y:S01]  /*c5e0*/  FFMA.FTZ R11, R15, UR21, -R129.reuse ;  /* 0x000000150f0b7c23 */ /* 0x100fe20008010881 */
[----:B------:R-:W-:-:S01]  /*c5f0*/  FFMA.FTZ R15, R121, UR21, -R129 ;  /* 0x00000015790f7c23 */ /* 0x000fc20008010881 */
[----:B------:R-:W-:Y:S01]  /*c600*/  FADD.FTZ R7, -R9, R8 ;  /* 0x0000000809077221 */ /* 0x000fe20000010100 */
[----:B------:R-:W-:-:S01]  /*c610*/  FFMA.FTZ R121, R125, UR21, -R129 ;  /* 0x000000157d797c23 */ /* 0x000fc20008010881 */
        /* <DEDUP_REMOVED lines=28> */
[----:B------:R-:W-:-:S02]  /*c7e0*/  WARPGROUP.DEPBAR.LE gsb0, 0x0 ;  /* 0x00008000000079c5 */ /* 0x000fc40000010000 */
[----:B------:R-:W-:Y:S01]  /*c7f0*/  WARPGROUP.ARRIVE ;  /* 0x00000000000079c5 */ /* 0x000fe20000000000 */
[--C-:B------:R-:W-:Y:S01]  /*c800*/  FFMA.FTZ R101, R101, UR21, -R129.reuse ;  /* 0x0000001565657c23 */ /* 0x100fe20008010881 */
[----:B------:R-:W1:Y:S01]  /*c810*/  MUFU.EX2 R12, R12 ;  /* 0x0000000c000c7308 */ /* 0x000e620000000800 */
[----:B------:R-:W-:-:S01]  /*c820*/  FFMA.FTZ R72, R72, UR21, -R129 ;  /* 0x0000001548487c23 */ /* 0x000fc20008010881 */
[--C-:B------:R-:W-:Y:S01]  /*c830*/  FFMA.FTZ R73, R73, UR21, -R129.reuse ;  /* 0x0000001549497c23 */ /* 0x100fe20008010881 */
[----:B------:R-:W-:-:S01]  /*c840*/  FFMA.FTZ R76, R76, UR21, -R129 ;  /* 0x000000154c4c7c23 */ /* 0x000fc20008010881 */
[----:B------:R-:W-:Y:S01]  /*c850*/  QGMMA.64x64x32.F32.E4M3.E4M3 R24, R140, gdesc[UR4], R24, gsb0 ;  /* 0x00e000048c187df3 */ /* 0x000fe20008000818 */
        /* <DEDUP_REMOVED lines=38> */
[----:B------:R-:W-:Y:S01]  /*cac0*/  UIADD3 UR6, UR10, 0x200, URZ ;  /* 0x000002000a067890 */ /* 0x000fe2000fffe03f */
[--C-:B------:R-:W-:Y:S01]  /*cad0*/  FFMA.FTZ R103, R103, UR21, -R125.reuse ;  /* 0x0000001567677c23 */ /* 0x100fe2000801087d */
[----:B------:R-:W-:-:S01]  /*cae0*/  FFMA.FTZ R74, R74, UR21, -R125 ;  /* 0x000000154a4a7c23 */ /* 0x000fc2000801087d */
[----:B------:R-:W-:Y:S01]  /*caf0*/  UMOV UR7, 0xc0000010 ;  /* 0xc000001000077882 */ /* 0x000fe20000000000 */
        /* <DEDUP_REMOVED lines=20> */
[----:B------:R-:W-:-:S05]  /*cc40*/  FFMA.FTZ R71, R71, UR21, -R125 ;  /* 0x0000001547477c23 */ /* 0x000fca000801087d */
[----:B------:R-:W1:Y:S01]  /*cc50*/  MUFU.EX2 R123, R123 ;  /* 0x0000007b007b7308 */ /* 0x000e620000000800 */
[----:B--2---:R-:W-:-:S07]  /*cc60*/  FADD.FTZ R4, R120, R5 ;  /* 0x0000000578047221 */ /* 0x004fce0000010000 */
[----:B------:R-:W2:Y:S01]  /*cc70*/  MUFU.EX2 R121, R121 ;  /* 0x0000007900797308 */ /* 0x000ea20000000800 */
[----:B0-----:R-:W-:-:S01]  /*cc80*/  FADD.FTZ R128, R122, R129 ;  /* 0x000000817a807221 */ /* 0x001fc20000010000 */
[----:B------:R-:W-:Y:S02]  /*cc90*/  WARPGROUP.DEPBAR.LE gsb0, 0x0 ;  /* 0x00008000000079c5 */ /* 0x000fe40000010000 */
[----:B------:R-:W-:-:S04]  /*cca0*/  WARPGROUP.ARRIVE ;  /* 0x00000000000079c5 */ /* 0x000fc80000000000 */
[----:B------:R-:W0:Y:S01]  /*ccb0*/  MUFU.EX2 R124, R124 ;  /* 0x0000007c007c7308 */ /* 0x000e220000000800 */
[----:B-1----:R-:W-:-:S01]  /*ccc0*/  FADD.FTZ R5, R123, R4 ;  /* 0x000000047b057221 */ /* 0x002fc20000010000 */
[----:B------:R-:W-:Y:S06]  /*ccd0*/  QGMMA.64x64x32.F32.E4M3.E4M3 R24, R136, gdesc[UR4], R24, gsb0 ;  /* 0x00e0000488187df3 */ /* 0x000fec0008000818 */
        /* <DEDUP_REMOVED lines=20> */
[----:B------:R-:W-:-:S06]  /*ce20*/  WARPGROUP.DEPBAR.LE gsb0, 0x0 ;  /* 0x00008000000079c5 */ /* 0x000fcc0000010000 */
        /* <DEDUP_REMOVED lines=82> */
[----:B------:R-:W-:-:S04]  /*d350*/  IMAD.U32 R4, RZ, RZ, UR22 ;  /* 0x00000016ff047e24 */ /* 0x000fc8000f8e00ff */
[----:B------:R-:W-:Y:S02]  /*d360*/  @!P1 VIADD R4, R4, 0x13240 ;  /* 0x0001324004049836 */ /* 0x000fe40000000000 */
[----:B------:R-:W1:Y:S01]  /*d370*/  MUFU.EX2 R58, R58 ;  /* 0x0000003a003a7308 */ /* 0x000e620000000800 */
[----:B--2---:R-:W-:-:S02]  /*d380*/  FADD.FTZ R129, R87, R128 ;  /* 0x0000008057817221 */ /* 0x004fc40000010000 */
[----:B------:R-:W-:-:S04]  /*d390*/  @!P1 PRMT R4, RZ, 0x654, R4 ;  /* 0x00000654ff049816 */ /* 0x000fc80000000004 */
[----:B------:R2:W-:Y:S01]  /*d3a0*/  @!P1 SYNCS.ARRIVE.TRANS64.RED.A1T0 RZ, [R4+URZ], RZ ;  /* 0x000000ff04ff99a7 */ /* 0x0005e2000810043f */
        /* <DEDUP_REMOVED lines=28> */
[----:B--2---:R-:W-:-:S03]  /*d570*/  FADD.FTZ R5, R69, R4 ;  /* 0x0000000445057221 */ /* 0x004fc60000010000 */
[----:B0-----:R-:W-:Y:S01]  /*d580*/  FADD.FTZ R4, R71, R128 ;  /* 0x0000008047047221 */ /* 0x001fe20000010000 */
[----:B------:R-:W-:Y:S06]  /*d590*/  @!P0 BRA `(.L_x_689) ;  /* 0x0000000000048947 */ /* 0x000fec0003800000 */
[----:B------:R-:W-:Y:S01]  /*d5a0*/  BPT.TRAP 0x1 ;  /* 0x000000040000795c */ /* 0x000fe20000300000 */
.L_x_689:
        /* <DEDUP_REMOVED lines=80> */
[----:B------:R-:W-:Y:S01]  /*dab0*/  F2FP.SATFINITE.E4M3.F32.PACK_AB_MERGE_C R139, R67, R66, R70 ;  /* 0x00000042438b723e */ /* 0x000fe20004807046 */
[----:B------:R-:W-:Y:S06]  /*dac0*/  @P1 BRA `(.L_x_690) ;  /* 0xffffffd000f81947 */ /* 0x000fec000383ffff */
.L_x_680:
[----:B------:R-:W-:-:S13]  /*dad0*/  ISETP.GE.AND P1, PT, R3, UR43, PT ;  /* 0x0000002b03007c0c */ /* 0x000fda000bf26270 */
[----:B------:R-:W-:Y:S05]  /*dae0*/  @!P1 BRA `(.L_x_691) ;  /* 0x0000004800509947 */ /* 0x000fea0003800000 */
[----:B------:R-:W-:Y:S01]  /*daf0*/  IMAD.MOV.U32 R8, RZ, RZ, R9 ;  /* 0x000000ffff087224 */ /* 0x000fe200078e0009 */
[----:B------:R-:W-:Y:S01]  /*db00*/  UMOV UR26, UR37 ;  /* 0x00000025001a7c82 */ /* 0x000fe20008000000 */
[----:B------:R-:W-:Y:S01]  /*db10*/  IMAD.MOV.U32 R7, RZ, RZ, R10 ;  /* 0x000000ffff077224 */ /* 0x000fe200078e000a */
[----:B------:R-:W-:Y:S01]  /*db20*/  UMOV UR25, UR39 ;  /* 0x0000002700197c82 */ /* 0x000fe20008000000 */
[----:B------:R-:W-:Y:S01]  /*db30*/  ULDC UR22, c[0x0][0x9e4] ;  /* 0x0002790000167ab9 */ /* 0x000fe20000000800 */
[----:B------:R-:W-:Y:S01]  /*db40*/  ULDC UR24, c[0x0][0x288] ;  /* 0x0000a20000187ab9 */ /* 0x000fe20000000800 */
[----:B------:R-:W-:Y:S01]  /*db50*/  ULDC UR21, c[0x0][0x988] ;  /* 0x0002620000157ab9 */ /* 0x000fe20000000800 */
[----:B------:R-:W-:-:S05]  /*db60*/  ULDC UR23, c[0x0][0x9e0] ;  /* 0x0002780000177ab9 */ /* 0x000fca0000000800 */
.L_x_709:
[----:B------:R-:W-:-:S04]  /*db70*/  UIADD3 UR39, UR25, 0x1, URZ ;  /* 0x0000000119277890 */ /* 0x000fc8000fffe03f */
[----:B------:R-:W-:-:S04]  /*db80*/  UISETP.NE.AND UP2, UPT, UR39, 0x2, UPT ;  /* 0x000000022700788c */ /* 0x000fc8000bf45270 */
[----:B------:R-:W-:Y:S02]  /*db90*/  USEL UR37, URZ, 0x1, UP2 ;  /* 0x000000013f257887 */ /* 0x000fe40009000000 */
[----:B------:R-:W-:Y:S02]  /*dba0*/  USEL UR39, UR39, URZ, UP2 ;  /* 0x0000003f27277287 */ /* 0x000fe40009000000 */
[----:B------:R-:W-:Y:S01]  /*dbb0*/  ULOP3.LUT UR37, UR26, UR37, URZ, 0x3c, !UPT ;  /* 0x000000251a257292 */ /* 0x000fe2000f8e3c3f */
[----:B------:R-:W-:Y:S11]  /*dbc0*/  @!P0 BRA `(.L_x_692) ;  /* 0x0000000000048947 */ /* 0x000ff60003800000 */
[----:B------:R-:W-:Y:S01]  /*dbd0*/  BPT.TRAP 0x1 ;  /* 0x000000040000795c */ /* 0x000fe20000300000 */
.L_x_692:
[----:B------:R-:W-:Y:S01]  /*dbe0*/  ULEA UR6, UR39, UR45, 0x3 ;  /* 0x0000002d27067291 */ /* 0x000fe2000f8e183f */
[----:B------:R-:W-:-:S05]  /*dbf0*/  IMAD.U32 R9, RZ, RZ, UR37 ;  /* 0x00000025ff097e24 */ /* 0x000fca000f8e00ff */
[----:B------:R-:W-:-:S04]  /*dc00*/  SHF.L.U32 R9, R9, 0x1f, RZ ;  /* 0x0000001f09097819 */ /* 0x000fc800000006ff */
[----:B------:R0:W1:Y:S01]  /*dc10*/  SYNCS.PHASECHK.TRANS64.TRYWAIT P1, [UR6+0x13230], R9 ;  /* 0x01323009ff0075a7 */ /* 0x0000620008020146 */
[----:B------:R-:W-:Y:S05]  /*dc20*/  @!P0 BRA `(.L_x_693) ;  /* 0x0000000000048947 */ /* 0x000fea0003800000 */
[----:B------:R-:W-:Y:S01]  /*dc30*/  BPT.TRAP 0x1 ;  /* 0x000000040000795c */ /* 0x000fe20000300000 */
.L_x_693:
[----:B-1----:R-:W-:Y:S05]  /*dc40*/  @P1 BRA `(.L_x_694) ;  /* 0x0000000000081947 */ /* 0x002fea0003800000 */
[----:B------:R-:W1:Y:S02]  /*dc50*/  SYNCS.PHASECHK.TRANS64.TRYWAIT P1, [UR6+0x13230], R9 ;  /* 0x01323009ff0075a7 */ /* 0x000e640008020146 */
[----:B-1----:R-:W-:Y:S05]  /*dc60*/  @!P1 BRA `(.L_x_695) ;  /* 0x000000a4006c9947 */ /* 0x002fea0003800000 */
.L_x_694:
        /* <DEDUP_REMOVED lines=64> */
.L_x_696:
[----:B------:R-:W-:Y:S01]  /*e070*/  ULEA UR11, UR25, UR45, 0x3 ;  /* 0x0000002d190b7291 */ /* 0x000fe2000f8e183f */
[----:B01----:R-:W-:-:S05]  /*e080*/  IMAD.U32 R9, RZ, RZ, UR26 ;  /* 0x0000001aff097e24 */ /* 0x003fca000f8e00ff */
[----:B------:R-:W-:-:S04]  /*e090*/  SHF.L.U32 R9, R9, 0x1f, RZ ;  /* 0x0000001f09097819 */ /* 0x000fc800000006ff */
[----:B------:R0:W1:Y:S01]  /*e0a0*/  SYNCS.PHASECHK.TRANS64.TRYWAIT P1, [UR11+0x13250], R9 ;  /* 0x01325009ff0075a7 */ /* 0x000062000802014b */
[----:B------:R-:W-:Y:S05]  /*e0b0*/  @!P0 BRA `(.L_x_697) ;  /* 0x0000000000048947 */ /* 0x000fea0003800000 */
[----:B------:R-:W-:Y:S01]  /*e0c0*/  BPT.TRAP 0x1 ;  /* 0x000000040000795c */ /* 0x000fe20000300000 */
.L_x_697:
        /* <DEDUP_REMOVED lines=42> */
.L_x_698:
        /* <DEDUP_REMOVED lines=10> */
[C---:B------:R-:W-:Y:S01]  /*e410*/  FMUL.FTZ R112, R0.reuse, R113 ;  /* 0x0000007100707220 */ /* 0x040fe20000410000 */
[----:B------:R-:W-:Y:S01]  /*e420*/  PLOP3.LUT P1, PT, PT, PT, UP0, 0x80, 0x0 ;  /* 0x000000000000781c */ /* 0x000fe20003f2f008 */
[----:B------:R-:W-:Y:S01]  /*e430*/  ULOP3.LUT UR6, UR6, 0x10000, URZ, 0xfc, !UPT ;  /* 0x0001000006067892 */ /* 0x000fe2000f8efc3f */
[C---:B------:R-:W-:Y:S01]  /*e440*/  FMUL.FTZ R113, R0.reuse, R114 ;  /* 0x0000007200717220 */ /* 0x040fe20000410000 */
[C---:B------:R-:W-:Y:S01]  /*e450*/  FMUL.FTZ R114, R0.reuse, R115 ;  /* 0x0000007300727220 */ /* 0x040fe20000410000 */
[C---:B------:R-:W-:Y:S01]  /*e460*/  FMUL.FTZ R115, R0.reuse, R116 ;  /* 0x0000007400737220 */ /* 0x040fe20000410000 */
[----:B------:R-:W-:Y:S01]  /*e470*/  UIMAD UR10, UR25, 0x280, UR6 ;  /* 0x00000280190a78a4 */ /* 0x000fe2000f8e0206 */
[C---:B------:R-:W-:Y:S01]  /*e480*/  FMUL.FTZ R116, R0.reuse, R117 ;  /* 0x0000007500747220 */ /* 0x040fe20000410000 */
[C---:B------:R-:W-:Y:S01]  /*e490*/  FMUL.FTZ R117, R0.reuse, R118 ;  /* 0x0000007600757220 */ /* 0x040fe20000410000 */
[----:B------:R-:W-:Y:S01]  /*e4a0*/  PLOP3.LUT P2, PT, PT, PT, UP0, 0x80, 0x0 ;  /* 0x000000000000781c */ /* 0x000fe20003f4f008 */
[C---:B------:R-:W-:Y:S01]  /*e4b0*/  FMUL.FTZ R118, R0.reuse, R119 ;  /* 0x0000007700767220 */ /* 0x040fe20000410000 */
[----:B------:R-:W-:Y:S01]  /*e4c0*/  LOP3.LUT P3, RZ, R23, 0x7f, RZ, 0xc0, !PT ;  /* 0x0000007f17ff7812 */ /* 0x000fe2000786c0ff */
[C---:B------:R-:W-:Y:S01]  /*e4d0*/  FMUL.FTZ R119, R0.reuse, R77 ;  /* 0x0000004d00777220 */ /* 0x040fe20000410000 */
[----:B------:R-:W-:Y:S01]  /*e4e0*/  UMOV UR6, UR10 ;  /* 0x0000000a00067c82 */ /* 0x000fe20008000000 */
[----:B01----:R0:W1:Y:S01]  /*e4f0*/  MUFU.TANH R9, R128 ;  /* 0x0000008000097308 */ /* 0x0030620000002400 */
[----:B------:R-:W-:Y:S01]  /*e500*/  QGMMA.64x64x32.F32.E4M3.E4M3 R24, R152, gdesc[UR4], R24, gsb0 ;  /* 0x00e0000498187df3 */ /* 0x000fe20008000818 */
[----:B------:R-:W-:Y:S01]  /*e510*/  UIADD3 UR6, UR10, 0x80, URZ ;  /* 0x000000800a067890 */ /* 0x000fe2000fffe03f */
[C---:B------:R-:W-:Y:S01]  /*e520*/  FMUL.FTZ R77, R0.reuse, R78 ;  /* 0x0000004e004d7220 */ /* 0x040fe20000410000 */
[----:B------:R-:W-:Y:S01]  /*e530*/  UMOV UR7, 0xc0000010 ;  /* 0xc000001000077882 */ /* 0x000fe20000000000 */
[----:B------:R-:W-:Y:S01]  /*e540*/  FMUL.FTZ R78, R0, R79 ;  /* 0x0000004f004e7220 */ /* 0x000fe20000410000 */
[----:B------:R-:W-:-:S02]  /*e550*/  VIADD R132, R19, UR40 ;  /* 0x0000002813847c36 */ /* 0x000fc40008000000 */
[C---:B------:R-:W-:Y:S01]  /*e560*/  FMUL.FTZ R79, R0.reuse, R82 ;  /* 0x00000052004f7220 */ /* 0x040fe20000410000 */
[C---:B------:R-:W-:Y:S01]  /*e570*/  FMUL.FTZ R82, R0.reuse, R84 ;  /* 0x0000005400527220 */ /* 0x040fe20000410000 */
[C---:B0-----:R-:W-:Y:S01]  /*e580*/  FMUL.FTZ R128, R0.reuse, R80 ;  /* 0x0000005000807220 */ /* 0x041fe20000410000 */
[C---:B------:R-:W-:Y:S01]  /*e590*/  FMUL.FTZ R80, R0.reuse, R83 ;  /* 0x0000005300507220 */ /* 0x040fe20000410000 */
[C---:B------:R-:W-:Y:S01]  /*e5a0*/  FMUL.FTZ R83, R0.reuse, R86 ;  /* 0x0000005600537220 */ /* 0x040fe20000410000 */
[C---:B------:R-:W-:Y:S01]  /*e5b0*/  FMUL.FTZ R84, R0.reuse, R87 ;  /* 0x0000005700547220 */ /* 0x040fe20000410000 */
[C---:B------:R-:W-:Y:S01]  /*e5c0*/  FMUL.FTZ R86, R0.reuse, R56 ;  /* 0x0000003800567220 */ /* 0x040fe20000410000 */
[C---:B------:R-:W-:Y:S01]  /*e5d0*/  FMUL.FTZ R87, R0.reuse, R57 ;  /* 0x0000003900577220 */ /* 0x040fe20000410000 */
[----:B------:R-:W-:Y:S02]  /*e5e0*/  IMAD.U32 R57, RZ, RZ, UR39 ;  /* 0x00000027ff397e24 */ /* 0x000fe4000f8e00ff */
[----:B------:R-:W-:Y:S01]  /*e5f0*/  FMUL.FTZ R133, R0, R69 ;  /* 0x0000004500857220 */ /* 0x000fe20000410000 */
[----:B------:R-:W-:-:S02]  /*e600*/  IMAD R69, R3, -0xa0, RZ ;  /* 0xffffff6003457824 */ /* 0x000fc400078e02ff */
        /* <DEDUP_REMOVED lines=94> */
[----:B------:R-:W0:Y:S01]  /*ebf0*/  MUFU.TANH R128, R128 ;  /* 0x0000008000807308 */ /* 0x000e220000002400 */
[----:B------:R-:W-:Y:S02]  /*ec00*/  @P2 SHF.R.U32.HI R132, RZ, UR6, R56 ;  /* 0x00000006ff842c19 */ /* 0x000fe40008011638 */
[----:B------:R-:W-:Y:S01]  /*ec10*/  @!P3 LEA R56, R57, UR45, 0x3 ;  /* 0x0000002d3938bc11 */ /* 0x000fe2000f8e18ff */
[----:B------:R-:W-:-:S04]  /*ec20*/  VIADD R57, R69, 0x1 ;  /* 0x0000000145397836 */ /* 0x000fc80000000000 */
[----:B------:R-:W0:Y:S01]  /*ec30*/  MUFU.TANH R81, R81 ;  /* 0x0000005100517308 */ /* 0x000e220000002400 */
[----:B------:R-:W-:-:S05]  /*ec40*/  @!P3 VIADD R56, R56, 0x13240 ;  /* 0x000132403838b836 */ /* 0x000fca0000000000 */
[----:B------:R-:W-:Y:S02]  /*ec50*/  @!P3 PRMT R56, RZ, 0x654, R56 ;  /* 0x00000654ff38b816 */ /* 0x000fe40000000038 */
        /* <DEDUP_REMOVED lines=8> */
[----:B------:R-:W5:Y:S01]  /*ece0*/  SHFL.IDX PT, R136, R132, RZ, 0x1c1f ;  /* 0x001c1fff84887589 */ /* 0x000f6200000e0000 */
[----:B------:R1:W-:Y:S04]  /*ecf0*/  @!P3 SYNCS.ARRIVE.TRANS64.RED.A1T0 RZ, [R56+URZ], RZ ;  /* 0x000000ff38ffb9a7 */ /* 0x0003e8000810043f */
[----:B------:R-:W0:Y:S01]  /*ed00*/  MUFU.TANH R87, R87 ;  /* 0x0000005700577308 */ /* 0x000e220000002400 */
[----:B-1----:R-:W-:-:S07]  /*ed10*/  IMAD R56, R18, -0x2, R57 ;  /* 0xfffffffe12387824 */ /* 0x002fce00078e0239 */
[----:B------:R-:W1:Y:S01]  /*ed20*/  MUFU.TANH R58, R58 ;  /* 0x0000003a003a7308 */ /* 0x000e620000002400 */
[C---:B------:R-:W-:Y:S01]  /*ed30*/  VIADD R67, R56.reuse, 0xffffffff ;  /* 0xffffffff38437836 */ /* 0x040fe20000000000 */
[----:B------:R-:W-:-:S06]  /*ed40*/  IADD3 R134, R56, -UR24, R17 ;  /* 0x8000001838867c10 */ /* 0x000fcc000fffe011 */
[----:B------:R-:W0:Y:S01]  /*ed50*/  MUFU.TANH R59, R59 ;  /* 0x0000003b003b7308 */ /* 0x000e220000002400 */
[C---:B------:R-:W-:Y:S02]  /*ed60*/  VIADD R135, R134.reuse, UR23 ;  /* 0x0000001786877c36 */ /* 0x040fe40008000000 */
[----:B------:R-:W-:Y:S02]  /*ed70*/  VIADD R134, R134, UR20 ;  /* 0x0000001486867c36 */ /* 0x000fe40008000000 */
[----:B-----5:R-:W-:-:S03]  /*ed80*/  IMAD.IADD R71, R135, 0x1, R136 ;  /* 0x0000000187477824 */ /* 0x020fc600078e0288 */
        /* <DEDUP_REMOVED lines=14> */
[----:B------:R-:W-:Y:S01]  /*ee70*/  IADD3 R136, R17, -UR24, R136 ;  /* 0x8000001811887c10 */ /* 0x000fe2000fffe088 */
[----:B------:R-:W-:Y:S03]  /*ee80*/  BSSY B0, `(.L_x_701) ;  /* 0x0000010000007945 */ /* 0x000fe60003800000 */
[----:B------:R-:W-:-:S13]  /*ee90*/  ISETP.GT.AND P1, PT, R136, -0x1, PT ;  /* 0xffffffff8800780c */ /* 0x000fda0003f24270 */
[----:B------:R-:W-:Y:S05]  /*eea0*/  @P1 BRA `(.L_x_702) ;  /* 0x0000000000201947 */ /* 0x000fea0003800000 */
[----:B------:R-:W-:Y:S01]  /*eeb0*/  IMAD.U32 R138, RZ, RZ, UR22 ;  /* 0x00000016ff8a7e24 */ /* 0x000fe2000f8e00ff */
[----:B------:R-:W-:-:S04]  /*eec0*/  LOP3.LUT R137, RZ, R136, RZ, 0x33, !PT ;  /* 0x00000088ff897212 */ /* 0x000fc800078e33ff */
[----:B------:R-:W-:-:S13]  /*eed0*/  ISETP.NE.AND P1, PT, R138, 0x1, PT ;  /* 0x000000018a00780c */ /* 0x000fda0003f25270 */
[----:B------:R-:W1:Y:S02]  /*eee0*/  @P1 LDC.64 R56, c[0x0][0x9e8] ;  /* 0x00027a00ff381b82 */ /* 0x000e640000000a00 */
[----:B-1----:R-:W-:-:S05]  /*eef0*/  @P1 IMAD.HI.U32 R56, R137, R56, RZ ;  /* 0x0000003889381227 */ /* 0x002fca00078e00ff */
[----:B------:R-:W-:-:S04]  /*ef00*/  @P1 SHF.R.U32.HI R137, RZ, R57, R56 ;  /* 0x00000039ff891219 */ /* 0x000fc80000011638 */
[----:B------:R-:W-:Y:S01]  /*ef10*/  LOP3.LUT R136, RZ, R137, RZ, 0x33, !PT ;  /* 0x00000089ff887212 */ /* 0x000fe200078e33ff */
[----:B------:R-:W-:Y:S06]  /*ef20*/  BRA `(.L_x_703) ;  /* 0x0000000000147947 */ /* 0x000fec0003800000 */
.L_x_702:
[----:B------:R-:W-:-:S05]  /*ef30*/  IMAD.U32 R138, RZ, RZ, UR22 ;  /* 0x00000016ff8a7e24 */ /* 0x000fca000f8e00ff */
[----:B------:R-:W-:-:S13]  /*ef40*/  ISETP.NE.AND P1, PT, R138, 0x1, PT ;  /* 0x000000018a00780c */ /* 0x000fda0003f25270 */
[----:B------:R-:W1:Y:S02]  /*ef50*/  @P1 LDC.64 R56, c[0x0][0x9e8] ;  /* 0x00027a00ff381b82 */ /* 0x000e640000000a00 */
[----:B-1----:R-:W-:-:S05]  /*ef60*/  @P1 IMAD.HI.U32 R56, R136, R56, RZ ;  /* 0x0000003888381227 */ /* 0x002fca00078e00ff */
[----:B------:R-:W-:-:S07]  /*ef70*/  @P1 SHF.R.U32.HI R136, RZ, R57, R56 ;  /* 0x00000039ff881219 */ /* 0x000fce0000011638 */
.L_x_703:
[----:B------:R-:W-:Y:S05]  /*ef80*/  BSYNC B0 ;  /* 0x0000000000007941 */ /* 0x000fea0003800000 */
.L_x_701:
[----:B------:R-:W-:-:S05]  /*ef90*/  IMAD R136, R136, R138, R67 ;  /* 0x0000008a88887224 */ /* 0x000fca00078e0243 */
[----:B------:R-:W-:Y:S02]  /*efa0*/  VIADDMNMX R71, R136, R138, R71, PT ;  /* 0x0000008a88477246 */ /* 0x000fe40003800147 */
[----:B------:R-:W-:-:S07]  /*efb0*/  VIMNMX R70, R70, R136, !PT ;  /* 0x0000008846467248 */ /* 0x000fce0007fe0100 */
.L_x_700:
        /* <DEDUP_REMOVED lines=16> */
[----:B------:R-:W-:Y:S02]  /*f0c0*/  FSEL R56, R14, -INF , !P3 ;  /* 0xff8000000e387808 */ /* 0x000fe40005800000 */
        /* <DEDUP_REMOVED lines=40> */
[----:B0-----:R-:W-:Y:S02]  /*f350*/  FSEL R107, R107, -INF , !P2 ;  /* 0xff8000006b6b7808 */ /* 0x001fe40005000000 */
        /* <DEDUP_REMOVED lines=177> */
[----:B------:R-:W-:Y:S01]  /*fe70*/  IADD3 R10, R17, -UR24, R10 ;  /* 0x80000018110a7c10 */ /* 0x000fe2000fffe00a */
        /* <DEDUP_REMOVED lines=11> */
.L_x_706:
[----:B------:R-:W-:-:S05]  /*ff30*/  IMAD.U32 R70, RZ, RZ, UR22 ;  /* 0x00000016ff467e24 */ /* 0x000fca000f8e00ff */
[----:B------:R-:W-:-:S13]  /*ff40*/  ISETP.NE.AND P6, PT, R70, 0x1, PT ;  /* 0x000000014600780c */ /* 0x000fda0003fc5270 */
[----:B------:R-:W0:Y:S02]  /*ff50*/  @P6 LDC.64 R14, c[0x0][0x9e8] ;  /* 0x00027a00ff0e6b82 */ /* 0x000e240000000a00 */
[----:B0-----:R-:W-:-:S05]  /*ff60*/  @P6 IMAD.HI.U32 R14, R10, R14, RZ ;  /* 0x0000000e0a0e6227 */ /* 0x001fca00078e00ff */
[----:B------:R-:W-:-:S07]  /*ff70*/  @P6 SHF.R.U32.HI R10, RZ, R15, R14 ;  /* 0x0000000fff0a6219 */ /* 0x000fce000001160e */
.L_x_707:
[----:B------:R-:W-:Y:S05]  /*ff80*/  BSYNC B0 ;  /* 0x0000000000007941 */ /* 0x000fea0003800000 */
.L_x_705:
[----:B------:R-:W-:-:S05]  /*ff90*/  IMAD R10, R10, R70, R67 ;  /* 0x000000460a0a7224 */ /* 0x000fca00078e0243 */
[----:B------:R-:W-:Y:S02]  /*ffa0*/  VIADDMNMX R135, R10, R70, R135, PT ;  /* 0x000000460a877246 */ /* 0x000fe40003800187 */
[----:B------:R-:W-:-:S07]  /*ffb0*/  VIMNMX R134, R134, R10, !PT ;  /* 0x0000000a86867248 */ /* 0x000fce0007fe0100 */
.L_x_704:
[----:B------:R-:W-:Y:S01]  /*ffc0*/  ISETP.GT.AND P1, PT, R134, 0x1, !P1 ;  /* 0x000000018600780c */ /* 0x000fe20004f24270 */
[----:B------:R-:W-:Y:S01]  /*ffd0*/  IMAD.U32 R67, RZ, RZ, UR21 ;  /* 0x00000015ff437e24 */ /* 0x000fe2000f8e00ff */
[----:B------:R-:W-:Y:S02]  /*ffe0*/  LOP3.LUT P6, RZ, R16, 0x8000000, RZ, 0xc0, !PT ;  /* 0x0800000010ff7812 */ /* 0x000fe400078cc0ff */
[----:B------:R-:W-:Y:S02]  /*fff0*/  ISETP.LT.OR P1, PT, R135, 0x2, P1 ;  /* 0x000000028700780c */ /* 0x000fe40000f21670 */
[----:B------:R-:W-:Y:S02]  /*10000*/  ISETP.GT.AND P2, PT, R134, 0x89, !P2 ;  /* 0x000000898600780c */ /* 0x000fe40005744270 */
        /* <DEDUP_REMOVED lines=10> */
[C---:B------:R-:W-:Y:S02]  /*100b0*/  ISETP.GT.AND P1, PT, R134.reuse, 0x9, !P1 ;  /* 0x000000098600780c */ /* 0x040fe40004f24270 */
[C---:B------:R-:W-:Y:S02]  /*100c0*/  ISETP.LT.OR P3, PT, R135.reuse, 0x91, P3 ;  /* 0x000000918700780c */ /* 0x040fe40001f61670 */
[----:B------:R-:W-:Y:S02]  /*100d0*/  ISETP.LT.OR P1, PT, R135, 0xa, P1 ;  /* 0x0000000a8700780c */ /* 0x000fe40000f21670 */
[----:B------:R-:W-:-:S02]  /*100e0*/  ISETP.GT.AND P5, PT, R134, 0x98, !P5 ;  /* 0x000000988600780c */ /* 0x000fc40006fa4270 */
[----:B------:R-:W-:Y:S02]  /*100f0*/  FSEL R21, R21, -INF , !P1 ;  /* 0xff80000015157808 */ /* 0x000fe40004800000 */
[----:B------:R-:W-:Y:S02]  /*10100*/  LOP3.LUT P1, RZ, R16, 0x8, RZ, 0xc0, !PT ;  /* 0x0000000810ff7812 */ /* 0x000fe4000782c0ff */
[----:B------:R-:W-:Y:S02]  /*10110*/  ISETP.LT.OR P4, PT, R135, 0x92, P4 ;  /* 0x000000928700780c */ /* 0x000fe40002781670 */
[----:B------:R-:W-:Y:S02]  /*10120*/  ISETP.GT.AND P1, PT, R134, 0x10, !P1 ;  /* 0x000000108600780c */ /* 0x000fe40004f24270 */
[----:B------:R-:W-:Y:S02]  /*10130*/  FSEL R63, R63, -INF , !P3 ;  /* 0xff8000003f3f7808 */ /* 0x000fe40005800000 */
[----:B------:R-:W-:-:S02]  /*10140*/  ISETP.LT.OR P1, PT, R135, 0x11, P1 ;  /* 0x000000118700780c */ /* 0x000fc40000f21670 */
[----:B------:R-:W-:Y:S02]  /*10150*/  ISETP.LT.OR P5, PT, R135, 0x99, P5 ;  /* 0x000000998700780c */ /* 0x000fe40002fa1670 */
[----:B------:R-:W-:Y:S02]  /*10160*/  FSEL R122, R122, -INF , !P1 ;  /* 0xff8000007a7a7808 */ /* 0x000fe40004800000 */
[----:B------:R-:W-:Y:S02]  /*10170*/  LOP3.LUT P1, RZ, R16, 0x10, RZ, 0xc0, !PT ;  /* 0x0000001010ff7812 */ /* 0x000fe4000782c0ff */
[----:B------:R-:W-:Y:S02]  /*10180*/  FSEL R65, R65, -INF , !P5 ;  /* 0xff80000041417808 */ /* 0x000fe40006800000 */
        /* <DEDUP_REMOVED lines=116> */
[----:B------:R-:W-:Y:S01]  /*108d0*/  LOP3.LUT P6, RZ, R16, 0x20, RZ, 0xc0, !PT ;  /* 0x0000002010ff7812 */ /* 0x000fe200078cc0ff */
[----:B------:R-:W0:Y:S01]  /*108e0*/  SHFL.BFLY PT, R10, R9, 0x2, 0x1f ;  /* 0x0c401f00090a7f89 */ /* 0x000e2200000e0000 */
[----:B------:R-:W-:-:S04]  /*108f0*/  ISETP.LT.OR P1, PT, R135, 0x61, P1 ;  /* 0x000000618700780c */ /* 0x000fc80000f21670 */
[----:B------:R-:W-:Y:S02]  /*10900*/  FSEL R74, R74, -INF , !P1 ;  /* 0xff8000004a4a7808 */ /* 0x000fe40004800000 */
[----:B------:R-:W-:-:S04]  /*10910*/  LOP3.LUT P1, RZ, R16, 0x4000, RZ, 0xc0, !PT ;  /* 0x0000400010ff7812 */ /* 0x000fc8000782c0ff */
[----:B------:R-:W-:-:S04]  /*10920*/  ISETP.GT.AND P1, PT, R134, 0x61, !P1 ;  /* 0x000000618600780c */ /* 0x000fc80004f24270 */
[----:B------:R-:W-:-:S04]  /*10930*/  ISETP.LT.OR P1, PT, R135, 0x62, P1 ;  /* 0x000000628700780c */ /* 0x000fc80000f21670 */
[----:B------:R-:W-:Y:S02]  /*10940*/  FSEL R75, R75, -INF , !P1 ;  /* 0xff8000004b4b7808 */ /* 0x000fe40004800000 */
[----:B------:R-:W-:Y:S02]  /*10950*/  LOP3.LUT P1, RZ, R16, 0x2000, RZ, 0xc0, !PT ;  /* 0x0000200010ff7812 */ /* 0x000fe4000782c0ff */
[----:B0-----:R-:W-:Y:S02]  /*10960*/  FMNMX.FTZ R15, R9, R10, !PT ;  /* 0x0000000a090f7209 */ /* 0x001fe40007810000 */
[----:B------:R-:W-:-:S03]  /*10970*/  ISETP.GT.AND P1, PT, R134, 0x68, !P1 ;  /* 0x000000688600780c */ /* 0x000fc60004f24270 */
        /* <DEDUP_REMOVED lines=10> */
[----:B------:R-:W-:Y:S01]  /*10a20*/  FFMA.FTZ R67, R10, R67, -8 ;  /* 0xc10000000a437423 */ /* 0x000fe20000010043 */
        /* <DEDUP_REMOVED lines=26> */
[----:B------:R-:W-:Y:S02]  /*10bd0*/  ISETP.GT.AND P1, PT, R134, RZ, !P6 ;  /* 0x000000ff8600720c */ /* 0x000fe40007724270 */
        /* <DEDUP_REMOVED lines=23> */
[----:B------:R-:W-:Y:S01]  /*10d50*/  FSEL R76, R64, -INF , !P4 ;  /* 0xff800000404c7808 */ /* 0x000fe20006000000 */
[----:B0-----:R-:W-:-:S01]  /*10d60*/  FFMA.FTZ R121, R115, UR21, -R9 ;  /* 0x0000001573797c23 */ /* 0x001fc20008010809 */
[----:B------:R-:W-:Y:S01]  /*10d70*/  FMNMX.FTZ R124, R122, R107, !PT ;  /* 0x0000006b7a7c7209 */ /* 0x000fe20007810000 */
[----:B------:R-:W-:-:S01]  /*10d80*/  FFMA.FTZ R132, R119, UR21, -R9 ;  /* 0x0000001577847c23 */ /* 0x000fc20008010809 */
[--C-:B------:R-:W-:Y:S01]  /*10d90*/  FFMA.FTZ R134, R128, UR21, -R9.reuse ;  /* 0x0000001580867c23 */ /* 0x100fe20008010809 */
[----:B------:R-:W-:Y:S01]  /*10da0*/  MUFU.EX2 R64, R125 ;  /* 0x0000007d00407308 */ /* 0x000fe20000000800 */
        /* <DEDUP_REMOVED lines=25> */
[----:B------:R-:W-:Y:S01]  /*10f40*/  FFMA.FTZ R133, R133, UR21, -R9 ;  /* 0x0000001585857c23 */ /* 0x000fe20008010809 */
[----:B------:R0:W-:Y:S02]  /*10f50*/  MUFU.EX2 R111, R121 ;  /* 0x00000079006f7308 */ /* 0x0001e40000000800 */
        /* <DEDUP_REMOVED lines=38> */
[----:B------:R1:W-:Y:S02]  /*111c0*/  MUFU.EX2 R115, R132 ;  /* 0x0000008400737308 */ /* 0x0003e40000000800 */
[----:B------:R-:W-:Y:S01]  /*111d0*/  FMNMX.FTZ R119, R65, R124, !PT ;  /* 0x0000007c41777209 */ /* 0x000fe20007810000 */
[--C-:B------:R-:W-:Y:S01]  /*111e0*/  FFMA.FTZ R124, R81, UR21, -R9.reuse ;  /* 0x00000015517c7c23 */ /* 0x100fe20008010809 */
[----:B------:R-:W-:-:S01]  /*111f0*/  FFMA.FTZ R81, R82, UR21, -R9 ;  /* 0x0000001552517c23 */ /* 0x000fc20008010809 */
[--C-:B------:R-:W-:Y:S01]  /*11200*/  FFMA.FTZ R82, R85, UR21, -R9.reuse ;  /* 0x0000001555527c23 */ /* 0x100fe20008010809 */
[----:B0-----:R-:W-:Y:S01]  /*11210*/  FMNMX.FTZ R121, R66, R119, !PT ;  /* 0x0000007742797209 */ /* 0x001fe20007810000 */
[--C-:B------:R-:W-:Y:S01]  /*11220*/  FFMA.FTZ R85, R86, UR21, -R9.reuse ;  /* 0x0000001556557c23 */ /* 0x100fe20008010809 */
[----:B------:R-:W-:-:S01]  /*11230*/  FFMA.FTZ R86, R87, UR21, -R9 ;  /* 0x0000001557567c23 */ /* 0x000fc20008010809 */
[--C-:B------:R-:W-:Y:S01]  /*11240*/  FFMA.FTZ R87, R129, UR21, -R9.reuse ;  /* 0x0000001581577c23 */ /* 0x100fe20008010809 */
[----:B------:R-:W-:Y:S01]  /*11250*/  MUFU.EX2 R112, R112 ;  /* 0x0000007000707308 */ /* 0x000fe20000000800 */
[----:B------:R-:W0:Y:S07]  /*11260*/  SHFL.BFLY PT, R128, R121, 0x2, 0x1f ;  /* 0x0c401f0079807f89 */ /* 0x000e2e00000e0000 */
[----:B------:R-:W-:Y:S08]  /*11270*/  MUFU.EX2 R116, R116 ;  /* 0x0000007400747308 */ /* 0x000ff00000000800 */
[----:B------:R-:W-:Y:S08]  /*11280*/  MUFU.EX2 R88, R88 ;  /* 0x0000005800587308 */ /* 0x000ff00000000800 */
[----:B------:R-:W-:Y:S01]  /*11290*/  MUFU.EX2 R89, R89 ;  /* 0x0000005900597308 */ /* 0x000fe20000000800 */
[----:B0-----:R-:W-:Y:S01]  /*112a0*/  FMNMX.FTZ R125, R121, R128, !PT ;  /* 0x00000080797d7209 */ /* 0x001fe20007810000 */
[--C-:B------:R-:W-:Y:S01]  /*112b0*/  FFMA.FTZ R128, R130, UR21, -R9.reuse ;  /* 0x0000001582807c23 */ /* 0x100fe20008010809 */
[----:B------:R-:W-:-:S01]  /*112c0*/  FFMA.FTZ R121, R131, UR21, -R9 ;  /* 0x0000001583797c23 */ /* 0x000fc20008010809 */
[----:B------:R-:W-:-:S02]  /*112d0*/  FSEL R130, R10, RZ, P1 ;  /* 0x000000ff0a827208 */ /* 0x000fc40000800000 */
[----:B-1----:R-:W0:Y:S02]  /*112e0*/  SHFL.BFLY PT, R132, R125, 0x1, 0x1f ;  /* 0x0c201f007d847f89 */ /* 0x002e2400000e0000 */
[----:B------:R-:W-:Y:S01]  /*112f0*/  MUFU.EX2 R92, R92 ;  /* 0x0000005c005c7308 */ /* 0x000fe20000000800 */
[----:B------:R-:W-:-:S04]  /*11300*/  FADD.FTZ R130, -R130, R7 ;  /* 0x0000000782827221 */ /* 0x000fc80000010100 */
[----:B------:R-:W-:-:S03]  /*11310*/  FMUL.FTZ R7, R130, UR21 ;  /* 0x0000001582077c20 */ /* 0x000fc60008410000 */
[----:B------:R-:W-:Y:S08]  /*11320*/  MUFU.EX2 R93, R93 ;  /* 0x0000005d005d7308 */ /* 0x000ff00000000800 */
[----:B------:R-:W1:Y:S01]  /*11330*/  MUFU.EX2 R7, R7 ;  /* 0x0000000700077308 */ /* 0x000e620000000800 */
[----:B0-----:R-:W-:Y:S01]  /*11340*/  FMNMX.FTZ R9, R125, R132, !PT ;  /* 0x000000847d097209 */ /* 0x001fe20007810000 */
[----:B------:R-:W-:-:S06]  /*11350*/  IMAD.U32 R132, RZ, RZ, UR21 ;  /* 0x00000015ff847e24 */ /* 0x000fcc000f8e00ff */
[----:B------:R-:W-:Y:S01]  /*11360*/  MUFU.EX2 R96, R96 ;  /* 0x0000006000607308 */ /* 0x000fe20000000800 */
[C---:B------:R-:W-:Y:S01]  /*11370*/  FSETP.NEU.FTZ.AND P1, PT, R9.reuse, -INF , PT ;  /* 0xff8000000900780b */ /* 0x040fe20003f3d000 */
[----:B------:R-:W-:-:S03]  /*11380*/  FFMA.FTZ R129, R9, R132, -8 ;  /* 0xc100000009817423 */ /* 0x000fc60000010084 */
[----:B------:R-:W-:Y:S02]  /*11390*/  FSEL R131, R9, RZ, P1 ;  /* 0x000000ff09837208 */ /* 0x000fe40000800000 */
[----:B------:R-:W-:Y:S01]  /*113a0*/  FSEL R129, R129, RZ, P1 ;  /* 0x000000ff81817208 */ /* 0x000fe20000800000 */
[----:B-1----:R-:W-:Y:S01]  /*113b0*/  FFMA.FTZ R132, R7, R5, R70 ;  /* 0x0000000507847223 */ /* 0x002fe20000010046 */
[----:B------:R-:W-:Y:S01]  /*113c0*/  MUFU.EX2 R97, R97 ;  /* 0x0000006100617308 */ /* 0x000fe20000000800 */
[----:B------:R-:W-:-:S02]  /*113d0*/  FADD.FTZ R131, -R131, R8 ;  /* 0x0000000883837221 */ /* 0x000fc40000010100 */
        /* <DEDUP_REMOVED lines=16> */
[----:B------:R-:W-:Y:S01]  /*114e0*/  FMUL.FTZ R94, R131, UR21 ;  /* 0x00000015835e7c20 */ /* 0x000fe20008410000 */
[----:B------:R-:W-:Y:S01]  /*114f0*/  MUFU.EX2 R130, R130 ;  /* 0x0000008200827308 */ /* 0x000fe20000000800 */
[----:B------:R-:W-:-:S01]  /*11500*/  FADD.FTZ R131, R15, R132 ;  /* 0x000000840f837221 */ /* 0x000fc20000010000 */
        /* <DEDUP_REMOVED lines=26> */
[----:B------:R-:W-:-:S04]  /*116b0*/  FFMA.FTZ R66, R66, UR21, -R129 ;  /* 0x0000001542427c23 */ /* 0x000fc80008010881 */
[----:B------:R-:W2:Y:S01]  /*116c0*/  MUFU.EX2 R20, R20 ;  /* 0x0000001400147308 */ /* 0x000ea20000000800 */
[----:B0-----:R-:W-:-:S04]  /*116d0*/  FFMA.FTZ R5, R94, R4, R11 ;  /* 0x000000045e057223 */ /* 0x001fc8000001000b */
[----:B------:R-:W-:-:S03]  /*116e0*/  FADD.FTZ R4, R130, R5 ;  /* 0x0000000582047221 */ /* 0x000fc60000010000 */
[----:B------:R-:W0:Y:S01]  /*116f0*/  MUFU.EX2 R21, R21 ;  /* 0x0000001500157308 */ /* 0x000e220000000800 */
[----:B-1----:R-:W-:-:S07]  /*11700*/  FADD.FTZ R5, R13, R4 ;  /* 0x000000040d057221 */ /* 0x002fce0000010000 */
[----:B------:R-:W1:Y:S01]  /*11710*/  MUFU.EX2 R122, R122 ;  /* 0x0000007a007a7308 */ /* 0x000e620000000800 */
[----:B--2---:R-:W-:-:S07]  /*11720*/  FADD.FTZ R4, R20, R5 ;  /* 0x0000000514047221 */ /* 0x004fce0000010000 */
[----:B------:R2:W-:Y:S01]  /*11730*/  MUFU.EX2 R8, R118 ;  /* 0x0000007600087308 */ /* 0x0005e20000000800 */
[----:B0-----:R-:W-:-:S07]  /*11740*/  FADD.FTZ R5, R21, R4 ;  /* 0x0000000415057221 */ /* 0x001fce0000010000 */
[----:B------:R-:W0:Y:S01]  /*11750*/  MUFU.EX2 R123, R123 ;  /* 0x0000007b007b7308 */ /* 0x000e220000000800 */
[----:B--2---:R-:W-:-:S01]  /*11760*/  FADD.FTZ R118, R12, R131 ;  /* 0x000000830c767221 */ /* 0x004fc20000010000 */
[----:B-1----:R-:W-:-:S03]  /*11770*/  FADD.FTZ R4, R122, R5 ;  /* 0x000000057a047221 */ /* 0x002fc60000010000 */
[----:B------:R-:W-:-:S03]  /*11780*/  FADD.FTZ R131, R57, R118 ;  /* 0x0000007639837221 */ /* 0x000fc60000010000 */
[----:B------:R-:W1:Y:S01]  /*11790*/  MUFU.EX2 R126, R126 ;  /* 0x0000007e007e7308 */ /* 0x000e620000000800 */
[----:B------:R-:W-:-:S04]  /*117a0*/  FADD.FTZ R118, R56, R131 ;  /* 0x0000008338767221 */ /* 0x000fc80000010000 */
[----:B------:R-:W-:-:S03]  /*117b0*/  FADD.FTZ R118, R67, R118 ;  /* 0x0000007643767221 */ /* 0x000fc60000010000 */
[----:B------:R-:W2:Y:S01]  /*117c0*/  MUFU.EX2 R106, R106 ;  /* 0x0000006a006a7308 */ /* 0x000ea20000000800 */
[----:B------:R-:W-:-:S01]  /*117d0*/  FADD.FTZ R5, R69, R118 ;  /* 0x0000007645057221 */ /* 0x000fc20000010000 */
[----:B0-----:R-:W-:-:S03]  /*117e0*/  FADD.FTZ R131, R123, R4 ;  /* 0x000000047b837221 */ /* 0x001fc60000010000 */
[----:B------:R-:W-:-:S03]  /*117f0*/  FADD.FTZ R4, R120, R5 ;  /* 0x0000000578047221 */ /* 0x000fc60000010000 */
        /* <DEDUP_REMOVED lines=28> */
[----:B-1----:R-:W-:-:S01]  /*119c0*/  FADD.FTZ R118, R90, R5 ;  /* 0x000000055a767221 */ /* 0x002fc20000010000 */
[----:B------:R-:W-:-:S04]  /*119d0*/  FADD.FTZ R5, R89, R4 ;  /* 0x0000000459057221 */ /* 0x000fc80000010000 */
[----:B------:R-:W-:Y:S02]  /*119e0*/  FADD.FTZ R4, R92, R5 ;  /* 0x000000055c047221 */ /* 0x000fe40000010000 */
[----:B------:R-:W1:Y:S01]  /*119f0*/  MUFU.EX2 R98, R98 ;  /* 0x0000006200627308 */ /* 0x000e620000000800 */
[----:B--2---:R-:W-:-:S01]  /*11a00*/  FADD.FTZ R131, R91, R118 ;  /* 0x000000765b837221 */ /* 0x004fc20000010000 */
[----:B------:R-:W-:-:S03]  /*11a10*/  FADD.FTZ R5, R93, R4 ;  /* 0x000000045d057221 */ /* 0x000fc60000010000 */
[----:B------:R-:W-:Y:S01]  /*11a20*/  FADD.FTZ R118, R8, R131 ;  /* 0x0000008308767221 */ /* 0x000fe20000010000 */
[----:B------:R-:W-:-:S02]  /*11a30*/  FADD.FTZ R4, R96, R5 ;  /* 0x0000000560047221 */ /* 0x000fc40000010000 */
[----:B------:R-:W2:Y:S01]  /*11a40*/  MUFU.EX2 R99, R99 ;  /* 0x0000006300637308 */ /* 0x000ea20000000800 */
[----:B0-----:R-:W-:-:S01]  /*11a50*/  FADD.FTZ R131, R95, R118 ;  /* 0x000000765f837221 */ /* 0x001fc20000010000 */
[----:B------:R-:W-:-:S06]  /*11a60*/  FADD.FTZ R5, R97, R4 ;  /* 0x0000000461057221 */ /* 0x000fcc0000010000 */
        /* <DEDUP_REMOVED lines=17> */
[----:B0-----:R-:W-:-:S04]  /*11b80*/  FADD.FTZ R5, R73, R4 ;  /* 0x0000000449057221 */ /* 0x001fc80000010000 */
[----:B------:R-:W-:-:S03]  /*11b90*/  FADD.FTZ R4, R64, R5 ;  /* 0x0000000540047221 */ /* 0x000fc60000010000 */
[----:B------:R-:W0:Y:S01]  /*11ba0*/  MUFU.EX2 R78, R78 ;  /* 0x0000004e004e7308 */ /* 0x000e220000000800 */
[----:B-1----:R-:W-:-:S01]  /*11bb0*/  FADD.FTZ R118, R75, R118 ;  /* 0x000000764b767221 */ /* 0x002fc20000010000 */
[----:B------:R-:W-:-:S06]  /*11bc0*/  FADD.FTZ R4, R115, R4 ;  /* 0x0000000473047221 */ /* 0x000fcc0000010000 */
        /* <DEDUP_REMOVED lines=52> */
.L_x_708:
        /* <DEDUP_REMOVED lines=42> */
[----:B------:R-:W-:Y:S01]  /*121b0*/  VIADD R3, R3, 0xffffffff ;  /* 0xffffffff03037836 */ /* 0x000fe20000000000 */
[----:B------:R-:W-:Y:S01]  /*121c0*/  F2FP.SATFINITE.E4M3.F32.PACK_AB_MERGE_C R145, R91, R90, R8 ;  /* 0x0000005a5b91723e */ /* 0x000fe20004807008 */
[----:B------:R-:W-:Y:S01]  /*121d0*/  FMUL.FTZ R26, R26, R94 ;  /* 0x0000005e1a1a7220 */ /* 0x000fe20000410000 */
        /* <DEDUP_REMOVED lines=37> */
.L_x_691:
[----:B------:R-:W-:Y:S06]  /*12430*/  BAR.ARV 0x8, 0x200 ;  /* 0x0208000000007b1d */ /* 0x000fec0000002000 */
[----:B------:R-:W-:Y:S05]  /*12440*/  @!P0 BRA `(.L_x_710) ;  /* 0x0000000000048947 */ /* 0x000fea0003800000 */
[----:B------:R-:W-:Y:S01]  /*12450*/  BPT.TRAP 0x1 ;  /* 0x000000040000795c */ /* 0x000fe20000300000 */
.L_x_710:
[----:B------:R-:W-:Y:S01]  /*12460*/  ULEA UR14, UR39, UR45, 0x3 ;  /* 0x0000002d270e7291 */ /* 0x000fe2000f8e183f */
[----:B------:R-:W-:-:S05]  /*12470*/  IMAD.U32 R0, RZ, RZ, UR37 ;  /* 0x00000025ff007e24 */ /* 0x000fca000f8e00ff */
[----:B------:R-:W-:-:S04]  /*12480*/  SHF.L.U32 R0, R0, 0x1f, RZ ;  /* 0x0000001f00007819 */ /* 0x000fc800000006ff */
[----:B------:R0:W1:Y:S01]  /*12490*/  SYNCS.PHASECHK.TRANS64.TRYWAIT P1, [UR14+0x13250], R0 ;  /* 0x01325000ff0075a7 */ /* 0x000062000802014e */
[----:B------:R-:W-:Y:S05]  /*124a0*/  @!P0 BRA `(.L_x_711) ;  /* 0x0000000000048947 */ /* 0x000fea0003800000 */
[----:B------:R-:W-:Y:S01]  /*124b0*/  BPT.TRAP 0x1 ;  /* 0x000000040000795c */ /* 0x000fe20000300000 */
.L_x_711:
[----:B-1----:R-:W-:Y:S05]  /*124c0*/  @P1 BRA `(.L_x_712) ;  /* 0x0000000000081947 */ /* 0x002fea0003800000 */
[----:B------:R-:W1:Y:S02]  /*124d0*/  SYNCS.PHASECHK.TRANS64.TRYWAIT P1, [UR14+0x13250], R0 ;  /* 0x01325000ff0075a7 */ /* 0x000e64000802014e */
[----:B-1----:R-:W-:Y:S05]  /*124e0*/  @!P1 BRA `(.L_x_713) ;  /* 0x0000005c007c9947 */ /* 0x002fea0003800000 */
.L_x_712:
[----:B------:R-:W-:Y:S01]  /*124f0*/  ULDC.64 UR4, c[0x0][0x9a0] ;  /* 0x0002680000047ab9 */ /* 0x000fe20000000a00 */
[----:B------:R-:W-:Y:S01]  /*12500*/  UIADD3 UR45, UR45, 0x1000, URZ ;  /* 0x000010002d2d7890 */ /* 0x000fe2000fffe03f */
[----:B------:R-:W-:Y:S01]  /*12510*/  WARPGROUP.ARRIVE ;  /* 0x00000000000079c5 */ /* 0x000fe20000000000 */
[----:B------:R-:W-:Y:S01]  /*12520*/  UISETP.NE.U32.AND UP0, UPT, UR4, URZ, UPT ;  /* 0x0000003f0400728c */ /* 0x000fe2000bf05070 */
[----:B01----:R-:W-:Y:S01]  /*12530*/  IMAD.MOV.U32 R0, RZ, RZ, 0x3f800000 ;  /* 0x3f800000ff007424 */ /* 0x003fe200078e00ff */
[----:B------:R-:W-:Y:S02]  /*12540*/  USHF.R.U32.HI UR45, URZ, 0x4, UR45 ;  /* 0x000000043f2d7899 */ /* 0x000fe4000801162d */
[----:B------:R-:W-:Y:S02]  /*12550*/  UISETP.NE.AND.EX UP0, UPT, UR5, URZ, UPT, UP0 ;  /* 0x0000003f0500728c */ /* 0x000fe4000bf05300 */
[----:B------:R-:W-:-:S04]  /*12560*/  ULOP3.LUT UR45, UR45, 0x3fff, URZ, 0xc0, !UPT ;  /* 0x00003fff2d2d7892 */ /* 0x000fc8000f8ec03f */
[----:B------:R-:W-:Y:S01]  /*12570*/  ULOP3.LUT UR45, UR45, 0x10000, URZ, 0xfc, !UPT ;  /* 0x000100002d2d7892 */ /* 0x000fe2000f8efc3f */
[----:B------:R-:W-:-:S04]  /*12580*/  PLOP3.LUT P1, PT, PT, PT, UP0, 0x80, 0x0 ;  /* 0x000000000000781c */ /* 0x000fc80003f2f008 */
[----:B------:R-:W-:Y:S01]  /*12590*/  @UP0 USHF.R.S32.HI UR8, URZ, 0x1f, UR41 ;  /* 0x0000001f3f080899 */ /* 0x000fe20008011429 */
[----:B------:R-:W-:Y:S01]  /*125a0*/  @UP0 ULDC.64 UR10, c[0x0][0x9c8] ;  /* 0x00027200000a0ab9 */ /* 0x000fe20000000a00 */
[----:B------:R-:W-:Y:S02]  /*125b0*/  @UP0 USHF.R.S32.HI UR9, URZ, 0x1f, UR42 ;  /* 0x0000001f3f090899 */ /* 0x000fe4000801142a */
[----:B------:R-:W-:Y:S02]  /*125c0*/  @UP0 UIMAD UR8, UR8, UR10, URZ ;  /* 0x0000000a080802a4 */ /* 0x000fe4000f8e023f */
[----:B------:R-:W-:Y:S02]  /*125d0*/  @UP0 UIMAD.WIDE.U32 UR6, UR41, UR10, URZ ;  /* 0x0000000a290602a5 */ /* 0x000fe4000f8e003f */
[----:B------:R-:W-:Y:S02]  /*125e0*/  UIMAD UR10, UR39, 0x280, UR45 ;  /* 0x00000280270a78a4 */ /* 0x000fe4000f8e022d */
[----:B------:R-:W-:Y:S01]  /*125f0*/  @UP0 UIMAD UR8, UR41, UR11, UR8 ;  /* 0x0000000b290802a4 */ /* 0x000fe2000f8e0208 */
[----:B------:R-:W-:-:S02]  /*12600*/  @UP0 ULDC.64 UR12, c[0x0][0x9d0] ;  /* 0x00027400000c0ab9 */ /* 0x000fc40000000a00 */
[----:B------:R-:W-:Y:S01]  /*12610*/  UMOV UR11, 0xc0000010 ;  /* 0xc0000010000b7882 */ /* 0x000fe20000000000 */
[----:B------:R-:W-:Y:S02]  /*12620*/  @UP0 UIMAD UR9, UR9, UR12, URZ ;  /* 0x0000000c090902a4 */ /* 0x000fe4000f8e023f */
[----:B------:R-:W-:-:S07]  /*12630*/  @UP0 UIADD3 UR7, UR7, UR8, URZ ;  /* 0x0000000807070290 */ /* 0x000fce000fffe03f */
[----:B------:R-:W-:Y:S01]  /*12640*/  QGMMA.64x64x32.F32.E4M3.E4M3 R24, R152, gdesc[UR8], R24, gsb0 ;  /* 0x00e0000898187df3 */ /* 0x000fe20008000818 */
[----:B------:R-:W-:Y:S02]  /*12650*/  @UP0 UIMAD UR9, UR42, UR13, UR9 ;  /* 0x0000000d2a0902a4 */ /* 0x000fe4000f8e0209 */
[----:B------:R-:W-:-:S04]  /*12660*/  @UP0 UIMAD.WIDE.U32 UR6, UR42, UR12, UR6 ;  /* 0x0000000c2a0602a5 */ /* 0x000fc8000f8e0006 */
[----:B------:R-:W-:Y:S02]  /*12670*/  @UP0 UIADD3 UR7, UR7, UR9, URZ ;  /* 0x0000000907070290 */ /* 0x000fe4000fffe03f */
[----:B------:R-:W-:-:S04]  /*12680*/  @UP0 ULEA UR4, UP1, UR6, UR4, 0x2 ;  /* 0x0000000406040291 */ /* 0x000fc8000f82103f */
[----:B------:R-:W-:Y:S02]  /*12690*/  @UP0 ULEA.HI.X UR5, UR6, UR5, UR7, 0x2, UP1 ;  /* 0x0000000506050291 */ /* 0x000fe400088f1407 */
[----:B------:R-:W-:-:S04]  /*126a0*/  IMAD.U32 R6, RZ, RZ, UR4 ;  /* 0x00000004ff067e24 */ /* 0x000fc8000f8e00ff */
[----:B------:R-:W-:Y:S01]  /*126b0*/  IMAD.U32 R7, RZ, RZ, UR5 ;  /* 0x00000005ff077e24 */ /* 0x000fe2000f8e00ff */
[----:B------:R-:W-:-:S04]  /*126c0*/  UIADD3 UR4, UR10, 0x80, URZ ;  /* 0x000000800a047890 */ /* 0x000fc8000fffe03f */
[----:B------:R0:W2:Y:S01]  /*126d0*/  @P1 LDG.E R0, desc[UR48][R6.64] ;  /* 0x0000003006001981 */ /* 0x0000a2000c1e1900 */
[----:B------:R-:W-:Y:S02]  /*126e0*/  UMOV UR7, 0xc0000010 ;  /* 0xc000001000077882 */ /* 0x000fe40000000000 */
[----:B------:R-:W-:Y:S01]  /*126f0*/  UMOV UR6, UR4 ;  /* 0x0000000400067c82 */ /* 0x000fe20008000000 */
[----:B------:R-:W-:Y:S02]  /*12700*/  WARPGROUP.DEPBAR.LE gsb0, 0x0 ;  /* 0x00008000000079c5 */ /* 0x000fe40000010000 */
[----:B------:R-:W-:-:S06]  /*12710*/  WARPGROUP.ARRIVE ;  /* 0x00000000000079c5 */ /* 0x000fcc0000000000 */
[----:B------:R-:W-:Y:S01]  /*12720*/  QGMMA.64x64x32.F32.E4M3.E4M3 R24, R148, gdesc[UR4], R24, gsb0 ;  /* 0x00e0000494187df3 */ /* 0x000fe20008000818 */
[----:B------:R-:W-:Y:S01]  /*12730*/  UIADD3 UR4, UR10, 0x100, URZ ;  /* 0x000001000a047890 */ /* 0x000fe2000fffe03f */
[----:B------:R-:W-:-:S06]  /*12740*/  UMOV UR7, 0xc0000010 ;  /* 0xc000001000077882 */ /* 0x000fcc0000000000 */
[----:B------:R-:W-:Y:S01]  /*12750*/  UMOV UR6, UR4 ;  /* 0x0000000400067c82 */ /* 0x000fe20008000000 */
[----:B------:R-:W-:Y:S02]  /*12760*/  WARPGROUP.DEPBAR.LE gsb0, 0x0 ;  /* 0x00008000000079c5 */ /* 0x000fe40000010000 */
[----:B------:R-:W-:-:S06]  /*12770*/  WARPGROUP.ARRIVE ;  /* 0x00000000000079c5 */ /* 0x000fcc0000000000 */
[----:B------:R-:W-:Y:S01]  /*12780*/  QGMMA.64x64x32.F32.E4M3.E4M3 R24, R144, gdesc[UR4], R24, gsb0 ;  /* 0x00e0000490187df3 */ /* 0x000fe20008000818 */
[----:B------:R-:W-:Y:S01]  /*12790*/  UIADD3 UR4, UR10, 0x180, URZ ;  /* 0x000001800a047890 */ /* 0x000fe2000fffe03f */
[----:B------:R-:W-:-:S06]  /*127a0*/  UMOV UR7, 0xc0000010 ;  /* 0xc000001000077882 */ /* 0x000fcc0000000000 */
[----:B------:R-:W-:Y:S01]  /*127b0*/  UMOV UR6, UR4 ;  /* 0x0000000400067c82 */ /* 0x000fe20008000000 */
[----:B------:R-:W1:Y:S04]  /*127c0*/  SHFL.BFLY PT, R8, R5, 0x2, 0x1f ;  /* 0x0c401f0005087f89 */ /* 0x000e6800000e0000 */
[----:B0-----:R-:W0:Y:S01]  /*127d0*/  SHFL.BFLY PT, R7, R4, 0x2, 0x1f ;  /* 0x0c401f0004077f89 */ /* 0x001e2200000e0000 */
[----:B------:R-:W-:Y:S02]  /*127e0*/  WARPGROUP.DEPBAR.LE gsb0, 0x0 ;  /* 0x00008000000079c5 */ /* 0x000fe40000010000 */
[----:B------:R-:W-:-:S06]  /*127f0*/  WARPGROUP.ARRIVE ;  /* 0x00000000000079c5 */ /* 0x000fcc0000000000 */
[----:B------:R-:W-:Y:S01]  /*12800*/  QGMMA.64x64x32.F32.E4M3.E4M3 R24, R140, gdesc[UR4], R24, gsb0 ;  /* 0x00e000048c187df3 */ /* 0x000fe20008000818 */
[----:B-1----:R-:W-:-:S01]  /*12810*/  FADD.FTZ R8, R8, R5 ;  /* 0x0000000508087221 */ /* 0x002fc20000010000 */
[----:B------:R-:W-:Y:S01]  /*12820*/  UIADD3 UR10, UR10, 0x200, URZ ;  /* 0x000002000a0a7890 */ /* 0x000fe2000fffe03f */
[----:B0-----:R-:W-:-:S01]  /*12830*/  FADD.FTZ R7, R7, R4 ;  /* 0x0000000407077221 */ /* 0x001fc20000010000 */
[----:B------:R-:W-:Y:S02]  /*12840*/  UMOV UR11, 0xc0000010 ;  /* 0xc0000010000b7882 */ /* 0x000fe40000000000 */
[----:B------:R-:W0:Y:S04]  /*12850*/  SHFL.BFLY PT, R3, R8, 0x1, 0x1f ;  /* 0x0c201f0008037f89 */ /* 0x000e2800000e0000 */
        /* <DEDUP_REMOVED lines=12> */
[----:B------:R0:W-:Y:S01]  /*12920*/  @P1 MUFU.RCP R3, R13 ;  /* 0x0000000d00031308 */ /* 0x0001e20000001000 */
[----:B------:R-:W-:Y:S01]  /*12930*/  FSETP.NE.FTZ.AND P1, PT, R14, RZ, PT ;  /* 0x000000ff0e00720b */ /* 0x000fe20003f35000 */
[----:B------:R-:W-:-:S08]  /*12940*/  IMAD.MOV.U32 R11, RZ, RZ, RZ ;  /* 0x000000ffff0b7224 */ /* 0x000fd000078e00ff */
[----:B------:R-:W1:Y:S08]  /*12950*/  @P2 MUFU.LG2 R7, R15 ;  /* 0x0000000f00072308 */ /* 0x000e700000000c00 */
[----:B------:R-:W3:Y:S08]  /*12960*/  @P3 MUFU.LG2 R12, R17 ;  /* 0x00000011000c3308 */ /* 0x000ef00000000c00 */
[----:B------:R-:W4:Y:S01]  /*12970*/  @P1 MUFU.RCP R11, R14 ;  /* 0x0000000e000b1308 */ /* 0x000f220000001000 */
[----:B------:R-:W-:-:S02]  /*12980*/  IMAD.U32 R8, RZ, RZ, UR21 ;  /* 0x00000015ff087e24 */ /* 0x000fc4000f8e00ff */
[----:B------:R-:W-:Y:S02]  /*12990*/  IMAD.U32 R5, RZ, RZ, UR21 ;  /* 0x00000015ff057e24 */ /* 0x000fe4000f8e00ff */
[----:B0-----:R-:W-:Y:S01]  /*129a0*/  @P3 FMUL.FTZ R13, R8, 0.69314718246459960938 ;  /* 0x3f317218080d3820 */ /* 0x001fe20000410000 */
[----:B-1----:R-:W-:Y:S01]  /*129b0*/  @P2 FMUL.FTZ R8, R7, 0.69314718246459960938 ;  /* 0x3f31721807082820 */ /* 0x002fe20000410000 */
[----:B------:R-:W-:Y:S01]  /*129c0*/  @P2 FMUL.FTZ R5, R5, 0.69314718246459960938 ;  /* 0x3f31721805052820 */ /* 0x000fe20000410000 */
[----:B---3--:R-:W-:Y:S01]  /*129d0*/  @P3 FMUL.FTZ R12, R12, 0.69314718246459960938 ;  /* 0x3f3172180c0c3820 */ /* 0x008fe20000410000 */
[----:B------:R-:W-:Y:S02]  /*129e0*/  IMAD.MOV.U32 R6, RZ, RZ, -0x800000 ;  /* 0xff800000ff067424 */ /* 0x000fe400078e00ff */
[----:B------:R-:W-:Y:S01]  /*129f0*/  @P2 FFMA.FTZ R6, R5, R10, R8 ;  /* 0x0000000a05062223 */ /* 0x000fe20000010008 */
[----:B------:R-:W-:Y:S02]  /*12a00*/  IMAD.MOV.U32 R4, RZ, RZ, -0x800000 ;  /* 0xff800000ff047424 */ /* 0x000fe400078e00ff */
[----:B------:R-:W-:Y:S01]  /*12a10*/  @P3 FFMA.FTZ R4, R13, R9, R12 ;  /* 0x000000090d043223 */ /* 0x000fe2000001000c */
[-C--:B--2---:R-:W-:Y:S01]  /*12a20*/  FMUL.FTZ R3, R3, R0.reuse ;  /* 0x0000000003037220 */ /* 0x084fe20000410000 */
[----:B----4-:R-:W-:Y:S01]  /*12a30*/  FMUL.FTZ R11, R11, R0 ;  /* 0x000000000b0b7220 */ /* 0x010fe20000410000 */
[----:B------:R-:W-:-:S02]  /*12a40*/  WARPGROUP.DEPBAR.LE gsb0, 0x0 ;  /* 0x00008000000079c5 */ /* 0x000fc40000010000 */
[----:B------:R-:W-:Y:S05]  /*12a50*/  @!P0 BRA `(.L_x_714) ;  /* 0x0000000000048947 */ /* 0x000fea0003800000 */
[----:B------:R-:W-:Y:S01]  /*12a60*/  BPT.TRAP 0x1 ;  /* 0x000000040000795c */ /* 0x000fe20000300000 */
.L_x_714:
[----:B------:R-:W-:Y:S01]  /*12a70*/  UIADD3 UR4, UR14, 0x13260, URZ ;  /* 0x000132600e047890 */ /* 0x000fe2000fffe03f */
[-C--:B------:R-:W-:Y:S01]  /*12a80*/  FMUL.FTZ R58, R28, R3.reuse ;  /* 0x000000031c3a7220 */ /* 0x080fe20000410000 */
[----:B------:R-:W-:Y:S01]  /*12a90*/  UIADD3 UR39, UR39, 0x1, URZ ;  /* 0x0000000127277890 */ /* 0x000fe2000fffe03f */
[-C--:B------:R-:W-:Y:S01]  /*12aa0*/  FMUL.FTZ R56, R29, R3.reuse ;  /* 0x000000031d387220 */ /* 0x080fe20000410000 */
[----:B------:R-:W-:Y:S01]  /*12ab0*/  UPRMT UR4, UR44, 0x654, UR4 ;  /* 0x000006542c047896 */ /* 0x000fe20008000004 */
[-C--:B------:R-:W-:Y:S01]  /*12ac0*/  FMUL.FTZ R28, R33, R3.reuse ;  /* 0x00000003211c7220 */ /* 0x080fe20000410000 */
[----:B------:R-:W-:Y:S01]  /*12ad0*/  UISETP.NE.AND UP0, UPT, UR39, 0x2, UPT ;  /* 0x000000022700788c */ /* 0x000fe2000bf05270 */
[-C--:B------:R-:W-:Y:S01]  /*12ae0*/  FMUL.FTZ R59, R24, R3.reuse ;  /* 0x00000003183b7220 */ /* 0x080fe20000410000 */
[-C--:B------:R-:W-:Y:S01]  /*12af0*/  FMUL.FTZ R57, R25, R3.reuse ;  /* 0x0000000319397220 */ /* 0x080fe20000410000 */
[----:B------:R-:W-:Y:S01]  /*12b00*/  FMUL.FTZ R29, R32, R3 ;  /* 0x00000003201d7220 */ /* 0x000fe20000410000 */
[----:B------:R-:W-:Y:S01]  /*12b10*/  FMUL.FTZ R33, R26, R11 ;  /* 0x0000000b1a217220 */ /* 0x000fe20000410000 */
[-C--:B------:R-:W-:Y:S01]  /*12b20*/  FMUL.FTZ R36, R36, R3.reuse ;  /* 0x0000000324247220 */ /* 0x080fe20000410000 */
[-C--:B------:R-:W-:Y:S01]  /*12b30*/  FMUL.FTZ R37, R37, R3.reuse ;  /* 0x0000000325257220 */ /* 0x080fe20000410000 */
[----:B------:R-:W-:Y:S01]  /*12b40*/  SYNCS.ARRIVE.TRANS64.RED.A1T0 RZ, [UR4], RZ ;  /* 0x000000ffffff79a7 */ /* 0x000fe20008100404 */
[----:B------:R-:W-:Y:S01]  /*12b50*/  USEL UR4, URZ, 0x1, UP0 ;  /* 0x000000013f047887 */ /* 0x000fe20008000000 */
        /* <DEDUP_REMOVED lines=26> */
[----:B------:R-:W-:-:S12]  /*12d00*/  ULOP3.LUT UR37, UR37, UR4, URZ, 0x3c, !UPT ;  /* 0x0000000425257292 */ /* 0x000fd8000f8e3c3f */
.L_x_640:
[----:B------:R-:W0:Y:S01]  /*12d10*/  S2R R0, SR_CgaCtaId ;  /* 0x0000000000007919 */ /* 0x000e220000008800 */
[----:B------:R-:W-:Y:S01]  /*12d20*/  MOV R7, 0x400 ;  /* 0x0000040000077802 */ /* 0x000fe20000000f00 */
[----:B------:R-:W-:Y:S01]  /*12d30*/  VIADD R27, R23, 0xffffff80 ;  /* 0xffffff80171b7836 */ /* 0x000fe20000000000 */
[----:B------:R-:W-:Y:S01]  /*12d40*/  BSSY B0, `(.L_x_715) ;  /* 0x0000184000007945 */ /* 0x000fe20003800000 */
[----:B------:R-:W-:Y:S03]  /*12d50*/  BAR.SYNC.DEFER_BLOCKING 0x5, 0x200 ;  /* 0x0148000000007b1d */ /* 0x000fe60000010000 */
[----:B------:R-:W-:-:S04]  /*12d60*/  SHF.R.S32.HI R34, RZ, 0x1f, R27 ;  /* 0x0000001fff227819 */ /* 0x000fc8000001141b */
[----:B------:R-:W-:-:S04]  /*12d70*/  LEA.HI R5, R34, R27, RZ, 0x3 ;  /* 0x0000001b22057211 */ /* 0x000fc800078f18ff */
[----:B------:R-:W-:Y:S02]  /*12d80*/  LOP3.LUT R8, R5, 0xfffffff8, RZ, 0xc0, !PT ;  /* 0xfffffff805087812 */ /* 0x000fe400078ec0ff */
[----:B------:R-:W-:-:S03]  /*12d90*/  SHF.R.S32.HI R5, RZ, 0x3, R5 ;  /* 0x00000003ff057819 */ /* 0x000fc60000011405 */
[----:B------:R-:W-:Y:S01]  /*12da0*/  IMAD.IADD R8, R27, 0x1, -R8 ;  /* 0x000000011b087824 */ /* 0x000fe200078e0a08 */
[----:B0-----:R-:W-:-:S05]  /*12db0*/  LEA R7, R0, R7, 0x18 ;  /* 0x0000000700077211 */ /* 0x001fca00078ec0ff */
[----:B------:R-:W0:Y:S02]  /*12dc0*/  LDS R0, [R7+0x132d0] ;  /* 0x0132d00007007984 */ /* 0x000e240000000800 */
[----:B0-----:R-:W-:Y:S01]  /*12dd0*/  R2UR UR4, R0 ;  /* 0x00000000000472ca */ /* 0x001fe200000e0000 */
[----:B------:R-:W-:-:S05]  /*12de0*/  IMAD.SHL.U32 R0, R8, 0x8, RZ ;  /* 0x0000000808007824 */ /* 0x000fca00078e00ff */
[----:B------:R-:W-:Y:S01]  /*12df0*/  SHF.R.S32.HI R3, RZ, 0x1f, R0 ;  /* 0x0000001fff037819 */ /* 0x000fe20000011400 */
[----:B------:R-:W-:Y:S06]  /*12e00*/  BAR.ARV 0x4, 0x200 ;  /* 0x0108000000007b1d */ /* 0x000fec0000002000 */
[----:B------:R-:W-:Y:S05]  /*12e10*/  @P0 BRA `(.L_x_716) ;  /* 0x0000001000080947 */ /* 0x000fea0003800000 */
[----:B------:R-:W-:Y:S01]  /*12e20*/  IMAD.SHL.U32 R10, R23, 0x4, RZ ;  /* 0x00000004170a7824 */ /* 0x000fe200078e00ff */
[----:B------:R-:W-:Y:S01]  /*12e30*/  ULDC.64 UR6, c[0x4][0x38] ;  /* 0x01000e0000067ab9 */ /* 0x000fe20000000a00 */
[----:B------:R-:W0:Y:S01]  /*12e40*/  S2R R48, SR_SWINHI ;  /* 0x0000000000307919 */ /* 0x000e220000002f00 */
[----:B------:R-:W-:Y:S02]  /*12e50*/  F2FP.BF16.F32.PACK_AB R54, R54, R9 ;  /* 0x000000093636723e */ /* 0x000fe400000010ff */
[----:B------:R-:W-:Y:S01]  /*12e60*/  F2FP.BF16.F32.PACK_AB R15, R46, R15 ;  /* 0x0000000f2e0f723e */ /* 0x000fe200000010ff */
[----:B------:R-:W1:Y:S01]  /*12e70*/  LDC R9, c[0x0][0xbe8] ;  /* 0x0002fa00ff097b82 */ /* 0x000e620000000800 */
[----:B------:R-:W-:Y:S02]  /*12e80*/  LOP3.LUT R10, R10, 0xc, RZ, 0xc0, !PT ;  /* 0x0000000c0a0a7812 */ /* 0x000fe400078ec0ff */
        /* <DEDUP_REMOVED lines=9> */
[----:B------:R-:W-:Y:S02]  /*12f20*/  LEA.HI R34, R34, R27, RZ, 0x7 ;  /* 0x0000001b22227211 */ /* 0x000fe400078f38ff */
[----:B------:R-:W-:Y:S02]  /*12f30*/  F2FP.BF16.F32.PACK_AB R29, R36, R29 ;  /* 0x0000001d241d723e */ /* 0x000fe400000010ff */
[----:B------:R-:W-:Y:S02]  /*12f40*/  F2FP.BF16.F32.PACK_AB R28, R37, R28 ;  /* 0x0000001c251c723e */ /* 0x000fe400000010ff */
[----:B------:R-:W-:Y:S02]  /*12f50*/  F2FP.BF16.F32.PACK_AB R26, R39, R26 ;  /* 0x0000001a271a723e */ /* 0x000fe400000010ff */
[----:B------:R-:W-:Y:S01]  /*12f60*/  F2FP.BF16.F32.PACK_AB R55, R55, R12 ;  /* 0x0000000c3737723e */ /* 0x000fe200000010ff */
[----:B------:R-:W-:Y:S01]  /*12f70*/  USHF.R.S32.HI UR12, URZ, 0x1f, UR42 ;  /* 0x0000001f3f0c7899 */ /* 0x000fe2000801142a */
[----:B------:R-:W-:Y:S01]  /*12f80*/  IADD3 R10, P0, R10, UR6, RZ ;  /* 0x000000060a0a7c10 */ /* 0x000fe2000ff1e0ff */
[----:B------:R-:W-:Y:S01]  /*12f90*/  ULDC.64 UR8, c[0x0][0xb90] ;  /* 0x0002e40000087ab9 */ /* 0x000fe20000000a00 */
[----:B------:R-:W-:Y:S01]  /*12fa0*/  USHF.R.S32.HI UR13, URZ, 0x1f, UR41 ;  /* 0x0000001f3f0d7899 */ /* 0x000fe20008011429 */
[----:B------:R-:W-:Y:S01]  /*12fb0*/  F2FP.BF16.F32.PACK_AB R58, R58, R59 ;  /* 0x0000003b3a3a723e */ /* 0x000fe200000010ff */
[----:B------:R-:W-:Y:S01]  /*12fc0*/  ULDC.64 UR10, c[0x0][0xb98] ;  /* 0x0002e600000a7ab9 */ /* 0x000fe20000000a00 */
[----:B------:R-:W-:-:S05]  /*12fd0*/  IMAD.X R11, RZ, RZ, UR7, P0 ;  /* 0x00000007ff0b7e24 */ /* 0x000fca00080e06ff */
[----:B------:R2:W3:Y:S01]  /*12fe0*/  LDG.E.CONSTANT R17, desc[UR48][R10.64] ;  /* 0x000000300a117981 */ /* 0x0004e2000c1e9900 */
[----:B------:R-:W-:Y:S01]  /*12ff0*/  BAR.SYNC.DEFER_BLOCKING 0x1, 0x180 ;  /* 0x0046000000007b1d */ /* 0x000fe20000010000 */
[----:B-1----:R-:W-:Y:S01]  /*13000*/  ISETP.NE.AND P2, PT, R9, 0x1, PT ;  /* 0x000000010900780c */ /* 0x002fe20003f45270 */
[----:B------:R-:W-:Y:S01]  /*13010*/  VIADD R64, R19, UR40 ;  /* 0x0000002813407c36 */ /* 0x000fe20008000000 */
[----:B------:R-:W-:Y:S01]  /*13020*/  LOP3.LUT R34, R34, 0xffffff80, RZ, 0xc0, !PT ;  /* 0xffffff8022227812 */ /* 0x000fe200078ec0ff */
[----:B------:R-:W-:Y:S01]  /*13030*/  UIMAD UR5, UR12, UR8, URZ ;  /* 0x000000080c0572a4 */ /* 0x000fe2000f8e023f */
[----:B--2---:R-:W-:Y:S01]  /*13040*/  LOP3.LUT P0, R10, R23, 0x3, RZ, 0xc0, !PT ;  /* 0x00000003170a7812 */ /* 0x004fe2000780c0ff */
[----:B------:R-:W-:Y:S02]  /*13050*/  UIMAD.WIDE.U32 UR6, UR42, UR8, URZ ;  /* 0x000000082a0672a5 */ /* 0x000fe4000f8e003f */
[----:B------:R-:W-:Y:S01]  /*13060*/  IMAD.IADD R27, R27, 0x1, -R34 ;  /* 0x000000011b1b7824 */ /* 0x000fe200078e0a22 */
[----:B------:R-:W-:Y:S01]  /*13070*/  UIMAD UR5, UR42, UR9, UR5 ;  /* 0x000000092a0572a4 */ /* 0x000fe2000f8e0205 */
[----:B------:R-:W-:Y:S01]  /*13080*/  ISETP.EQ.OR P0, PT, R10, 0x3, !P0 ;  /* 0x000000030a00780c */ /* 0x000fe20004702670 */
[----:B------:R-:W-:Y:S01]  /*13090*/  UIMAD UR8, UR13, UR10, URZ ;  /* 0x0000000a0d0872a4 */ /* 0x000fe2000f8e023f */
[----:B------:R-:W-:-:S02]  /*130a0*/  MOV R10, R7 ;  /* 0x00000007000a7202 */ /* 0x000fc40000000f00 */
[----:B0-----:R-:W-:Y:S01]  /*130b0*/  MOV R11, R48 ;  /* 0x00000030000b7202 */ /* 0x001fe20000000f00 */
[----:B------:R-:W-:Y:S01]  /*130c0*/  UIADD3 UR7, UR7, UR5, URZ ;  /* 0x0000000507077290 */ /* 0x000fe2000fffe03f */
[----:B------:R-:W-:Y:S01]  /*130d0*/  SEL R42, R13, R14, P0 ;  /* 0x0000000e0d2a7207 */ /* 0x000fe20000000000 */
[----:B------:R-:W0:Y:S01]  /*130e0*/  @P2 LDC R62, c[0x0][0xbf0] ;  /* 0x0002fc00ff3e2b82 */ /* 0x000e220000000800 */
[----:B------:R-:W-:Y:S01]  /*130f0*/  SEL R44, R14, R13, P0 ;  /* 0x0000000d0e2c7207 */ /* 0x000fe20000000000 */
[----:B------:R-:W-:Y:S01]  /*13100*/  IMAD R13, R5, 0x40, R0 ;  /* 0x00000040050d7824 */ /* 0x000fe200078e0200 */
[----:B------:R-:W-:Y:S01]  /*13110*/  SEL R52, R15, R20, P0 ;  /* 0x000000140f347207 */ /* 0x000fe20000000000 */
[----:B------:R-:W-:Y:S01]  /*13120*/  UIMAD UR8, UR41, UR11, UR8 ;  /* 0x0000000b290872a4 */ /* 0x000fe2000f8e0208 */
[----:B------:R-:W-:Y:S01]  /*13130*/  SEL R56, R20, R15, P0 ;  /* 0x0000000f14387207 */ /* 0x000fe20000000000 */
[--C-:B------:R-:W-:Y:S01]  /*13140*/  IMAD.WIDE R14, R156, 0x2, R10.reuse ;  /* 0x000000029c0e7825 */ /* 0x100fe200078e020a */
[----:B------:R-:W-:Y:S01]  /*13150*/  SEL R46, R30, R31, P0 ;  /* 0x0000001f1e2e7207 */ /* 0x000fe20000000000 */
[----:B------:R-:W-:Y:S01]  /*13160*/  UIMAD.WIDE.U32 UR6, UR41, UR10, UR6 ;  /* 0x0000000a290672a5 */ /* 0x000fe2000f8e0006 */
[----:B------:R-:W-:Y:S01]  /*13170*/  SEL R30, R31, R30, P0 ;  /* 0x0000001e1f1e7207 */ /* 0x000fe20000000000 */
[----:B------:R-:W-:Y:S01]  /*13180*/  IMAD.WIDE R10, R13, 0x2, R10 ;  /* 0x000000020d0a7825 */ /* 0x000fe200078e020a */
[----:B------:R-:W-:Y:S01]  /*13190*/  IADD3 R31, P3, R14, 0x60, RZ ;  /* 0x000000600e1f7810 */ /* 0x000fe20007f7e0ff */
[----:B------:R-:W-:Y:S01]  /*131a0*/  ULDC UR5, c[0x0][0xa88] ;  /* 0x0002a20000057ab9 */ /* 0x000fe20000000800 */
[----:B------:R-:W-:Y:S01]  /*131b0*/  SEL R38, R21, R24, P0 ;  /* 0x0000001815267207 */ /* 0x000fe20000000000 */
[----:B------:R-:W-:Y:S01]  /*131c0*/  IMAD R47, R9, UR5, RZ ;  /* 0x00000005092f7c24 */ /* 0x000fe2000f8e02ff */
[----:B------:R-:W-:Y:S01]  /*131d0*/  SEL R40, R24, R21, P0 ;  /* 0x0000001518287207 */ /* 0x000fe20000000000 */
[----:B------:R-:W-:Y:S01]  /*131e0*/  IMAD R8, R8, 0x30, R5 ;  /* 0x0000003008087824 */ /* 0x000fe200078e0205 */
[----:B------:R-:W-:Y:S01]  /*131f0*/  LOP3.LUT R24, R31, 0x380, RZ, 0xc0, !PT ;  /* 0x000003801f187812 */ /* 0x000fe200078ec0ff */
[----:B------:R-:W-:Y:S01]  /*13200*/  ULDC.64 UR10, c[0x0][0xaf0] ;  /* 0x0002bc00000a7ab9 */ /* 0x000fe20000000a00 */
[----:B------:R-:W-:-:S02]  /*13210*/  IADD3 R21, P4, R14, 0x40, RZ ;  /* 0x000000400e157810 */ /* 0x000fc40007f9e0ff */
[----:B------:R-:W-:Y:S02]  /*13220*/  SHF.R.U64 R24, R24, 0x3, RZ ;  /* 0x0000000318187819 */ /* 0x000fe400000012ff */
[----:B------:R-:W-:Y:S02]  /*13230*/  LOP3.LUT R13, R14, 0x380, RZ, 0xc0, !PT ;  /* 0x000003800e0d7812 */ /* 0x000fe400078ec0ff */
[----:B------:R-:W-:Y:S02]  /*13240*/  LOP3.LUT R24, R24, R31, RZ, 0x3c, !PT ;  /* 0x0000001f18187212 */ /* 0x000fe400078e3cff */
[----:B------:R-:W1:Y:S01]  /*13250*/  @P2 LDC R31, c[0x0][0xbec] ;  /* 0x0002fb00ff1f2b82 */ /* 0x000e620000000800 */
[----:B------:R-:W-:Y:S02]  /*13260*/  LOP3.LUT R20, R21, 0x380, RZ, 0xc0, !PT ;  /* 0x0000038015147812 */ /* 0x000fe400078ec0ff */
[----:B------:R-:W-:Y:S02]  /*13270*/  SHF.R.U64 R13, R13, 0x3, RZ ;  /* 0x000000030d0d7819 */ /* 0x000fe400000012ff */
[----:B------:R-:W-:-:S02]  /*13280*/  SHF.R.U64 R20, R20, 0x3, RZ ;  /* 0x0000000314147819 */ /* 0x000fc400000012ff */
[----:B------:R-:W-:Y:S02]  /*13290*/  SEL R36, R29, R28, P0 ;  /* 0x0000001c1d247207 */ /* 0x000fe40000000000 */
[----:B------:R-:W-:Y:S02]  /*132a0*/  SEL R28, R28, R29, P0 ;  /* 0x0000001d1c1c7207 */ /* 0x000fe40000000000 */
[----:B------:R-:W-:Y:S02]  /*132b0*/  SEL R48, R25, R26, P0 ;  /* 0x0000001a19307207 */ /* 0x000fe40000000000 */
[----:B------:R-:W-:Y:S01]  /*132c0*/  SEL R50, R26, R25, P0 ;  /* 0x000000191a327207 */ /* 0x000fe20000000000 */
[----:B------:R-:W-:Y:S01]  /*132d0*/  IMAD.X R25, RZ, RZ, R15, P3 ;  /* 0x000000ffff197224 */ /* 0x000fe200018e060f */
[----:B------:R-:W-:Y:S02]  /*132e0*/  IADD3 R29, P5, R14, 0x20, RZ ;  /* 0x000000200e1d7810 */ /* 0x000fe40007fbe0ff */
[----:B------:R-:W-:-:S02]  /*132f0*/  LOP3.LUT R14, R13, R14, RZ, 0x3c, !PT ;  /* 0x0000000e0d0e7212 */ /* 0x000fc400078e3cff */
[----:B------:R-:W-:Y:S01]  /*13300*/  LOP3.LUT R26, R20, R21, RZ, 0x3c, !PT ;  /* 0x00000015141a7212 */ /* 0x000fe200078e3cff */
[--C-:B------:R-:W-:Y:S01]  /*13310*/  IMAD.X R13, RZ, RZ, R15.reuse, P5 ;  /* 0x000000ffff0d7224 */ /* 0x100fe200028e060f */
[----:B------:R-:W-:Y:S02]  /*13320*/  IADD3 R21, P3, R10, 0x3000, RZ ;  /* 0x000030000a157810 */ /* 0x000fe40007f7e0ff */
[----:B------:R-:W-:Y:S02]  /*13330*/  SEL R60, R54, R55, P0 ;  /* 0x00000037363c7207 */ /* 0x000fe40000000000 */
[----:B------:R-:W-:Y:S02]  /*13340*/  SEL R54, R55, R54, P0 ;  /* 0x0000003637367207 */ /* 0x000fe40000000000 */
[----:B------:R-:W-:Y:S01]  /*13350*/  LOP3.LUT P1, RZ, R27, 0x3, RZ, 0xc0, !PT ;  /* 0x000000031bff7812 */ /* 0x000fe2000782c0ff */
[----:B------:R-:W-:Y:S01]  /*13360*/  IMAD.X R27, RZ, RZ, R15, P4 ;  /* 0x000000ffff1b7224 */ /* 0x000fe200020e060f */
[----:B------:R-:W-:Y:S01]  /*13370*/  MOV R55, R14 ;  /* 0x0000000e00377202 */ /* 0x000fe20000000f00 */
[----:B-1----:R-:W-:Y:S01]  /*13380*/  @P2 IMAD.HI.U32 R15, R64, R31, RZ ;  /* 0x0000001f400f2227 */ /* 0x002fe200078e00ff */
[----:B------:R-:W-:-:S02]  /*13390*/  LOP3.LUT R20, R21, 0x380, RZ, 0xc0, !PT ;  /* 0x0000038015147812 */ /* 0x000fc400078ec0ff */
[----:B------:R-:W-:Y:S01]  /*133a0*/  IADD3 R33, P4, R10, 0x1800, RZ ;  /* 0x000018000a217810 */ /* 0x000fe20007f9e0ff */
[----:B------:R-:W-:Y:S01]  /*133b0*/  IMAD.MOV.U32 R14, RZ, RZ, R64 ;  /* 0x000000ffff0e7224 */ /* 0x000fe200078e0040 */
[----:B------:R-:W-:Y:S02]  /*133c0*/  SHF.R.U64 R20, R20, 0x3, RZ ;  /* 0x0000000314147819 */ /* 0x000fe400000012ff */
[----:B------:R-:W-:Y:S02]  /*133d0*/  LOP3.LUT R12, R29, 0x380, RZ, 0xc0, !PT ;  /* 0x000003801d0c7812 */ /* 0x000fe400078ec0ff */
[----:B------:R-:W-:Y:S02]  /*133e0*/  LOP3.LUT R32, R33, 0x380, RZ, 0xc0, !PT ;  /* 0x0000038021207812 */ /* 0x000fe400078ec0ff */
[----:B0-----:R-:W-:Y:S02]  /*133f0*/  @P2 SHF.R.U32.HI R14, RZ, R62, R15 ;  /* 0x0000003eff0e2219 */ /* 0x001fe4000001160f */
[----:B------:R-:W-:-:S02]  /*13400*/  SEL R34, R58, R57, P0 ;  /* 0x000000393a227207 */ /* 0x000fc40000000000 */
[----:B------:R-:W-:Y:S02]  /*13410*/  LOP3.LUT R20, R20, R21, RZ, 0x3c, !PT ;  /* 0x0000001514147212 */ /* 0x000fe400078e3cff */
[----:B------:R-:W-:Y:S02]  /*13420*/  SEL R58, R57, R58, P0 ;  /* 0x0000003a393a7207 */ /* 0x000fe40000000000 */
[----:B------:R-:W-:Y:S02]  /*13430*/  SHF.R.U64 R12, R12, 0x3, RZ ;  /* 0x000000030c0c7819 */ /* 0x000fe400000012ff */
[----:B------:R-:W-:Y:S02]  /*13440*/  SHF.R.U64 R32, R32, 0x3, RZ ;  /* 0x0000000320207819 */ /* 0x000fe400000012ff */
[----:B------:R-:W-:Y:S01]  /*13450*/  MOV R49, R24 ;  /* 0x0000001800317202 */ /* 0x000fe20000000f00 */
[----:B------:R-:W-:Y:S01]  /*13460*/  IMAD.MOV R24, RZ, RZ, -R14 ;  /* 0x000000ffff187224 */ /* 0x000fe200078e0a0e */
[----:B------:R-:W-:-:S02]  /*13470*/  LOP3.LUT R12, R12, R29, RZ, 0x3c, !PT ;  /* 0x0000001d0c0c7212 */ /* 0x000fc400078e3cff */
[----:B------:R-:W-:Y:S01]  /*13480*/  LOP3.LUT R32, R32, R33, RZ, 0x3c, !PT ;  /* 0x0000002120207212 */ /* 0x000fe200078e3cff */
[----:B------:R-:W-:Y:S01]  /*13490*/  IMAD R37, R9, R24, R64 ;  /* 0x0000001809257224 */ /* 0x000fe200078e0240 */
[----:B------:R-:W-:Y:S01]  /*134a0*/  MOV R51, R26 ;  /* 0x0000001a00337202 */ /* 0x000fe20000000f00 */
[----:B------:R-:W-:Y:S01]  /*134b0*/  IMAD.U32 R26, RZ, RZ, UR8 ;  /* 0x00000008ff1a7e24 */ /* 0x000fe2000f8e00ff */
[----:B------:R-:W-:Y:S01]  /*134c0*/  SHF.R.S32.HI R15, RZ, 0x1f, R14 ;  /* 0x0000001fff0f7819 */ /* 0x000fe2000001140e */
[----:B------:R-:W-:Y:S01]  /*134d0*/  ULDC.64 UR8, c[0x0][0xae8] ;  /* 0x0002ba0000087ab9 */ /* 0x000fe20000000a00 */
[----:B------:R-:W-:Y:S02]  /*134e0*/  IADD3 R14, P5, R14, UR6, RZ ;  /* 0x000000060e0e7c10 */ /* 0x000fe4000ffbe0ff */
[----:B------:R-:W-:Y:S02]  /*134f0*/  SHF.R.S32.HI R24, RZ, 0x1f, R37 ;  /* 0x0000001fff187819 */ /* 0x000fe40000011425 */
[----:B------:R-:W-:Y:S01]  /*13500*/  IADD3.X R15, R15, UR7, R26, P5, !PT ;  /* 0x000000070f0f7c10 */ /* 0x000fe2000affe41a */
[----:B------:R-:W-:Y:S01]  /*13510*/  ULDC.64 UR6, c[0x0][0xb88] ;  /* 0x0002e20000067ab9 */ /* 0x000fe20000000a00 */
[----:B------:R-:W-:Y:S01]  /*13520*/  VIADD R26, R22, UR40 ;  /* 0x00000028161a7c36 */ /* 0x000fe20008000000 */
[----:B------:R-:W-:Y:S01]  /*13530*/  MOV R53, R12 ;  /* 0x0000000c00357202 */ /* 0x000fe20000000f00 */
[----:B------:R-:W-:Y:S01]  /*13540*/  IMAD R24, R24, UR6, RZ ;  /* 0x0000000618187c24 */ /* 0x000fe2000f8e02ff */
[----:B------:R-:W-:Y:S01]  /*13550*/  LOP3.LUT R41, R10, 0x380, RZ, 0xc0, !PT ;  /* 0x000003800a297812 */ /* 0x000fe200078ec0ff */
[----:B------:R-:W-:Y:S01]  /*13560*/  IMAD.WIDE.U32 R14, R37, UR6, R14 ;  /* 0x00000006250e7c25 */ /* 0x000fe2000f8e000e */
[----:B------:R-:W-:-:S02]  /*13570*/  ISETP.GE.OR P5, PT, R26, R47, P1 ;  /* 0x0000002f1a00720c */ /* 0x000fc40000fa6670 */
[----:B------:R-:W-:Y:S01]  /*13580*/  SHF.R.U64 R41, R41, 0x3, RZ ;  /* 0x0000000329297819 */ /* 0x000fe200000012ff */
[----:B------:R-:W-:Y:S01]  /*13590*/  IMAD R37, R37, UR7, R24 ;  /* 0x0000000725257c24 */ /* 0x000fe2000f8e0218 */
[----:B------:R-:W-:Y:S01]  /*135a0*/  ULDC.64 UR6, c[0x0][0xb50] ;  /* 0x0002d40000067ab9 */ /* 0x000fe20000000a00 */
[----:B------:R-:W-:Y:S02]  /*135b0*/  VIADD R24, R26, 0x8 ;  /* 0x000000081a187836 */ /* 0x000fe40000000000 */
[----:B------:R-:W-:Y:S01]  /*135c0*/  IMAD.IADD R15, R15, 0x1, R37 ;  /* 0x000000010f0f7824 */ /* 0x000fe200078e0225 */
[----:B------:R-:W-:Y:S02]  /*135d0*/  LEA R37, P6, R14, UR6, 0x2 ;  /* 0x000000060e257c11 */ /* 0x000fe4000f8c10ff */
[----:B------:R-:W-:Y:S02]  /*135e0*/  ISETP.GE.OR P1, PT, R24, R47, P1 ;  /* 0x0000002f1800720c */ /* 0x000fe40000f26670 */
[----:B---3--:R-:W-:Y:S01]  /*135f0*/  LOP3.LUT R21, R17, 0x2, RZ, 0x3c, !PT ;  /* 0x0000000211157812 */ /* 0x008fe200078e3cff */
[----:B------:R-:W-:Y:S04]  /*13600*/  SHFL.IDX PT, R35, R48, R17, 0x1c1f ;  /* 0x001c1f1130237589 */ /* 0x000fe800000e0000 */
[----:B------:R-:W-:Y:S04]  /*13610*/  SHFL.IDX PT, R34, R34, R17, 0x1c1f ;  /* 0x001c1f1122227589 */ /* 0x000fe800000e0000 */
[----:B------:R-:W-:Y:S04]  /*13620*/  SHFL.IDX PT, R36, R36, R17, 0x1c1f ;  /* 0x001c1f1124247589 */ /* 0x000fe800000e0000 */
[----:B------:R-:W-:Y:S04]  /*13630*/  SHFL.IDX PT, R38, R38, R17, 0x1c1f ;  /* 0x001c1f1126267589 */ /* 0x000fe800000e0000 */
[----:B------:R-:W-:Y:S04]  /*13640*/  SHFL.IDX PT, R33, R46, R17, 0x1c1f ;  /* 0x001c1f112e217589 */ /* 0x000fe800000e0000 */
[----:B------:R-:W0:Y:S04]  /*13650*/  SHFL.IDX PT, R25, R58, R21, 0x1c1f ;  /* 0x001c1f153a197589 */ /* 0x000e2800000e0000 */
[----:B------:R-:W1:Y:S04]  /*13660*/  SHFL.IDX PT, R27, R28, R21, 0x1c1f ;  /* 0x001c1f151c1b7589 */ /* 0x000e6800000e0000 */
[----:B------:R2:W3:Y:S04]  /*13670*/  SHFL.IDX PT, R29, R40, R21, 0x1c1f ;  /* 0x001c1f15281d7589 */ /* 0x0004e800000e0000 */
[----:B------:R4:W4:Y:S04]  /*13680*/  SHFL.IDX PT, R48, R30, R21, 0x1c1f ;  /* 0x001c1f151e307589 */ /* 0x00092800000e0000 */
[----:B------:R-:W-:Y:S01]  /*13690*/  SHFL.IDX PT, R31, R42, R17, 0x1c1f ;  /* 0x001c1f112a1f7589 */ /* 0x000fe200000e0000 */
[----:B--2---:R-:W-:Y:S01]  /*136a0*/  LOP3.LUT R40, R41, R10, RZ, 0x3c, !PT ;  /* 0x0000000a29287212 */ /* 0x004fe200078e3cff */
[----:B------:R-:W-:-:S02]  /*136b0*/  IMAD.MOV.U32 R41, RZ, RZ, R11 ;  /* 0x000000ffff297224 */ /* 0x000fc400078e000b */
[----:B------:R-:W-:Y:S04]  /*136c0*/  SHFL.IDX PT, R52, R52, R17, 0x1c1f ;  /* 0x001c1f1134347589 */ /* 0x000fe800000e0000 */
[----:B------:R-:W-:Y:S01]  /*136d0*/  SHFL.IDX PT, R60, R60, R17, 0x1c1f ;  /* 0x001c1f113c3c7589 */ /* 0x000fe200000e0000 */
[----:B0-----:R-:W-:-:S03]  /*136e0*/  SEL R12, R34, R25, P0 ;  /* 0x00000019220c7207 */ /* 0x001fc60000000000 */
[----:B------:R-:W0:Y:S01]  /*136f0*/  SHFL.IDX PT, R46, R44, R21, 0x1c1f ;  /* 0x001c1f152c2e7589 */ /* 0x000e2200000e0000 */
[----:B-1----:R-:W-:Y:S02]  /*13700*/  SEL R24, R36, R27, P0 ;  /* 0x0000001b24187207 */ /* 0x002fe40000000000 */
[----:B------:R-:W-:Y:S01]  /*13710*/  SEL R26, R27, R36, P0 ;  /* 0x000000241b1a7207 */ /* 0x000fe20000000000 */
[----:B------:R-:W1:Y:S01]  /*13720*/  SHFL.IDX PT, R50, R50, R21, 0x1c1f ;  /* 0x001c1f1532327589 */ /* 0x000e6200000e0000 */
[----:B---3--:R-:W-:Y:S02]  /*13730*/  SEL R28, R38, R29, P0 ;  /* 0x0000001d261c7207 */ /* 0x008fe40000000000 */
[----:B----4-:R-:W-:Y:S01]  /*13740*/  SEL R30, R29, R38, P0 ;  /* 0x000000261d1e7207 */ /* 0x010fe20000000000 */
[----:B------:R-:W2:Y:S01]  /*13750*/  SHFL.IDX PT, R17, R56, R21, 0x1c1f ;  /* 0x001c1f1538117589 */ /* 0x000ea200000e0000 */
[----:B------:R-:W-:-:S03]  /*13760*/  SEL R13, R33, R48, P0 ;  /* 0x00000030210d7207 */ /* 0x000fc60000000000 */
[----:B------:R3:W4:Y:S04]  /*13770*/  SHFL.IDX PT, R39, R54, R21, 0x1c1f ;  /* 0x001c1f1536277589 */ /* 0x00072800000e0000 */
[----:B------:R-:W-:Y:S04]  /*13780*/  SHFL.IDX PT, R42, R37, RZ, 0x1c1f ;  /* 0x001c1fff252a7589 */ /* 0x000fe800000e0000 */
[----:B------:R4:W-:Y:S01]  /*13790*/  SHFL.IDX PT, R44, R37, 0x1, 0x1c1f ;  /* 0x003c1f00252c7f89 */ /* 0x0009e200000e0000 */
[----:B---3--:R-:W-:Y:S02]  /*137a0*/  LEA.HI.X R21, R14, UR7, R15, 0x2, P6 ;  /* 0x000000070e157c11 */ /* 0x008fe4000b0f140f */
[----:B------:R-:W-:-:S02]  /*137b0*/  SEL R14, R25, R34, P0 ;  /* 0x00000022190e7207 */ /* 0x000fc40000000000 */
[----:B------:R-:W-:Y:S01]  /*137c0*/  SEL R15, R48, R33, P0 ;  /* 0x00000021300f7207 */ /* 0x000fe20000000000 */
[----:B------:R-:W3:Y:S01]  /*137d0*/  SHFL.IDX PT, R43, R21, RZ, 0x1c1f ;  /* 0x001c1fff152b7589 */ /* 0x000ee200000e0000 */
[----:B0-----:R-:W-:Y:S01]  /*137e0*/  SEL R36, R31, R46, P0 ;  /* 0x0000002e1f247207 */ /* 0x001fe20000000000 */
[----:B------:R-:W-:Y:S01]  /*137f0*/  IMAD.X R33, RZ, RZ, R11, P4 ;  /* 0x000000ffff217224 */ /* 0x000fe200020e060b */
[----:B------:R-:W-:Y:S01]  /*13800*/  SEL R38, R46, R31, P0 ;  /* 0x0000001f2e267207 */ /* 0x000fe20000000000 */
[----:B------:R-:W-:Y:S01]  /*13810*/  STSM.16.M88.4 [R55], R12 ;  /* 0x0000000c37007844 */ /* 0x000fe20000000200 */
[----:B-1----:R-:W-:Y:S02]  /*13820*/  SEL R25, R35, R50, P0 ;  /* 0x0000003223197207 */ /* 0x002fe40000000000 */
[----:B------:R-:W-:Y:S01]  /*13830*/  SEL R27, R50, R35, P0 ;  /* 0x00000023321b7207 */ /* 0x000fe20000000000 */
[----:B------:R0:W1:Y:S01]  /*13840*/  SHFL.IDX PT, R45, R21, 0x1, 0x1c1f ;  /* 0x003c1f00152d7f89 */ /* 0x00006200000e0000 */
[----:B--2---:R-:W-:-:S02]  /*13850*/  SEL R29, R52, R17, P0 ;  /* 0x00000011341d7207 */ /* 0x004fc40000000000 */
[----:B------:R-:W-:Y:S01]  /*13860*/  SEL R31, R17, R52, P0 ;  /* 0x00000034111f7207 */ /* 0x000fe20000000000 */
[----:B------:R-:W-:Y:S01]  /*13870*/  STSM.16.M88.4 [R53], R24 ;  /* 0x0000001835007844 */ /* 0x000fe20000000200 */
[----:B----4-:R-:W-:Y:S02]  /*13880*/  SEL R37, R60, R39, P0 ;  /* 0x000000273c257207 */ /* 0x010fe40000000000 */
[----:B------:R-:W-:Y:S01]  /*13890*/  SEL R39, R39, R60, P0 ;  /* 0x0000003c27277207 */ /* 0x000fe20000000000 */
[----:B------:R-:W-:Y:S01]  /*138a0*/  STSM.16.M88.4 [R51], R28 ;  /* 0x0000001c33007844 */ /* 0x000fe20000000200 */
[----:B0-----:R-:W-:-:S03]  /*138b0*/  IMAD.X R21, RZ, RZ, R11, P3 ;  /* 0x000000ffff157224 */ /* 0x001fc600018e060b */
[----:B------:R0:W-:Y:S01]  /*138c0*/  STSM.16.M88.4 [R49], R36 ;  /* 0x0000002431007844 */ /* 0x0001e20000000200 */
[----:B------:R-:W-:Y:S01]  /*138d0*/  BAR.SYNC.DEFER_BLOCKING 0x1, 0x180 ;  /* 0x0046000000007b1d */ /* 0x000fe20000010000 */
[----:B------:R-:W-:-:S07]  /*138e0*/  IADD3 R17, P0, R10, 0x4800, RZ ;  /* 0x000048000a117810 */ /* 0x000fce0007f1e0ff */
[----:B0-----:R-:W0:Y:S01]  /*138f0*/  @P2 LDC R37, c[0x0][0xbf0] ;  /* 0x0002fc00ff252b82 */ /* 0x001e220000000800 */
[----:B---3--:R2:W-:Y:S04]  /*13900*/  @!P5 ST.E desc[UR48][R42.64], R6 ;  /* 0x000000062a00d985 */ /* 0x0085e8000c101930 */
[----:B-1----:R1:W-:Y:S04]  /*13910*/  @!P1 ST.E desc[UR48][R44.64], R4 ;  /* 0x000000042c009985 */ /* 0x0023e8000c101930 */
[----:B------:R-:W3:Y:S04]  /*13920*/  LD.E.128 R12, desc[UR48][R40.64] ;  /* 0x00000030280c7980 */ /* 0x000ee8000c101d00 */
[----:B------:R-:W4:Y:S04]  /*13930*/  LD.E.128 R32, desc[UR48][R32.64] ;  /* 0x0000003020207980 */ /* 0x000f28000c101d00 */
[----:B------:R0:W4:Y:S01]  /*13940*/  LD.E.128 R28, desc[UR48][R20.64] ;  /* 0x00000030141c7980 */ /* 0x000122000c101d00 */
[----:B------:R-:W-:Y:S01]  /*13950*/  IMAD.X R25, RZ, RZ, R11, P0 ;  /* 0x000000ffff197224 */ /* 0x000fe200000e060b */
[----:B------:R-:W-:Y:S01]  /*13960*/  UIMAD UR5, UR12, UR8, URZ ;  /* 0x000000080c0572a4 */ /* 0x000fe2000f8e023f */
[----:B------:R-:W1:Y:S01]  /*13970*/  @P2 LDC R11, c[0x0][0xbec] ;  /* 0x0002fb00ff0b2b82 */ /* 0x000e620000000800 */
[----:B------:R-:W-:Y:S01]  /*13980*/  LOP3.LUT R10, R17, 0x380, RZ, 0xc0, !PT ;  /* 0x00000380110a7812 */ /* 0x000fe200078ec0ff */
[----:B------:R-:W-:Y:S01]  /*13990*/  VIADD R8, R8, UR40 ;  /* 0x0000002808087c36 */ /* 0x000fe20008000000 */
[----:B------:R-:W-:-:S02]  /*139a0*/  UIMAD.WIDE.U32 UR6, UR42, UR8, URZ ;  /* 0x000000082a0672a5 */ /* 0x000fc4000f8e003f */
[----:B------:R-:W-:Y:S01]  /*139b0*/  UIMAD UR5, UR42, UR9, UR5 ;  /* 0x000000092a0572a4 */ /* 0x000fe2000f8e0205 */
[----:B--2---:R-:W-:Y:S01]  /*139c0*/  SHF.R.U64 R6, R10, 0x3, RZ ;  /* 0x000000030a067819 */ /* 0x004fe200000012ff */
[----:B------:R-:W-:Y:S02]  /*139d0*/  UIMAD UR8, UR13, UR10, URZ ;  /* 0x0000000a0d0872a4 */ /* 0x000fe4000f8e023f */
[----:B------:R-:W-:Y:S01]  /*139e0*/  UIADD3 UR7, UR7, UR5, URZ ;  /* 0x0000000507077290 */ /* 0x000fe2000fffe03f */
[----:B------:R-:W-:Y:S01]  /*139f0*/  LOP3.LUT R24, R6, R17, RZ, 0x3c, !PT ;  /* 0x0000001106187212 */ /* 0x000fe200078e3cff */
[----:B------:R-:W-:Y:S01]  /*13a00*/  IMAD.MOV.U32 R17, RZ, RZ, R8 ;  /* 0x000000ffff117224 */ /* 0x000fe200078e0008 */
[----:B------:R-:W-:Y:S02]  /*13a10*/  UIMAD UR5, UR41, UR11, UR8 ;  /* 0x0000000b290572a4 */ /* 0x000fe4000f8e0208 */
[----:B------:R-:W-:Y:S01]  /*13a20*/  UIMAD.WIDE.U32 UR6, UR41, UR10, UR6 ;  /* 0x0000000a290672a5 */ /* 0x000fe2000f8e0006 */
[----:B------:R-:W-:Y:S01]  /*13a30*/  ULDC.64 UR8, c[0x0][0xae0] ;  /* 0x0002b80000087ab9 */ /* 0x000fe20000000a00 */
[----:B------:R-:W5:Y:S02]  /*13a40*/  LD.E.128 R24, desc[UR48][R24.64] ;  /* 0x0000003018187980 */ /* 0x000f64000c101d00 */
[----:B------:R-:W-:Y:S01]  /*13a50*/  UIADD3 UR5, UR7, UR5, URZ ;  /* 0x0000000507057290 */ /* 0x000fe2000fffe03f */
[----:B------:R-:W-:-:S02]  /*13a60*/  VIADD R7, R7, 0x13220 ;  /* 0x0001322007077836 */ /* 0x000fc40000000000 */
[----:B------:R-:W-:Y:S01]  /*13a70*/  IMAD.U32 R10, RZ, RZ, UR6 ;  /* 0x00000006ff0a7e24 */ /* 0x000fe2000f8e00ff */
[----:B------:R-:W-:Y:S01]  /*13a80*/  @!PT LDS RZ, [RZ] ;  /* 0x00000000fffff984 */ /* 0x000fe20000000800 */
[----:B------:R-:W-:Y:S01]  /*13a90*/  @!PT LDS RZ, [RZ] ;  /* 0x00000000fffff984 */ /* 0x000fe20000000800 */
[----:B------:R-:W-:Y:S01]  /*13aa0*/  @!PT LDS RZ, [RZ] ;  /* 0x00000000fffff984 */ /* 0x000fe20000000800 */
[----:B------:R-:W-:Y:S01]  /*13ab0*/  @!PT LDS RZ, [RZ] ;  /* 0x00000000fffff984 */ /* 0x000fe20000000800 */
[----:B------:R2:W-:Y:S06]  /*13ac0*/  MEMBAR.ALL.CTA ;  /* 0x0000000000007992 */ /* 0x0005ec0000008000 */
[----:B--2---:R-:W2:Y:S01]  /*13ad0*/  FENCE.VIEW.ASYNC.S ;  /* 0x00000000000073c6 */ /* 0x004ea20000000000 */
[----:B-1----:R-:W-:Y:S01]  /*13ae0*/  @P2 IMAD.HI.U32 R4, R8, R11, RZ ;  /* 0x0000000b08042227 */ /* 0x002fe200078e00ff */
[----:B------:R-:W-:-:S03]  /*13af0*/  PRMT R7, RZ, 0x654, R7 ;  /* 0x00000654ff077816 */ /* 0x000fc60000000007 */
[----:B------:R-:W-:Y:S01]  /*13b00*/  IMAD.U32 R11, RZ, RZ, UR7 ;  /* 0x00000007ff0b7e24 */ /* 0x000fe2000f8e00ff */
[----:B0-----:R-:W-:Y:S01]  /*13b10*/  @P2 SHF.R.U32.HI R17, RZ, R37, R4 ;  /* 0x00000025ff112219 */ /* 0x001fe20000011604 */
[----:B------:R-:W-:Y:S01]  /*13b20*/  IMAD.U32 R11, RZ, RZ, UR5 ;  /* 0x00000005ff0b7e24 */ /* 0x000fe2000f8e00ff */
[----:B------:R-:W-:Y:S01]  /*13b30*/  ULDC.64 UR6, c[0x0][0xad8] ;  /* 0x0002b60000067ab9 */ /* 0x000fe20000000a00 */
[----:B------:R-:W-:Y:S01]  /*13b40*/  ULDC UR5, c[0x0][0xac8] ;  /* 0x0002b20000057ab9 */ /* 0x000fe20000000800 */
[--C-:B------:R-:W-:Y:S01]  /*13b50*/  SHF.R.S32.HI R4, RZ, 0x1f, R17.reuse ;  /* 0x0000001fff047819 */ /* 0x100fe20000011411 */
[----:B------:R-:W-:-:S04]  /*13b60*/  IMAD.MOV R6, RZ, RZ, -R17 ;  /* 0x000000ffff067224 */ /* 0x000fc800078e0a11 */
[----:B------:R-:W-:Y:S02]  /*13b70*/  IMAD R4, R4, UR8, RZ ;  /* 0x0000000804047c24 */ /* 0x000fe4000f8e02ff */
[----:B------:R-:W-:Y:S02]  /*13b80*/  IMAD R21, R9, R6, R8 ;  /* 0x0000000609157224 */ /* 0x000fe400078e0208 */
[C---:B------:R-:W-:Y:S02]  /*13b90*/  IMAD R37, R17.reuse, UR9, R4 ;  /* 0x0000000911257c24 */ /* 0x040fe4000f8e0204 */
[----:B------:R-:W-:Y:S01]  /*13ba0*/  IMAD.WIDE.U32 R8, R17, UR8, R10 ;  /* 0x0000000811087c25 */ /* 0x000fe2000f8e000a */
[----:B------:R-:W-:Y:S01]  /*13bb0*/  SHF.R.S32.HI R4, RZ, 0x1f, R21 ;  /* 0x0000001fff047819 */ /* 0x000fe20000011415 */
[----:B--2---:R0:W-:Y:S02]  /*13bc0*/  SYNCS.ARRIVE.TRANS64.RED.A1T0 RZ, [R7+URZ], RZ ;  /* 0x000000ff07ff79a7 */ /* 0x0041e4000810043f */
[----:B------:R-:W-:-:S02]  /*13bd0*/  IMAD.IADD R9, R9, 0x1, R37 ;  /* 0x0000000109097824 */ /* 0x000fc400078e0225 */
[----:B------:R-:W-:Y:S02]  /*13be0*/  IMAD R4, R4, UR6, RZ ;  /* 0x0000000604047c24 */ /* 0x000fe4000f8e02ff */
[----:B------:R-:W-:-:S04]  /*13bf0*/  IMAD.WIDE.U32 R8, R21, UR6, R8 ;  /* 0x0000000615087c25 */ /* 0x000fc8000f8e0008 */
[----:B------:R-:W-:Y:S01]  /*13c00*/  IMAD R11, R21, UR7, R4 ;  /* 0x00000007150b7c24 */ /* 0x000fe2000f8e0204 */
[----:B------:R-:W-:Y:S01]  /*13c10*/  ULDC.64 UR6, c[0x0][0xa80] ;  /* 0x0002a00000067ab9 */ /* 0x000fe20000000a00 */
[----:B------:R-:W-:Y:S02]  /*13c20*/  VIADD R10, R5, UR40 ;  /* 0x00000028050a7c36 */ /* 0x000fe40008000000 */
[----:B------:R-:W-:Y:S01]  /*13c30*/  IMAD.IADD R9, R9, 0x1, R11 ;  /* 0x0000000109097824 */ /* 0x000fe200078e020b */
[----:B------:R-:W-:Y:S01]  /*13c40*/  LEA R11, P0, R8, UR6, 0x1 ;  /* 0x00000006080b7c11 */ /* 0x000fe2000f8008ff */
[C---:B------:R-:W-:Y:S02]  /*13c50*/  VIADD R4, R10.reuse, 0x30 ;  /* 0x000000300a047836 */ /* 0x040fe40000000000 */
[----:B------:R-:W-:Y:S01]  /*13c60*/  VIADD R6, R10, 0x60 ;  /* 0x000000600a067836 */ /* 0x000fe20000000000 */
[----:B------:R-:W-:Y:S01]  /*13c70*/  LEA.HI.X R17, R8, UR7, R9, 0x1, P0 ;  /* 0x0000000708117c11 */ /* 0x000fe200080f0c09 */
[----:B------:R-:W1:Y:S01]  /*13c80*/  SHFL.IDX PT, R21, R11, RZ, 0x181f ;  /* 0x00181fff0b157589 */ /* 0x000e6200000e0000 */
[----:B------:R-:W-:-:S03]  /*13c90*/  ISETP.GE.AND P0, PT, R0, UR5, PT ;  /* 0x0000000500007c0c */ /* 0x000fc6000bf06270 */
[----:B------:R-:W2:Y:S01]  /*13ca0*/  SHFL.IDX PT, R37, R11, 0x1, 0x181f ;  /* 0x00381f000b257f89 */ /* 0x000ea200000e0000 */
[CC--:B------:R-:W-:Y:S01]  /*13cb0*/  ISETP.GE.OR P1, PT, R10.reuse, R47.reuse, P0 ;  /* 0x0000002f0a00720c */ /* 0x0c0fe20000726670 */
[----:B------:R-:W-:Y:S01]  /*13cc0*/  VIADD R10, R10, 0x90 ;  /* 0x000000900a0a7836 */ /* 0x000fe20000000000 */
[-C--:B------:R-:W-:Y:S01]  /*13cd0*/  ISETP.GE.OR P2, PT, R4, R47.reuse, P0 ;  /* 0x0000002f0400720c */ /* 0x080fe20000746670 */
[----:B------:R-:W0:Y:S01]  /*13ce0*/  SHFL.IDX PT, R39, R11, 0x2, 0x181f ;  /* 0x00581f000b277f89 */ /* 0x000e2200000e0000 */
[-C--:B------:R-:W-:Y:S02]  /*13cf0*/  ISETP.GE.OR P3, PT, R6, R47.reuse, P0 ;  /* 0x0000002f0600720c */ /* 0x080fe40000766670 */
[----:B------:R-:W-:Y:S01]  /*13d00*/  ISETP.GE.OR P0, PT, R10, R47, P0 ;  /* 0x0000002f0a00720c */ /* 0x000fe20000706670 */
[----:B------:R-:W0:Y:S04]  /*13d10*/  SHFL.IDX PT, R9, R17, RZ, 0x181f ;  /* 0x00181fff11097589 */ /* 0x000e2800000e0000 */
[----:B------:R-:W0:Y:S04]  /*13d20*/  SHFL.IDX PT, R20, R17, 0x1, 0x181f ;  /* 0x00381f0011147f89 */ /* 0x000e2800000e0000 */
[----:B------:R-:W0:Y:S01]  /*13d30*/  SHFL.IDX PT, R36, R17, 0x2, 0x181f ;  /* 0x00581f0011247f89 */ /* 0x000e2200000e0000 */
[----:B-1----:R-:W-:-:S03]  /*13d40*/  @!P1 LEA R4, P4, R0, R21, 0x1 ;  /* 0x0000001500049211 */ /* 0x002fc600078808ff */
[----:B------:R-:W1:Y:S01]  /*13d50*/  SHFL.IDX PT, R11, R11, 0x3, 0x181f ;  /* 0x00781f000b0b7f89 */ /* 0x000e6200000e0000 */
[----:B--2---:R-:W-:-:S03]  /*13d60*/  @!P2 LEA R6, P5, R0, R37, 0x1 ;  /* 0x000000250006a211 */ /* 0x004fc600078a08ff */
[----:B------:R-:W2:Y:S01]  /*13d70*/  SHFL.IDX PT, R17, R17, 0x3, 0x181f ;  /* 0x00781f0011117f89 */ /* 0x000ea200000e0000 */
[C---:B0-----:R-:W-:Y:S02]  /*13d80*/  @!P3 LEA R8, P6, R0.reuse, R39, 0x1 ;  /* 0x000000270008b211 */ /* 0x041fe400078c08ff */
[C-C-:B------:R-:W-:Y:S02]  /*13d90*/  @!P1 LEA.HI.X R5, R0.reuse, R9, R3.reuse, 0x1, P4 ;  /* 0x0000000900059211 */ /* 0x140fe400020f0c03 */
[C-C-:B------:R-:W-:Y:S02]  /*13da0*/  @!P2 LEA.HI.X R7, R0.reuse, R20, R3.reuse, 0x1, P5 ;  /* 0x000000140007a211 */ /* 0x140fe400028f0c03 */
[----:B------:R-:W-:Y:S01]  /*13db0*/  @!P3 LEA.HI.X R9, R0, R36, R3, 0x1, P6 ;  /* 0x000000240009b211 */ /* 0x000fe200030f0c03 */
[----:B---3--:R0:W-:Y:S04]  /*13dc0*/  @!P1 ST.E.128 desc[UR48][R4.64], R12 ;  /* 0x0000000c04009985 */ /* 0x0081e8000c101d30 */
[----:B----4-:R0:W-:Y:S04]  /*13dd0*/  @!P2 ST.E.128 desc[UR48][R6.64], R32 ;  /* 0x000000200600a985 */ /* 0x0101e8000c101d30 */
[----:B------:R0:W-:Y:S01]  /*13de0*/  @!P3 ST.E.128 desc[UR48][R8.64], R28 ;  /* 0x0000001c0800b985 */ /* 0x0001e2000c101d30 */
[----:B-12---:R-:W-:Y:S05]  /*13df0*/  @P0 BRA `(.L_x_717) ;  /* 0x0000000400e00947 */ /* 0x006fea0003800000 */
[----:B0-----:R-:W-:-:S04]  /*13e00*/  LEA R4, P0, R0, R11, 0x1 ;  /* 0x0000000b00047211 */ /* 0x001fc800078008ff */
[----:B------:R-:W-:-:S05]  /*13e10*/  LEA.HI.X R5, R0, R17, R3, 0x1, P0 ;  /* 0x0000001100057211 */ /* 0x000fca00000f0c03 */
[----:B-----5:R2:W-:Y:S01]  /*13e20*/  ST.E.128 desc[UR48][R4.64], R24 ;  /* 0x0000001804007985 */ /* 0x0205e2000c101d30 */
[----:B------:R-:W-:Y:S05]  /*13e30*/  BRA `(.L_x_717) ;  /* 0x0000000400d07947 */ /* 0x000fea0003800000 */
.L_x_716:
[----:B------:R-:W0:Y:S01]  /*13e40*/  LDC R12, c[0x0][0xbe8] ;  /* 0x0002fa00ff0c7b82 */ /* 0x000e220000000800 */
[----:B------:R-:W-:Y:S01]  /*13e50*/  ISETP.GE.AND P0, PT, R27, 0xc0, PT ;  /* 0x000000c01b00780c */ /* 0x000fe20003f06270 */
[----:B------:R-:W-:Y:S01]  /*13e60*/  USHF.R.S32.HI UR8, URZ, 0x1f, UR42 ;  /* 0x0000001f3f087899 */ /* 0x000fe2000801142a */
[----:B------:R-:W-:Y:S01]  /*13e70*/  BSSY B1, `(.L_x_718) ;  /* 0x000002e000017945 */ /* 0x000fe20003800000 */
[----:B------:R-:W-:Y:S01]  /*13e80*/  USHF.R.S32.HI UR9, URZ, 0x1f, UR41 ;  /* 0x0000001f3f097899 */ /* 0x000fe20008011429 */
[----:B------:R-:W-:Y:S01]  /*13e90*/  IMAD R10, R8, 0x30, R5 ;  /* 0x00000030080a7824 */ /* 0x000fe200078e0205 */
[----:B0-----:R-:W-:-:S13]  /*13ea0*/  ISETP.NE.AND P1, PT, R12, 0x1, PT ;  /* 0x000000010c00780c */ /* 0x001fda0003f25270 */
[----:B------:R-:W0:Y:S08]  /*13eb0*/  @P1 LDC R13, c[0x0][0xbec] ;  /* 0x0002fb00ff0d1b82 */ /* 0x000e300000000800 */
[----:B------:R-:W1:Y:S01]  /*13ec0*/  @P1 LDC R15, c[0x0][0xbf0] ;  /* 0x0002fc00ff0f1b82 */ /* 0x000e620000000800 */
[----:B------:R-:W-:Y:S05]  /*13ed0*/  @P0 BRA `(.L_x_719) ;  /* 0x00000000009c0947 */ /* 0x000fea0003800000 */
[----:B------:R-:W2:Y:S01]  /*13ee0*/  LDC R7, c[0x0][0xbe8] ;  /* 0x0002fa00ff077b82 */ /* 0x000ea20000000800 */
[----:B------:R-:W-:Y:S01]  /*13ef0*/  IMAD.U32 R8, RZ, RZ, UR40 ;  /* 0x00000028ff087e24 */ /* 0x000fe2000f8e00ff */
[----:B------:R-:W-:-:S04]  /*13f00*/  ULDC UR5, c[0x0][0xa88] ;  /* 0x0002a20000057ab9 */ /* 0x000fc80000000800 */
[----:B------:R-:W-:Y:S01]  /*13f10*/  IADD3 R8, R8, -0x80, R23 ;  /* 0xffffff8008087810 */ /* 0x000fe20007ffe017 */
[----:B--2---:R-:W-:-:S05]  /*13f20*/  IMAD R9, R7, UR5, RZ ;  /* 0x0000000507097c24 */ /* 0x004fca000f8e02ff */
[----:B------:R-:W-:-:S13]  /*13f30*/  ISETP.GE.AND P0, PT, R8, R9, PT ;  /* 0x000000090800720c */ /* 0x000fda0003f06270 */
[----:B------:R-:W-:Y:S05]  /*13f40*/  @P0 BRA `(.L_x_719) ;  /* 0x0000000000800947 */ /* 0x000fea0003800000 */
[----:B------:R-:W-:Y:S01]  /*13f50*/  ISETP.NE.AND P0, PT, R7, 0x1, PT ;  /* 0x000000010700780c */ /* 0x000fe20003f05270 */
[----:B------:R-:W-:Y:S01]  /*13f60*/  ULDC.64 UR10, c[0x0][0xb90] ;  /* 0x0002e400000a7ab9 */ /* 0x000fe20000000a00 */
[----:B------:R-:W-:Y:S01]  /*13f70*/  IMAD.MOV.U32 R6, RZ, RZ, R8 ;  /* 0x000000ffff067224 */ /* 0x000fe200078e0008 */
[----:B------:R-:W-:Y:S02]  /*13f80*/  UIMAD UR5, UR8, UR10, URZ ;  /* 0x0000000a080572a4 */ /* 0x000fe4000f8e023f */
[----:B------:R-:W-:Y:S02]  /*13f90*/  UIMAD.WIDE.U32 UR6, UR42, UR10, URZ ;  /* 0x0000000a2a0672a5 */ /* 0x000fe4000f8e003f */
[----:B------:R-:W-:-:S03]  /*13fa0*/  UIMAD UR5, UR42, UR11, UR5 ;  /* 0x0000000b2a0572a4 */ /* 0x000fc6000f8e0205 */
[----:B------:R-:W-:Y:S01]  /*13fb0*/  ULDC.64 UR10, c[0x0][0xb98] ;  /* 0x0002e600000a7ab9 */ /* 0x000fe20000000a00 */
[----:B------:R-:W-:Y:S02]  /*13fc0*/  UIADD3 UR7, UR7, UR5, URZ ;  /* 0x0000000507077290 */ /* 0x000fe4000fffe03f */
[----:B------:R-:W2:Y:S01]  /*13fd0*/  @P0 LDC R9, c[0x0][0xbec] ;  /* 0x0002fb00ff090b82 */ /* 0x000ea20000000800 */
[----:B------:R-:W-:Y:S02]  /*13fe0*/  UIMAD UR5, UR9, UR10, URZ ;  /* 0x0000000a090572a4 */ /* 0x000fe4000f8e023f */
[----:B------:R-:W-:Y:S02]  /*13ff0*/  UIMAD.WIDE.U32 UR6, UR41, UR10, UR6 ;  /* 0x0000000a290672a5 */ /* 0x000fe4000f8e0006 */
[----:B------:R-:W-:-:S03]  /*14000*/  UIMAD UR5, UR41, UR11, UR5 ;  /* 0x0000000b290572a4 */ /* 0x000fc6000f8e0205 */
[----:B------:R-:W3:Y:S01]  /*14010*/  @P0 LDC R11, c[0x0][0xbf0] ;  /* 0x0002fc00ff0b0b82 */ /* 0x000ee20000000800 */
[----:B------:R-:W-:Y:S01]  /*14020*/  ULDC.64 UR10, c[0x0][0xb88] ;  /* 0x0002e200000a7ab9 */ /* 0x000fe20000000a00 */
[----:B--2---:R-:W-:-:S05]  /*14030*/  @P0 IMAD.HI.U32 R4, R8, R9, RZ ;  /* 0x0000000908040227 */ /* 0x004fca00078e00ff */
[----:B---3--:R-:W-:-:S05]  /*14040*/  @P0 SHF.R.U32.HI R6, RZ, R11, R4 ;  /* 0x0000000bff060219 */ /* 0x008fca0000011604 */
[----:B------:R-:W-:-:S04]  /*14050*/  IMAD.MOV R9, RZ, RZ, -R6 ;  /* 0x000000ffff097224 */ /* 0x000fc800078e0a06 */
[----:B------:R-:W-:Y:S01]  /*14060*/  IMAD R9, R7, R9, R8 ;  /* 0x0000000907097224 */ /* 0x000fe200078e0208 */
[----:B------:R-:W-:Y:S01]  /*14070*/  SHF.R.S32.HI R7, RZ, 0x1f, R6 ;  /* 0x0000001fff077819 */ /* 0x000fe20000011406 */
[----:B------:R-:W-:Y:S01]  /*14080*/  IMAD.U32 R8, RZ, RZ, UR5 ;  /* 0x00000005ff087e24 */ /* 0x000fe2000f8e00ff */
[----:B------:R-:W-:Y:S02]  /*14090*/  IADD3 R6, P0, R6, UR6, RZ ;  /* 0x0000000606067c10 */ /* 0x000fe4000ff1e0ff */
[----:B------:R-:W-:Y:S02]  /*140a0*/  SHF.R.S32.HI R4, RZ, 0x1f, R9 ;  /* 0x0000001fff047819 */ /* 0x000fe40000011409 */
[----:B------:R-:W-:Y:S01]  /*140b0*/  IADD3.X R7, R7, UR7, R8, P0, !PT ;  /* 0x0000000707077c10 */ /* 0x000fe200087fe408 */
[----:B------:R-:W-:Y:S02]  /*140c0*/  ULDC.64 UR6, c[0x0][0xb50] ;  /* 0x0002d40000067ab9 */ /* 0x000fe40000000a00 */
[----:B------:R-:W-:-:S02]  /*140d0*/  IMAD R4, R4, UR10, RZ ;  /* 0x0000000a04047c24 */ /* 0x000fc4000f8e02ff */
[----:B------:R-:W-:-:S04]  /*140e0*/  IMAD.WIDE.U32 R6, R9, UR10, R6 ;  /* 0x0000000a09067c25 */ /* 0x000fc8000f8e0006 */
[----:B------:R-:W-:Y:S01]  /*140f0*/  IMAD R11, R9, UR11, R4 ;  /* 0x0000000b090b7c24 */ /* 0x000fe2000f8e0204 */
[----:B------:R-:W-:-:S03]  /*14100*/  LEA R8, P0, R6, UR6, 0x2 ;  /* 0x0000000606087c11 */ /* 0x000fc6000f8010ff */
[----:B------:R-:W-:-:S05]  /*14110*/  IMAD.IADD R7, R7, 0x1, R11 ;  /* 0x0000000107077824 */ /* 0x000fca00078e020b */
[----:B------:R-:W-:Y:S01]  /*14120*/  LEA.HI.X R9, R6, UR7, R7, 0x2, P0 ;  /* 0x0000000706097c11 */ /* 0x000fe200080f1407 */
[----:B------:R-:W-:-:S05]  /*14130*/  IMAD.MOV.U32 R7, RZ, RZ, -0x800000 ;  /* 0xff800000ff077424 */ /* 0x000fca00078e00ff */
[----:B------:R2:W-:Y:S02]  /*14140*/  STG.E desc[UR48][R8.64], R7 ;  /* 0x0000000708007986 */ /* 0x0005e4000c101930 */
.L_x_719:
[----:B------:R-:W-:Y:S05]  /*14150*/  BSYNC B1 ;  /* 0x0000000000017941 */ /* 0x000fea0003800000 */
.L_x_718:
[----:B------:R-:W-:Y:S01]  /*14160*/  ULDC.64 UR10, c[0x0][0xae8] ;  /* 0x0002ba00000a7ab9 */ /* 0x000fe20000000a00 */
[----:B------:R-:W-:Y:S01]  /*14170*/  VIADD R10, R10, UR40 ;  /* 0x000000280a0a7c36 */ /* 0x000fe20008000000 */
[----:B------:R-:W-:Y:S01]  /*14180*/  UIMAD UR5, UR8, UR10, URZ ;  /* 0x0000000a080572a4 */ /* 0x000fe2000f8e023f */
[----:B--2---:R-:W-:Y:S01]  /*14190*/  VIADD R8, R5, UR40 ;  /* 0x0000002805087c36 */ /* 0x004fe20008000000 */
[----:B------:R-:W-:Y:S01]  /*141a0*/  UIMAD.WIDE.U32 UR6, UR42, UR10, URZ ;  /* 0x0000000a2a0672a5 */ /* 0x000fe2000f8e003f */
[----:B0-----:R-:W-:Y:S01]  /*141b0*/  @P1 IMAD.HI.U32 R4, R10, R13, RZ ;  /* 0x0000000d0a041227 */ /* 0x001fe200078e00ff */
[----:B------:R-:W-:-:S03]  /*141c0*/  UIMAD UR5, UR42, UR11, UR5 ;  /* 0x0000000b2a0572a4 */ /* 0x000fc6000f8e0205 */
[----:B------:R-:W-:Y:S01]  /*141d0*/  ULDC.64 UR10, c[0x0][0xaf0] ;  /* 0x0002bc00000a7ab9 */ /* 0x000fe20000000a00 */
[----:B------:R-:W-:Y:S01]  /*141e0*/  UIADD3 UR7, UR7, UR5, URZ ;  /* 0x0000000507077290 */ /* 0x000fe2000fffe03f */
[----:B------:R-:W-:Y:S01]  /*141f0*/  IMAD.MOV.U32 R9, RZ, RZ, R10 ;  /* 0x000000ffff097224 */ /* 0x000fe200078e000a */
[----:B------:R-:W-:Y:S01]  /*14200*/  UIMAD UR5, UR9, UR10, URZ ;  /* 0x0000000a090572a4 */ /* 0x000fe2000f8e023f */
[----:B-1----:R-:W-:Y:S01]  /*14210*/  @P1 SHF.R.U32.HI R9, RZ, R15, R4 ;  /* 0x0000000fff091219 */ /* 0x002fe20000011604 */
        /* <DEDUP_REMOVED lines=10> */
[----:B------:R-:W-:Y:S01]  /*142c0*/  ULDC.64 UR6, c[0x0][0xad8] ;  /* 0x0002b60000067ab9 */ /* 0x000fe20000000a00 */
[----:B------:R-:W-:Y:S01]  /*142d0*/  IMAD.U32 R7, RZ, RZ, UR5 ;  /* 0x00000005ff077e24 */ /* 0x000fe2000f8e00ff */
[----:B------:R-:W-:Y:S01]  /*142e0*/  ULDC UR5, c[0x0][0xac8] ;  /* 0x0002b20000057ab9 */ /* 0x000fe20000000800 */
[C---:B------:R-:W-:Y:S01]  /*142f0*/  IMAD R13, R9.reuse, UR9, R4 ;  /* 0x00000009090d7c24 */ /* 0x040fe2000f8e0204 */
[----:B------:R-:W-:Y:S01]  /*14300*/  SHF.R.S32.HI R4, RZ, 0x1f, R11 ;  /* 0x0000001fff047819 */ /* 0x000fe2000001140b */
[----:B------:R-:W-:-:S04]  /*14310*/  IMAD.WIDE.U32 R6, R9, UR8, R6 ;  /* 0x0000000809067c25 */ /* 0x000fc8000f8e0006 */
[----:B------:R-:W-:Y:S02]  /*14320*/  IMAD R4, R4, UR6, RZ ;  /* 0x0000000604047c24 */ /* 0x000fe4000f8e02ff */
[----:B------:R-:W-:Y:S02]  /*14330*/  IMAD.IADD R7, R7, 0x1, R13 ;  /* 0x0000000107077824 */ /* 0x000fe400078e020d */
        /* <DEDUP_REMOVED lines=8> */
[----:B------:R-:W0:Y:S01]  /*143c0*/  SHFL.IDX PT, R11, R7, RZ, 0x181f ;  /* 0x00181fff070b7589 */ /* 0x000e2200000e0000 */
[----:B------:R-:W-:Y:S01]  /*143d0*/  IMAD R25, R12, UR6, RZ ;  /* 0x000000060c197c24 */ /* 0x000fe2000f8e02ff */
[----:B------:R-:W-:Y:S01]  /*143e0*/  ISETP.GE.AND P0, PT, R0, UR5, PT ;  /* 0x0000000500007c0c */ /* 0x000fe2000bf06270 */
[C---:B------:R-:W-:Y:S01]  /*143f0*/  VIADD R5, R8.reuse, 0x60 ;  /* 0x0000006008057836 */ /* 0x040fe20000000000 */
[----:B------:R-:W1:Y:S01]  /*14400*/  SHFL.IDX PT, R13, R7, 0x1, 0x181f ;  /* 0x00381f00070d7f89 */ /* 0x000e6200000e0000 */
[C---:B------:R-:W-:Y:S01]  /*14410*/  VIADD R6, R8.reuse, 0x90 ;  /* 0x0000009008067836 */ /* 0x040fe20000000000 */
[----:B------:R-:W-:-:S02]  /*14420*/  ISETP.GE.OR P3, PT, R8, R25, P0 ;  /* 0x000000190800720c */ /* 0x000fc40000766670 */
[----:B------:R-:W2:Y:S01]  /*14430*/  SHFL.IDX PT, R15, R7, 0x2, 0x181f ;  /* 0x00581f00070f7f89 */ /* 0x000ea200000e0000 */
[-C--:B------:R-:W-:Y:S02]  /*14440*/  ISETP.GE.OR P2, PT, R4, R25.reuse, P0 ;  /* 0x000000190400720c */ /* 0x080fe40000746670 */
[-C--:B------:R-:W-:Y:S01]  /*14450*/  ISETP.GE.OR P1, PT, R5, R25.reuse, P0 ;  /* 0x000000190500720c */ /* 0x080fe20000726670 */
[----:B------:R-:W3:Y:S01]  /*14460*/  SHFL.IDX PT, R9, R10, RZ, 0x181f ;  /* 0x00181fff0a097589 */ /* 0x000ee200000e0000 */
[----:B------:R-:W-:-:S03]  /*14470*/  ISETP.GE.OR P0, PT, R6, R25, P0 ;  /* 0x000000190600720c */ /* 0x000fc60000706670 */
[----:B------:R-:W4:Y:S04]  /*14480*/  SHFL.IDX PT, R21, R7, 0x3, 0x181f ;  /* 0x00781f0007157f89 */ /* 0x000f2800000e0000 */
[----:B------:R-:W5:Y:S04]  /*14490*/  SHFL.IDX PT, R12, R10, 0x1, 0x181f ;  /* 0x00381f000a0c7f89 */ /* 0x000f6800000e0000 */
[----:B------:R-:W5:Y:S01]  /*144a0*/  SHFL.IDX PT, R14, R10, 0x2, 0x181f ;  /* 0x00581f000a0e7f89 */ /* 0x000f6200000e0000 */
[----:B0-----:R-:W-:-:S03]  /*144b0*/  @!P3 LEA R4, P6, R0, R11, 0x1 ;  /* 0x0000000b0004b211 */ /* 0x001fc600078c08ff */
[----:B------:R4:W0:Y:S01]  /*144c0*/  SHFL.IDX PT, R17, R10, 0x3, 0x181f ;  /* 0x00781f000a117f89 */ /* 0x00082200000e0000 */
[C---:B-1----:R-:W-:Y:S02]  /*144d0*/  @!P2 LEA R6, P5, R0.reuse, R13, 0x1 ;  /* 0x0000000d0006a211 */ /* 0x042fe400078a08ff */
[C---:B--2---:R-:W-:Y:S02]  /*144e0*/  @!P1 LEA R8, P4, R0.reuse, R15, 0x1 ;  /* 0x0000000f00089211 */ /* 0x044fe400078808ff */
[C---:B---3--:R-:W-:Y:S02]  /*144f0*/  @!P3 LEA.HI.X R5, R0.reuse, R9, R3, 0x1, P6 ;  /* 0x000000090005b211 */ /* 0x048fe400030f0c03 */
[----:B----4-:R-:W-:-:S03]  /*14500*/  @!P0 LEA R10, P6, R0, R21, 0x1 ;  /* 0x00000015000a8211 */ /* 0x010fc600078c08ff */
[----:B------:R1:W-:Y:S01]  /*14510*/  @!P3 ST.E.128 desc[UR48][R4.64], RZ ;  /* 0x000000ff0400b985 */ /* 0x0003e2000c101d30 */
[C-C-:B-----5:R-:W-:Y:S02]  /*14520*/  @!P2 LEA.HI.X R7, R0.reuse, R12, R3.reuse, 0x1, P5 ;  /* 0x0000000c0007a211 */ /* 0x160fe400028f0c03 */
[----:B------:R-:W-:-:S03]  /*14530*/  @!P1 LEA.HI.X R9, R0, R14, R3, 0x1, P4 ;  /* 0x0000000e00099211 */ /* 0x000fc600020f0c03 */
[----:B------:R1:W-:Y:S01]  /*14540*/  @!P2 ST.E.128 desc[UR48][R6.64], RZ ;  /* 0x000000ff0600a985 */ /* 0x0003e2000c101d30 */
[----:B0-----:R-:W-:-:S03]  /*14550*/  @!P0 LEA.HI.X R11, R0, R17, R3, 0x1, P6 ;  /* 0x00000011000b8211 */ /* 0x001fc600030f0c03 */
[----:B------:R1:W-:Y:S04]  /*14560*/  @!P1 ST.E.128 desc[UR48][R8.64], RZ ;  /* 0x000000ff08009985 */ /* 0x0003e8000c101d30 */
[----:B------:R1:W-:Y:S02]  /*14570*/  @!P0 ST.E.128 desc[UR48][R10.64], RZ ;  /* 0x000000ff0a008985 */ /* 0x0003e4000c101d30 */
.L_x_717:
[----:B------:R-:W-:Y:S05]  /*14580*/  BSYNC B0 ;  /* 0x0000000000007941 */ /* 0x000fea0003800000 */
.L_x_715:
[----:B------:R-:W-:Y:S02]  /*14590*/  ULDC UR5, c[0x0][0xc38] ;  /* 0x00030e0000057ab9 */ /* 0x000fe40000000800 */
[----:B------:R-:W-:-:S06]  /*145a0*/  UISETP.GE.AND UP0, UPT, UR4, UR5, UPT ;  /* 0x000000050400728c */ /* 0x000fcc000bf06270 */
[----:B------:R-:W-:-:S13]  /*145b0*/  PLOP3.LUT P0, PT, PT, PT, UP0, 0x80, 0x0 ;  /* 0x000000000000781c */ /* 0x000fda0003f0f008 */
[----:B------:R-:W-:Y:S05]  /*145c0*/  @!P0 BRA `(.L_x_720) ;  /* 0xfffffec400c08947 */ /* 0x000fea000383ffff */
[----:B------:R-:W-:Y:S05]  /*145d0*/  EXIT ;  /* 0x000000000000794d */ /* 0x000fea0003800000 */
.L_x_630:
[----:B------:R-:W-:-:S08]  /*145e0*/  NOP ;  /* 0x0000000000007918 */ /* 0x000fd00000000000 */
[----:B------:R-:W0:-:S00]  /*145f0*/  USETMAXREG.DEALLOC.CTAPOOL 0x20 ;  /* 0x00000020000079c8 */ /* 0x000e0000080e0500 */
[----:B0-----:R-:W-:-:S06]  /*14600*/  LOP3.LUT R0, R0, 0x3, RZ, 0xc0, !PT ;  /* 0x0000000300007812 */ /* 0x001fcc00078ec0ff */
[----:B------:R-:W0:Y:S01]  /*14610*/  S2UR UR6, SR_CTAID.X ;  /* 0x00000000000679c3 */ /* 0x000e220000002500 */
[----:B------:R-:W-:Y:S01]  /*14620*/  LOP3.LUT R16, R16, 0xfffffffb, RZ, 0xc0, !PT ;  /* 0xfffffffb10107812 */ /* 0x000fe200078ec0ff */
[----:B------:R-:W-:Y:S01]  /*14630*/  IMAD.MOV.U32 R19, RZ, RZ, RZ ;  /* 0x000000ffff137224 */ /* 0x000fe200078e00ff */
[----:B------:R1:W2:Y:S01]  /*14640*/  SHFL.IDX PT, R2, R0, RZ, 0x1f ;  /* 0x00001fff00027589 */ /* 0x0002a200000e0000 */
[----:B------:R-:W-:Y:S02]  /*14650*/  IMAD.MOV.U32 R22, RZ, RZ, 0x1 ;  /* 0x00000001ff167424 */ /* 0x000fe400078e00ff */
[----:B------:R-:W-:Y:S02]  /*14660*/  IMAD.MOV.U32 R29, RZ, RZ, RZ ;  /* 0x000000ffff1d7224 */ /* 0x000fe400078e00ff */
[----:B-1----:R-:W0:Y:S01]  /*14670*/  LDC R0, c[0x0][0xc38] ;  /* 0x00030e00ff007b82 */ /* 0x002e220000000800 */
[----:B--2---:R-:W-:-:S13]  /*14680*/  ISETP.NE.AND P0, PT, R2, RZ, PT ;  /* 0x000000ff0200720c */ /* 0x004fda0003f05270 */
[----:B------:R-:W-:Y:S01]  /*14690*/  @P0 LOP3.LUT R16, R16, 0x4, RZ, 0xfc, !PT ;  /* 0x0000000410100812 */ /* 0x000fe200078efcff */
[----:B------:R-:W-:Y:S06]  /*146a0*/  @P0 BAR.ARV 0x4, 0x200 ;  /* 0x0108000000000b1d */ /* 0x000fec0000002000 */
[----:B0-----:R-:W-:-:S13]  /*146b0*/  ISETP.LE.AND P0, PT, R0, UR6, PT ;  /* 0x0000000600007c0c */ /* 0x001fda000bf03270 */
[----:B------:R-:W-:Y:S05]  /*146c0*/  @P0 BRA `(.L_x_721) ;  /* 0x0000003400480947 */ /* 0x000fea0003800000 */
[----:B------:R-:W0:Y:S01]  /*146d0*/  S2UR UR5, SR_CgaCtaId ;  /* 0x00000000000579c3 */ /* 0x000e220000008800 */
[C---:B------:R-:W-:Y:S01]  /*146e0*/  LOP3.LUT R10, R23.reuse, 0x7f, RZ, 0xc0, !PT ;  /* 0x0000007f170a7812 */ /* 0x040fe200078ec0ff */
[C---:B------:R-:W-:Y:S01]  /*146f0*/  IMAD.SHL.U32 R26, R23.reuse, 0x40, RZ ;  /* 0x00000040171a7824 */ /* 0x040fe200078e00ff */
[----:B------:R-:W-:Y:S01]  /*14700*/  SHF.R.U32.HI R4, RZ, 0x1, R23 ;  /* 0x00000001ff047819 */ /* 0x000fe20000011617 */
[C---:B------:R-:W-:Y:S01]  /*14710*/  IMAD.SHL.U32 R2, R23.reuse, 0x10, RZ ;  /* 0x0000001017027824 */ /* 0x040fe200078e00ff */
[----:B------:R-:W-:Y:S01]  /*14720*/  UMOV UR4, 0x400 ;  /* 0x0000040000047882 */ /* 0x000fe20000000000 */
[----:B------:R-:W-:Y:S01]  /*14730*/  IMAD.SHL.U32 R5, R10, 0x10, RZ ;  /* 0x000000100a057824 */ /* 0x000fe200078e00ff */
[----:B------:R-:W-:Y:S01]  /*14740*/  LOP3.LUT R3, R26, 0x180, RZ, 0xc0, !PT ;  /* 0x000001801a037812 */ /* 0x000fe200078ec0ff */
[C---:B------:R-:W-:Y:S01]  /*14750*/  IMAD.SHL.U32 R7, R23.reuse, 0x2, RZ ;  /* 0x0000000217077824 */ /* 0x040fe200078e00ff */
[----:B------:R-:W-:Y:S01]  /*14760*/  LOP3.LUT R6, R2, 0x1b0, RZ, 0xc0, !PT ;  /* 0x000001b002067812 */ /* 0x000fe200078ec0ff */
[----:B------:R-:W-:Y:S01]  /*14770*/  IMAD.SHL.U32 R0, R23, 0x20, RZ ;  /* 0x0000002017007824 */ /* 0x000fe200078e00ff */
[----:B------:R-:W-:Y:S01]  /*14780*/  LOP3.LUT R3, R3, 0x30, R4, 0xf8, !PT ;  /* 0x0000003003037812 */ /* 0x000fe200078ef804 */
[----:B------:R-:W-:Y:S01]  /*14790*/  IMAD.SHL.U32 R4, R23, 0x8, RZ ;  /* 0x0000000817047824 */ /* 0x000fe200078e00ff */
[----:B------:R-:W-:Y:S01]  /*147a0*/  LOP3.LUT R5, R5, 0x600, RZ, 0xc0, !PT ;  /* 0x0000060005057812 */ /* 0x000fe200078ec0ff */
[----:B------:R-:W-:Y:S01]  /*147b0*/  IMAD.SHL.U32 R9, R23, 0x4, RZ ;  /* 0x0000000417097824 */ /* 0x000fe200078e00ff */
[----:B------:R-:W-:Y:S01]  /*147c0*/  LOP3.LUT R8, R6, 0x30, R7, 0x78, !PT ;  /* 0x0000003006087812 */ /* 0x000fe200078e7807 */
[----:B------:R-:W-:Y:S01]  /*147d0*/  IMAD.U32 R27, RZ, RZ, UR6 ;  /* 0x00000006ff1b7e24 */ /* 0x000fe2000f8e00ff */
[----:B------:R-:W-:Y:S01]  /*147e0*/  LOP3.LUT R6, R0, 0x80, RZ, 0xc0, !PT ;  /* 0x0000008000067812 */ /* 0x000fe200078ec0ff */
[----:B------:R-:W-:Y:S01]  /*147f0*/  IMAD.MOV.U32 R22, RZ, RZ, 0x1 ;  /* 0x00000001ff167424 */ /* 0x000fe200078e00ff */
[C---:B------:R-:W-:Y:S01]  /*14800*/  LOP3.LUT R7, R5.reuse, 0x60, R0, 0xf8, !PT ;  /* 0x0000006005077812 */ /* 0x040fe200078ef800 */
[----:B------:R-:W-:Y:S01]  /*14810*/  IMAD.MOV.U32 R29, RZ, RZ, RZ ;  /* 0x000000ffff1d7224 */ /* 0x000fe200078e00ff */
[----:B------:R-:W-:Y:S01]  /*14820*/  LOP3.LUT R5, R5, 0x40, R2, 0xf8, !PT ;  /* 0x0000004005057812 */ /* 0x000fe200078ef802 */
[----:B------:R-:W-:Y:S01]  /*14830*/  IMAD.MOV.U32 R19, RZ, RZ, RZ ;  /* 0x000000ffff137224 */ /* 0x000fe200078e00ff */
[----:B------:R-:W-:Y:S01]  /*14840*/  LOP3.LUT R3, R3, 0x30, R4, 0x78, !PT ;  /* 0x0000003003037812 */ /* 0x000fe200078e7804 */
[----:B0-----:R-:W-:Y:S01]  /*14850*/  ULEA UR4, UR5, UR4, 0x18 ;  /* 0x0000000405047291 */ /* 0x001fe2000f8ec03f */
[----:B------:R-:W-:Y:S01]  /*14860*/  LOP3.LUT R6, R6, 0x10, R23, 0xf8, !PT ;  /* 0x0000001006067812 */ /* 0x000fe200078ef817 */
[----:B------:R-:W-:Y:S01]  /*14870*/  ULOP3.LUT UR39, UR38, 0x1, URZ, 0xfc, !UPT ;  /* 0x0000000126277892 */ /* 0x000fe2000f8efc3f */
[----:B------:R-:W-:Y:S01]  /*14880*/  LOP3.LUT R5, R5, R8, RZ, 0xfc, !PT ;  /* 0x0000000805057212 */ /* 0x000fe200078efcff */
[----:B------:R-:W-:Y:S01]  /*14890*/  ULOP3.LUT UR45, UR38, 0x2, URZ, 0xfc, !UPT ;  /* 0x00000002262d7892 */ /* 0x000fe2000f8efc3f */
[----:B------:R-:W-:Y:S01]  /*148a0*/  LOP3.LUT R26, R3, 0x640, R26, 0xf8, !PT ;  /* 0x00000640031a7812 */ /* 0x000fe200078ef81a */
[----:B------:R-:W-:Y:S01]  /*148b0*/  IMAD.U32 R18, RZ, RZ, UR4 ;  /* 0x00000004ff127e24 */ /* 0x000fe2000f8e00ff */
[----:B------:R-:W-:Y:S01]  /*148c0*/  LOP3.LUT R6, R6, 0x10, R9, 0x78, !PT ;  /* 0x0000001006067812 */ /* 0x000fe200078e7809 */
[----:B------:R-:W-:Y:S01]  /*148d0*/  ULDC UR43, c[0x0][0xc] ;  /* 0x00000300002b7ab9 */ /* 0x000fe20000000800 */
[----:B------:R-:W-:Y:S01]  /*148e0*/  LOP3.LUT R7, R7, 0x100, R0, 0xf8, !PT ;  /* 0x0000010007077812 */ /* 0x000fe200078ef800 */
[----:B------:R-:W-:Y:S01]  /*148f0*/  IMAD.IADD R28, R18, 0x1, R5 ;  /* 0x00000001121c7824 */ /* 0x000fe200078e0205 */
[----:B------:R-:W-:Y:S01]  /*14900*/  SHF.R.U32.HI R3, RZ, 0x2, R10 ;  /* 0x00000002ff037819 */ /* 0x000fe2000001160a */
[----:B------:R-:W-:Y:S01]  /*14910*/  ULDC.64 UR50, c[0x0][0x198] ;  /* 0x0000660000327ab9 */ /* 0x000fe20000000a00 */
[----:B------:R-:W-:-:S02]  /*14920*/  LOP3.LUT R25, R7, R6, RZ, 0xfc, !PT ;  /* 0x0000000607197212 */ /* 0x000fc400078efcff */
[----:B------:R-:W-:-:S07]  /*14930*/  LOP3.LUT R0, R3, 0x60, R0, 0xf8, !PT ;  /* 0x0000006003007812 */ /* 0x000fce00078ef800 */
.L_x_786:
[----:B------:R-:W-:Y:S01]  /*14940*/  ULDC UR8, c[0x0][0xc60] ;  /* 0x0003180000087ab9 */ /* 0x000fe20000000800 */
[C---:B------:R-:W-:Y:S01]  /*14950*/  R2UR UR7, R27.reuse ;  /* 0x000000001b0772ca */ /* 0x040fe200000e0000 */
[----:B------:R-:W-:Y:S01]  /*14960*/  UISETP.NE.AND UP0, UPT, UR8, 0x1, UPT ;  /* 0x000000010800788c */ /* 0x000fe2000bf05270 */
[----:B------:R-:W-:-:S10]  /*14970*/  R2UR UR6, R27 ;  /* 0x000000001b0672ca */ /* 0x000fd400000e0000 */
        /* <DEDUP_REMOVED lines=9> */
[----:B01----:R-:W-:Y:S05]  /*14a10*/  @!P0 BRA `(.L_x_722) ;  /* 0x0000000000208947 */ /* 0x003fea0003800000 */
        /* <DEDUP_REMOVED lines=8> */
.L_x_722:
[----:B------:R-:W-:Y:S01]  /*14aa0*/  ULDC UR9, c[0x0][0xc54] ;  /* 0x0003150000097ab9 */ /* 0x000fe20000000800 */
[----:B------:R-:W-:Y:S01]  /*14ab0*/  UMOV UR6, UR8 ;  /* 0x0000000800067c82 */ /* 0x000fe20008000000 */
[----:B------:R-:W-:-:S11]  /*14ac0*/  UISETP.NE.AND UP0, UPT, UR9, 0x1, UPT ;  /* 0x000000010900788c */ /* 0x000fd6000bf05270 */
[----:B------:R-:W-:Y:S02]  /*14ad0*/  @UP0 ULDC.64 UR10, c[0x0][0xc58] ;  /* 0x00031600000a0ab9 */ /* 0x000fe40000000a00 */
[----:B------:R-:W-:-:S04]  /*14ae0*/  UIMAD.WIDE.U32 UR4, UR8, UR10, URZ ;  /* 0x0000000a080472a5 */ /* 0x000fc8000f8e003f */
[----:B------:R-:W-:-:S04]  /*14af0*/  @UP0 USHF.R.U32.HI UR6, URZ, UR11, UR5 ;  /* 0x0000000b3f060299 */ /* 0x000fc80008011605 */
[----:B------:R-:W-:-:S12]  /*14b00*/  UIMAD UR4, UR6, UR9, URZ ;  /* 0x00000009060472a4 */ /* 0x000fd8000f8e023f */
.L_x_723:
[----:B------:R-:W-:Y:S02]  /*14b10*/  UIADD3 UR4, UR8, -UR4, URZ ;  /* 0x8000000408047290 */ /* 0x000fe4000fffe03f */
[----:B------:R-:W-:Y:S01]  /*14b20*/  ULOP3.LUT UR5, URZ, UR6, URZ, 0x33, !UPT ;  /* 0x000000063f057292 */ /* 0x000fe2000f8e333f */
[----:B------:R-:W-:Y:S01]  /*14b30*/  ULDC UR14, c[0x0][0xc48] ;  /* 0x00031200000e7ab9 */ /* 0x000fe20000000800 */
[----:B------:R-:W-:Y:S01]  /*14b40*/  ULDC UR8, c[0x0][0x448] ;  /* 0x0001120000087ab9 */ /* 0x000fe20000000800 */
[----:B------:R-:W-:Y:S01]  /*14b50*/  ULDC UR42, c[0x0][0xc3c] ;  /* 0x00030f00002a7ab9 */ /* 0x000fe20000000800 */
[----:B------:R-:W-:Y:S02]  /*14b60*/  UISETP.NE.AND UP2, UPT, UR14, 0x1, UPT ;  /* 0x000000010e00788c */ /* 0x000fe4000bf45270 */
[----:B------:R-:W-:Y:S02]  /*14b70*/  UISETP.NE.AND UP1, UPT, UR8, 0x1, UPT ;  /* 0x000000010800788c */ /* 0x000fe4000bf25270 */
[----:B------:R-:W-:Y:S01]  /*14b80*/  UIADD3 UR42, UR5, UR42, URZ ;  /* 0x0000002a052a7290 */ /* 0x000fe2000fffe03f */
[----:B------:R-:W-:Y:S01]  /*14b90*/  ULDC.64 UR10, c[0x0][0x418] ;  /* 0x00010600000a7ab9 */ /* 0x000fe20000000a00 */
[----:B------:R-:W-:Y:S01]  /*14ba0*/  ULDC UR13, c[0x0][0xc54] ;  /* 0x00031500000d7ab9 */ /* 0x000fe20000000800 */
[----:B------:R-:W-:-:S02]  /*14bb0*/  UISETP.NE.U32.AND UP0, UPT, UR10, URZ, UPT ;  /* 0x0000003f0a00728c */ /* 0x000fc4000bf05070 */
[----:B------:R-:W-:Y:S02]  /*14bc0*/  UIMAD UR13, UR7, UR13, UR4 ;  /* 0x0000000d070d72a4 */ /* 0x000fe4000f8e0204 */
[----:B------:R-:W-:Y:S01]  /*14bd0*/  UIMAD UR42, UR42, 0xc0, URZ ;  /* 0x000000c02a2a78a4 */ /* 0x000fe2000f8e023f */
[----:B------:R-:W-:Y:S01]  /*14be0*/  ULDC.64 UR4, c[0x0][0x9e0] ;  /* 0x0002780000047ab9 */ /* 0x000fe20000000a00 */
[----:B------:R-:W-:Y:S02]  /*14bf0*/  UISETP.NE.AND.EX UP0, UPT, UR11, URZ, UPT, UP0 ;  /* 0x0000003f0b00728c */ /* 0x000fe4000bf05300 */
[----:B------:R-:W-:Y:S02]  /*14c00*/  UISETP.GE.AND UP3, UPT, UR5, 0x1, UPT ;  /* 0x000000010500788c */ /* 0x000fe4000bf66270 */
[----:B------:R-:W-:Y:S01]  /*14c10*/  UIADD3 UR12, UR42, 0xbf, URZ ;  /* 0x000000bf2a0c7890 */ /* 0x000fe2000fffe03f */
[----:B------:R-:W-:Y:S01]  /*14c20*/  ULDC UR10, c[0x0][0x424] ;  /* 0x00010900000a7ab9 */ /* 0x000fe20000000800 */
[----:B------:R-:W-:Y:S01]  /*14c30*/  ULDC UR6, c[0x0][0x288] ;  /* 0x0000a20000067ab9 */ /* 0x000fe20000000800 */
[----:B------:R-:W-:Y:S01]  /*14c40*/  @UP2 ULDC UR8, c[0x0][0xc4c] ;  /* 0x0003130000082ab9 */ /* 0x000fe20000000800 */
[----:B------:R-:W-:Y:S01]  /*14c50*/  @UP1 ULDC UR11, c[0x0][0x44c] ;  /* 0x00011300000b1ab9 */ /* 0x000fe20000000800 */
[----:B------:R-:W-:Y:S01]  /*14c60*/  USEL UR15, UR10, 0x1, UP0 ;  /* 0x000000010a0f7887 */ /* 0x000fe20008000000 */
[----:B------:R-:W-:Y:S01]  /*14c70*/  PLOP3.LUT P1, PT, PT, PT, UP3, 0x80, 0x0 ;  /* 0x000000000000781c */ /* 0x000fe20003f2f038 */
[----:B------:R-:W-:-:S02]  /*14c80*/  UIADD3 UR16, -UR6, 0x1, URZ ;  /* 0x0000000106107890 */ /* 0x000fc4000fffe13f */
[----:B------:R-:W-:Y:S02]  /*14c90*/  UIMAD.WIDE.U32 UR8, UR13, UR8, URZ ;  /* 0x000000080d0872a5 */ /* 0x000fe4000f8e003f */
[----:B------:R-:W-:Y:S01]  /*14ca0*/  UIMAD.WIDE.U32 UR10, UR12, UR11, URZ ;  /* 0x0000000b0c0a72a5 */ /* 0x000fe2000f8e003f */
[----:B------:R-:W-:Y:S01]  /*14cb0*/  ULDC UR7, c[0x0][0x2f0] ;  /* 0x0000bc0000077ab9 */ /* 0x000fe20000000800 */
[----:B------:R-:W-:Y:S01]  /*14cc0*/  @UP2 ULDC UR17, c[0x0][0xc50] ;  /* 0x0003140000112ab9 */ /* 0x000fe20000000800 */
[----:B------:R-:W-:Y:S01]  /*14cd0*/  @UP1 ULDC UR18, c[0x0][0x450] ;  /* 0x0001140000121ab9 */ /* 0x000fe20000000800 */
[----:B------:R-:W-:Y:S01]  /*14ce0*/  UMOV UR44, UR13 ;  /* 0x0000000d002c7c82 */ /* 0x000fe20008000000 */
[----:B------:R-:W-:Y:S02]  /*14cf0*/  UIMAD UR16, UR15, UR7, UR16 ;  /* 0x000000070f1072a4 */ /* 0x000fe4000f8e0210 */
[----:B------:R-:W-:Y:S02]  /*14d00*/  @UP2 USHF.R.U32.HI UR44, URZ, UR17, UR9 ;  /* 0x000000113f2c2299 */ /* 0x000fe40008011609 */
[----:B------:R-:W-:-:S02]  /*14d10*/  @UP1 USHF.R.U32.HI UR12, URZ, UR18, UR11 ;  /* 0x000000123f0c1299 */ /* 0x000fc4000801160b */
[----:B------:R-:W-:Y:S02]  /*14d20*/  UIADD3 UR36, -UR44, URZ, URZ ;  /* 0x0000003f2c247290 */ /* 0x000fe4000fffe13f */
[----:B------:R-:W-:Y:S02]  /*14d30*/  UIADD3 UR12, UR16, UR12, URZ ;  /* 0x0000000c100c7290 */ /* 0x000fe4000fffe03f */
[----:B------:R-:W-:Y:S02]  /*14d40*/  UIMAD UR36, UR14, UR36, UR13 ;  /* 0x000000240e2472a4 */ /* 0x000fe4000f8e020d */
[----:B------:R-:W-:Y:S01]  /*14d50*/  UIADD3 UR4, UR12, UR4, URZ ;  /* 0x000000040c047290 */ /* 0x000fe2000fffe03f */
[----:B------:R-:W-:Y:S11]  /*14d60*/  @!P1 BRA `(.L_x_724) ;  /* 0x0000000000449947 */ /* 0x000ff60003800000 */
        /* <DEDUP_REMOVED lines=10> */
.L_x_725:
[----:B------:R-:W-:-:S11]  /*14e10*/  UISETP.NE.AND UP0, UPT, UR5, 0x1, UPT ;  /* 0x000000010500788c */ /* 0x000fd6000bf05270 */
[----:B------:R-:W-:Y:S02]  /*14e20*/  @UP0 ULDC.64 UR12, c[0x0][0x9e8] ;  /* 0x00027a00000c0ab9 */ /* 0x000fe40000000a00 */
[----:B------:R-:W-:-:S04]  /*14e30*/  UIMAD.WIDE.U32 UR8, UR10, UR12, URZ ;  /* 0x0000000c0a0872a5 */ /* 0x000fc8000f8e003f */
[----:B------:R-:W-:-:S12]  /*14e40*/  @UP0 USHF.R.U32.HI UR10, URZ, UR13, UR9 ;  /* 0x0000000d3f0a0299 */ /* 0x000fd80008011609 */
.L_x_726:
[----:B------:R-:W-:-:S04]  /*14e50*/  UIMAD UR10, UR10, UR5, UR5 ;  /* 0x000000050a0a72a4 */ /* 0x000fc8000f8e0205 */
[----:B------:R-:W-:-:S04]  /*14e60*/  UISETP.LT.AND UP0, UPT, UR4, UR10, UPT ;  /* 0x0000000a0400728c */ /* 0x000fc8000bf01270 */
[----:B------:R-:W-:-:S12]  /*14e70*/  USEL UR4, UR4, UR10, UP0 ;  /* 0x0000000a04047287 */ /* 0x000fd80008000000 */
.L_x_724:
[----:B------:R-:W-:Y:S02]  /*14e80*/  UIMAD UR8, UR15, UR7, 0x9f ;  /* 0x0000009f0f0874a4 */ /* 0x000fe4000f8e0207 */
[----:B------:R-:W-:Y:S02]  /*14e90*/  UIADD3 UR10, UR4, 0x9f, URZ ;  /* 0x0000009f040a7890 */ /* 0x000fe4000fffe03f */
[----:B------:R-:W-:Y:S02]  /*14ea0*/  UIMAD.WIDE UR8, UR8, 0x66666667, URZ ;  /* 0x66666667080878a5 */ /* 0x000fe4000f8e023f */
[----:B------:R-:W-:Y:S01]  /*14eb0*/  UIMAD.WIDE UR10, UR10, 0x66666667, URZ ;  /* 0x666666670a0a78a5 */ /* 0x000fe2000f8e023f */
[----:B------:R-:W-:Y:S01]  /*14ec0*/  @UP1 ULDC UR12, c[0x0][0x44c] ;  /* 0x00011300000c1ab9 */ /* 0x000fe20000000800 */
[----:B------:R-:W-:Y:S02]  /*14ed0*/  UIMAD UR7, UR15, UR7, -UR6 ;  /* 0x000000070f0772a4 */ /* 0x000fe4000f8e0a06 */
[----:B------:R-:W-:-:S02]  /*14ee0*/  UIMAD.WIDE.U32 UR12, UR42, UR12, URZ ;  /* 0x0000000c2a0c72a5 */ /* 0x000fc4000f8e003f */
[----:B------:R-:W-:Y:S02]  /*14ef0*/  USHF.R.U32.HI UR6, URZ, 0x1f, UR9 ;  /* 0x0000001f3f067899 */ /* 0x000fe40008011609 */
[----:B------:R-:W-:Y:S01]  /*14f00*/  USHF.R.U32.HI UR4, URZ, 0x1f, UR11 ;  /* 0x0000001f3f047899 */ /* 0x000fe2000801160b */
[----:B------:R-:W-:Y:S01]  /*14f10*/  @UP1 ULDC UR16, c[0x0][0x450] ;  /* 0x0001140000101ab9 */ /* 0x000fe20000000800 */
[----:B------:R-:W-:Y:S01]  /*14f20*/  UMOV UR14, UR42 ;  /* 0x0000002a000e7c82 */ /* 0x000fe20008000000 */
[----:B------:R-:W-:Y:S02]  /*14f30*/  @UP1 USHF.R.U32.HI UR14, URZ, UR16, UR13 ;  /* 0x000000103f0e1299 */ /* 0x000fe4000801160d */
[----:B------:R-:W-:Y:S02]  /*14f40*/  ULEA.HI.SX32 UR9, UR9, UR6, 0x1a ;  /* 0x0000000609097291 */ /* 0x000fe4000f8fd23f */
[----:B------:R-:W-:Y:S02]  /*14f50*/  ULEA.HI.SX32 UR4, UR11, UR4, 0x1a ;  /* 0x000000040b047291 */ /* 0x000fe4000f8fd23f */
[----:B------:R-:W-:-:S02]  /*14f60*/  UIADD3 UR6, UR7, UR14, URZ ;  /* 0x0000000e07067290 */ /* 0x000fc4000fffe03f */
[----:B------:R-:W-:Y:S01]  /*14f70*/  UISETP.LT.AND UP0, UPT, UR9, UR4, UPT ;  /* 0x000000040900728c */ /* 0x000fe2000bf01270 */
[----:B------:R-:W-:Y:S02]  /*14f80*/  ULDC UR8, c[0x0][0x9dc] ;  /* 0x0002770000087ab9 */ /* 0x000fe40000000800 */
[----:B------:R-:W-:Y:S02]  /*14f90*/  UIADD3 UR8, UR6, -UR8, URZ ;  /* 0x8000000806087290 */ /* 0x000fe4000fffe03f */
[----:B------:R-:W-:Y:S01]  /*14fa0*/  USEL UR41, UR9, UR4, UP0 ;  /* 0x0000000409297287 */ /* 0x000fe20008000000 */
[----:B------:R-:W-:Y:S11]  /*14fb0*/  @!P1 BRA `(.L_x_727) ;  /* 0x0000000000489947 */ /* 0x000ff60003800000 */
[----:B------:R-:W-:Y:S02]  /*14fc0*/  UMOV UR4, UR6 ;  /* 0x0000000600047c82 */ /* 0x000fe40008000000 */
        /* <DEDUP_REMOVED lines=10> */
.L_x_728:
[----:B------:R-:W-:-:S11]  /*15070*/  UISETP.NE.AND UP0, UPT, UR5, 0x1, UPT ;  /* 0x000000010500788c */ /* 0x000fd6000bf05270 */
[----:B------:R-:W-:Y:S02]  /*15080*/  @UP0 ULDC.64 UR10, c[0x0][0x9e8] ;  /* 0x00027a00000a0ab9 */ /* 0x000fe40000000a00 */
[----:B------:R-:W-:-:S04]  /*15090*/  UIMAD.WIDE.U32 UR6, UR4, UR10, URZ ;  /* 0x0000000a040672a5 */ /* 0x000fc8000f8e003f */
[----:B------:R-:W-:-:S12]  /*150a0*/  @UP0 USHF.R.U32.HI UR4, URZ, UR11, UR7 ;  /* 0x0000000b3f040299 */ /* 0x000fd80008011607 */
.L_x_729:
[----:B------:R-:W-:-:S04]  /*150b0*/  UIMAD UR4, UR4, UR5, URZ ;  /* 0x00000005040472a4 */ /* 0x000fc8000f8e023f */
[----:B------:R-:W-:-:S04]  /*150c0*/  UISETP.LT.AND UP0, UPT, UR8, UR4, UPT ;  /* 0x000000040800728c */ /* 0x000fc8000bf01270 */
[----:B------:R-:W-:-:S12]  /*150d0*/  USEL UR8, UR8, UR4, !UP0 ;  /* 0x0000000408087287 */ /* 0x000fd8000c000000 */
.L_x_727:
[----:B------:R-:W-:Y:S01]  /*150e0*/  UIMAD.WIDE UR4, UR8, 0x66666667, URZ ;  /* 0x66666667080478a5 */ /* 0x000fe2000f8e023f */
[----:B------:R-:W-:Y:S03]  /*150f0*/  BSSY B7, `(.L_x_730) ;  /* 0x000029a000077945 */ /* 0x000fe60003800000 */
[----:B------:R-:W-:-:S04]  /*15100*/  USHF.R.U32.HI UR4, URZ, 0x1f, UR5 ;  /* 0x0000001f3f047899 */ /* 0x000fc80008011605 */
[----:B------:R-:W-:-:S04]  /*15110*/  ULEA.HI.SX32 UR4, UR5, UR4, 0x1a ;  /* 0x0000000405047291 */ /* 0x000fc8000f8fd23f */
[----:B------:R-:W-:-:S04]  /*15120*/  UISETP.LT.AND UP0, UPT, URZ, UR4, UPT ;  /* 0x000000043f00728c */ /* 0x000fc8000bf01270 */
[----:B------:R-:W-:-:S04]  /*15130*/  USEL UR40, URZ, UR4, !UP0 ;  /* 0x000000043f287287 */ /* 0x000fc8000c000000 */
[----:B------:R-:W-:-:S06]  /*15140*/  UISETP.GT.AND UP0, UPT, UR41, UR40, UPT ;  /* 0x000000282900728c */ /* 0x000fcc000bf04270 */
[----:B------:R-:W-:-:S13]  /*15150*/  PLOP3.LUT P0, PT, PT, PT, UP0, 0x80, 0x0 ;  /* 0x000000000000781c */ /* 0x000fda0003f0f008 */
        /* <DEDUP_REMOVED lines=18> */
.L_x_731:
        /* <DEDUP_REMOVED lines=8> */
[----:B------:R-:W-:Y:S02]  /*15300*/  IMAD.U32 R4, RZ, RZ, UR6 ;  /* 0x00000006ff047e24 */ /* 0x000fe4000f8e00ff */
[----:B------:R-:W0:Y:S01]  /*15310*/  LDC.64 R2, c[0x4][R2] ;  /* 0x0100000002027b82 */ /* 0x000e220000000a00 */
[----:B------:R-:W-:Y:S02]  /*15320*/  IMAD.U32 R5, RZ, RZ, UR7 ;  /* 0x00000007ff057e24 */ /* 0x000fe4000f8e00ff */
[----:B------:R-:W-:Y:S02]  /*15330*/  IMAD.U32 R6, RZ, RZ, UR8 ;  /* 0x00000008ff067e24 */ /* 0x000fe4000f8e00ff */
[----:B------:R-:W-:-:S02]  /*15340*/  IMAD.U32 R7, RZ, RZ, UR9 ;  /* 0x00000009ff077e24 */ /* 0x000fc4000f8e00ff */
[----:B------:R-:W-:Y:S02]  /*15350*/  IMAD.U32 R10, RZ, RZ, UR4 ;  /* 0x00000004ff0a7e24 */ /* 0x000fe4000f8e00ff */
[----:B------:R-:W-:Y:S02]  /*15360*/  IMAD.U32 R11, RZ, RZ, UR5 ;  /* 0x00000005ff0b7e24 */ /* 0x000fe4000f8e00ff */
[----:B------:R-:W-:Y:S02]  /*15370*/  IMAD.MOV.U32 R8, RZ, RZ, 0x70 ;  /* 0x00000070ff087424 */ /* 0x000fe400078e00ff */
[----:B------:R-:W-:Y:S02]  /*15380*/  IMAD.MOV.U32 R12, RZ, RZ, 0x1 ;  /* 0x00000001ff0c7424 */ /* 0x000fe400078e00ff */
[----:B------:R-:W-:-:S07]  /*15390*/  IMAD.MOV.U32 R13, RZ, RZ, RZ ;  /* 0x000000ffff0d7224 */ /* 0x000fce00078e00ff */
[----:B------:R-:W-:-:S07]  /*153a0*/  LEPC R20, `(.L_x_734) ;  /* 0x000000001014794e */ /* 0x000fce0000000000 */
[----:B0-----:R-:W-:Y:S05]  /*153b0*/  CALL.ABS.NOINC R2 ;  /* 0x0000000002007343 */ /* 0x001fea0003c00000 */
.L_x_734:
[----:B------:R-:W-:Y:S05]  /*153c0*/  BSYNC B6 ;  /* 0x0000000000067941 */ /* 0x000fea0003800000 */
.L_x_733:
[----:B------:R-:W-:Y:S01]  /*153d0*/  VIADD R0, R18, 0x6000 ;  /* 0x0000600012007836 */ /* 0x000fe20000000000 */
[----:B------:R-:W-:Y:S01]  /*153e0*/  LOP3.LUT R16, R16, 0xfffffffe, RZ, 0xc0, !PT ;  /* 0xfffffffe10107812 */ /* 0x000fe200078ec0ff */
[----:B------:R-:W-:Y:S03]  /*153f0*/  BSSY B6, `(.L_x_735) ;  /* 0x0000014000067945 */ /* 0x000fe60003800000 */
[----:B------:R-:W-:-:S13]  /*15400*/  LOP3.LUT P0, RZ, R0, 0x1bf, RZ, 0xc0, !PT ;  /* 0x000001bf00ff7812 */ /* 0x000fda000780c0ff */
[----:B------:R-:W-:Y:S01]  /*15410*/  @P0 LOP3.LUT R16, R16, 0x1, RZ, 0xfc, !PT ;  /* 0x0000000110100812 */ /* 0x000fe200078efcff */
[----:B------:R-:W-:Y:S06]  /*15420*/  @!P0 BRA `(.L_x_736) ;  /* 0x0000000000408947 */ /* 0x000fec0003800000 */
        /* <DEDUP_REMOVED lines=16> */
.L_x_736:
[----:B------:R-:W-:Y:S05]  /*15530*/  BSYNC B6 ;  /* 0x0000000000067941 */ /* 0x000fea0003800000 */
.L_x_735:
        /* <DEDUP_REMOVED lines=20> */
.L_x_738:
[----:B------:R-:W-:Y:S05]  /*15680*/  BSYNC B6 ;  /* 0x0000000000067941 */ /* 0x000fea0003800000 */
.L_x_737:
[----:B------:R-:W-:Y:S01]  /*15690*/  LOP3.LUT P6, RZ, R16, 0x1, RZ, 0xc0, !PT ;  /* 0x0000000110ff7812 */ /* 0x000fe200078cc0ff */
[----:B------:R-:W-:-:S12]  /*156a0*/  BSSY B6, `(.L_x_739) ;  /* 0x0000012000067945 */ /* 0x000fd80003800000 */
        /* <DEDUP_REMOVED lines=17> */
.L_x_740:
[----:B------:R-:W-:Y:S05]  /*157c0*/  BSYNC B6 ;  /* 0x0000000000067941 */ /* 0x000fea0003800000 */
.L_x_739:
[----:B------:R-:W-:Y:S01]  /*157d0*/  ULDC.64 UR4, c[0x0][0x9f8] ;  /* 0x00027e0000047ab9 */ /* 0x000fe20000000a00 */
[----:B------:R-:W-:Y:S01]  /*157e0*/  IMAD.U32 R23, RZ, RZ, UR44 ;  /* 0x0000002cff177e24 */ /* 0x000fe2000f8e00ff */
[----:B------:R-:W-:-:S04]  /*157f0*/  UISETP.NE.U32.AND UP0, UPT, UR4, URZ, UPT ;  /* 0x0000003f0400728c */ /* 0x000fc8000bf05070 */
[----:B------:R-:W-:-:S06]  /*15800*/  UISETP.NE.AND.EX UP0, UPT, UR5, URZ, UPT, UP0 ;  /* 0x0000003f0500728c */ /* 0x000fcc000bf05300 */
[----:B------:R-:W-:-:S05]  /*15810*/  PLOP3.LUT P0, PT, PT, PT, UP0, 0x80, 0x0 ;  /* 0x000000000000781c */ /* 0x000fca0003f0f008 */
[----:B------:R-:W-:Y:S02]  /*15820*/  @UP0 ULDC.64 UR4, c[0x0][0x9f8] ;  /* 0x00027e0000040ab9 */ /* 0x000fe40000000a00 */
[----:B------:R-:W-:-:S06]  /*15830*/  @UP0 UIMAD.WIDE UR4, UR44, 0x4, UR4 ;  /* 0x000000042c0408a5 */ /* 0x000fcc000f8e0204 */
[----:B------:R-:W-:Y:S02]  /*15840*/  IMAD.U32 R2, RZ, RZ, UR4 ;  /* 0x00000004ff027e24 */ /* 0x000fe4000f8e00ff */
[----:B------:R-:W-:-:S05]  /*15850*/  IMAD.U32 R3, RZ, RZ, UR5 ;  /* 0x00000005ff037e24 */ /* 0x000fca000f8e00ff */
[----:B------:R0:W2:Y:S01]  /*15860*/  @P0 LDG.E R23, desc[UR48][R2.64] ;  /* 0x0000003002170981 */ /* 0x0000a2000c1e1900 */
[----:B------:R-:W-:Y:S01]  /*15870*/  UMOV UR4, 0xffffffff ;  /* 0xffffffff00047882 */ /* 0x000fe20000000000 */
[----:B------:R-:W-:Y:S01]  /*15880*/  LOP3.LUT R16, R16, 0xfffffffe, RZ, 0xc0, !PT ;  /* 0xfffffffe10107812 */ /* 0x000fe200078ec0ff */
[----:B------:R-:W1:Y:S01]  /*15890*/  S2R R20, SR_TID.X ;  /* 0x0000000000147919 */ /* 0x000e620000002100 */
[----:B0-----:R-:W0:Y:S02]  /*158a0*/  LDC.64 R2, c[0x0][0x418] ;  /* 0x00010600ff027b82 */ /* 0x001e240000000a00 */
[----:B0-----:R-:W-:Y:S02]  /*158b0*/  ISETP.NE.U32.AND P0, PT, R2, RZ, PT ;  /* 0x000000ff0200720c */ /* 0x001fe40003f05070 */
[----:B-1----:R-:W-:Y:S02]  /*158c0*/  SHF.R.U32.HI R20, RZ, 0x5, R20 ;  /* 0x00000005ff147819 */ /* 0x002fe40000011614 */
[----:B------:R-:W-:-:S02]  /*158d0*/  ISETP.NE.AND.EX P1, PT, R3, RZ, PT, P0 ;  /* 0x000000ff0300720c */ /* 0x000fc40003f25300 */
[----:B------:R-:W-:-:S11]  /*158e0*/  LOP3.LUT R20, R20, 0x3, RZ, 0xc0, !PT ;  /* 0x0000000314147812 */ /* 0x000fd600078ec0ff */
[----:B------:R-:W-:Y:S02]  /*158f0*/  @P1 LOP3.LUT R16, R16, 0x1, RZ, 0xfc, !PT ;  /* 0x0000000110101812 */ /* 0x000fe400078efcff */
[----:B--2---:R-:W-:Y:S02]  /*15900*/  SHF.R.S32.HI R24, RZ, 0x1f, R23 ;  /* 0x0000001fff187819 */ /* 0x004fe40000011417 */
[----:B------:R-:W-:Y:S01]  /*15910*/  SEL R17, R23, RZ, !P1 ;  /* 0x000000ff17117207 */ /* 0x000fe20004800000 */
[----:B------:R-:W-:Y:S06]  /*15920*/  BRA.DIV UR4, `(.L_x_741) ;  /* 0x0000002a04847947 */ /* 0x000fec000b800000 */
[----:B------:R0:W1:Y:S02]  /*15930*/  SHFL.IDX PT, R14, R20, RZ, 0x1f ;  /* 0x00001fff140e7589 */ /* 0x00006400000e0000 */
.L_x_805:
        /* <DEDUP_REMOVED lines=10> */
.L_x_808:
        /* <DEDUP_REMOVED lines=21> */
.L_x_744:
[----:B------:R-:W-:Y:S01]  /*15b30*/  IMAD R5, R19, 0x8, R18 ;  /* 0x0000000813057824 */ /* 0x000fe200078e0212 */
[----:B-1----:R-:W-:Y:S01]  /*15b40*/  SHF.L.U32 R2, R22, 0x1f, RZ ;  /* 0x0000001f16027819 */ /* 0x002fe200000006ff */
[----:B------:R-:W1:Y:S03]  /*15b50*/  S2R R3, SR_TID.X ;  /* 0x0000000000037919 */ /* 0x000e660000002100 */
[----:B------:R-:W2:Y:S01]  /*15b60*/  SYNCS.PHASECHK.TRANS64.TRYWAIT P1, [R5+URZ+0x13280], R2 ;  /* 0x01328002050075a7 */ /* 0x000ea2000802017f */
[----:B-1----:R-:W-:-:S04]  /*15b70*/  LOP3.LUT R3, R3, 0x7f, RZ, 0xc0, !PT ;  /* 0x0000007f03037812 */ /* 0x002fc800078ec0ff */
[----:B------:R-:W-:Y:S01]  /*15b80*/  ISETP.NE.AND P0, PT, R3, RZ, PT ;  /* 0x000000ff0300720c */ /* 0x000fe20003f05270 */
[----:B--2---:R-:W-:-:S12]  /*15b90*/  @!P1 BRA `(.L_x_745) ;  /* 0x0000002800289947 */ /* 0x004fd80003800000 */
.L_x_809:
[----:B------:R-:W-:Y:S05]  /*15ba0*/  @P0 BRA `(.L_x_746) ;  /* 0x00000000001c0947 */ /* 0x000fea0003800000 */
[----:B------:R-:W2:Y:S01]  /*15bb0*/  S2R R4, SR_TID.X ;  /* 0x0000000000047919 */ /* 0x000ea20000002100 */
[----:B------:R-:W-:-:S04]  /*15bc0*/  IMAD.MOV.U32 R3, RZ, RZ, 0x2800 ;  /* 0x00002800ff037424 */ /* 0x000fc800078e00ff */
[----:B------:R3:W-:Y:S01]  /*15bd0*/  SYNCS.ARRIVE.TRANS64 RZ, [R5+URZ+0x13270], R3 ;  /* 0x0132700305ff79a7 */ /* 0x0007e2000800003f */
[----:B--2---:R-:W-:-:S04]  /*15be0*/  LOP3.LUT R4, R4, 0x1f, RZ, 0xc0, !PT ;  /* 0x0000001f04047812 */ /* 0x004fc800078ec0ff */
[----:B------:R-:W-:-:S13]  /*15bf0*/  ISETP.NE.AND P1, PT, R4, RZ, PT ;  /* 0x000000ff0400720c */ /* 0x000fda0003f25270 */
[----:B---3--:R-:W-:Y:S05]  /*15c00*/  @!P1 BRA `(.L_x_746) ;  /* 0x0000000000049947 */ /* 0x008fea0003800000 */
[----:B------:R-:W-:Y:S01]  /*15c10*/  BPT.TRAP 0x1 ;  /* 0x000000040000795c */ /* 0x000fe20000300000 */
.L_x_746:
[----:B------:R-:W-:Y:S01]  /*15c20*/  IMAD R3, R19, 0x2800, R18 ;  /* 0x0000280013037824 */ /* 0x000fe200078e0212 */
[----:B------:R-:W-:Y:S01]  /*15c30*/  R2UR UR33, R5 ;  /* 0x00000000052172ca */ /* 0x000fe200000e0000 */
[----:B------:R-:W-:Y:S01]  /*15c40*/  IMAD R0, R0, 0xa0, RZ ;  /* 0x000000a000007824 */ /* 0x000fe200078e02ff */
[----:B-----5:R-:W-:Y:S01]  /*15c50*/  R2UR UR37, R17 ;  /* 0x00000000112572ca */ /* 0x020fe200000e0000 */
[----:B------:R-:W-:Y:S01]  /*15c60*/  UIADD3 UR4, UP0, UR50, 0x470, URZ ;  /* 0x0000047032047890 */ /* 0x000fe2000ff1e03f */
[----:B------:R-:W-:Y:S01]  /*15c70*/  R2UR UR32, R3 ;  /* 0x00000000032072ca */ /* 0x000fe200000e0000 */
[----:B------:R-:W-:Y:S01]  /*15c80*/  UMOV UR6, 0x0 ;  /* 0x0000000000067882 */ /* 0x000fe20000000000 */
[----:B------:R-:W-:Y:S01]  /*15c90*/  R2UR UR35, R0 ;  /* 0x00000000002372ca */ /* 0x000fe200000e0000 */
[----:B------:R-:W-:Y:S01]  /*15ca0*/  UIADD3.X UR5, URZ, UR51, URZ, UP0, !UPT ;  /* 0x000000333f057290 */ /* 0x000fe200087fe43f */
[----:B------:R-:W-:Y:S01]  /*15cb0*/  UMOV UR7, 0x14f00000 ;  /* 0x14f0000000077882 */ /* 0x000fe20000000000 */
[----:B------:R-:W-:-:S04]  /*15cc0*/  UMOV UR34, URZ ;  /* 0x0000003f00227c82 */ /* 0x000fc80008000000 */
[----:B------:R-:W-:-:S04]  /*15cd0*/  UIADD3 UR33, UR33, 0x13270, URZ ;  /* 0x0001327021217890 */ /* 0x000fc8000fffe03f */
[----:B------:R-:W-:-:S09]  /*15ce0*/  UIADD3 UR32, UR32, 0x6000, URZ ;  /* 0x0000600020207890 */ /* 0x000fd2000fffe03f */
[----:B------:R2:W-:Y:S01]  /*15cf0*/  UTMALDG.4D [UR32], [UR4], desc[UR6] ;  /* 0x00000620040075b4 */ /* 0x0005e20008019000 */
[----:B------:R-:W3:Y:S02]  /*15d00*/  SYNCS.PHASECHK.TRANS64.TRYWAIT P1, [R5+URZ+0x13240], R2 ;  /* 0x01324002050075a7 */ /* 0x000ee4000802017f */
[----:B--23--:R-:W-:Y:S05]  /*15d10*/  @!P1 BRA `(.L_x_747) ;  /* 0x0000002400dc9947 */ /* 0x00cfea0003800000 */
.L_x_810:
        /* <DEDUP_REMOVED lines=8> */
.L_x_748:
        /* <DEDUP_REMOVED lines=17> */
.L_x_742:
[----:B------:R-:W-:Y:S05]  /*15eb0*/  WARPSYNC.ALL ;  /* 0x0000000000007948 */ /* 0x000fea0003800000 */
[----:B------:R-:W-:Y:S01]  /*15ec0*/  VIADD R0, R18, 0xb000 ;  /* 0x0000b00012007836 */ /* 0x000fe20000000000 */
[----:B------:R-:W-:Y:S01]  /*15ed0*/  USHF.R.S32.HI UR4, URZ, 0x1f, UR36 ;  /* 0x0000001f3f047899 */ /* 0x000fe20008011424 */
[----:B------:R-:W-:Y:S01]  /*15ee0*/  BAR.SYNC.DEFER_BLOCKING 0x8, 0x200 ;  /* 0x0208000000007b1d */ /* 0x000fe20000010000 */
[----:B------:R-:W-:Y:S02]  /*15ef0*/  USHF.R.S32.HI UR37, URZ, 0x1f, UR44 ;  /* 0x0000001f3f257899 */ /* 0x000fe4000801142c */
[----:B------:R-:W-:-:S03]  /*15f00*/  LOP3.LUT P0, RZ, R0, 0x1bf, RZ, 0xc0, !PT ;  /* 0x000001bf00ff7812 */ /* 0x000fc6000780c0ff */
[----:B------:R-:W-:Y:S01]  /*15f10*/  ULDC.64 UR6, c[0x0][0x2d8] ;  /* 0x0000b60000067ab9 */ /* 0x000fe20000000a00 */
[----:B------:R-:W-:Y:S01]  /*15f20*/  BSSY B6, `(.L_x_749) ;  /* 0x0000016000067945 */ /* 0x000fe20003800000 */
[----:B------:R-:W-:Y:S02]  /*15f30*/  UIMAD UR4, UR4, UR6, URZ ;  /* 0x00000006040472a4 */ /* 0x000fe4000f8e023f */
[----:B------:R-:W-:Y:S02]  /*15f40*/  UIMAD.WIDE.U32 UR52, UR36, UR6, URZ ;  /* 0x00000006243472a5 */ /* 0x000fe4000f8e003f */
[----:B------:R-:W-:-:S04]  /*15f50*/  UIMAD UR4, UR36, UR7, UR4 ;  /* 0x00000007240472a4 */ /* 0x000fc8000f8e0204 */
[----:B------:R-:W-:Y:S01]  /*15f60*/  UIADD3 UR47, UR53, UR4, URZ ;  /* 0x00000004352f7290 */ /* 0x000fe2000fffe03f */
[----:B------:R-:W-:Y:S11]  /*15f70*/  @!P0 BRA `(.L_x_750) ;  /* 0x0000000000408947 */ /* 0x000ff60003800000 */
[----:B-12---:R-:W-:Y:S01]  /*15f80*/  MOV R2, 0x0 ;  /* 0x0000000000027802 */ /* 0x006fe20000000f00 */
[----:B------:R-:W-:Y:S01]  /*15f90*/  ULDC.64 UR6, c[0x4][0x98] ;  /* 0x0100260000067ab9 */ /* 0x000fe20000000a00 */
[----:B------:R-:W-:Y:S01]  /*15fa0*/  ULDC.64 UR8, c[0x4][0xa0] ;  /* 0x0100280000087ab9 */ /* 0x000fe20000000a00 */
[----:B------:R-:W-:Y:S01]  /*15fb0*/  ULDC.64 UR4, c[0x4][0x28] ;  /* 0x01000a0000047ab9 */ /* 0x000fe20000000a00 */
[----:B------:R-:W-:Y:S02]  /*15fc0*/  IMAD.U32 R4, RZ, RZ, UR6 ;  /* 0x00000006ff047e24 */ /* 0x000fe4000f8e00ff */
[----:B------:R-:W1:Y:S01]  /*15fd0*/  LDC.64 R2, c[0x4][R2] ;  /* 0x0100000002027b82 */ /* 0x000e620000000a00 */
        /* <DEDUP_REMOVED lines=8> */
[----:B0-----:R-:W-:-:S07]  /*16060*/  LEPC R20, `(.L_x_750) ;  /* 0x000000001014794e */ /* 0x001fce0000000000 */
[----:B-1----:R-:W-:Y:S05]  /*16070*/  CALL.ABS.NOINC R2 ;  /* 0x0000000002007343 */ /* 0x002fea0003c00000 */
.L_x_750:
[----:B------:R-:W-:Y:S05]  /*16080*/  BSYNC B6 ;  /* 0x0000000000067941 */ /* 0x000fea0003800000 */
.L_x_749:
[----:B0-----:R-:W0:Y:S01]  /*16090*/  S2R R20, SR_TID.X ;  /* 0x0000000000147919 */ /* 0x001e220000002100 */
[----:B------:R-:W3:Y:S01]  /*160a0*/  LDC R7, c[0x0][0x448] ;  /* 0x00011200ff077b82 */ /* 0x000ee20000000800 */
[----:B------:R-:W-:Y:S01]  /*160b0*/  ULDC.64 UR8, c[0x0][0x2e0] ;  /* 0x0000b80000087ab9 */ /* 0x000fe20000000a00 */
[----:B------:R-:W-:Y:S01]  /*160c0*/  UMOV UR46, UR52 ;  /* 0x00000034002e7c82 */ /* 0x000fe20008000000 */
[----:B------:R-:W-:Y:S02]  /*160d0*/  UIMAD UR6, UR37, UR8, URZ ;  /* 0x00000008250672a4 */ /* 0x000fe4000f8e023f */
[----:B------:R-:W-:Y:S02]  /*160e0*/  UIMAD.WIDE.U32 UR4, UR44, UR8, UR46 ;  /* 0x000000082c0472a5 */ /* 0x000fe4000f8e002e */
[----:B------:R-:W-:-:S03]  /*160f0*/  UIMAD UR6, UR44, UR9, UR6 ;  /* 0x000000092c0672a4 */ /* 0x000fc6000f8e0206 */
[----:B------:R-:W-:Y:S01]  /*16100*/  ULDC.64 UR8, c[0x0][0x2d0] ;  /* 0x0000b40000087ab9 */ /* 0x000fe20000000a00 */
[----:B------:R-:W-:Y:S01]  /*16110*/  UIADD3 UR6, UR5, UR6, URZ ;  /* 0x0000000605067290 */ /* 0x000fe2000fffe03f */
[----:B------:R-:W-:-:S04]  /*16120*/  IMAD.U32 R4, RZ, RZ, UR4 ;  /* 0x00000004ff047e24 */ /* 0x000fc8000f8e00ff */
[----:B-12---:R-:W-:Y:S01]  /*16130*/  IMAD.MOV.U32 R2, RZ, RZ, R4 ;  /* 0x000000ffff027224 */ /* 0x006fe200078e0004 */
[----:B---3--:R-:W-:Y:S02]  /*16140*/  ISETP.NE.AND P1, PT, R7, 0x1, PT ;  /* 0x000000010700780c */ /* 0x008fe40003f25270 */
[----:B0-----:R-:W-:-:S04]  /*16150*/  LOP3.LUT R20, R20, 0x7f, RZ, 0xc0, !PT ;  /* 0x0000007f14147812 */ /* 0x001fc800078ec0ff */
[----:B------:R-:W-:Y:S02]  /*16160*/  SHF.R.U32.HI R21, RZ, 0x2, R20 ;  /* 0x00000002ff157819 */ /* 0x000fe40000011614 */
[----:B------:R-:W0:Y:S05]  /*16170*/  S2R R20, SR_TID.X ;  /* 0x0000000000147919 */ /* 0x000e2a0000002100 */
[----:B------:R-:W1:Y:S08]  /*16180*/  @P1 LDC R3, c[0x0][0x44c] ;  /* 0x00011300ff031b82 */ /* 0x000e700000000800 */
[----:B------:R-:W2:Y:S01]  /*16190*/  @P1 LDC R5, c[0x0][0x450] ;  /* 0x00011400ff051b82 */ /* 0x000ea20000000800 */
[----:B0-----:R-:W-:-:S05]  /*161a0*/  IMAD.SHL.U32 R20, R20, 0x20, RZ ;  /* 0x0000002014147824 */ /* 0x001fca00078e00ff */
[----:B------:R-:W-:Y:S02]  /*161b0*/  LOP3.LUT R20, R21, 0x60, R20, 0xf8, !PT ;  /* 0x0000006015147812 */ /* 0x000fe400078ef814 */
[----:B------:R-:W0:Y:S03]  /*161c0*/  S2R R21, SR_TID.X ;  /* 0x0000000000157919 */ /* 0x000e260000002100 */
[----:B------:R-:W-:Y:S02]  /*161d0*/  VIADD R6, R20, UR42 ;  /* 0x0000002a14067c36 */ /* 0x000fe40008000000 */
[----:B------:R-:W3:Y:S02]  /*161e0*/  S2R R20, SR_TID.X ;  /* 0x0000000000147919 */ /* 0x000ee40000002100 */
[----:B-1----:R-:W-:-:S04]  /*161f0*/  @P1 IMAD.HI.U32 R0, R6, R3, RZ ;  /* 0x0000000306001227 */ /* 0x002fc800078e00ff */
[----:B------:R-:W-:Y:S01]  /*16200*/  IMAD.MOV.U32 R9, RZ, RZ, R6 ;  /* 0x000000ffff097224 */ /* 0x000fe200078e0006 */
[----:B--2---:R-:W-:Y:S01]  /*16210*/  @P1 SHF.R.U32.HI R9, RZ, R5, R0 ;  /* 0x00000005ff091219 */ /* 0x004fe20000011600 */
[----:B------:R-:W-:Y:S01]  /*16220*/  IMAD.U32 R3, RZ, RZ, UR6 ;  /* 0x00000006ff037e24 */ /* 0x000fe2000f8e00ff */
[----:B------:R-:W-:Y:S01]  /*16230*/  ULDC.64 UR6, c[0x0][0x280] ;  /* 0x0000a00000067ab9 */ /* 0x000fe20000000a00 */
[----:B------:R-:W-:Y:S01]  /*16240*/  IMAD.U32 R5, RZ, RZ, UR5 ;  /* 0x00000005ff057e24 */ /* 0x000fe2000f8e00ff */
[----:B------:R-:W-:Y:S01]  /*16250*/  SHF.R.S32.HI R0, RZ, 0x1f, R9 ;  /* 0x0000001fff007819 */ /* 0x000fe20000011409 */
[----:B------:R-:W-:Y:S01]  /*16260*/  IMAD.WIDE.U32 R4, R9, UR8, R2 ;  /* 0x0000000809047c25 */ /* 0x000fe2000f8e0002 */
[----:B------:R-:W-:-:S03]  /*16270*/  ULDC.64 UR4, c[0x0][0x2c8] ;  /* 0x0000b20000047ab9 */ /* 0x000fc60000000a00 */
[----:B------:R-:W-:-:S04]  /*16280*/  IMAD R0, R0, UR8, RZ ;  /* 0x0000000800007c24 */ /* 0x000fc8000f8e02ff */
[----:B------:R-:W-:Y:S02]  /*16290*/  IMAD R11, R9, UR9, R0 ;  /* 0x00000009090b7c24 */ /* 0x000fe4000f8e0200 */
[----:B------:R-:W-:Y:S02]  /*162a0*/  IMAD.MOV R0, RZ, RZ, -R9 ;  /* 0x000000ffff007224 */ /* 0x000fe400078e0a09 */
[----:B------:R-:W-:Y:S02]  /*162b0*/  IMAD.IADD R5, R5, 0x1, R11 ;  /* 0x0000000105057824 */ /* 0x000fe400078e020b */
[----:B------:R-:W-:Y:S01]  /*162c0*/  IMAD R9, R7, R0, R6 ;  /* 0x0000000007097224 */ /* 0x000fe200078e0206 */
[----:B0-----:R-:W-:Y:S01]  /*162d0*/  LOP3.LUT R21, R21, 0x7f, RZ, 0xc0, !PT ;  /* 0x0000007f15157812 */ /* 0x001fe200078ec0ff */
[----:B------:R-:W-:Y:S02]  /*162e0*/  VIADD R6, R6, 0x80 ;  /* 0x0000008006067836 */ /* 0x000fe40000000000 */
[----:B------:R-:W-:Y:S01]  /*162f0*/  IMAD.WIDE.U32 R4, R9, UR4, R4 ;  /* 0x0000000409047c25 */ /* 0x000fe2000f8e0004 */
[----:B------:R-:W-:-:S02]  /*16300*/  SHF.R.S32.HI R0, RZ, 0x1f, R9 ;  /* 0x0000001fff007819 */ /* 0x000fc40000011409 */
[----:B------:R-:W-:Y:S01]  /*16310*/  SHF.R.U32.HI R21, RZ, 0x2, R21 ;  /* 0x00000002ff157819 */ /* 0x000fe20000011615 */
[----:B---3--:R-:W-:Y:S02]  /*16320*/  IMAD.SHL.U32 R20, R20, 0x10, RZ ;  /* 0x0000001014147824 */ /* 0x008fe400078e00ff */
[----:B------:R-:W-:-:S03]  /*16330*/  IMAD R0, R0, UR4, RZ ;  /* 0x0000000400007c24 */ /* 0x000fc6000f8e02ff */
[----:B------:R-:W-:Y:S01]  /*16340*/  LOP3.LUT R20, R20, 0x30, RZ, 0xc0, !PT ;  /* 0x0000003014147812 */ /* 0x000fe200078ec0ff */
[----:B------:R-:W-:Y:S01]  /*16350*/  IMAD R9, R9, UR5, R0 ;  /* 0x0000000509097c24 */ /* 0x000fe2000f8e0200 */
[----:B------:R-:W-:-:S04]  /*16360*/  IADD3 R0, P0, R4, UR6, RZ ;  /* 0x0000000604007c10 */ /* 0x000fc8000ff1e0ff */
[----:B------:R-:W-:Y:S02]  /*16370*/  IADD3.X R4, R5, UR7, R9, P0, !PT ;  /* 0x0000000705047c10 */ /* 0x000fe400087fe409 */
[----:B------:R-:W0:Y:S08]  /*16380*/  @P1 LDC R5, c[0x0][0x44c] ;  /* 0x00011300ff051b82 */ /* 0x000e300000000800 */
[----:B------:R-:W1:Y:S01]  /*16390*/  @P1 LDC R9, c[0x0][0x450] ;  /* 0x00011400ff091b82 */ /* 0x000e620000000800 */
[----:B0-----:R-:W-:-:S04]  /*163a0*/  @P1 IMAD.HI.U32 R8, R6, R5, RZ ;  /* 0x0000000506081227 */ /* 0x001fc800078e00ff */
[----:B------:R-:W-:Y:S01]  /*163b0*/  IMAD.MOV.U32 R5, RZ, RZ, R6 ;  /* 0x000000ffff057224 */ /* 0x000fe200078e0006 */
[----:B-1----:R-:W-:-:S04]  /*163c0*/  @P1 SHF.R.U32.HI R5, RZ, R9, R8 ;  /* 0x00000009ff051219 */ /* 0x002fc80000011608 */
[----:B------:R-:W-:Y:S01]  /*163d0*/  SHF.R.S32.HI R8, RZ, 0x1f, R5 ;  /* 0x0000001fff087819 */ /* 0x000fe20000011405 */
[----:B------:R-:W-:-:S04]  /*163e0*/  IMAD.WIDE.U32 R2, R5, UR8, R2 ;  /* 0x0000000805027c25 */ /* 0x000fc8000f8e0002 */
[----:B------:R-:W-:-:S04]  /*163f0*/  IMAD R8, R8, UR8, RZ ;  /* 0x0000000808087c24 */ /* 0x000fc8000f8e02ff */
[----:B------:R-:W-:Y:S02]  /*16400*/  IMAD R9, R5, UR9, R8 ;  /* 0x0000000905097c24 */ /* 0x000fe4000f8e0208 */
[----:B------:R-:W-:Y:S02]  /*16410*/  IMAD.MOV R5, RZ, RZ, -R5 ;  /* 0x000000ffff057224 */ /* 0x000fe400078e0a05 */
[----:B------:R-:W-:Y:S02]  /*16420*/  IMAD.IADD R3, R3, 0x1, R9 ;  /* 0x0000000103037824 */ /* 0x000fe400078e0209 */
[----:B------:R-:W-:-:S04]  /*16430*/  IMAD R5, R7, R5, R6 ;  /* 0x0000000507057224 */ /* 0x000fc800078e0206 */
[----:B------:R-:W-:Y:S01]  /*16440*/  IMAD.WIDE.U32 R2, R5, UR4, R2 ;  /* 0x0000000405027c25 */ /* 0x000fe2000f8e0002 */
[----:B------:R-:W-:-:S05]  /*16450*/  SHF.R.S32.HI R6, RZ, 0x1f, R5 ;  /* 0x0000001fff067819 */ /* 0x000fca0000011405 */
[----:B------:R-:W-:Y:S01]  /*16460*/  IMAD R6, R6, UR4, RZ ;  /* 0x0000000406067c24 */ /* 0x000fe2000f8e02ff */
[----:B------:R-:W-:-:S03]  /*16470*/  ULDC UR4, c[0x0][0x2b8] ;  /* 0x0000ae0000047ab9 */ /* 0x000fc60000000800 */
        /* <DEDUP_REMOVED lines=8> */
[----:B------:R-:W-:Y:S02]  /*16500*/  VIADD R6, R21, UR42 ;  /* 0x0000002a15067c36 */ /* 0x000fe40008000000 */
[----:B------:R-:W1:Y:S01]  /*16510*/  SHFL.IDX PT, R2, R4, RZ, 0x1c1f ;  /* 0x001c1fff04027589 */ /* 0x000e6200000e0000 */
[----:B------:R-:W-:Y:S02]  /*16520*/  IMAD R7, R7, UR4, RZ ;  /* 0x0000000407077c24 */ /* 0x000fe4000f8e02ff */
[C---:B------:R-:W-:Y:S01]  /*16530*/  VIADD R10, R6.reuse, 0x20 ;  /* 0x00000020060a7836 */ /* 0x040fe20000000000 */
[----:B------:R-:W-:Y:S02]  /*16540*/  SHFL.IDX PT, R9, R0, 0x3, 0x1c1f ;  /* 0x007c1f0000097f89 */ /* 0x000fe400000e0000 */
[----:B------:R-:W-:-:S13]  /*16550*/  ISETP.GE.AND P1, PT, R6, R7, PT ;  /* 0x000000070600720c */ /* 0x000fda0003f26270 */
[----:B0-----:R-:W-:-:S05]  /*16560*/  @!P1 IADD3 R14, P2, R20, R14, RZ ;  /* 0x0000000e140e9210 */ /* 0x001fca0007f5e0ff */
[----:B-1----:R-:W-:Y:S02]  /*16570*/  @!P1 IMAD.X R3, RZ, RZ, R2, P2 ;  /* 0x000000ffff039224 */ /* 0x002fe400010e0602 */
[----:B------:R-:W-:Y:S02]  /*16580*/  @!P1 IMAD.MOV.U32 R2, RZ, RZ, R14 ;  /* 0x000000ffff029224 */ /* 0x000fe400078e000e */
[----:B------:R-:W0:Y:S04]  /*16590*/  SHFL.IDX PT, R14, R0, 0x1, 0x1c1f ;  /* 0x003c1f00000e7f89 */ /* 0x000e2800000e0000 */
[----:B------:R1:W-:Y:S01]  /*165a0*/  @!P1 LDGSTS.E.BYPASS.LTC128B.128 [R28+0xb000], desc[UR48][R2.64], !P0 ;  /* 0x0b000000021c9fae */ /* 0x0003e2000c101d70 */
[----:B------:R-:W-:Y:S01]  /*165b0*/  ISETP.GE.AND P1, PT, R10, R7, PT ;  /* 0x000000070a00720c */ /* 0x000fe20003f26270 */
[----:B------:R-:W-:-:S02]  /*165c0*/  VIADD R10, R6, 0x40 ;  /* 0x00000040060a7836 */ /* 0x000fc40000000000 */
[----:B-1----:R-:W1:Y:S10]  /*165d0*/  SHFL.IDX PT, R2, R4, 0x1, 0x1c1f ;  /* 0x003c1f0004027f89 */ /* 0x002e7400000e0000 */
[----:B0-----:R-:W-:-:S05]  /*165e0*/  @!P1 IADD3 R14, P2, R20, R14, RZ ;  /* 0x0000000e140e9210 */ /* 0x001fca0007f5e0ff */
[----:B-1----:R-:W-:Y:S02]  /*165f0*/  @!P1 IMAD.X R3, RZ, RZ, R2, P2 ;  /* 0x000000ffff039224 */ /* 0x002fe400010e0602 */
[----:B------:R-:W-:Y:S02]  /*16600*/  @!P1 IMAD.MOV.U32 R2, RZ, RZ, R14 ;  /* 0x000000ffff029224 */ /* 0x000fe400078e000e */
[----:B------:R-:W0:Y:S04]  /*16610*/  SHFL.IDX PT, R14, R0, 0x2, 0x1c1f ;  /* 0x005c1f00000e7f89 */ /* 0x000e2800000e0000 */
[----:B------:R1:W-:Y:S01]  /*16620*/  @!P1 LDGSTS.E.BYPASS.LTC128B.128 [R28+0xb800], desc[UR48][R2.64], !P0 ;  /* 0x0b800000021c9fae */ /* 0x0003e2000c101d70 */
[----:B------:R-:W-:Y:S01]  /*16630*/  ISETP.GE.AND P1, PT, R10, R7, PT ;  /* 0x000000070a00720c */ /* 0x000fe20003f26270 */
[----:B------:R-:W-:-:S02]  /*16640*/  VIADD R10, R6, 0x80 ;  /* 0x00000080060a7836 */ /* 0x000fc40000000000 */
[----:B------:R-:W-:Y:S04]  /*16650*/  SHFL.IDX PT, R0, R8, RZ, 0x1c1f ;  /* 0x001c1fff08007589 */ /* 0x000fe800000e0000 */
[----:B-1----:R-:W1:Y:S04]  /*16660*/  SHFL.IDX PT, R2, R4, 0x2, 0x1c1f ;  /* 0x005c1f0004027f89 */ /* 0x002e6800000e0000 */
[----:B------:R-:W2:Y:S02]  /*16670*/  SHFL.IDX PT, R4, R4, 0x3, 0x1c1f ;  /* 0x007c1f0004047f89 */ /* 0x000ea400000e0000 */
[----:B0-----:R-:W-:-:S05]  /*16680*/  @!P1 IADD3 R14, P2, R20, R14, RZ ;  /* 0x0000000e140e9210 */ /* 0x001fca0007f5e0ff */
[----:B-1----:R-:W-:Y:S02]  /*16690*/  @!P1 IMAD.X R3, RZ, RZ, R2, P2 ;  /* 0x000000ffff039224 */ /* 0x002fe400010e0602 */
[----:B------:R-:W-:Y:S02]  /*166a0*/  @!P1 IMAD.MOV.U32 R2, RZ, RZ, R14 ;  /* 0x000000ffff029224 */ /* 0x000fe400078e000e */
[----:B------:R-:W0:Y:S04]  /*166b0*/  SHFL.IDX PT, R14, R5, RZ, 0x1c1f ;  /* 0x001c1fff050e7589 */ /* 0x000e2800000e0000 */
[----:B------:R1:W-:Y:S01]  /*166c0*/  @!P1 LDGSTS.E.BYPASS.LTC128B.128 [R28+0xc000], desc[UR48][R2.64], !P0 ;  /* 0x0c000000021c9fae */ /* 0x0003e2000c101d70 */
[----:B------:R-:W-:Y:S01]  /*166d0*/  ISETP.GE.AND P1, PT, R10, R7, PT ;  /* 0x000000070a00720c */ /* 0x000fe20003f26270 */
[----:B------:R-:W-:-:S05]  /*166e0*/  VIADD R10, R6, 0x60 ;  /* 0x00000060060a7836 */ /* 0x000fca0000000000 */
        /* <DEDUP_REMOVED lines=9> */
.L_x_823:
[----:B------:R-:W-:-:S05]  /*16780*/  VIADD R6, R6, 0xa0 ;  /* 0x000000a006067836 */ /* 0x000fca0000000000 */
[----:B------:R-:W-:-:S13]  /*16790*/  ISETP.GE.AND P1, PT, R6, R7, PT ;  /* 0x000000070600720c */ /* 0x000fda0003f26270 */
[----:B01----:R-:W-:-:S05]  /*167a0*/  @!P1 IADD3 R2, P2, R20, R14, RZ ;  /* 0x0000000e14029210 */ /* 0x003fca0007f5e0ff */
[----:B--2---:R-:W-:-:S05]  /*167b0*/  @!P1 IMAD.X R3, RZ, RZ, R0, P2 ;  /* 0x000000ffff039224 */ /* 0x004fca00010e0600 */
[----:B------:R-:W-:Y:S01]  /*167c0*/  @!PT LDS RZ, [RZ] ;  /* 0x00000000fffff984 */ /* 0x000fe20000000800 */
[----:B------:R-:W-:Y:S01]  /*167d0*/  @!PT LDS RZ, [RZ] ;  /* 0x00000000fffff984 */ /* 0x000fe20000000800 */
[----:B------:R-:W-:Y:S01]  /*167e0*/  @!PT LDS RZ, [RZ] ;  /* 0x00000000fffff984 */ /* 0x000fe20000000800 */
[----:B------:R0:W-:Y:S01]  /*167f0*/  @!P1 LDGSTS.E.BYPASS.LTC128B.128 [R28+0xd800], desc[UR48][R2.64], !P0 ;  /* 0x0d800000021c9fae */ /* 0x0001e2000c101d70 */
[----:B------:R-:W-:Y:S01]  /*16800*/  PLOP3.LUT P0, PT, PT, PT, PT, 0x80, 0x0 ;  /* 0x000000000000781c */ /* 0x000fe20003f0f070 */
[----:B------:R-:W-:-:S12]  /*16810*/  NOP ;  /* 0x0000000000007918 */ /* 0x000fd80000000000 */
.L_x_752:
[----:B------:R-:W-:Y:S02]  /*16820*/  PLOP3.LUT P1, PT, P1, P0, PT, 0xa2, 0x0 ;  /* 0x000000000000781c */ /* 0x000fe40000f21472 */
[----:B------:R-:W-:-:S08]  /*16830*/  @P0 R2UR P1, UR4, R18 ;  /* 0x00000000120402ca */ /* 0x000fd00000020000 */
[----:B------:R-:W-:-:S05]  /*16840*/  @P0 PLOP3.LUT P0, PT, P1, PT, PT, 0x80, 0x0 ;  /* 0x000000000000081c */ /* 0x000fca0000f0f070 */
[----:B------:R-:W-:Y:S01]  /*16850*/  @!P1 SYNCS.ARRIVE.TRANS64.RED.A0T1 RZ, [UR4+0x13200], RZ ;  /* 0x013200ffffff99a7 */ /* 0x000fe20008200404 */
[----:B------:R-:W-:Y:S07]  /*16860*/  @!P1 ARRIVES.LDGSTSBAR.64.TRANSCNT [UR4+0x13200] ;  /* 0x01320000ff0099b0 */ /* 0x000fee0008000a84 */
[----:B------:R-:W-:Y:S05]  /*16870*/  @P0 BRA.U.ANY `(.L_x_752) ;  /* 0xfffffffd00e80947 */ /* 0x000fea000393ffff */
[----:B------:R-:W-:-:S05]  /*16880*/  VIADD R29, R29, 0x1 ;  /* 0x000000011d1d7836 */ /* 0x000fca0000000000 */
[----:B------:R-:W-:-:S04]  /*16890*/  LEA.HI R0, R29, R29, RZ, 0x1 ;  /* 0x0000001d1d007211 */ /* 0x000fc800078f08ff */
[----:B------:R-:W-:-:S05]  /*168a0*/  LOP3.LUT R0, R0, 0xfffffffe, RZ, 0xc0, !PT ;  /* 0xfffffffe00007812 */ /* 0x000fca00078ec0ff */
[----:B------:R-:W-:-:S05]  /*168b0*/  IMAD.IADD R0, R29, 0x1, -R0 ;  /* 0x000000011d007824 */ /* 0x000fca00078e0a00 */
[----:B0-----:R-:W-:Y:S01]  /*168c0*/  SHF.L.U32 R3, R0, 0x1f, RZ ;  /* 0x0000001f00037819 */ /* 0x001fe200000006ff */
[----:B------:R-:W-:Y:S01]  /*168d0*/  NOP ;  /* 0x0000000000007918 */ /* 0x000fe20000000000 */
[----:B------:R0:W-:Y:S01]  /*168e0*/  SYNCS.ARRIVE.TRANS64.A1T0 RZ, [R18+URZ+0x13200], RZ ;  /* 0x013200ff12ff79a7 */ /* 0x0001e2000810003f */
[----:B------:R-:W-:Y:S01]  /*168f0*/  BSSY B0, `(.L_x_753) ;  /* 0x0000003000007945 */ /* 0x000fe20003800000 */
[----:B------:R-:W1:Y:S03]  /*16900*/  SYNCS.PHASECHK.TRANS64.TRYWAIT P0, [R18+URZ+0x13220], R3 ;  /* 0x01322003120075a7 */ /* 0x000e66000800017f */
[----:B01----:R-:W-:Y:S05]  /*16910*/  @!P0 BRA `(.L_x_754) ;  /* 0x0000002000a48947 */ /* 0x003fea0003800000 */
.L_x_824:
[----:B------:R-:W-:Y:S05]  /*16920*/  BSYNC B0 ;  /* 0x0000000000007941 */ /* 0x000fea0003800000 */
.L_x_753:
[----:B------:R-:W-:-:S04]  /*16930*/  UIADD3 UR4, UR41, -0x2, URZ ;  /* 0xfffffffe29047890 */ /* 0x000fc8000fffe03f */
[----:B------:R-:W-:-:S06]  /*16940*/  UISETP.GE.AND UP0, UPT, UR4, UR40, UPT ;  /* 0x000000280400728c */ /* 0x000fcc000bf06270 */
[----:B------:R-:W-:-:S13]  /*16950*/  PLOP3.LUT P0, PT, PT, PT, UP0, 0x80, 0x0 ;  /* 0x000000000000781c */ /* 0x000fda0003f0f008 */
[----:B------:R-:W-:Y:S05]  /*16960*/  @!P0 BRA `(.L_x_755) ;  /* 0x0000000800e08947 */ /* 0x000fea0003800000 */
[----:B------:R-:W-:Y:S02]  /*16970*/  IMAD.MOV.U32 R6, RZ, RZ, R19 ;  /* 0x000000ffff067224 */ /* 0x000fe400078e0013 */
[----:B------:R-:W-:Y:S02]  /*16980*/  IMAD.MOV.U32 R7, RZ, RZ, R22 ;  /* 0x000000ffff077224 */ /* 0x000fe400078e0016 */
[----:B------:R-:W-:-:S07]  /*16990*/  IMAD.U32 R0, RZ, RZ, UR4 ;  /* 0x00000004ff007e24 */ /* 0x000fce000f8e00ff */
.L_x_775:
        /* <DEDUP_REMOVED lines=9> */
[----:B------:R-:W-:Y:S01]  /*16a30*/  LOP3.LUT P1, RZ, R16, 0x1, RZ, 0xc0, !PT ;  /* 0x0000000110ff7812 */ /* 0x000fe2000782c0ff */
[----:B------:R-:W-:-:S12]  /*16a40*/  IMAD.MOV.U32 R8, RZ, RZ, R0 ;  /* 0x000000ffff087224 */ /* 0x000fd800078e0000 */
[----:B------:R-:W-:Y:S05]  /*16a50*/  @!P1 BRA `(.L_x_758) ;  /* 0x00000000004c9947 */ /* 0x000fea0003800000 */
[----:B------:R-:W1:Y:S01]  /*16a60*/  LDC R8, c[0x0][0x43c] ;  /* 0x00010f00ff087b82 */ /* 0x000e620000000800 */
[----:B------:R-:W-:Y:S01]  /*16a70*/  IMAD.MOV.U32 R9, RZ, RZ, R0 ;  /* 0x000000ffff097224 */ /* 0x000fe200078e0000 */
[----:B------:R-:W-:Y:S01]  /*16a80*/  ULDC.64 UR4, c[0x0][0x428] ;  /* 0x00010a0000047ab9 */ /* 0x000fe20000000a00 */
[----:B-1----:R-:W-:-:S13]  /*16a90*/  ISETP.NE.AND P0, PT, R8, 0x1, PT ;  /* 0x000000010800780c */ /* 0x002fda0003f05270 */
[----:B0-----:R-:W0:Y:S02]  /*16aa0*/  @P0 LDC.64 R2, c[0x0][0x440] ;  /* 0x00011000ff020b82 */ /* 0x001e240000000a00 */
[----:B0-----:R-:W-:-:S05]  /*16ab0*/  @P0 IMAD.HI.U32 R2, R0, R2, RZ ;  /* 0x0000000200020227 */ /* 0x001fca00078e00ff */
[----:B------:R-:W-:Y:S01]  /*16ac0*/  @P0 SHF.R.U32.HI R9, RZ, R3, R2 ;  /* 0x00000003ff090219 */ /* 0x000fe20000011602 */
[----:B------:R-:W-:-:S03]  /*16ad0*/  IMAD R2, R24, UR4, RZ ;  /* 0x0000000418027c24 */ /* 0x000fc6000f8e02ff */
[--C-:B------:R-:W-:Y:S01]  /*16ae0*/  SHF.R.S32.HI R3, RZ, 0x1f, R9.reuse ;  /* 0x0000001fff037819 */ /* 0x100fe20000011409 */
[----:B------:R-:W-:Y:S02]  /*16af0*/  IMAD R5, R23, UR5, R2 ;  /* 0x0000000517057c24 */ /* 0x000fe4000f8e0202 */
[----:B------:R-:W-:-:S04]  /*16b00*/  IMAD.MOV.U32 R2, RZ, RZ, R9 ;  /* 0x000000ffff027224 */ /* 0x000fc800078e0009 */
        /* <DEDUP_REMOVED lines=8> */
.L_x_758:
        /* <DEDUP_REMOVED lines=8> */
.L_x_825:
[----:B------:R-:W-:Y:S05]  /*16c10*/  BSYNC B1 ;  /* 0x0000000000017941 */ /* 0x000fea0003800000 */
.L_x_759:
        /* <DEDUP_REMOVED lines=9> */
.L_x_762:
[----:B------:R-:W-:Y:S05]  /*16cb0*/  BSYNC B1 ;  /* 0x0000000000017941 */ /* 0x000fea0003800000 */
.L_x_761:
[----:B------:R-:W-:Y:S01]  /*16cc0*/  IMAD.MOV.U32 R9, RZ, RZ, RZ ;  /* 0x000000ffff097224 */ /* 0x000fe200078e00ff */
[----:B------:R-:W-:Y:S01]  /*16cd0*/  UIADD3 UR4, UP0, UR50, 0x470, URZ ;  /* 0x0000047032047890 */ /* 0x000fe2000ff1e03f */
[----:B------:R-:W-:Y:S01]  /*16ce0*/  IMAD R5, R19, 0x2800, R18 ;  /* 0x0000280013057824 */ /* 0x000fe200078e0212 */
[----:B------:R-:W-:Y:S01]  /*16cf0*/  PLOP3.LUT P0, PT, PT, PT, PT, 0x80, 0x0 ;  /* 0x000000000000781c */ /* 0x000fe20003f0f070 */
[----:B------:R-:W-:Y:S01]  /*16d00*/  IMAD R8, R8, 0xa0, RZ ;  /* 0x000000a008087824 */ /* 0x000fe200078e02ff */
[----:B------:R-:W-:Y:S01]  /*16d10*/  R2UR UR10, R9 ;  /* 0x00000000090a72ca */ /* 0x000fe200000e0000 */
[----:B------:R-:W-:Y:S01]  /*16d20*/  VIADD R10, R4, 0x13270 ;  /* 0x00013270040a7836 */ /* 0x000fe20000000000 */
[----:B------:R-:W-:Y:S01]  /*16d30*/  UIADD3.X UR5, URZ, UR51, URZ, UP0, !UPT ;  /* 0x000000333f057290 */ /* 0x000fe200087fe43f */
[----:B------:R-:W-:Y:S01]  /*16d40*/  VIADD R2, R5, 0x6000 ;  /* 0x0000600005027836 */ /* 0x000fe20000000000 */
[----:B------:R-:W-:Y:S01]  /*16d50*/  UMOV UR6, 0x0 ;  /* 0x0000000000067882 */ /* 0x000fe20000000000 */
[----:B------:R-:W-:-:S10]  /*16d60*/  UMOV UR7, 0x14f00000 ;  /* 0x14f0000000077882 */ /* 0x000fd40000000000 */
.L_x_763:
        /* <DEDUP_REMOVED lines=13> */
.L_x_826:
[----:B------:R-:W-:Y:S05]  /*16e40*/  BSYNC B1 ;  /* 0x0000000000017941 */ /* 0x000fea0003800000 */
.L_x_764:
[----:B------:R-:W-:Y:S01]  /*16e50*/  BSSY B1, `(.L_x_766) ;  /* 0x000000b000017945 */ /* 0x000fe20003800000 */
[----:B------:R-:W-:Y:S02]  /*16e60*/  IMAD.MOV.U32 R2, RZ, RZ, 0x0 ;  /* 0x00000000ff027424 */ /* 0x000fe400078e00ff */
[----:B01----:R-:W-:Y:S01]  /*16e70*/  IMAD.MOV.U32 R3, RZ, RZ, 0x14f00000 ;  /* 0x14f00000ff037424 */ /* 0x003fe200078e00ff */
[----:B------:R-:W-:Y:S06]  /*16e80*/  @P1 BRA `(.L_x_767) ;  /* 0x00000000001c1947 */ /* 0x000fec0003800000 */
[----:B------:R-:W0:Y:S01]  /*16e90*/  S2R R10, SR_TID.X ;  /* 0x00000000000a7919 */ /* 0x000e220000002100 */
[----:B------:R-:W-:-:S04]  /*16ea0*/  IMAD.MOV.U32 R11, RZ, RZ, 0x2800 ;  /* 0x00002800ff0b7424 */ /* 0x000fc800078e00ff */
[----:B------:R1:W-:Y:S01]  /*16eb0*/  SYNCS.ARRIVE.TRANS64 RZ, [R4+URZ+0x13230], R11 ;  /* 0x0132300b04ff79a7 */ /* 0x0003e2000800003f */
[----:B0-----:R-:W-:-:S04]  /*16ec0*/  LOP3.LUT R10, R10, 0x1f, RZ, 0xc0, !PT ;  /* 0x0000001f0a0a7812 */ /* 0x001fc800078ec0ff */
[----:B------:R-:W-:-:S13]  /*16ed0*/  ISETP.NE.AND P0, PT, R10, RZ, PT ;  /* 0x000000ff0a00720c */ /* 0x000fda0003f05270 */
[----:B-1----:R-:W-:Y:S05]  /*16ee0*/  @!P0 BRA `(.L_x_767) ;  /* 0x0000000000048947 */ /* 0x002fea0003800000 */
[----:B------:R-:W-:Y:S01]  /*16ef0*/  BPT.TRAP 0x1 ;  /* 0x000000040000795c */ /* 0x000fe20000300000 */
.L_x_767:
[----:B------:R-:W-:Y:S05]  /*16f00*/  BSYNC B1 ;  /* 0x0000000000017941 */ /* 0x000fea0003800000 */
.L_x_766:
        /* <DEDUP_REMOVED lines=8> */
.L_x_768:
        /* <DEDUP_REMOVED lines=10> */
.L_x_757:
[----:B------:R-:W-:Y:S05]  /*17030*/  BSYNC B0 ;  /* 0x0000000000007941 */ /* 0x000fea0003800000 */
.L_x_756:
[----:B------:R-:W-:-:S06]  /*17040*/  UISETP.NE.AND UP0, UPT, UR39, 0x3, UPT ;  /* 0x000000032700788c */ /* 0x000fcc000bf05270 */
[----:B------:R-:W-:-:S13]  /*17050*/  PLOP3.LUT P0, PT, PT, PT, UP0, 0x80, 0x0 ;  /* 0x000000000000781c */ /* 0x000fda0003f0f008 */
[----:B------:R-:W-:Y:S05]  /*17060*/  @!P0 BRA `(.L_x_769) ;  /* 0x0000000000048947 */ /* 0x000fea0003800000 */
[----:B------:R-:W-:Y:S01]  /*17070*/  BPT.TRAP 0x1 ;  /* 0x000000040000795c */ /* 0x000fe20000300000 */
.L_x_769:
[----:B------:R-:W-:Y:S01]  /*17080*/  LOP3.LUT R2, R7, 0x1, RZ, 0x3c, !PT ;  /* 0x0000000107027812 */ /* 0x000fe200078e3cff */
[----:B0-----:R-:W-:Y:S01]  /*17090*/  IMAD R3, R6, 0x8, R18 ;  /* 0x0000000806037824 */ /* 0x001fe200078e0212 */
[----:B------:R-:W-:Y:S01]  /*170a0*/  BSSY B0, `(.L_x_770) ;  /* 0x0000006000007945 */ /* 0x000fe20003800000 */
[----:B------:R-:W-:Y:S01]  /*170b0*/  IMAD.U32 R4, RZ, RZ, UR45 ;  /* 0x0000002dff047e24 */ /* 0x000fe2000f8e00ff */
[----:B------:R-:W-:-:S04]  /*170c0*/  SHF.L.U32 R2, R2, 0x1f, RZ ;  /* 0x0000001f02027819 */ /* 0x000fc800000006ff */
[----:B------:R-:W0:Y:S01]  /*170d0*/  SYNCS.PHASECHK.TRANS64.TRYWAIT P1, [R3+URZ+0x13270], R2 ;  /* 0x01327002030075a7 */ /* 0x000e22000802017f */
[----:B------:R-:W-:Y:S01]  /*170e0*/  ISETP.NE.AND P0, PT, R4, 0x3, PT ;  /* 0x000000030400780c */ /* 0x000fe20003f05270 */
[----:B0-----:R-:W-:-:S12]  /*170f0*/  @!P1 BRA `(.L_x_771) ;  /* 0x0000001800e89947 */ /* 0x001fd80003800000 */
.L_x_827:
[----:B------:R-:W-:Y:S05]  /*17100*/  BSYNC B0 ;  /* 0x0000000000007941 */ /* 0x000fea0003800000 */
.L_x_770:
[----:B------:R-:W-:Y:S05]  /*17110*/  @!P0 BRA `(.L_x_772) ;  /* 0x0000000000048947 */ /* 0x000fea0003800000 */
[----:B------:R-:W-:Y:S01]  /*17120*/  BPT.TRAP 0x1 ;  /* 0x000000040000795c */ /* 0x000fe20000300000 */
.L_x_772:
[----:B0-----:R-:W-:Y:S01]  /*17130*/  SHF.L.U32 R2, R7, 0x1f, RZ ;  /* 0x0000001f07027819 */ /* 0x001fe200000006ff */
[----:B------:R-:W-:-:S03]  /*17140*/  IMAD R10, R6, 0x2800, RZ ;  /* 0x00002800060a7824 */ /* 0x000fc600078e02ff */
[----:B------:R-:W0:Y:S02]  /*17150*/  SYNCS.PHASECHK.TRANS64.TRYWAIT P1, [R3+URZ+0x13260], R2 ;  /* 0x01326002030075a7 */ /* 0x000e24000802017f */
[----:B0-----:R-:W-:Y:S05]  /*17160*/  @!P1 BRA `(.L_x_773) ;  /* 0x0000001800e09947 */ /* 0x001fea0003800000 */
.L_x_828:
        /* <DEDUP_REMOVED lines=43> */
.L_x_774:
        /* <DEDUP_REMOVED lines=10> */
[C---:B------:R-:W-:Y:S01]  /*174c0*/  ISETP.GT.AND P0, PT, R0.reuse, UR40, PT ;  /* 0x0000002800007c0c */ /* 0x040fe2000bf04270 */
[----:B------:R-:W-:-:S12]  /*174d0*/  VIADD R0, R0, 0xffffffff ;  /* 0xffffffff00007836 */ /* 0x000fd80000000000 */
[----:B-1----:R-:W-:Y:S05]  /*174e0*/  @P0 BRA `(.L_x_775) ;  /* 0xfffffff4002c0947 */ /* 0x002fea000383ffff */
.L_x_755:
        /* <DEDUP_REMOVED lines=17> */
.L_x_777:
[----:B------:R-:W-:Y:S05]  /*17600*/  BSYNC B0 ;  /* 0x0000000000007941 */ /* 0x000fea0003800000 */
.L_x_776:
[----:B------:R-:W-:-:S06]  /*17610*/  UISETP.NE.AND UP0, UPT, UR39, 0x3, UPT ;  /* 0x000000032700788c */ /* 0x000fcc000bf05270 */
[----:B------:R-:W-:-:S13]  /*17620*/  PLOP3.LUT P1, PT, PT, PT, UP0, 0x80, 0x0 ;  /* 0x000000000000781c */ /* 0x000fda0003f2f008 */
[----:B------:R-:W-:Y:S05]  /*17630*/  @!P1 BRA `(.L_x_778) ;  /* 0x0000000000049947 */ /* 0x000fea0003800000 */
[----:B------:R-:W-:Y:S01]  /*17640*/  BPT.TRAP 0x1 ;  /* 0x000000040000795c */ /* 0x000fe20000300000 */
.L_x_778:
[----:B0-----:R-:W-:Y:S01]  /*17650*/  LOP3.LUT R3, R22, 0x1, RZ, 0x3c, !PT ;  /* 0x0000000116037812 */ /* 0x001fe200078e3cff */
[----:B------:R-:W-:Y:S01]  /*17660*/  IMAD R2, R19, 0x8, R18 ;  /* 0x0000000813027824 */ /* 0x000fe200078e0212 */
[----:B------:R-:W-:Y:S01]  /*17670*/  BSSY B0, `(.L_x_779) ;  /* 0x0000006000007945 */ /* 0x000fe20003800000 */
[----:B------:R-:W-:Y:S01]  /*17680*/  IMAD.U32 R0, RZ, RZ, UR45 ;  /* 0x0000002dff007e24 */ /* 0x000fe2000f8e00ff */
[----:B------:R-:W-:-:S04]  /*17690*/  SHF.L.U32 R3, R3, 0x1f, RZ ;  /* 0x0000001f03037819 */ /* 0x000fc800000006ff */
[----:B------:R-:W0:Y:S01]  /*176a0*/  SYNCS.PHASECHK.TRANS64.TRYWAIT P1, [R2+URZ+0x13270], R3 ;  /* 0x01327003020075a7 */ /* 0x000e22000802017f */
[----:B------:R-:W-:Y:S01]  /*176b0*/  ISETP.NE.AND P2, PT, R0, 0x3, PT ;  /* 0x000000030000780c */ /* 0x000fe20003f45270 */
[----:B0-----:R-:W-:-:S12]  /*176c0*/  @!P1 BRA `(.L_x_780) ;  /* 0x00000014009c9947 */ /* 0x001fd80003800000 */
.L_x_829:
[----:B------:R-:W-:Y:S05]  /*176d0*/  BSYNC B0 ;  /* 0x0000000000007941 */ /* 0x000fea0003800000 */
.L_x_779:
[----:B------:R-:W-:Y:S05]  /*176e0*/  @!P2 BRA `(.L_x_781) ;  /* 0x000000000004a947 */ /* 0x000fea0003800000 */
[----:B------:R-:W-:Y:S01]  /*176f0*/  BPT.TRAP 0x1 ;  /* 0x000000040000795c */ /* 0x000fe20000300000 */
.L_x_781:
[----:B------:R-:W-:Y:S01]  /*17700*/  SHF.L.U32 R5, R22, 0x1f, RZ ;  /* 0x0000001f16057819 */ /* 0x000fe200000006ff */
[----:B0-----:R-:W-:-:S03]  /*17710*/  IMAD R3, R19, 0x2800, RZ ;  /* 0x0000280013037824 */ /* 0x001fc600078e02ff */
[----:B------:R-:W0:Y:S02]  /*17720*/  SYNCS.PHASECHK.TRANS64.TRYWAIT P1, [R2+URZ+0x13260], R5 ;  /* 0x01326005020075a7 */ /* 0x000e24000802017f */
[----:B0-----:R-:W-:Y:S05]  /*17730*/  @!P1 BRA `(.L_x_782) ;  /* 0x0000001400949947 */ /* 0x001fea0003800000 */
.L_x_830:
        /* <DEDUP_REMOVED lines=43> */
.L_x_783:
[----:B-1----:R1:W-:Y:S01]  /*179f0*/  SYNCS.ARRIVE.TRANS64.A1T0 RZ, [R2+URZ+0x13250], RZ ;  /* 0x013250ff02ff79a7 */ /* 0x0023e2000810003f */
[----:B------:R-:W-:Y:S02]  /*17a00*/  @!P0 VIADD R0, R2, 0x13280 ;  /* 0x0001328002008836 */ /* 0x000fe40000000000 */
[----:B------:R-:W-:-:S03]  /*17a10*/  VIADD R19, R19, 0x1 ;  /* 0x0000000113137836 */ /* 0x000fc60000000000 */
[----:B------:R-:W-:Y:S01]  /*17a20*/  @!P0 PRMT R0, RZ, 0x654, R0 ;  /* 0x00000654ff008816 */ /* 0x000fe20000000000 */
[----:B------:R-:W-:Y:S01]  /*17a30*/  BAR.SYNC.DEFER_BLOCKING 0x2, 0x80 ;  /* 0x0082000000007b1d */ /* 0x000fe20000010000 */
[----:B------:R-:W-:-:S04]  /*17a40*/  ISETP.NE.AND P1, PT, R19, 0x2, PT ;  /* 0x000000021300780c */ /* 0x000fc80003f25270 */
[----:B0-----:R-:W-:Y:S02]  /*17a50*/  SEL R3, RZ, 0x1, P1 ;  /* 0x00000001ff037807 */ /* 0x001fe40000800000 */
[----:B------:R-:W-:Y:S02]  /*17a60*/  SEL R19, R19, RZ, P1 ;  /* 0x000000ff13137207 */ /* 0x000fe40000800000 */
[----:B------:R-:W-:Y:S01]  /*17a70*/  LOP3.LUT R22, R22, R3, RZ, 0x3c, !PT ;  /* 0x0000000316167212 */ /* 0x000fe200078e3cff */
[----:B------:R1:W-:Y:S06]  /*17a80*/  @!P0 SYNCS.ARRIVE.TRANS64.RED.A1T0 RZ, [R0+URZ], RZ ;  /* 0x000000ff00ff89a7 */ /* 0x0003ec000810043f */
.L_x_732:
[----:B------:R-:W-:Y:S05]  /*17a90*/  BSYNC B7 ;  /* 0x0000000000077941 */ /* 0x000fea0003800000 */
.L_x_730:
[----:B------:R-:W-:-:S13]  /*17aa0*/  LOP3.LUT P1, RZ, R16, 0x4, RZ, 0xc0, !PT ;  /* 0x0000000410ff7812 */ /* 0x000fda000782c0ff */
[----:B------:R-:W-:Y:S05]  /*17ab0*/  @!P1 BRA `(.L_x_784) ;  /* 0x0000000000209947 */ /* 0x000fea0003800000 */
[----:B------:R-:W0:Y:S08]  /*17ac0*/  S2UR UR5, SR_CgaCtaId ;  /* 0x00000000000579c3 */ /* 0x000e300000008800 */
[----:B------:R-:W-:Y:S06]  /*17ad0*/  BAR.SYNC.DEFER_BLOCKING 0x5, 0x200 ;  /* 0x0148000000007b1d */ /* 0x000fec0000010000 */
[----:B------:R-:W-:-:S02]  /*17ae0*/  UMOV UR4, 0x400 ;  /* 0x0000040000047882 */ /* 0x000fc40000000000 */
[----:B0-----:R-:W-:-:S06]  /*17af0*/  ULEA UR4, UR5, UR4, 0x18 ;  /* 0x0000000405047291 */ /* 0x001fcc000f8ec03f */
[----:B------:R-:W-:-:S05]  /*17b00*/  IMAD.U32 R18, RZ, RZ, UR4 ;  /* 0x00000004ff127e24 */ /* 0x000fca000f8e00ff */
[----:B------:R0:W2:Y:S01]  /*17b10*/  LDS R27, [R18+0x132d0] ;  /* 0x0132d000121b7984 */ /* 0x0000a20000000800 */
[----:B------:R-:W-:Y:S06]  /*17b20*/  BAR.ARV 0x4, 0x200 ;  /* 0x0108000000007b1d */ /* 0x000fec0000002000 */
[----:B------:R-:W-:Y:S05]  /*17b30*/  BRA `(.L_x_785) ;  /* 0x0000000000207947 */ /* 0x000fea0003800000 */
.L_x_784:
[----:B------:R-:W0:Y:S01]  /*17b40*/  @!P0 S2R R3, SR_CgaCtaId ;  /* 0x0000000000038919 */ /* 0x000e220000008800 */
[----:B-1----:R-:W-:Y:S01]  /*17b50*/  @!P0 MOV R0, 0x400 ;  /* 0x0000040000008802 */ /* 0x002fe20000000f00 */
[----:B------:R-:W-:Y:S03]  /*17b60*/  BAR.SYNC.DEFER_BLOCKING 0x4, 0x200 ;  /* 0x0108000000007b1d */ /* 0x000fe60000010000 */
[----:B0-----:R-:W-:-:S03]  /*17b70*/  @!P0 LEA R18, R3, R0, 0x18 ;  /* 0x0000000003128211 */ /* 0x001fc600078ec0ff */
[----:B------:R-:W0:Y:S04]  /*17b80*/  SHFL.IDX PT, R0, R27, RZ, 0x1f ;  /* 0x00001fff1b007589 */ /* 0x000e2800000e0000 */
[----:B------:R0:W-:Y:S02]  /*17b90*/  @!P0 STS [R18+0x132d0], R27 ;  /* 0x0132d01b12008388 */ /* 0x0001e40000000800 */
[----:B0-----:R-:W-:Y:S01]  /*17ba0*/  IMAD.MOV.U32 R27, RZ, RZ, R0 ;  /* 0x000000ffff1b7224 */ /* 0x001fe200078e0000 */
[----:B------:R-:W-:Y:S06]  /*17bb0*/  BAR.ARV 0x5, 0x200 ;  /* 0x0148000000007b1d */ /* 0x000fec0000002000 */
.L_x_785:
[----:B------:R-:W-:Y:S02]  /*17bc0*/  ULDC UR4, c[0x0][0xc38] ;  /* 0x00030e0000047ab9 */ /* 0x000fe40000000800 */
[----:B--2---:R-:W-:-:S13]  /*17bd0*/  ISETP.GE.AND P0, PT, R27, UR4, PT ;  /* 0x000000041b007c0c */ /* 0x004fda000bf06270 */
[----:B------:R-:W-:Y:S05]  /*17be0*/  @!P0 BRA `(.L_x_786) ;  /* 0xffffffcc00548947 */ /* 0x000fea000383ffff */
.L_x_721:
[----:B------:R-:W2:Y:S01]  /*17bf0*/  S2R R3, SR_CgaCtaId ;  /* 0x0000000000037919 */ /* 0x000ea20000008800 */
[----:B------:R-:W-:Y:S01]  /*17c00*/  VIADD R29, R29, 0x1 ;  /* 0x000000011d1d7836 */ /* 0x000fe20000000000 */
[----:B-1----:R-:W-:Y:S01]  /*17c10*/  MOV R2, 0x400 ;  /* 0x0000040000027802 */ /* 0x002fe20000000f00 */
[----:B------:R-:W-:Y:S03]  /*17c20*/  BSSY B0, `(.L_x_787) ;  /* 0x0000008000007945 */ /* 0x000fe60003800000 */
[----:B------:R-:W-:-:S04]  /*17c30*/  LEA.HI R0, R29, R29, RZ, 0x1 ;  /* 0x0000001d1d007211 */ /* 0x000fc800078f08ff */
[----:B------:R-:W-:-:S05]  /*17c40*/  LOP3.LUT R0, R0, 0xfffffffe, RZ, 0xc0, !PT ;  /* 0xfffffffe00007812 */ /* 0x000fca00078ec0ff */
[----:B------:R-:W-:-:S05]  /*17c50*/  IMAD.IADD R0, R29, 0x1, -R0 ;  /* 0x000000011d007824 */ /* 0x000fca00078e0a00 */
[----:B------:R-:W-:Y:S02]  /*17c60*/  SHF.L.U32 R0, R0, 0x1f, RZ ;  /* 0x0000001f00007819 */ /* 0x000fe400000006ff */
[----:B--2---:R-:W-:-:S04]  /*17c70*/  LEA R6, R3, R2, 0x18 ;  /* 0x0000000203067211 */ /* 0x004fc800078ec0ff */
[----:B------:R-:W1:Y:S02]  /*17c80*/  SYNCS.PHASECHK.TRANS64.TRYWAIT P0, [R6+URZ+0x13220], R0 ;  /* 0x01322000060075a7 */ /* 0x000e64000800017f */
[----:B-1----:R-:W-:Y:S05]  /*17c90*/  @!P0 BRA `(.L_x_788) ;  /* 0x0000001000508947 */ /* 0x002fea0003800000 */
.L_x_831:
[----:B------:R-:W-:Y:S05]  /*17ca0*/  BSYNC B0 ;  /* 0x0000000000007941 */ /* 0x000fea0003800000 */
.L_x_787:
[----:B------:R-:W-:-:S03]  /*17cb0*/  UMOV UR4, 0xffffffff ;  /* 0xffffffff00047882 */ /* 0x000fc60000000000 */
[----:B------:R-:W-:Y:S05]  /*17cc0*/  BRA.DIV UR4, `(.L_x_789) ;  /* 0x0000001204587947 */ /* 0x000fea000b800000 */
[----:B-1----:R-:W1:Y:S02]  /*17cd0*/  S2R R0, SR_TID.X ;  /* 0x0000000000007919 */ /* 0x002e640000002100 */
[----:B-1----:R-:W-:-:S04]  /*17ce0*/  SHF.R.U32.HI R0, RZ, 0x5, R0 ;  /* 0x00000005ff007819 */ /* 0x002fc80000011600 */
[----:B------:R-:W-:-:S05]  /*17cf0*/  LOP3.LUT R0, R0, 0x3, RZ, 0xc0, !PT ;  /* 0x0000000300007812 */ /* 0x000fca00078ec0ff */
[----:B------:R1:W2:Y:S02]  /*17d00*/  SHFL.IDX PT, R14, R0, RZ, 0x1f ;  /* 0x00001fff000e7589 */ /* 0x0002a400000e0000 */
.L_x_834:
[----:B--2---:R-:W-:Y:S01]  /*17d10*/  ISETP.NE.AND P0, PT, R14, RZ, PT ;  /* 0x000000ff0e00720c */ /* 0x004fe20003f05270 */
[----:B------:R-:W-:-:S12]  /*17d20*/  BSSY B0, `(.L_x_790) ;  /* 0x000002b000007945 */ /* 0x000fd80003800000 */
[----:B------:R-:W-:Y:S05]  /*17d30*/  @P0 BRA `(.L_x_791) ;  /* 0x0000000000a40947 */ /* 0x000fea0003800000 */
[----:B------:R-:W-:-:S03]  /*17d40*/  UMOV UR4, 0xffffffff ;  /* 0xffffffff00047882 */ /* 0x000fc60000000000 */
[----:B------:R-:W-:Y:S05]  /*17d50*/  BRA.DIV UR4, `(.L_x_792) ;  /* 0x0000001204687947 */ /* 0x000fea000b800000 */
[----:B------:R-:W-:-:S13]  /*17d60*/  ELECT P6, URZ, PT ;  /* 0x00000000003f782f */ /* 0x000fda00038c0000 */
.L_x_837:
[----:B------:R-:W-:Y:S05]  /*17d70*/  @!P6 BRA `(.L_x_791) ;  /* 0x000000000094e947 */ /* 0x000fea0003800000 */
[----:B------:R-:W-:-:S06]  /*17d80*/  ULOP3.LUT UR4, UR38, 0x2, URZ, 0xfc, !UPT ;  /* 0x0000000226047892 */ /* 0x000fcc000f8efc3f */
[----:B-1----:R-:W-:-:S05]  /*17d90*/  IMAD.U32 R0, RZ, RZ, UR4 ;  /* 0x00000004ff007e24 */ /* 0x002fca000f8e00ff */
[----:B------:R-:W-:-:S13]  /*17da0*/  ISETP.NE.AND P0, PT, R0, 0x3, PT ;  /* 0x000000030000780c */ /* 0x000fda0003f05270 */
[----:B------:R-:W-:Y:S05]  /*17db0*/  @!P0 BRA `(.L_x_793) ;  /* 0x0000000000048947 */ /* 0x000fea0003800000 */
[----:B------:R-:W-:Y:S01]  /*17dc0*/  BPT.TRAP 0x1 ;  /* 0x000000040000795c */ /* 0x000fe20000300000 */
.L_x_793:
[----:B------:R-:W-:Y:S01]  /*17dd0*/  VIADD R0, R6, 0x13240 ;  /* 0x0001324006007836 */ /* 0x000fe20000000000 */
[----:B------:R-:W-:Y:S01]  /*17de0*/  SHF.L.U32 R4, R22, 0x1f, RZ ;  /* 0x0000001f16047819 */ /* 0x000fe200000006ff */
[C---:B------:R-:W-:Y:S02]  /*17df0*/  VIADD R2, R19.reuse, 0x1 ;  /* 0x0000000113027836 */ /* 0x040fe40000000000 */
[----:B------:R-:W-:-:S03]  /*17e00*/  IMAD R5, R19, 0x8, R0 ;  /* 0x0000000813057824 */ /* 0x000fc600078e0200 */
[C---:B------:R-:W-:Y:S01]  /*17e10*/  ISETP.NE.AND P2, PT, R2.reuse, 0x2, PT ;  /* 0x000000020200780c */ /* 0x040fe20003f45270 */
[----:B------:R-:W1:Y:S03]  /*17e20*/  SYNCS.PHASECHK.TRANS64.TRYWAIT P1, [R5+URZ], R4 ;  /* 0x00000004050075a7 */ /* 0x000e66000802017f */
[----:B------:R-:W-:Y:S02]  /*17e30*/  SEL R3, RZ, 0x1, P2 ;  /* 0x00000001ff037807 */ /* 0x000fe40001000000 */
[----:B------:R-:W-:Y:S02]  /*17e40*/  SEL R7, R2, RZ, P2 ;  /* 0x000000ff02077207 */ /* 0x000fe40001000000 */
[----:B------:R-:W-:-:S03]  /*17e50*/  LOP3.LUT R3, R22, R3, RZ, 0x3c, !PT ;  /* 0x0000000316037212 */ /* 0x000fc600078e3cff */
[----:B------:R-:W-:Y:S01]  /*17e60*/  IMAD R9, R7, 0x8, R0 ;  /* 0x0000000807097824 */ /* 0x000fe200078e0200 */
[----:B------:R-:W-:Y:S01]  /*17e70*/  SHF.L.U32 R0, R3, 0x1f, RZ ;  /* 0x0000001f03007819 */ /* 0x000fe200000006ff */
[----:B-1----:R-:W-:Y:S06]  /*17e80*/  @!P1 BRA `(.L_x_794) ;  /* 0x00000010003c9947 */ /* 0x002fec0003800000 */
.L_x_838:
[----:B------:R-:W2:Y:S02]  /*17e90*/  SYNCS.PHASECHK.TRANS64.TRYWAIT P1, [R9+URZ], R0 ;  /* 0x00000000090075a7 */ /* 0x000ea4000802017f */
[----:B--2---:R-:W-:Y:S05]  /*17ea0*/  @!P1 BRA `(.L_x_795) ;  /* 0x0000001000489947 */ /* 0x004fea0003800000 */
.L_x_839:
[----:B------:R-:W-:Y:S05]  /*17eb0*/  @!P0 BRA `(.L_x_796) ;  /* 0x0000000000048947 */ /* 0x000fea0003800000 */
[----:B------:R-:W-:Y:S01]  /*17ec0*/  BPT.TRAP 0x1 ;  /* 0x000000040000795c */ /* 0x000fe20000300000 */
.L_x_796:
[----:B------:R-:W-:-:S04]  /*17ed0*/  IMAD R19, R19, 0x8, R6 ;  /* 0x0000000813137824 */ /* 0x000fc800078e0206 */
[----:B------:R-:W3:Y:S02]  /*17ee0*/  SYNCS.PHASECHK.TRANS64.TRYWAIT P1, [R19+URZ+0x13260], R4 ;  /* 0x01326004130075a7 */ /* 0x000ee4000802017f */
[----:B---3--:R-:W-:Y:S05]  /*17ef0*/  @!P1 BRA `(.L_x_797) ;  /* 0x0000001000489947 */ /* 0x008fea0003800000 */
.L_x_840:
[----:B------:R-:W-:Y:S05]  /*17f00*/  @!P0 BRA `(.L_x_798) ;  /* 0x0000000000048947 */ /* 0x000fea0003800000 */
[----:B------:R-:W-:Y:S01]  /*17f10*/  BPT.TRAP 0x1 ;  /* 0x000000040000795c */ /* 0x000fe20000300000 */
.L_x_798:
[----:B------:R-:W-:-:S04]  /*17f20*/  IMAD R7, R7, 0x8, R6 ;  /* 0x0000000807077824 */ /* 0x000fc800078e0206 */
[----:B------:R-:W4:Y:S02]  /*17f30*/  SYNCS.PHASECHK.TRANS64.TRYWAIT P1, [R7+URZ+0x13260], R0 ;  /* 0x01326000070075a7 */ /* 0x000f24000802017f */
[----:B----4-:R-:W-:Y:S05]  /*17f40*/  @!P1 BRA `(.L_x_799) ;  /* 0x0000001000489947 */ /* 0x010fea0003800000 */
.L_x_841:
[----:B------:R-:W-:Y:S05]  /*17f50*/  @!P0 BRA `(.L_x_800) ;  /* 0x0000000000048947 */ /* 0x000fea0003800000 */
[----:B------:R-:W-:Y:S01]  /*17f60*/  BPT.TRAP 0x1 ;  /* 0x000000040000795c */ /* 0x000fe20000300000 */
.L_x_800:
[----:B------:R-:W5:Y:S02]  /*17f70*/  SYNCS.PHASECHK.TRANS64.TRYWAIT P0, [R19+URZ+0x13280], R4 ;  /* 0x01328004130075a7 */ /* 0x000f64000800017f */
[----:B-----5:R-:W-:Y:S05]  /*17f80*/  @!P0 BRA `(.L_x_801) ;  /* 0x00000010004c8947 */ /* 0x020fea0003800000 */
.L_x_802:
[----:B------:R0:W0:Y:S02]  /*17f90*/  SYNCS.PHASECHK.TRANS64.TRYWAIT P0, [R7+URZ+0x13280], R0 ;  /* 0x01328000070075a7 */ /* 0x000024000800017f */
[----:B0-----:R-:W-:Y:S05]  /*17fa0*/  @!P0 NANOSLEEP.SYNCS 0x989680 ;  /* 0x009896800000895d */ /* 0x001fea0003900000 */
[----:B------:R-:W0:Y:S02]  /*17fb0*/  @!P0 SYNCS.PHASECHK.TRANS64 P0, [R7+URZ+0x13280], R0 ;  /* 0x01328000070085a7 */ /* 0x000e24000800007f */
[----:B0-----:R-:W-:Y:S05]  /*17fc0*/  @!P0 BRA `(.L_x_802) ;  /* 0xfffffffc00f08947 */ /* 0x001fea000383ffff */
.L_x_791:
[----:B------:R-:W-:Y:S05]  /*17fd0*/  BSYNC B0 ;  /* 0x0000000000007941 */ /* 0x000fea0003800000 */
.L_x_790:
[----:B------:R-:W-:Y:S05]  /*17fe0*/  EXIT ;  /* 0x000000000000794d */ /* 0x000fea0003800000 */
.L_x_642:
[----:B0-----:R-:W-:-:S04]  /*17ff0*/  IMAD.U32 R3, RZ, RZ, UR45 ;  /* 0x0000002dff037e24 */ /* 0x001fc8000f8e00ff */
[----:B------:R0:W1:Y:S03]  /*18000*/  SYNCS.PHASECHK.TRANS64.TRYWAIT P1, [R3+URZ+0x13200], R8 ;  /* 0x01320008030075a7 */ /* 0x000066000802017f */
[----:B-1----:R-:W-:Y:S05]  /*18010*/  @!P1 NANOSLEEP.SYNCS 0x989680 ;  /* 0x009896800000995d */ /* 0x002fea0003900000 */
[----:B------:R-:W1:Y:S02]  /*18020*/  @!P1 SYNCS.PHASECHK.TRANS64 P1, [R3+URZ+0x13200], R8 ;  /* 0x01320008030095a7 */ /* 0x000e64000802007f */
[----:B-1----:R-:W-:Y:S05]  /*18030*/  @!P1 BRA `(.L_x_642) ;  /* 0xfffffffc00ec9947 */ /* 0x002fea000383ffff */
[----:B------:R-:W-:Y:S05]  /*18040*/  BRA `(.L_x_803) ;  /* 0xfffffe9800d87947 */ /* 0x000fea000383ffff */
.L_x_646:
[----:B-1----:R1:W2:Y:S02]  /*18050*/  SYNCS.PHASECHK.TRANS64.TRYWAIT P1, [R106+URZ+0x13230], R3 ;  /* 0x013230036a0075a7 */ /* 0x0022a4000802017f */
[----:B--2---:R-:W-:Y:S05]  /*18060*/  @!P1 NANOSLEEP.SYNCS 0x989680 ;  /* 0x009896800000995d */ /* 0x004fea0003900000 */
[----:B------:R-:W2:Y:S02]  /*18070*/  @!P1 SYNCS.PHASECHK.TRANS64 P1, [R106+URZ+0x13230], R3 ;  /* 0x013230036a0095a7 */ /* 0x000ea4000802007f */
[----:B--2---:R-:W-:Y:S05]  /*18080*/  @!P1 BRA `(.L_x_646) ;  /* 0xfffffffc00f09947 */ /* 0x004fea000383ffff */
[----:B------:R-:W-:Y:S05]  /*18090*/  BRA `(.L_x_645) ;  /* 0xfffffe9800f47947 */ /* 0x000fea000383ffff */
.L_x_662:
[----:B-1----:R-:W-:-:S04]  /*180a0*/  IMAD.U32 R8, RZ, RZ, UR6 ;  /* 0x00000006ff087e24 */ /* 0x002fc8000f8e00ff */
[----:B------:R1:W2:Y:S03]  /*180b0*/  SYNCS.PHASECHK.TRANS64.TRYWAIT P1, [R8+URZ+0x13230], R7 ;  /* 0x01323007080075a7 */ /* 0x0002a6000802017f */
[----:B--2---:R-:W-:Y:S05]  /*180c0*/  @!P1 NANOSLEEP.SYNCS 0x989680 ;  /* 0x009896800000995d */ /* 0x004fea0003900000 */
[----:B------:R-:W2:Y:S02]  /*180d0*/  @!P1 SYNCS.PHASECHK.TRANS64 P1, [R8+URZ+0x13230], R7 ;  /* 0x01323007080095a7 */ /* 0x000ea4000802007f */
[----:B--2---:R-:W-:Y:S05]  /*180e0*/  @!P1 BRA `(.L_x_662) ;  /* 0xfffffffc00ec9947 */ /* 0x004fea000383ffff */
[----:B------:R-:W-:Y:S05]  /*180f0*/  BRA `(.L_x_661) ;  /* 0xfffffee000b07947 */ /* 0x000fea000383ffff */
.L_x_666:
[----:B-1----:R-:W-:-:S04]  /*18100*/  IMAD.U32 R130, RZ, RZ, UR11 ;  /* 0x0000000bff827e24 */ /* 0x002fc8000f8e00ff */
[----:B------:R1:W2:Y:S03]  /*18110*/  SYNCS.PHASECHK.TRANS64.TRYWAIT P1, [R130+URZ+0x13250], R7 ;  /* 0x01325007820075a7 */ /* 0x0002a6000802017f */
[----:B--2---:R-:W-:Y:S05]  /*18120*/  @!P1 NANOSLEEP.SYNCS 0x989680 ;  /* 0x009896800000995d */ /* 0x004fea0003900000 */
[----:B------:R-:W2:Y:S02]  /*18130*/  @!P1 SYNCS.PHASECHK.TRANS64 P1, [R130+URZ+0x13250], R7 ;  /* 0x01325007820095a7 */ /* 0x000ea4000802007f */
[----:B--2---:R-:W-:Y:S05]  /*18140*/  @!P1 BRA `(.L_x_666) ;  /* 0xfffffffc00ec9947 */ /* 0x004fea000383ffff */
[----:B------:R-:W-:Y:S05]  /*18150*/  BRA `(.L_x_665) ;  /* 0xfffffee800587947 */ /* 0x000fea000383ffff */
.L_x_684:
[----:B-1----:R-:W-:-:S04]  /*18160*/  IMAD.U32 R10, RZ, RZ, UR22 ;  /* 0x00000016ff0a7e24 */ /* 0x002fc8000f8e00ff */
[----:B------:R1:W2:Y:S03]  /*18170*/  SYNCS.PHASECHK.TRANS64.TRYWAIT P1, [R10+URZ+0x13230], R9 ;  /* 0x013230090a0075a7 */ /* 0x0002a6000802017f */
[----:B--2---:R-:W-:Y:S05]  /*18180*/  @!P1 NANOSLEEP.SYNCS 0x989680 ;  /* 0x009896800000995d */ /* 0x004fea0003900000 */
[----:B------:R-:W2:Y:S02]  /*18190*/  @!P1 SYNCS.PHASECHK.TRANS64 P1, [R10+URZ+0x13230], R9 ;  /* 0x013230090a0095a7 */ /* 0x000ea4000802007f */
[----:B--2---:R-:W-:Y:S05]  /*181a0*/  @!P1 BRA `(.L_x_684) ;  /* 0xfffffffc00ec9947 */ /* 0x004fea000383ffff */
[----:B------:R-:W-:Y:S05]  /*181b0*/  BRA `(.L_x_683) ;  /* 0xffffff2c007c7947 */ /* 0x000fea000383ffff */
.L_x_688:
[----:B-1----:R-:W-:-:S04]  /*181c0*/  IMAD.U32 R10, RZ, RZ, UR11 ;  /* 0x0000000bff0a7e24 */ /* 0x002fc8000f8e00ff */
[----:B------:R1:W2:Y:S03]  /*181d0*/  SYNCS.PHASECHK.TRANS64.TRYWAIT P1, [R10+URZ+0x13250], R9 ;  /* 0x013250090a0075a7 */ /* 0x0002a6000802017f */
[----:B--2---:R-:W-:Y:S05]  /*181e0*/  @!P1 NANOSLEEP.SYNCS 0x989680 ;  /* 0x009896800000995d */ /* 0x004fea0003900000 */
[----:B------:R-:W2:Y:S02]  /*181f0*/  @!P1 SYNCS.PHASECHK.TRANS64 P1, [R10+URZ+0x13250], R9 ;  /* 0x013250090a0095a7 */ /* 0x000ea4000802007f */
[----:B--2---:R-:W-:Y:S05]  /*18200*/  @!P1 BRA `(.L_x_688) ;  /* 0xfffffffc00ec9947 */ /* 0x004fea000383ffff */
[----:B------:R-:W-:Y:S05]  /*18210*/  BRA `(.L_x_687) ;  /* 0xffffff3800747947 */ /* 0x000fea000383ffff */
.L_x_695:
[----:B-1----:R-:W-:-:S04]  /*18220*/  IMAD.U32 R10, RZ, RZ, UR6 ;  /* 0x00000006ff0a7e24 */ /* 0x002fc8000f8e00ff */
[----:B------:R1:W2:Y:S03]  /*18230*/  SYNCS.PHASECHK.TRANS64.TRYWAIT P1, [R10+URZ+0x13230], R9 ;  /* 0x013230090a0075a7 */ /* 0x0002a6000802017f */
[----:B--2---:R-:W-:Y:S05]  /*18240*/  @!P1 NANOSLEEP.SYNCS 0x989680 ;  /* 0x009896800000995d */ /* 0x004fea0003900000 */
[----:B------:R-:W2:Y:S02]  /*18250*/  @!P1 SYNCS.PHASECHK.TRANS64 P1, [R10+URZ+0x13230], R9 ;  /* 0x013230090a0095a7 */ /* 0x000ea4000802007f */
[----:B--2---:R-:W-:Y:S05]  /*18260*/  @!P1 BRA `(.L_x_695) ;  /* 0xfffffffc00ec9947 */ /* 0x004fea000383ffff */
[----:B------:R-:W-:Y:S05]  /*18270*/  BRA `(.L_x_694) ;  /* 0xffffff58007c7947 */ /* 0x000fea000383ffff */
.L_x_699:
[----:B-1----:R-:W-:-:S04]  /*18280*/  IMAD.U32 R130, RZ, RZ, UR11 ;  /* 0x0000000bff827e24 */ /* 0x002fc8000f8e00ff */
[----:B------:R1:W2:Y:S03]  /*18290*/  SYNCS.PHASECHK.TRANS64.TRYWAIT P1, [R130+URZ+0x13250], R9 ;  /* 0x01325009820075a7 */ /* 0x0002a6000802017f */
[----:B--2---:R-:W-:Y:S05]  /*182a0*/  @!P1 NANOSLEEP.SYNCS 0x989680 ;  /* 0x009896800000995d */ /* 0x004fea0003900000 */
[----:B------:R-:W2:Y:S02]  /*182b0*/  @!P1 SYNCS.PHASECHK.TRANS64 P1, [R130+URZ+0x13250], R9 ;  /* 0x01325009820095a7 */ /* 0x000ea4000802007f */
[----:B--2---:R-:W-:Y:S05]  /*182c0*/  @!P1 BRA `(.L_x_699) ;  /* 0xfffffffc00ec9947 */ /* 0x004fea000383ffff */
[----:B------:R-:W-:Y:S05]  /*182d0*/  BRA `(.L_x_698) ;  /* 0xffffff6000247947 */ /* 0x000fea000383ffff */
.L_x_713:
[----:B-1----:R-:W-:-:S04]  /*182e0*/  IMAD.U32 R3, RZ, RZ, UR14 ;  /* 0x0000000eff037e24 */ /* 0x002fc8000f8e00ff */
[----:B------:R1:W2:Y:S03]  /*182f0*/  SYNCS.PHASECHK.TRANS64.TRYWAIT P1, [R3+URZ+0x13250], R0 ;  /* 0x01325000030075a7 */ /* 0x0002a6000802017f */
[----:B--2---:R-:W-:Y:S05]  /*18300*/  @!P1 NANOSLEEP.SYNCS 0x989680 ;  /* 0x009896800000995d */ /* 0x004fea0003900000 */
[----:B------:R-:W2:Y:S02]  /*18310*/  @!P1 SYNCS.PHASECHK.TRANS64 P1, [R3+URZ+0x13250], R0 ;  /* 0x01325000030095a7 */ /* 0x000ea4000802007f */
[----:B--2---:R-:W-:Y:S05]  /*18320*/  @!P1 BRA `(.L_x_713) ;  /* 0xfffffffc00ec9947 */ /* 0x004fea000383ffff */
[----:B------:R-:W-:Y:S05]  /*18330*/  BRA `(.L_x_712) ;  /* 0xffffffa0006c7947 */ /* 0x000fea000383ffff */
.L_x_741:
[----:B------:R-:W-:Y:S02]  /*18340*/  IMAD.MOV.U32 R13, RZ, RZ, R20 ;  /* 0x000000ffff0d7224 */ /* 0x000fe400078e0014 */
[----:B------:R-:W-:Y:S02]  /*18350*/  IMAD.MOV.U32 R12, RZ, RZ, RZ ;  /* 0x000000ffff0c7224 */ /* 0x000fe400078e00ff */
[----:B------:R-:W-:Y:S02]  /*18360*/  IMAD.MOV.U32 R11, RZ, RZ, 0x1f ;  /* 0x0000001fff0b7424 */ /* 0x000fe400078e00ff */
[----:B------:R-:W-:-:S07]  /*18370*/  IMAD.MOV.U32 R15, RZ, RZ, -0x1 ;  /* 0xffffffffff0f7424 */ /* 0x000fce00078e00ff */
[----:B------:R-:W-:Y:S05]  /*18380*/  WARPSYNC.COLLECTIVE R15, `(.L_x_804) ;  /* 0x000000000f087348 */ /* 0x000fea0003c00000 */
[----:B------:R0:W1:Y:S02]  /*18390*/  SHFL.IDX P6, R14, R13, R12, R11 ;  /* 0x0000000c0d0e7389 */ /* 0x00006400000c000b */
[----:B01----:R-:W-:Y:S01]  /*183a0*/  ENDCOLLECTIVE ;  /* 0x000000000000791b */ /* 0x003fe20003800000 */
.L_x_804:
[----:B------:R-:W-:Y:S05]  /*183b0*/  BRA `(.L_x_805) ;  /* 0xffffffd400607947 */ /* 0x000fea000383ffff */
.L_x_743:
[----:B------:R-:W-:Y:S01]  /*183c0*/  BSSY B0, `(.L_x_806) ;  /* 0x0000006000007945 */ /* 0x000fe20003800000 */
[----:B------:R-:W-:-:S07]  /*183d0*/  IMAD.MOV.U32 R15, RZ, RZ, -0x1 ;  /* 0xffffffffff0f7424 */ /* 0x000fce00078e00ff */
[----:B0-----:R-:W-:Y:S05]  /*183e0*/  WARPSYNC.COLLECTIVE R15, `(.L_x_807) ;  /* 0x000000000f0c7348 */ /* 0x001fea0003c00000 */
[----:B------:R-:W-:Y:S02]  /*183f0*/  ELECT P6, UR62, PT ;  /* 0x00000000003e782f */ /* 0x000fe400038c0000 */
[----:B------:R-:W-:Y:S01]  /*18400*/  MOV R14, UR62 ;  /* 0x0000003e000e7c02 */ /* 0x000fe20008000f00 */
[----:B0-----:R-:W-:Y:S10]  /*18410*/  ENDCOLLECTIVE ;  /* 0x000000000000791b */ /* 0x001ff40003800000 */
.L_x_807:
[----:B------:R-:W-:Y:S05]  /*18420*/  BSYNC B0 ;  /* 0x0000000000007941 */ /* 0x000fea0003800000 */
.L_x_806:
[----:B------:R-:W-:Y:S05]  /*18430*/  BRA `(.L_x_808) ;  /* 0xffffffd400687947 */ /* 0x000fea000383ffff */
.L_x_745:
[----:B-1----:R1:W2:Y:S02]  /*18440*/  SYNCS.PHASECHK.TRANS64.TRYWAIT P1, [R5+URZ+0x13280], R2 ;  /* 0x01328002050075a7 */ /* 0x0022a4000802017f */
[----:B--2---:R-:W-:Y:S05]  /*18450*/  @!P1 NANOSLEEP.SYNCS 0x989680 ;  /* 0x009896800000995d */ /* 0x004fea0003900000 */
[----:B------:R-:W2:Y:S02]  /*18460*/  @!P1 SYNCS.PHASECHK.TRANS64 P1, [R5+URZ+0x13280], R2 ;  /* 0x01328002050095a7 */ /* 0x000ea4000802007f */
[----:B--2---:R-:W-:Y:S05]  /*18470*/  @!P1 BRA `(.L_x_745) ;  /* 0xfffffffc00f09947 */ /* 0x004fea000383ffff */
[----:B------:R-:W-:Y:S05]  /*18480*/  BRA `(.L_x_809) ;  /* 0xffffffd400c47947 */ /* 0x000fea000383ffff */
.L_x_747:
[----:B--2---:R2:W3:Y:S02]  /*18490*/  SYNCS.PHASECHK.TRANS64.TRYWAIT P1, [R5+URZ+0x13240], R2 ;  /* 0x01324002050075a7 */ /* 0x0044e4000802017f */
[----:B---3--:R-:W-:Y:S05]  /*184a0*/  @!P1 NANOSLEEP.SYNCS 0x989680 ;  /* 0x009896800000995d */ /* 0x008fea0003900000 */
[----:B------:R-:W3:Y:S02]  /*184b0*/  @!P1 SYNCS.PHASECHK.TRANS64 P1, [R5+URZ+0x13240], R2 ;  /* 0x01324002050095a7 */ /* 0x000ee4000802007f */
[----:B---3--:R-:W-:Y:S05]  /*184c0*/  @!P1 BRA `(.L_x_747) ;  /* 0xfffffffc00f09947 */ /* 0x008fea000383ffff */
[----:B------:R-:W-:Y:S05]  /*184d0*/  BRA `(.L_x_810) ;  /* 0xffffffd800107947 */ /* 0x000fea000383ffff */
.L_x_751:
[----:B------:R-:W-:Y:S02]  /*184e0*/  IMAD.MOV.U32 R13, RZ, RZ, R4 ;  /* 0x000000ffff0d7224 */ /* 0x000fe400078e0004 */
[----:B------:R-:W-:Y:S02]  /*184f0*/  IMAD.MOV.U32 R12, RZ, RZ, RZ ;  /* 0x000000ffff0c7224 */ /* 0x000fe400078e00ff */
[----:B------:R-:W-:Y:S02]  /*18500*/  IMAD.MOV.U32 R11, RZ, RZ, 0x1c1f ;  /* 0x00001c1fff0b7424 */ /* 0x000fe400078e00ff */
[----:B------:R-:W-:Y:S02]  /*18510*/  IMAD.MOV.U32 R15, RZ, RZ, -0x1 ;  /* 0xffffffffff0f7424 */ /* 0x000fe400078e00ff */
[----:B------:R-:W-:-:S07]  /*18520*/  VIADD R6, R21, UR42 ;  /* 0x0000002a15067c36 */ /* 0x000fce0008000000 */
[----:B------:R-:W-:Y:S05]  /*18530*/  WARPSYNC.COLLECTIVE R15, `(.L_x_811) ;  /* 0x000000000f087348 */ /* 0x000fea0003c00000 */
[----:B------:R0:W1:Y:S02]  /*18540*/  SHFL.IDX P6, R14, R13, R12, R11 ;  /* 0x0000000c0d0e7389 */ /* 0x00006400000c000b */
[----:B01----:R-:W-:Y:S01]  /*18550*/  ENDCOLLECTIVE ;  /* 0x000000000000791b */ /* 0x003fe20003800000 */
.L_x_811:
[----:B------:R-:W-:Y:S02]  /*18560*/  VIADD R10, R6, 0x20 ;  /* 0x00000020060a7836 */ /* 0x000fe40000000000 */
[----:B------:R-:W-:Y:S02]  /*18570*/  IMAD.MOV.U32 R13, RZ, RZ, R0 ;  /* 0x000000ffff0d7224 */ /* 0x000fe400078e0000 */
[----:B------:R-:W-:-:S07]  /*18580*/  IMAD.MOV.U32 R2, RZ, RZ, R14 ;  /* 0x000000ffff027224 */ /* 0x000fce00078e000e */
[----:B------:R-:W-:Y:S05]  /*18590*/  WARPSYNC.COLLECTIVE R15, `(.L_x_812) ;  /* 0x000000000f087348 */ /* 0x000fea0003c00000 */
[----:B------:R0:W1:Y:S02]  /*185a0*/  SHFL.IDX P6, R14, R13, R12, R11 ;  /* 0x0000000c0d0e7389 */ /* 0x00006400000c000b */
[----:B01----:R-:W-:Y:S01]  /*185b0*/  ENDCOLLECTIVE ;  /* 0x000000000000791b */ /* 0x003fe20003800000 */
.L_x_812:
[----:B------:R-:W-:Y:S02]  /*185c0*/  ULDC UR4, c[0x0][0x288] ;  /* 0x0000a20000047ab9 */ /* 0x000fe40000000800 */
[----:B------:R-:W-:-:S05]  /*185d0*/  IMAD R7, R7, UR4, RZ ;  /* 0x0000000407077c24 */ /* 0x000fca000f8e02ff */
        /* <DEDUP_REMOVED lines=9> */
.L_x_813:
        /* <DEDUP_REMOVED lines=11> */
.L_x_814:
        /* <DEDUP_REMOVED lines=8> */
.L_x_815:
        /* <DEDUP_REMOVED lines=10> */
.L_x_816:
        /* <DEDUP_REMOVED lines=8> */
.L_x_817:
        /* <DEDUP_REMOVED lines=11> */
.L_x_818:
[----:B------:R-:W-:Y:S02]  /*18970*/  IMAD.MOV.U32 R13, RZ, RZ, R8 ;  /* 0x000000ffff0d7224 */ /* 0x000fe400078e0008 */
[----:B------:R-:W-:Y:S02]  /*18980*/  IMAD.MOV.U32 R12, RZ, RZ, RZ ;  /* 0x000000ffff0c7224 */ /* 0x000fe400078e00ff */
[----:B------:R-:W-:-:S07]  /*18990*/  IMAD.MOV.U32 R9, RZ, RZ, R14 ;  /* 0x000000ffff097224 */ /* 0x000fce00078e000e */
[----:B------:R-:W-:Y:S05]  /*189a0*/  WARPSYNC.COLLECTIVE R15, `(.L_x_819) ;  /* 0x000000000f087348 */ /* 0x000fea0003c00000 */
[----:B------:R0:W1:Y:S02]  /*189b0*/  SHFL.IDX P6, R14, R13, R12, R11 ;  /* 0x0000000c0d0e7389 */ /* 0x00006400000c000b */
[----:B01----:R-:W-:Y:S01]  /*189c0*/  ENDCOLLECTIVE ;  /* 0x000000000000791b */ /* 0x003fe20003800000 */
.L_x_819:
        /* <DEDUP_REMOVED lines=11> */
.L_x_820:
        /* <DEDUP_REMOVED lines=8> */
.L_x_821:
        /* <DEDUP_REMOVED lines=10> */
.L_x_822:
[----:B------:R-:W-:Y:S05]  /*18ba0*/  BRA `(.L_x_823) ;  /* 0xffffffd800f47947 */ /* 0x000fea000383ffff */
.L_x_754:
[----:B0-----:R0:W1:Y:S02]  /*18bb0*/  SYNCS.PHASECHK.TRANS64.TRYWAIT P0, [R18+URZ+0x13220], R3 ;  /* 0x01322003120075a7 */ /* 0x001064000800017f */
[----:B-1----:R-:W-:Y:S05]  /*18bc0*/  @!P0 NANOSLEEP.SYNCS 0x989680 ;  /* 0x009896800000895d */ /* 0x002fea0003900000 */
[----:B------:R-:W1:Y:S02]  /*18bd0*/  @!P0 SYNCS.PHASECHK.TRANS64 P0, [R18+URZ+0x13220], R3 ;  /* 0x01322003120085a7 */ /* 0x000e64000800007f */
[----:B-1----:R-:W-:Y:S05]  /*18be0*/  @!P0 BRA `(.L_x_754) ;  /* 0xfffffffc00f08947 */ /* 0x002fea000383ffff */
[----:B------:R-:W-:Y:S05]  /*18bf0*/  BRA `(.L_x_824) ;  /* 0xffffffdc00487947 */ /* 0x000fea000383ffff */
.L_x_760:
[----:B0-----:R0:W1:Y:S02]  /*18c00*/  SYNCS.PHASECHK.TRANS64.TRYWAIT P0, [R4+URZ+0x13280], R3 ;  /* 0x01328003040075a7 */ /* 0x001064000800017f */
[----:B-1----:R-:W-:Y:S05]  /*18c10*/  @!P0 NANOSLEEP.SYNCS 0x989680 ;  /* 0x009896800000895d */ /* 0x002fea0003900000 */
[----:B------:R-:W1:Y:S02]  /*18c20*/  @!P0 SYNCS.PHASECHK.TRANS64 P0, [R4+URZ+0x13280], R3 ;  /* 0x01328003040085a7 */ /* 0x000e64000800007f */
[----:B-1----:R-:W-:Y:S05]  /*18c30*/  @!P0 BRA `(.L_x_760) ;  /* 0xfffffffc00f08947 */ /* 0x002fea000383ffff */
[----:B------:R-:W-:Y:S05]  /*18c40*/  BRA `(.L_x_825) ;  /* 0xffffffdc00f07947 */ /* 0x000fea000383ffff */
.L_x_765:
[----:B-1----:R1:W2:Y:S02]  /*18c50*/  SYNCS.PHASECHK.TRANS64.TRYWAIT P0, [R4+URZ+0x13240], R3 ;  /* 0x01324003040075a7 */ /* 0x0022a4000800017f */
[----:B--2---:R-:W-:Y:S05]  /*18c60*/  @!P0 NANOSLEEP.SYNCS 0x989680 ;  /* 0x009896800000895d */ /* 0x004fea0003900000 */
[----:B------:R-:W2:Y:S02]  /*18c70*/  @!P0 SYNCS.PHASECHK.TRANS64 P0, [R4+URZ+0x13240], R3 ;  /* 0x01324003040085a7 */ /* 0x000ea4000800007f */
[----:B--2---:R-:W-:Y:S05]  /*18c80*/  @!P0 BRA `(.L_x_765) ;  /* 0xfffffffc00f08947 */ /* 0x004fea000383ffff */
[----:B------:R-:W-:Y:S05]  /*18c90*/  BRA `(.L_x_826) ;  /* 0xffffffe000687947 */ /* 0x000fea000383ffff */
.L_x_771:
[----:B0-----:R0:W1:Y:S02]  /*18ca0*/  SYNCS.PHASECHK.TRANS64.TRYWAIT P1, [R3+URZ+0x13270], R2 ;  /* 0x01327002030075a7 */ /* 0x001064000802017f */
[----:B-1----:R-:W-:Y:S05]  /*18cb0*/  @!P1 NANOSLEEP.SYNCS 0x989680 ;  /* 0x009896800000995d */ /* 0x002fea0003900000 */
[----:B------:R-:W1:Y:S02]  /*18cc0*/  @!P1 SYNCS.PHASECHK.TRANS64 P1, [R3+URZ+0x13270], R2 ;  /* 0x01327002030095a7 */ /* 0x000e64000802007f */
[----:B-1----:R-:W-:Y:S05]  /*18cd0*/  @!P1 BRA `(.L_x_771) ;  /* 0xfffffffc00f09947 */ /* 0x002fea000383ffff */
[----:B------:R-:W-:Y:S05]  /*18ce0*/  BRA `(.L_x_827) ;  /* 0xffffffe400047947 */ /* 0x000fea000383ffff */
.L_x_773:
[----:B0-----:R0:W1:Y:S02]  /*18cf0*/  SYNCS.PHASECHK.TRANS64.TRYWAIT P1, [R3+URZ+0x13260], R2 ;  /* 0x01326002030075a7 */ /* 0x001064000802017f */
[----:B-1----:R-:W-:Y:S05]  /*18d00*/  @!P1 NANOSLEEP.SYNCS 0x989680 ;  /* 0x009896800000995d */ /* 0x002fea0003900000 */
[----:B------:R-:W1:Y:S02]  /*18d10*/  @!P1 SYNCS.PHASECHK.TRANS64 P1, [R3+URZ+0x13260], R2 ;  /* 0x01326002030095a7 */ /* 0x000e64000802007f */
[----:B-1----:R-:W-:Y:S05]  /*18d20*/  @!P1 BRA `(.L_x_773) ;  /* 0xfffffffc00f09947 */ /* 0x002fea000383ffff */
[----:B------:R-:W-:Y:S05]  /*18d30*/  BRA `(.L_x_828) ;  /* 0xffffffe4000c7947 */ /* 0x000fea000383ffff */
.L_x_780:
[----:B0-----:R0:W1:Y:S02]  /*18d40*/  SYNCS.PHASECHK.TRANS64.TRYWAIT P1, [R2+URZ+0x13270], R3 ;  /* 0x01327003020075a7 */ /* 0x001064000802017f */
[----:B-1----:R-:W-:Y:S05]  /*18d50*/  @!P1 NANOSLEEP.SYNCS 0x989680 ;  /* 0x009896800000995d */ /* 0x002fea0003900000 */
[----:B------:R-:W1:Y:S02]  /*18d60*/  @!P1 SYNCS.PHASECHK.TRANS64 P1, [R2+URZ+0x13270], R3 ;  /* 0x01327003020095a7 */ /* 0x000e64000802007f */
[----:B-1----:R-:W-:Y:S05]  /*18d70*/  @!P1 BRA `(.L_x_780) ;  /* 0xfffffffc00f09947 */ /* 0x002fea000383ffff */
[----:B------:R-:W-:Y:S05]  /*18d80*/  BRA `(.L_x_829) ;  /* 0xffffffe800507947 */ /* 0x000fea000383ffff */
.L_x_782:
[----:B0-----:R0:W1:Y:S02]  /*18d90*/  SYNCS.PHASECHK.TRANS64.TRYWAIT P1, [R2+URZ+0x13260], R5 ;  /* 0x01326005020075a7 */ /* 0x001064000802017f */
[----:B-1----:R-:W-:Y:S05]  /*18da0*/  @!P1 NANOSLEEP.SYNCS 0x989680 ;  /* 0x009896800000995d */ /* 0x002fea0003900000 */
[----:B------:R-:W1:Y:S02]  /*18db0*/  @!P1 SYNCS.PHASECHK.TRANS64 P1, [R2+URZ+0x13260], R5 ;  /* 0x01326005020095a7 */ /* 0x000e64000802007f */
[----:B-1----:R-:W-:Y:S05]  /*18dc0*/  @!P1 BRA `(.L_x_782) ;  /* 0xfffffffc00f09947 */ /* 0x002fea000383ffff */
[----:B------:R-:W-:Y:S05]  /*18dd0*/  BRA `(.L_x_830) ;  /* 0xffffffe800587947 */ /* 0x000fea000383ffff */
.L_x_788:
[----:B-1----:R1:W2:Y:S02]  /*18de0*/  SYNCS.PHASECHK.TRANS64.TRYWAIT P0, [R6+URZ+0x13220], R0 ;  /* 0x01322000060075a7 */ /* 0x0022a4000800017f */
[----:B--2---:R-:W-:Y:S05]  /*18df0*/  @!P0 NANOSLEEP.SYNCS 0x989680 ;  /* 0x009896800000895d */ /* 0x004fea0003900000 */
[----:B------:R-:W2:Y:S02]  /*18e00*/  @!P0 SYNCS.PHASECHK.TRANS64 P0, [R6+URZ+0x13220], R0 ;  /* 0x01322000060085a7 */ /* 0x000ea4000800007f */
[----:B--2---:R-:W-:Y:S05]  /*18e10*/  @!P0 BRA `(.L_x_788) ;  /* 0xfffffffc00f08947 */ /* 0x004fea000383ffff */
[----:B------:R-:W-:Y:S05]  /*18e20*/  BRA `(.L_x_831) ;  /* 0xffffffec009c7947 */ /* 0x000fea000383ffff */
.L_x_789:
[----:B------:R-:W2:Y:S01]  /*18e30*/  S2R R2, SR_TID.X ;  /* 0x0000000000027919 */ /* 0x000ea20000002100 */
[----:B------:R-:W-:Y:S01]  /*18e40*/  BSSY B0, `(.L_x_832) ;  /* 0x000000a000007945 */ /* 0x000fe20003800000 */
[----:B------:R-:W-:Y:S02]  /*18e50*/  IMAD.MOV.U32 R12, RZ, RZ, RZ ;  /* 0x000000ffff0c7224 */ /* 0x000fe400078e00ff */
[----:B------:R-:W-:Y:S02]  /*18e60*/  IMAD.MOV.U32 R11, RZ, RZ, 0x1f ;  /* 0x0000001fff0b7424 */ /* 0x000fe400078e00ff */
[----:B------:R-:W-:Y:S01]  /*18e70*/  IMAD.MOV.U32 R15, RZ, RZ, -0x1 ;  /* 0xffffffffff0f7424 */ /* 0x000fe200078e00ff */
[----:B--2---:R-:W-:-:S04]  /*18e80*/  SHF.R.U32.HI R2, RZ, 0x5, R2 ;  /* 0x00000005ff027819 */ /* 0x004fc80000011602 */
[----:B------:R-:W-:-:S05]  /*18e90*/  LOP3.LUT R2, R2, 0x3, RZ, 0xc0, !PT ;  /* 0x0000000302027812 */ /* 0x000fca00078ec0ff */
[----:B------:R-:W-:-:S07]  /*18ea0*/  IMAD.MOV.U32 R13, RZ, RZ, R2 ;  /* 0x000000ffff0d7224 */ /* 0x000fce00078e0002 */
[----:B01----:R-:W-:Y:S05]  /*18eb0*/  WARPSYNC.COLLECTIVE R15, `(.L_x_833) ;  /* 0x000000000f087348 */ /* 0x003fea0003c00000 */
[----:B------:R2:W3:Y:S02]  /*18ec0*/  SHFL.IDX P6, R14, R13, R12, R11 ;  /* 0x0000000c0d0e7389 */ /* 0x0004e400000c000b */
[----:B0123--:R-:W-:Y:S01]  /*18ed0*/  ENDCOLLECTIVE ;  /* 0x000000000000791b */ /* 0x00ffe20003800000 */
.L_x_833:
[----:B------:R-:W-:Y:S05]  /*18ee0*/  BSYNC B0 ;  /* 0x0000000000007941 */ /* 0x000fea0003800000 */
.L_x_832:
[----:B------:R-:W-:Y:S05]  /*18ef0*/  BRA `(.L_x_834) ;  /* 0xffffffec00847947 */ /* 0x000fea000383ffff */
.L_x_792:
[----:B------:R-:W-:Y:S01]  /*18f00*/  BSSY B1, `(.L_x_835) ;  /* 0x0000006000017945 */ /* 0x000fe20003800000 */
[----:B------:R-:W-:-:S07]  /*18f10*/  IMAD.MOV.U32 R15, RZ, RZ, -0x1 ;  /* 0xffffffffff0f7424 */ /* 0x000fce00078e00ff */
[----:B01----:R-:W-:Y:S05]  /*18f20*/  WARPSYNC.COLLECTIVE R15, `(.L_x_836) ;  /* 0x000000000f0c7348 */ /* 0x003fea0003c00000 */
[----:B------:R-:W-:Y:S02]  /*18f30*/  ELECT P6, UR62, PT ;  /* 0x00000000003e782f */ /* 0x000fe400038c0000 */
[----:B------:R-:W-:Y:S01]  /*18f40*/  MOV R14, UR62 ;  /* 0x0000003e000e7c02 */ /* 0x000fe20008000f00 */
[----:B01----:R-:W-:Y:S10]  /*18f50*/  ENDCOLLECTIVE ;  /* 0x000000000000791b */ /* 0x003ff40003800000 */
.L_x_836:
[----:B------:R-:W-:Y:S05]  /*18f60*/  BSYNC B1 ;  /* 0x0000000000017941 */ /* 0x000fea0003800000 */
.L_x_835:
[----:B------:R-:W-:Y:S05]  /*18f70*/  BRA `(.L_x_837) ;  /* 0xffffffec007c7947 */ /* 0x000fea000383ffff */
.L_x_794:
[----:B-1----:R1:W2:Y:S02]  /*18f80*/  SYNCS.PHASECHK.TRANS64.TRYWAIT P1, [R5+URZ], R4 ;  /* 0x00000004050075a7 */ /* 0x0022a4000802017f */
[----:B--2---:R-:W-:Y:S05]  /*18f90*/  @!P1 NANOSLEEP.SYNCS 0x989680 ;  /* 0x009896800000995d */ /* 0x004fea0003900000 */
[----:B------:R-:W2:Y:S02]  /*18fa0*/  @!P1 SYNCS.PHASECHK.TRANS64 P1, [R5+URZ], R4 ;  /* 0x00000004050095a7 */ /* 0x000ea4000802007f */
[----:B--2---:R-:W-:Y:S05]  /*18fb0*/  @!P1 BRA `(.L_x_794) ;  /* 0xfffffffc00f09947 */ /* 0x004fea000383ffff */
[----:B------:R-:W-:Y:S05]  /*18fc0*/  BRA `(.L_x_838) ;  /* 0xffffffec00b07947 */ /* 0x000fea000383ffff */
.L_x_795:
[----:B--2---:R2:W3:Y:S02]  /*18fd0*/  SYNCS.PHASECHK.TRANS64.TRYWAIT P1, [R9+URZ], R0 ;  /* 0x00000000090075a7 */ /* 0x0044e4000802017f */
[----:B---3--:R-:W-:Y:S05]  /*18fe0*/  @!P1 NANOSLEEP.SYNCS 0x989680 ;  /* 0x009896800000995d */ /* 0x008fea0003900000 */
[----:B------:R-:W3:Y:S02]  /*18ff0*/  @!P1 SYNCS.PHASECHK.TRANS64 P1, [R9+URZ], R0 ;  /* 0x00000000090095a7 */ /* 0x000ee4000802007f */
[----:B---3--:R-:W-:Y:S05]  /*19000*/  @!P1 BRA `(.L_x_795) ;  /* 0xfffffffc00f09947 */ /* 0x008fea000383ffff */
[----:B------:R-:W-:Y:S05]  /*19010*/  BRA `(.L_x_839) ;  /* 0xffffffec00a47947 */ /* 0x000fea000383ffff */
.L_x_797:
[----:B---3--:R3:W4:Y:S02]  /*19020*/  SYNCS.PHASECHK.TRANS64.TRYWAIT P1, [R19+URZ+0x13260], R4 ;  /* 0x01326004130075a7 */ /* 0x008724000802017f */
[----:B----4-:R-:W-:Y:S05]  /*19030*/  @!P1 NANOSLEEP.SYNCS 0x989680 ;  /* 0x009896800000995d */ /* 0x010fea0003900000 */
[----:B------:R-:W4:Y:S02]  /*19040*/  @!P1 SYNCS.PHASECHK.TRANS64 P1, [R19+URZ+0x13260], R4 ;  /* 0x01326004130095a7 */ /* 0x000f24000802007f */
[----:B----4-:R-:W-:Y:S05]  /*19050*/  @!P1 BRA `(.L_x_797) ;  /* 0xfffffffc00f09947 */ /* 0x010fea000383ffff */
[----:B------:R-:W-:Y:S05]  /*19060*/  BRA `(.L_x_840) ;  /* 0xffffffec00a47947 */ /* 0x000fea000383ffff */
.L_x_799:
[----:B----4-:R4:W0:Y:S02]  /*19070*/  SYNCS.PHASECHK.TRANS64.TRYWAIT P1, [R7+URZ+0x13260], R0 ;  /* 0x01326000070075a7 */ /* 0x010824000802017f */
[----:B0-----:R-:W-:Y:S05]  /*19080*/  @!P1 NANOSLEEP.SYNCS 0x989680 ;  /* 0x009896800000995d */ /* 0x001fea0003900000 */
[----:B------:R-:W0:Y:S02]  /*19090*/  @!P1 SYNCS.PHASECHK.TRANS64 P1, [R7+URZ+0x13260], R0 ;  /* 0x01326000070095a7 */ /* 0x000e24000802007f */
[----:B0-----:R-:W-:Y:S05]  /*190a0*/  @!P1 BRA `(.L_x_799) ;  /* 0xfffffffc00f09947 */ /* 0x001fea000383ffff */
[----:B------:R-:W-:Y:S05]  /*190b0*/  BRA `(.L_x_841) ;  /* 0xffffffec00a47947 */ /* 0x000fea000383ffff */
.L_x_801:
[----:B------:R0:W0:Y:S02]  /*190c0*/  SYNCS.PHASECHK.TRANS64.TRYWAIT P0, [R19+URZ+0x13280], R4 ;  /* 0x01328004130075a7 */ /* 0x000024000800017f */
[----:B0-----:R-:W-:Y:S05]  /*190d0*/  @!P0 NANOSLEEP.SYNCS 0x989680 ;  /* 0x009896800000895d */ /* 0x001fea0003900000 */
[----:B------:R-:W0:Y:S02]  /*190e0*/  @!P0 SYNCS.PHASECHK.TRANS64 P0, [R19+URZ+0x13280], R4 ;  /* 0x01328004130085a7 */ /* 0x000e24000800007f */
[----:B0-----:R-:W-:Y:S05]  /*190f0*/  @!P0 BRA `(.L_x_801) ;  /* 0xfffffffc00f08947 */ /* 0x001fea000383ffff */
[----:B------:R-:W-:Y:S05]  /*19100*/  BRA `(.L_x_802) ;  /* 0xffffffec00a07947 */ /* 0x000fea000383ffff */
.L_x_842:
        /* <DEDUP_REMOVED lines=15> */
.L_x_2199:


//--------------------- .text._ZN7cutlass13device_kernelIN5flash11enable_sm90INS1_16FlashAttnFwdSm90INS1_25CollectiveMainloopFwdSm90ILi2EN4cute5tupleIJNS5_1CILi1EEES8_S8_EEENS6_IJNS7_ILi192EEENS7_ILi160EEENS7_ILi64EEEEEELi64ENS_12float_e4m3_tEfNS_4arch4Sm90ELb0ELb1ELb1ELb1ELb0ELb0ELb0ELb1ELb1ELb1ELb0ELb0EEENS1_21CollectiveEpilogueFwdINS6_IJSA_SC_SB_EEES9_NS_10bfloat16_tESG_Li384ELb1ELb1ELb0ELb1EEENS1_36VarlenDynamicPersistentTileSchedulerILi192ELi160ELi384ELi128ELb0ELb1ELb1ELb1ELb0ELb1EEEEEEEEEvNT_6ParamsE --------------------------
	.section	.text._ZN7cutlass13device_kernelIN5flash11enable_sm90INS1_16FlashAttnFwdSm90INS1_25CollectiveMainloopFwdSm90ILi2EN4cute5tupleIJNS5_1CILi1EEES8_S8_EEENS6_IJNS7_ILi192EEENS7_ILi160EEENS7_ILi64EEEEEELi64ENS_12float_e4m3_tEfNS_4arch4Sm90ELb0ELb1ELb1ELb1ELb0ELb0ELb0ELb1ELb1ELb1ELb0ELb0EEENS1_21CollectiveEpilogueFwdINS6_IJSA_SC_SB_EEES9_NS_10bfloat16_tESG_Li384ELb1ELb1ELb0ELb1EEENS1_36VarlenDynamicPersistentTileSchedulerILi192ELi160ELi384ELi128ELb0ELb1ELb1ELb1ELb0ELb1EEEEEEEEEvNT_6ParamsE,"ax",@progbits
	.align	128
.text._ZN7cutlass13device_kernelIN5flash11enable_sm90INS1_16FlashAttnFwdSm90INS1_25CollectiveMainloopFwdSm90ILi2EN4cute5tupleIJNS5_1CILi1EEES8_S8_EEENS6_IJNS7_ILi192EEENS7_ILi160EEENS7_ILi64EEEEEELi64ENS_12float_e4m3_tEfNS_4arch4Sm90ELb0ELb1ELb1ELb1ELb0ELb0ELb0ELb1ELb1ELb1ELb0ELb0EEENS1_21CollectiveEpilogueFwdINS6_IJSA_SC_SB_EEES9_NS_10bfloat16_tESG_Li384ELb1ELb1ELb0ELb1EEENS1_36VarlenDynamicPersistentTileSchedulerILi192ELi160ELi384ELi128ELb0ELb1ELb1ELb1ELb0ELb1EEEEEEEEEvNT_6ParamsE:
        .type           _ZN7cutlass13device_kernelIN5flash11enable_sm90INS1_16FlashAttnFwdSm90INS1_25CollectiveMainloopFwdSm90ILi2EN4cute5tupleIJNS5_1CILi1EEES8_S8_EEENS6_IJNS7_ILi192EEENS7_ILi160EEENS7_ILi64EEEEEELi64ENS_12float_e4m3_tEfNS_4arch4Sm90ELb0ELb1ELb1ELb1ELb0ELb0ELb0ELb1ELb1ELb1ELb0ELb0EEENS1_21CollectiveEpilogueFwdINS6_IJSA_SC_SB_EEES9_NS_10bfloat16_tESG_Li384ELb1ELb1ELb0ELb1EEENS1_36VarlenDynamicPersistentTileSchedulerILi192ELi160ELi384ELi128ELb0ELb1ELb1ELb1ELb0ELb1EEEEEEEEEvNT_6ParamsE,@function
        .size           _ZN7cutlass13device_kernelIN5flash11enable_sm90INS1_16FlashAttnFwdSm90INS1_25CollectiveMainloopFwdSm90ILi2EN4cute5tupleIJNS5_1CILi1EEES8_S8_EEENS6_IJNS7_ILi192EEENS7_ILi160EEENS7_ILi64EEEEEELi64ENS_12float_e4m3_tEfNS_4arch4Sm90ELb0ELb1ELb1ELb1ELb0ELb0ELb0ELb1ELb1ELb1ELb0ELb0EEENS1_21CollectiveEpilogueFwdINS6_IJSA_SC_SB_EEES9_NS_10bfloat16_tESG_Li384ELb1ELb1ELb0ELb1EEENS1_36VarlenDynamicPersistentTileSchedulerILi192ELi160ELi384ELi128ELb0ELb1ELb1ELb1ELb0ELb1EEEEEEEEEvNT_6ParamsE,(.L_x_2200 - _ZN7cutlass13device_kernelIN5flash11enable_sm90INS1_16FlashAttnFwdSm90INS1_25CollectiveMainloopFwdSm90ILi2EN4cute5tupleIJNS5_1CILi1EEES8_S8_EEENS6_IJNS7_ILi192EEENS7_ILi160EEENS7_ILi64EEEEEELi64ENS_12float_e4m3_tEfNS_4arch4Sm90ELb0ELb1ELb1ELb1ELb0ELb0ELb0ELb1ELb1ELb1ELb0ELb0EEENS1_21CollectiveEpilogueFwdINS6_IJSA_SC_SB_EEES9_NS_10bfloat16_tESG_Li384ELb1ELb1ELb0ELb1EEENS1_36VarlenDynamicPersistentTileSchedulerILi192ELi160ELi384ELi128ELb0ELb1ELb1ELb1ELb0ELb1EEEEEEEEEvNT_6ParamsE)
        .other          _ZN7cutlass13device_kernelIN5flash11enable_sm90INS1_16FlashAttnFwdSm90INS1_25CollectiveMainloopFwdSm90ILi2EN4cute5tupleIJNS5_1CILi1EEES8_S8_EEENS6_IJNS7_ILi192EEENS7_ILi160EEENS7_ILi64EEEEEELi64ENS_12float_e4m3_tEfNS_4arch4Sm90ELb0ELb1ELb1ELb1ELb0ELb0ELb0ELb1ELb1ELb1ELb0ELb0EEENS1_21CollectiveEpilogueFwdINS6_IJSA_SC_SB_EEES9_NS_10bfloat16_tESG_Li384ELb1ELb1ELb0ELb1EEENS1_36VarlenDynamicPersistentTileSchedulerILi192ELi160ELi384ELi128ELb0ELb1ELb1ELb1ELb0ELb1EEEEEEEEEvNT_6ParamsE,@"STO_CUDA_ENTRY STV_DEFAULT"
_ZN7cutlass13device_kernelIN5flash11enable_sm90INS1_16FlashAttnFwdSm90INS1_25CollectiveMainloopFwdSm90ILi2EN4cute5tupleIJNS5_1CILi1EEES8_S8_EEENS6_IJNS7_ILi192EEENS7_ILi160EEENS7_ILi64EEEEEELi64ENS_12float_e4m3_tEfNS_4arch4Sm90ELb0ELb1ELb1ELb1ELb0ELb0ELb0ELb1ELb1ELb1ELb0ELb0EEENS1_21CollectiveEpilogueFwdINS6_IJSA_SC_SB_EEES9_NS_10bfloat16_tESG_Li384ELb1ELb1ELb0ELb1EEENS1_36VarlenDynamicPersistentTileSchedulerILi192ELi160ELi384ELi128ELb0ELb1ELb1ELb1ELb0ELb1EEEEEEEEEvNT_6ParamsE:
        /* <DEDUP_REMOVED lines=18> */
.L_x_844:
[----:B------:R-:W-:Y:S05]  /*0120*/  BSYNC B0 ;  /* 0x0000000000007941 */ /* 0x000fea0003800000 */
.L_x_843:
        /* <DEDUP_REMOVED lines=41> */
.L_x_845:
        /* <DEDUP_REMOVED lines=22> */
.L_x_846:
        /* <DEDUP_REMOVED lines=18> */
.L_x_847:
        /* <DEDUP_REMOVED lines=22> */
.L_x_848:
        /* <DEDUP_REMOVED lines=22> */
.L_x_849:
[----:B------:R-:W-:Y:S01]  /*0900*/  PLOP3.LUT P0, PT, PT, PT, UP0, 0x80, 0x0 ;  /* 0x000000000000781c */ /* 0x000fe20003f0f008 */
[----:B------:R-:W-:Y:S01]  /*0910*/  UMOV UR38, 0x1 ;  /* 0x0000000100267882 */ /* 0x000fe20000000000 */
[----:B------:R-:W-:Y:S01]  /*0920*/  NOP ;  /* 0x0000000000007918 */ /* 0x000fe20000000000 */
[----:B------:R-:W-:Y:S01]  /*0930*/  USEL UR38, UR38, 0x2, !UP0 ;  /* 0x0000000226267887 */ /* 0x000fe2000c000000 */
[----:B------:R-:W-:Y:S01]  /*0940*/  ULDC.64 UR50, c[0x0][0x208] ;  /* 0x0000820000327ab9 */ /* 0x000fe20000000a00 */
[----:B012-4-:R-:W-:Y:S08]  /*0950*/  BAR.SYNC.DEFER_BLOCKING 0x0 ;  /* 0x0000000000007b1d */ /* 0x017ff00000010000 */
[----:B------:R-:W-:Y:S05]  /*0960*/  @!P0 BRA `(.L_x_850) ;  /* 0x0000014000848947 */ /* 0x000fea0003800000 */
.L_x_851:
        /* <DEDUP_REMOVED lines=14> */
[----:B------:R-:W-:Y:S01]  /*0a50*/  VIADD R0, R23, 0xffffff80 ;  /* 0xffffff8017007836 */ /* 0x000fe20000000000 */
[----:B------:R-:W-:Y:S01]  /*0a60*/  R2UR UR5, R9 ;  /* 0x00000000090572ca */ /* 0x000fe200000e0000 */
[----:B------:R-:W-:Y:S01]  /*0a70*/  ULOP3.LUT UR46, UR38, 0x1, URZ, 0xfc, !UPT ;  /* 0x00000001262e7892 */ /* 0x000fe2000f8efc3f */
[----:B------:R-:W-:Y:S01]  /*0a80*/  R2UR UR48, R10 ;  /* 0x000000000a3072ca */ /* 0x000fe200000e0000 */
[----:B------:R-:W-:Y:S01]  /*0a90*/  UMOV UR36, URZ ;  /* 0x0000003f00247c82 */ /* 0x000fe20008000000 */
[----:B------:R-:W-:Y:S01]  /*0aa0*/  SHF.R.S32.HI R3, RZ, 0x1f, R0 ;  /* 0x0000001fff037819 */ /* 0x000fe20000011400 */
[----:B------:R-:W-:Y:S01]  /*0ab0*/  UMOV UR37, URZ ;  /* 0x0000003f00257c82 */ /* 0x000fe20008000000 */
[----:B------:R-:W-:Y:S01]  /*0ac0*/  R2UR UR47, R11 ;  /* 0x000000000b2f72ca */ /* 0x000fe200000e0000 */
[----:B------:R-:W-:Y:S01]  /*0ad0*/  UMOV UR39, URZ ;  /* 0x0000003f00277c82 */ /* 0x000fe20008000000 */
[CC--:B------:R-:W-:Y:S02]  /*0ae0*/  LEA.HI R2, R3.reuse, R0.reuse, RZ, 0x7 ;  /* 0x0000000003027211 */ /* 0x0c0fe400078f38ff */
[----:B------:R-:W-:-:S02]  /*0af0*/  LEA.HI R4, R3, R0, RZ, 0x5 ;  /* 0x0000000003047211 */ /* 0x000fc400078f28ff */
[----:B------:R-:W-:Y:S02]  /*0b00*/  LOP3.LUT R5, R2, 0xffffff80, RZ, 0xc0, !PT ;  /* 0xffffff8002057812 */ /* 0x000fe400078ec0ff */
[----:B------:R-:W-:Y:S01]  /*0b10*/  SHF.R.S32.HI R2, RZ, 0x7, R2 ;  /* 0x00000007ff027819 */ /* 0x000fe20000011402 */
[----:B------:R-:W-:Y:S02]  /*0b20*/  IMAD.SHL.U32 R6, R4, 0x20, RZ ;  /* 0x0000002004067824 */ /* 0x000fe400078e00ff */
[----:B------:R-:W-:Y:S01]  /*0b30*/  IMAD.IADD R19, R0, 0x1, -R5 ;  /* 0x0000000100137824 */ /* 0x000fe200078e0a05 */
[CC--:B------:R-:W-:Y:S02]  /*0b40*/  LEA.HI R5, R3.reuse, R0.reuse, RZ, 0x2 ;  /* 0x0000000003057211 */ /* 0x0c0fe400078f10ff */
[----:B------:R-:W-:Y:S02]  /*0b50*/  LEA.HI R3, R3, R0, RZ, 0x4 ;  /* 0x0000000003037211 */ /* 0x000fe400078f20ff */
[----:B------:R-:W-:-:S02]  /*0b60*/  SHF.R.S32.HI R8, RZ, 0x1f, R19 ;  /* 0x0000001fff087819 */ /* 0x000fc40000011413 */
[----:B------:R-:W-:Y:S02]  /*0b70*/  LOP3.LUT R11, R5, 0xfffffffc, RZ, 0xc0, !PT ;  /* 0xfffffffc050b7812 */ /* 0x000fe400078ec0ff */
[----:B------:R-:W-:Y:S02]  /*0b80*/  LEA.HI R7, R8, R19, RZ, 0x2 ;  /* 0x0000001308077211 */ /* 0x000fe400078f10ff */
[----:B------:R-:W-:Y:S01]  /*0b90*/  LOP3.LUT R5, R3, 0x3fffff0, RZ, 0xc0, !PT ;  /* 0x03fffff003057812 */ /* 0x000fe200078ec0ff */
[C---:B------:R-:W-:Y:S01]  /*0ba0*/  IMAD.IADD R11, R0.reuse, 0x1, -R11 ;  /* 0x00000001000b7824 */ /* 0x040fe200078e0a0b */
[--C-:B------:R-:W-:Y:S02]  /*0bb0*/  SHF.R.S32.HI R9, RZ, 0x2, R7.reuse ;  /* 0x00000002ff097819 */ /* 0x100fe40000011407 */
[----:B------:R-:W-:Y:S01]  /*0bc0*/  SHF.R.S32.HI R10, RZ, 0x1f, R7 ;  /* 0x0000001fff0a7819 */ /* 0x000fe20000011407 */
[----:B------:R-:W-:Y:S01]  /*0bd0*/  IMAD.IADD R5, R0, 0x1, -R5 ;  /* 0x0000000100057824 */ /* 0x000fe200078e0a05 */
[----:B------:R-:W-:Y:S01]  /*0be0*/  LOP3.LUT R6, R6, 0xfffffc00, RZ, 0xc0, !PT ;  /* 0xfffffc0006067812 */ /* 0x000fe200078ec0ff */
[----:B------:R-:W-:Y:S01]  /*0bf0*/  IMAD.HI R0, R2, 0x55555556, RZ ;  /* 0x5555555602007827 */ /* 0x000fe200078e02ff */
[----:B------:R-:W-:-:S02]  /*0c00*/  LEA.HI R10, R10, R9, RZ, 0x3 ;  /* 0x000000090a0a7211 */ /* 0x000fc400078f18ff */
[----:B------:R-:W-:Y:S01]  /*0c10*/  SHF.R.S32.HI R4, RZ, 0x4, R3 ;  /* 0x00000004ff047819 */ /* 0x000fe20000011403 */
[----:B------:R-:W-:Y:S01]  /*0c20*/  IMAD R6, R5, 0x40, R6 ;  /* 0x0000004005067824 */ /* 0x000fe200078e0206 */
[----:B------:R-:W-:Y:S02]  /*0c30*/  LOP3.LUT R10, R10, 0xfffffff8, RZ, 0xc0, !PT ;  /* 0xfffffff80a0a7812 */ /* 0x000fe400078ec0ff */
[----:B------:R-:W-:Y:S02]  /*0c40*/  LEA.HI R8, R8, R19, RZ, 0x5 ;  /* 0x0000001308087211 */ /* 0x000fe400078f28ff */
[----:B------:R-:W-:Y:S01]  /*0c50*/  LEA.HI R3, R3, R4, RZ, 0x1 ;  /* 0x0000000403037211 */ /* 0x000fe200078f08ff */
[----:B------:R-:W-:Y:S01]  /*0c60*/  IMAD.IADD R9, R9, 0x1, -R10 ;  /* 0x0000000109097824 */ /* 0x000fe200078e0a0a */
[----:B------:R-:W-:Y:S02]  /*0c70*/  LEA.HI R12, R11, R11, RZ, 0x1 ;  /* 0x0000000b0b0c7211 */ /* 0x000fe400078f08ff */
[----:B------:R-:W-:-:S02]  /*0c80*/  LEA.HI R5, R0, R0, RZ, 0x1 ;  /* 0x0000000000057211 */ /* 0x000fc400078f08ff */
[----:B------:R-:W-:Y:S02]  /*0c90*/  SHF.R.S32.HI R8, RZ, 0x5, R8 ;  /* 0x00000005ff087819 */ /* 0x000fe40000011408 */
[----:B------:R-:W-:Y:S01]  /*0ca0*/  LOP3.LUT R3, R3, 0x1ffffffe, RZ, 0xc0, !PT ;  /* 0x1ffffffe03037812 */ /* 0x000fe200078ec0ff */
[----:B------:R-:W-:Y:S01]  /*0cb0*/  IMAD R5, R5, -0x3, R2 ;  /* 0xfffffffd05057824 */ /* 0x000fe200078e0202 */
[----:B------:R-:W-:Y:S01]  /*0cc0*/  LOP3.LUT R12, R12, 0x1ffffffe, RZ, 0xc0, !PT ;  /* 0x1ffffffe0c0c7812 */ /* 0x000fe200078ec0ff */
[----:B------:R-:W-:Y:S01]  /*0cd0*/  IMAD R8, R8, 0x10, R9 ;  /* 0x0000001008087824 */ /* 0x000fe200078e0209 */
[----:B------:R-:W-:Y:S01]  /*0ce0*/  LOP3.LUT R0, R7, 0x7ffffffc, RZ, 0xc0, !PT ;  /* 0x7ffffffc07007812 */ /* 0x000fe200078ec0ff */
[----:B------:R-:W-:Y:S02]  /*0cf0*/  IMAD.IADD R3, R4, 0x1, -R3 ;  /* 0x0000000104037824 */ /* 0x000fe400078e0a03 */
[----:B------:R-:W-:Y:S02]  /*0d00*/  IMAD.IADD R11, R11, 0x1, -R12 ;  /* 0x000000010b0b7824 */ /* 0x000fe400078e0a0c */
[----:B------:R-:W-:-:S02]  /*0d10*/  IMAD R156, R5, 0x40, R8 ;  /* 0x00000040059c7824 */ /* 0x000fc400078e0208 */
[----:B------:R-:W-:Y:S02]  /*0d20*/  IMAD R157, R3, 0x8, R6 ;  /* 0x00000008039d7824 */ /* 0x000fe400078e0206 */
[----:B------:R-:W-:Y:S02]  /*0d30*/  IMAD.IADD R19, R19, 0x1, -R0 ;  /* 0x0000000113137824 */ /* 0x000fe400078e0a00 */
[----:B------:R-:W-:-:S07]  /*0d40*/  IMAD R22, R11, 0x8, R156 ;  /* 0x000000080b167824 */ /* 0x000fce00078e029c */
.L_x_943:
[----:B------:R-:W-:Y:S01]  /*0d50*/  ULDC.64 UR6, c[0x0][0xa28] ;  /* 0x00028a0000067ab9 */ /* 0x000fe20000000a00 */
[----:B------:R-:W-:Y:S01]  /*0d60*/  IMAD.MOV.U32 R0, RZ, RZ, RZ ;  /* 0x000000ffff007224 */ /* 0x000fe200078e00ff */
[----:B------:R-:W-:-:S04]  /*0d70*/  UISETP.NE.U32.AND UP0, UPT, UR6, URZ, UPT ;  /* 0x0000003f0600728c */ /* 0x000fc8000bf05070 */
[----:B------:R-:W-:-:S03]  /*0d80*/  UISETP.NE.AND.EX UP0, UPT, UR7, URZ, UPT, UP0 ;  /* 0x0000003f0700728c */ /* 0x000fc6000bf05300 */
[----:B------:R-:W-:Y:S02]  /*0d90*/  ULDC.64 UR6, c[0x0][0xa18] ;  /* 0x0002860000067ab9 */ /* 0x000fe40000000a00 */
[----:B------:R-:W-:Y:S01]  /*0da0*/  UISETP.NE.U32.AND UP1, UPT, UR6, URZ, UPT ;  /* 0x0000003f0600728c */ /* 0x000fe2000bf25070 */
[----:B------:R-:W-:-:S03]  /*0db0*/  PLOP3.LUT P0, PT, PT, PT, UP0, 0x80, 0x0 ;  /* 0x000000000000781c */ /* 0x000fc60003f0f008 */
[----:B------:R-:W-:-:S03]  /*0dc0*/  UISETP.NE.AND.EX UP1, UPT, UR7, URZ, UPT, UP1 ;  /* 0x0000003f0700728c */ /* 0x000fc6000bf25310 */
[----:B------:R-:W-:Y:S02]  /*0dd0*/  @UP0 ULDC.64 UR6, c[0x0][0xa28] ;  /* 0x00028a0000060ab9 */ /* 0x000fe40000000a00 */
[----:B------:R-:W-:Y:S01]  /*0de0*/  @UP0 UIMAD.WIDE UR6, UR47, 0x4, UR6 ;  /* 0x000000042f0608a5 */ /* 0x000fe2000f8e0206 */
[----:B------:R-:W-:-:S05]  /*0df0*/  PLOP3.LUT P2, PT, PT, PT, UP1, 0x80, 0x0 ;  /* 0x000000000000781c */ /* 0x000fca0003f4f018 */
[----:B------:R-:W-:Y:S01]  /*0e00*/  @UP1 ULDC.64 UR8, c[0x0][0xa18] ;  /* 0x0002860000081ab9 */ /* 0x000fe20000000a00 */
[----:B012---:R-:W-:Y:S02]  /*0e10*/  IMAD.U32 R4, RZ, RZ, UR6 ;  /* 0x00000006ff047e24 */ /* 0x007fe4000f8e00ff */
[----:B------:R-:W-:Y:S01]  /*0e20*/  IMAD.U32 R5, RZ, RZ, UR7 ;  /* 0x00000007ff057e24 */ /* 0x000fe2000f8e00ff */
[----:B------:R-:W-:Y:S01]  /*0e30*/  @UP1 UIMAD.WIDE UR6, UR47, 0x4, UR8 ;  /* 0x000000042f0618a5 */ /* 0x000fe2000f8e0208 */
[----:B------:R-:W-:Y:S02]  /*0e40*/  ULDC UR4, c[0x0][0x288] ;  /* 0x0000a20000047ab9 */ /* 0x000fe40000000800 */
[----:B------:R-:W-:Y:S01]  /*0e50*/  IMAD.U32 R18, RZ, RZ, UR4 ;  /* 0x00000004ff127e24 */ /* 0x000fe2000f8e00ff */
[----:B-----5:R0:W5:Y:S02]  /*0e60*/  @P0 LDG.E R0, desc[UR50][R4.64] ;  /* 0x0000003204000981 */ /* 0x020164000c1e1900 */
[----:B------:R-:W-:Y:S01]  /*0e70*/  IMAD.U32 R6, RZ, RZ, UR6 ;  /* 0x00000006ff067e24 */ /* 0x000fe2000f8e00ff */
[----:B------:R-:W-:Y:S01]  /*0e80*/  ULDC UR4, c[0x0][0x424] ;  /* 0x0001090000047ab9 */ /* 0x000fe20000000800 */
[----:B------:R-:W-:Y:S01]  /*0e90*/  IMAD.U32 R7, RZ, RZ, UR7 ;  /* 0x00000007ff077e24 */ /* 0x000fe2000f8e00ff */
[----:B------:R-:W-:-:S04]  /*0ea0*/  ULDC.64 UR6, c[0x0][0x418] ;  /* 0x0001060000067ab9 */ /* 0x000fc80000000a00 */
[----:B------:R0:W5:Y:S01]  /*0eb0*/  @P2 LDG.E R18, desc[UR50][R6.64] ;  /* 0x0000003206122981 */ /* 0x000162000c1e1900 */
[----:B------:R-:W-:-:S04]  /*0ec0*/  UISETP.NE.U32.AND UP0, UPT, UR6, URZ, UPT ;  /* 0x0000003f0600728c */ /* 0x000fc8000bf05070 */
[----:B------:R-:W-:-:S03]  /*0ed0*/  UISETP.NE.AND.EX UP0, UPT, UR7, URZ, UPT, UP0 ;  /* 0x0000003f0700728c */ /* 0x000fc6000bf05300 */
[----:B------:R-:W-:Y:S01]  /*0ee0*/  ULDC.64 UR6, c[0x0][0xa20] ;  /* 0x0002880000067ab9 */ /* 0x000fe20000000a00 */
[----:B------:R-:W-:Y:S01]  /*0ef0*/  USEL UR4, UR4, 0x1, UP0 ;  /* 0x0000000104047887 */ /* 0x000fe20008000000 */
[----:B------:R-:W-:Y:S01]  /*0f00*/  ISETP.NE.U32.AND P1, PT, RZ, UR6, PT ;  /* 0x00000006ff007c0c */ /* 0x000fe2000bf25070 */
[----:B------:R-:W-:Y:S02]  /*0f10*/  ULDC UR6, c[0x0][0x2f0] ;  /* 0x0000bc0000067ab9 */ /* 0x000fe40000000800 */
[----:B------:R-:W-:Y:S01]  /*0f20*/  UIMAD UR4, UR4, UR6, URZ ;  /* 0x00000006040472a4 */ /* 0x000fe2000f8e023f */
[----:B------:R-:W-:Y:S01]  /*0f30*/  ISETP.NE.AND.EX P1, PT, RZ, UR7, PT, P1 ;  /* 0x00000007ff007c0c */ /* 0x000fe2000bf25310 */
[----:B0-----:R-:W-:-:S12]  /*0f40*/  @P2 BRA `(.L_x_852) ;  /* 0x00000000002c2947 */ /* 0x001fd80003800000 */
[----:B------:R-:W-:Y:S02]  /*0f50*/  ULDC.64 UR6, c[0x0][0xa00] ;  /* 0x0002800000067ab9 */ /* 0x000fe40000000a00 */
[----:B------:R-:W-:-:S04]  /*0f60*/  ISETP.NE.U32.AND P0, PT, RZ, UR6, PT ;  /* 0x00000006ff007c0c */ /* 0x000fc8000bf05070 */
[----:B------:R-:W-:-:S13]  /*0f70*/  ISETP.NE.AND.EX P0, PT, RZ, UR7, PT, P0 ;  /* 0x00000007ff007c0c */ /* 0x000fda000bf05300 */
[----:B------:R-:W-:Y:S05]  /*0f80*/  @!P0 BRA `(.L_x_852) ;  /* 0x00000000001c8947 */ /* 0x000fea0003800000 */
[----:B------:R-:W-:Y:S02]  /*0f90*/  ULDC.64 UR6, c[0x0][0xa00] ;  /* 0x0002800000067ab9 */ /* 0x000fe40000000a00 */
[----:B------:R-:W-:-:S06]  /*0fa0*/  UIMAD.WIDE UR6, UR47, 0x4, UR6 ;  /* 0x000000042f0678a5 */ /* 0x000fcc000f8e0206 */
[----:B------:R-:W-:Y:S02]  /*0fb0*/  IMAD.U32 R4, RZ, RZ, UR6 ;  /* 0x00000006ff047e24 */ /* 0x000fe4000f8e00ff */
[----:B------:R-:W-:-:S05]  /*0fc0*/  IMAD.U32 R5, RZ, RZ, UR7 ;  /* 0x00000007ff057e24 */ /* 0x000fca000f8e00ff */
[----:B-----5:R-:W2:Y:S04]  /*0fd0*/  LDG.E R18, desc[UR50][R4.64] ;  /* 0x0000003204127981 */ /* 0x020ea8000c1e1900 */
[----:B------:R-:W2:Y:S02]  /*0fe0*/  LDG.E R3, desc[UR50][R4.64+0x4] ;  /* 0x0000043204037981 */ /* 0x000ea4000c1e1900 */
[----:B--2---:R-:W-:-:S07]  /*0ff0*/  IMAD.IADD R18, R3, 0x1, -R18 ;  /* 0x0000000103127824 */ /* 0x004fce00078e0a12 */
.L_x_852:
[----:B------:R-:W-:Y:S01]  /*1000*/  IMAD.U32 R17, RZ, RZ, UR4 ;  /* 0x00000004ff117e24 */ /* 0x000fe2000f8e00ff */
[----:B------:R-:W-:Y:S01]  /*1010*/  UMOV UR40, UR48 ;  /* 0x0000003000287c82 */ /* 0x000fe20008000000 */
[----:B------:R-:W-:Y:S01]  /*1020*/  UMOV UR41, UR47 ;  /* 0x0000002f00297c82 */ /* 0x000fe20008000000 */
[----:B------:R-:W-:Y:S05]  /*1030*/  @!P1 BRA `(.L_x_853) ;  /* 0x0000000000189947 */ /* 0x000fea0003800000 */
[----:B------:R-:W-:Y:S02]  /*1040*/  ULDC.64 UR6, c[0x0][0xa20] ;  /* 0x0002880000067ab9 */ /* 0x000fe40000000a00 */
[----:B------:R-:W-:-:S06]  /*1050*/  UIMAD.WIDE UR6, UR47, 0x4, UR6 ;  /* 0x000000042f0678a5 */ /* 0x000fcc000f8e0206 */
[----:B------:R-:W-:Y:S02]  /*1060*/  IMAD.U32 R4, RZ, RZ, UR6 ;  /* 0x00000006ff047e24 */ /* 0x000fe4000f8e00ff */
[----:B------:R-:W-:-:S05]  /*1070*/  IMAD.U32 R5, RZ, RZ, UR7 ;  /* 0x00000007ff057e24 */ /* 0x000fca000f8e00ff */
[----:B------:R0:W5:Y:S01]  /*1080*/  LDG.E R17, desc[UR50][R4.64] ;  /* 0x0000003204117981 */ /* 0x000162000c1e1900 */
[----:B------:R-:W-:Y:S05]  /*1090*/  BRA `(.L_x_854) ;  /* 0x00000000002c7947 */ /* 0x000fea0003800000 */
.L_x_853:
        /* <DEDUP_REMOVED lines=8> */
[----:B------:R-:W2:Y:S04]  /*1120*/  LDG.E R17, desc[UR50][R4.64] ;  /* 0x0000003204117981 */ /* 0x000ea8000c1e1900 */
[----:B------:R-:W2:Y:S02]  /*1130*/  LDG.E R6, desc[UR50][R4.64+0x4] ;  /* 0x0000043204067981 */ /* 0x000ea4000c1e1900 */
[----:B--2---:R-:W-:-:S07]  /*1140*/  IMAD.IADD R17, R6, 0x1, -R17 ;  /* 0x0000000106117824 */ /* 0x004fce00078e0a11 */
.L_x_854:
[----:B------:R-:W1:Y:S01]  /*1150*/  LDC R3, c[0x0][0x448] ;  /* 0x00011200ff037b82 */ /* 0x000e620000000800 */
[----:B------:R-:W-:Y:S01]  /*1160*/  UIMAD UR42, UR5, 0xc0, URZ ;  /* 0x000000c0052a78a4 */ /* 0x000fe2000f8e023f */
[----:B-----5:R-:W-:-:S03]  /*1170*/  IMAD.IADD R17, R17, 0x1, -R0 ;  /* 0x0000000111117824 */ /* 0x020fc600078e0a00 */
[----:B------:R-:W-:Y:S02]  /*1180*/  UIADD3 UR4, UR42, 0xbf, URZ ;  /* 0x000000bf2a047890 */ /* 0x000fe4000fffe03f */
[----:B0-----:R-:W-:Y:S01]  /*1190*/  IADD3 R5, R17, 0x1, -R18 ;  /* 0x0000000111057810 */ /* 0x001fe20007ffe812 */
[----:B------:R-:W0:Y:S03]  /*11a0*/  LDC.64 R6, c[0x0][0x9e0] ;  /* 0x00027800ff067b82 */ /* 0x000e260000000a00 */
[----:B------:R-:W-:Y:S01]  /*11b0*/  IMAD.U32 R0, RZ, RZ, UR4 ;  /* 0x00000004ff007e24 */ /* 0x000fe2000f8e00ff */
[----:B-1----:R-:W-:Y:S02]  /*11c0*/  ISETP.NE.AND P1, PT, R3, 0x1, PT ;  /* 0x000000010300780c */ /* 0x002fe40003f25270 */
[----:B0-----:R-:W-:-:S11]  /*11d0*/  ISETP.GE.AND P2, PT, R7, 0x1, PT ;  /* 0x000000010700780c */ /* 0x001fd60003f46270 */
[----:B------:R-:W0:Y:S08]  /*11e0*/  @P1 LDC R3, c[0x0][0x44c] ;  /* 0x00011300ff031b82 */ /* 0x000e300000000800 */
[----:B------:R-:W1:Y:S01]  /*11f0*/  @P1 LDC R4, c[0x0][0x450] ;  /* 0x00011400ff041b82 */ /* 0x000e620000000800 */
[----:B0-----:R-:W-:-:S05]  /*1200*/  @P1 IMAD.HI.U32 R3, R3, UR4, RZ ;  /* 0x0000000403031c27 */ /* 0x001fca000f8e00ff */
[----:B-1----:R-:W-:-:S05]  /*1210*/  @P1 SHF.R.U32.HI R0, RZ, R4, R3 ;  /* 0x00000004ff001219 */ /* 0x002fca0000011603 */
        /* <DEDUP_REMOVED lines=13> */
.L_x_856:
[----:B------:R-:W-:-:S13]  /*12f0*/  ISETP.NE.AND P0, PT, R7, 0x1, PT ;  /* 0x000000010700780c */ /* 0x000fda0003f05270 */
[----:B------:R-:W0:Y:S02]  /*1300*/  @P0 LDC.64 R4, c[0x0][0x9e8] ;  /* 0x00027a00ff040b82 */ /* 0x000e240000000a00 */
[----:B0-----:R-:W-:-:S05]  /*1310*/  @P0 IMAD.HI.U32 R4, R3, R4, RZ ;  /* 0x0000000403040227 */ /* 0x001fca00078e00ff */
[----:B------:R-:W-:-:S07]  /*1320*/  @P0 SHF.R.U32.HI R3, RZ, R5, R4 ;  /* 0x00000005ff030219 */ /* 0x000fce0000011604 */
.L_x_857:
[----:B------:R-:W-:-:S05]  /*1330*/  IMAD R3, R3, R7, R7 ;  /* 0x0000000703037224 */ /* 0x000fca00078e0207 */
[----:B------:R-:W-:-:S07]  /*1340*/  VIMNMX R0, R0, R3, PT ;  /* 0x0000000300007248 */ /* 0x000fce0003fe0100 */
.L_x_855:
[----:B------:R-:W0:Y:S01]  /*1350*/  @P1 LDC R5, c[0x0][0x44c] ;  /* 0x00011300ff051b82 */ /* 0x000e220000000800 */
[----:B------:R-:W-:Y:S01]  /*1360*/  IMAD.U32 R4, RZ, RZ, UR42 ;  /* 0x0000002aff047e24 */ /* 0x000fe2000f8e00ff */
[----:B------:R-:W-:Y:S01]  /*1370*/  ULDC UR4, c[0x0][0x9dc] ;  /* 0x0002770000047ab9 */ /* 0x000fe20000000800 */
[----:B------:R-:W-:Y:S02]  /*1380*/  VIADD R3, R0, 0x9f ;  /* 0x0000009f00037836 */ /* 0x000fe40000000000 */
[C---:B------:R-:W-:Y:S02]  /*1390*/  IMAD.IADD R105, R17.reuse, 0x1, -R18 ;  /* 0x0000000111697824 */ /* 0x040fe400078e0a12 */
[----:B------:R-:W-:Y:S01]  /*13a0*/  VIADD R0, R17, 0x9f ;  /* 0x0000009f11007836 */ /* 0x000fe20000000000 */
        /* <DEDUP_REMOVED lines=23> */
.L_x_859:
[----:B------:R-:W-:-:S13]  /*1520*/  ISETP.NE.AND P0, PT, R7, 0x1, PT ;  /* 0x000000010700780c */ /* 0x000fda0003f05270 */
[----:B------:R-:W0:Y:S02]  /*1530*/  @P0 LDC.64 R4, c[0x0][0x9e8] ;  /* 0x00027a00ff040b82 */ /* 0x000e240000000a00 */
[----:B0-----:R-:W-:-:S05]  /*1540*/  @P0 IMAD.HI.U32 R0, R6, R4, RZ ;  /* 0x0000000406000227 */ /* 0x001fca00078e00ff */
[----:B------:R-:W-:-:S07]  /*1550*/  @P0 SHF.R.U32.HI R6, RZ, R5, R0 ;  /* 0x00000005ff060219 */ /* 0x000fce0000011600 */
.L_x_860:
[----:B------:R-:W-:-:S05]  /*1560*/  IMAD R6, R6, R7, RZ ;  /* 0x0000000706067224 */ /* 0x000fca00078e02ff */
[----:B------:R-:W-:-:S13]  /*1570*/  R2UR UR5, R6 ;  /* 0x00000000060572ca */ /* 0x000fda00000e0000 */
[----:B------:R-:W-:-:S04]  /*1580*/  UISETP.LT.AND UP0, UPT, UR4, UR5, UPT ;  /* 0x000000050400728c */ /* 0x000fc8000bf01270 */
[----:B------:R-:W-:-:S12]  /*1590*/  USEL UR4, UR4, UR5, !UP0 ;  /* 0x0000000504047287 */ /* 0x000fd8000c000000 */
.L_x_858:
        /* <DEDUP_REMOVED lines=9> */
[----:B------:R-:W-:-:S02]  /*1630*/  CS2R R14, SRZ ;  /* 0x00000000000e7805 */ /* 0x000fc4000001ff00 */
[----:B------:R-:W-:Y:S02]  /*1640*/  CS2R R46, SRZ ;  /* 0x00000000002e7805 */ /* 0x000fe4000001ff00 */
[----:B------:R-:W-:Y:S01]  /*1650*/  CS2R R20, SRZ ;  /* 0x0000000000147805 */ /* 0x000fe2000001ff00 */
[----:B------:R-:W-:Y:S01]  /*1660*/  UISETP.LT.AND UP0, UPT, URZ, UR4, UPT ;  /* 0x000000043f00728c */ /* 0x000fe2000bf01270 */
[----:B------:R-:W-:Y:S02]  /*1670*/  CS2R R44, SRZ ;  /* 0x00000000002c7805 */ /* 0x000fe4000001ff00 */
[----:B------:R-:W-:Y:S02]  /*1680*/  CS2R R24, SRZ ;  /* 0x0000000000187805 */ /* 0x000fe4000001ff00 */
[----:B------:R-:W-:Y:S01]  /*1690*/  CS2R R38, SRZ ;  /* 0x0000000000267805 */ /* 0x000fe2000001ff00 */
[----:B------:R-:W-:Y:S01]  /*16a0*/  USEL UR43, URZ, UR4, !UP0 ;  /* 0x000000043f2b7287 */ /* 0x000fe2000c000000 */
[----:B------:R-:W-:-:S02]  /*16b0*/  CS2R R26, SRZ ;  /* 0x00000000001a7805 */ /* 0x000fc4000001ff00 */
[----:B------:R-:W-:Y:S02]  /*16c0*/  CS2R R36, SRZ ;  /* 0x0000000000247805 */ /* 0x000fe4000001ff00 */
[----:B------:R-:W-:Y:S02]  /*16d0*/  CS2R R28, SRZ ;  /* 0x00000000001c7805 */ /* 0x000fe4000001ff00 */
[----:B------:R-:W-:Y:S02]  /*16e0*/  CS2R R30, SRZ ;  /* 0x00000000001e7805 */ /* 0x000fe4000001ff00 */
[----:B------:R-:W-:Y:S02]  /*16f0*/  CS2R R32, SRZ ;  /* 0x0000000000207805 */ /* 0x000fe4000001ff00 */
[----:B------:R-:W-:Y:S02]  /*1700*/  ISETP.GT.AND P1, PT, R104, UR43, PT ;  /* 0x0000002b68007c0c */ /* 0x000fe4000bf24270 */
[----:B------:R-:W-:-:S02]  /*1710*/  CS2R R56, SRZ ;  /* 0x0000000000387805 */ /* 0x000fc4000001ff00 */
[----:B------:R-:W-:-:S09]  /*1720*/  CS2R R58, SRZ ;  /* 0x00000000003a7805 */ /* 0x000fd2000001ff00 */
        /* <DEDUP_REMOVED lines=36> */
.L_x_862:
        /* <DEDUP_REMOVED lines=16> */
[----:B------:R-:W-:Y:S02]  /*1a70*/  @UP0 UIMAD.WIDE.U32 UR12, UR47, UR16, URZ ;  /* 0x000000102f0c02a5 */ /* 0x000fe4000f8e003f */
[----:B------:R-:W-:-:S02]  /*1a80*/  @UP0 UIMAD UR17, UR47, UR17, UR8 ;  /* 0x000000112f1102a4 */ /* 0x000fc4000f8e0208 */
[----:B------:R-:W-:Y:S02]  /*1a90*/  @UP0 USHF.R.S32.HI UR16, URZ, 0x1f, UR48 ;  /* 0x0000001f3f100899 */ /* 0x000fe40008011430 */
[----:B------:R-:W-:Y:S02]  /*1aa0*/  @UP1 USHF.R.S32.HI UR19, URZ, 0x1f, UR48 ;  /* 0x0000001f3f131899 */ /* 0x000fe40008011430 */
[----:B------:R-:W-:Y:S02]  /*1ab0*/  @UP1 UIMAD.WIDE.U32 UR8, UR47, UR14, URZ ;  /* 0x0000000e2f0812a5 */ /* 0x000fe4000f8e003f */
[----:B------:R-:W-:Y:S02]  /*1ac0*/  @UP1 UIMAD UR18, UR47, UR15, UR10 ;  /* 0x0000000f2f1212a4 */ /* 0x000fe4000f8e020a */
[----:B------:R-:W-:Y:S01]  /*1ad0*/  @UP0 UIADD3 UR13, UR13, UR17, URZ ;  /* 0x000000110d0d0290 */ /* 0x000fe2000fffe03f */
[----:B------:R-:W-:Y:S01]  /*1ae0*/  @UP0 ULDC.64 UR14, c[0x0][0x9b0] ;  /* 0x00026c00000e0ab9 */ /* 0x000fe20000000a00 */
[----:B------:R-:W-:Y:S01]  /*1af0*/  @UP1 ULDC.64 UR10, c[0x0][0x9c0] ;  /* 0x00027000000a1ab9 */ /* 0x000fe20000000a00 */
        /* <DEDUP_REMOVED lines=31> */
.L_x_1043:
[----:B------:R-:W-:Y:S05]  /*1cf0*/  @!P0 BRA `(.L_x_864) ;  /* 0x0000000000048947 */ /* 0x000fea0003800000 */
[----:B------:R-:W-:Y:S01]  /*1d00*/  BPT.TRAP 0x1 ;  /* 0x000000040000795c */ /* 0x000fe20000300000 */
.L_x_864:
[----:B------:R-:W-:Y:S02]  /*1d10*/  IMAD.U32 R106, RZ, RZ, UR39 ;  /* 0x00000027ff6a7e24 */ /* 0x000fe4000f8e00ff */
[----:B0-----:R-:W-:-:S03]  /*1d20*/  IMAD.U32 R3, RZ, RZ, UR37 ;  /* 0x00000025ff037e24 */ /* 0x001fc6000f8e00ff */
[----:B------:R-:W-:Y:S02]  /*1d30*/  LEA R106, R106, UR45, 0x3 ;  /* 0x0000002d6a6a7c11 */ /* 0x000fe4000f8e18ff */
[----:B------:R-:W-:-:S04]  /*1d40*/  SHF.L.U32 R3, R3, 0x1f, RZ ;  /* 0x0000001f03037819 */ /* 0x000fc800000006ff */
[----:B------:R0:W1:Y:S01]  /*1d50*/  SYNCS.PHASECHK.TRANS64.TRYWAIT P1, [R106+URZ+0x13230], R3 ;  /* 0x013230036a0075a7 */ /* 0x000062000802017f */
[----:B------:R-:W-:Y:S05]  /*1d60*/  @!P0 BRA `(.L_x_865) ;  /* 0x0000000000048947 */ /* 0x000fea0003800000 */
[----:B------:R-:W-:Y:S01]  /*1d70*/  BPT.TRAP 0x1 ;  /* 0x000000040000795c */ /* 0x000fe20000300000 */
.L_x_865:
[----:B-1----:R-:W-:Y:S05]  /*1d80*/  @P1 BRA `(.L_x_866) ;  /* 0x0000000000081947 */ /* 0x002fea0003800000 */
[----:B------:R-:W1:Y:S02]  /*1d90*/  SYNCS.PHASECHK.TRANS64.TRYWAIT P1, [R106+URZ+0x13230], R3 ;  /* 0x013230036a0075a7 */ /* 0x000e64000802017f */
[----:B-1----:R-:W-:Y:S05]  /*1da0*/  @!P1 BRA `(.L_x_867) ;  /* 0x0000018000389947 */ /* 0x002fea0003800000 */
.L_x_866:
        /* <DEDUP_REMOVED lines=175> */
[C---:B------:R-:W-:Y:S01]  /*28a0*/  FMUL.FTZ R24, R0.reuse, R31 ;  /* 0x0000001f00187220 */ /* 0x040fe20000410000 */
[----:B------:R-:W-:Y:S01]  /*28b0*/  IMAD.MOV.U32 R31, RZ, RZ, -0xa0 ;  /* 0xffffff60ff1f7424 */ /* 0x000fe200078e00ff */
[----:B------:R-:W-:Y:S01]  /*28c0*/  ULDC.64 UR6, c[0x0][0x9e0] ;  /* 0x0002780000067ab9 */ /* 0x000fe20000000a00 */
[C---:B------:R-:W-:Y:S01]  /*28d0*/  FMUL.FTZ R102, R0.reuse, R32 ;  /* 0x0000002000667220 */ /* 0x040fe20000410000 */
[----:B------:R-:W5:Y:S01]  /*28e0*/  SHFL.IDX PT, R34, R107, RZ, 0x1c1f ;  /* 0x001c1fff6b227589 */ /* 0x000f6200000e0000 */
[----:B------:R-:W-:Y:S01]  /*28f0*/  UISETP.GE.AND UP1, UPT, UR7, 0x1, UPT ;  /* 0x000000010700788c */ /* 0x000fe2000bf26270 */
        /* <DEDUP_REMOVED lines=13> */
[--C-:B------:R-:W-:Y:S01]  /*29d0*/  IMAD R30, R104, -0xa0, R17.reuse ;  /* 0xffffff60681e7824 */ /* 0x100fe200078e0211 */
[----:B------:R-:W0:Y:S01]  /*29e0*/  MUFU.TANH R78, R78 ;  /* 0x0000004e004e7308 */ /* 0x000e220000002400 */
[----:B------:R5:W-:Y:S01]  /*29f0*/  @!P3 SYNCS.ARRIVE.TRANS64.RED.A1T0 RZ, [R106+URZ], RZ ;  /* 0x000000ff6affb9a7 */ /* 0x000be2000810043f */
[----:B------:R-:W-:Y:S01]  /*2a00*/  IADD3 R33, -R18, R31, R17 ;  /* 0x0000001f12217210 */ /* 0x000fe20007ffe111 */
[----:B------:R-:W-:-:S02]  /*2a10*/  VIADD R30, R30, 0xa0 ;  /* 0x000000a01e1e7836 */ /* 0x000fc40000000000 */
[----:B------:R-:W-:Y:S02]  /*2a20*/  VIADD R114, R32, 0xffffffff ;  /* 0xffffffff20727836 */ /* 0x000fe40000000000 */
[----:B------:R-:W-:Y:S01]  /*2a30*/  IMAD R111, R19, -0x2, R30 ;  /* 0xfffffffe136f7824 */ /* 0x000fe200078e021e */
[----:B------:R-:W0:Y:S01]  /*2a40*/  MUFU.TANH R77, R77 ;  /* 0x0000004d004d7308 */ /* 0x000e220000002400 */
[C---:B------:R-:W-:Y:S02]  /*2a50*/  VIADD R112, R33.reuse, UR6 ;  /* 0x0000000621707c36 */ /* 0x040fe40008000000 */
[----:B------:R-:W-:Y:S02]  /*2a60*/  VIADD R113, R33, UR20 ;  /* 0x0000001421717c36 */ /* 0x000fe40008000000 */
[----:B------:R-:W-:Y:S01]  /*2a70*/  VIADD R115, R31, 0xffffffff ;  /* 0xffffffff1f737836 */ /* 0x000fe20000000000 */
[----:B-----5:R-:W-:Y:S01]  /*2a80*/  VIADDMNMX R106, R34, R112, R111, PT ;  /* 0x00000070226a7246 */ /* 0x020fe2000380016f */
[----:B------:R-:W-:Y:S01]  /*2a90*/  IMAD.IADD R109, R113, 0x1, R34 ;  /* 0x00000001716d7824 */ /* 0x000fe200078e0222 */
        /* <DEDUP_REMOVED lines=55> */
[----:B------:R-:W-:Y:S01]  /*2e10*/  IADD3 R30, -R18, R17, R34 ;  /* 0x00000011121e7210 */ /* 0x000fe20007ffe122 */
        /* <DEDUP_REMOVED lines=11> */
.L_x_870:
[----:B------:R-:W-:-:S06]  /*2ed0*/  UISETP.NE.AND UP2, UPT, UR7, 0x1, UPT ;  /* 0x000000010700788c */ /* 0x000fcc000bf45270 */
[----:B------:R-:W-:-:S05]  /*2ee0*/  PLOP3.LUT P1, PT, PT, PT, UP2, 0x80, 0x0 ;  /* 0x000000000000781c */ /* 0x000fca0003f2f028 */
[----:B------:R-:W-:-:S08]  /*2ef0*/  @UP2 ULDC.64 UR10, c[0x0][0x9e8] ;  /* 0x00027a00000a2ab9 */ /* 0x000fd00000000a00 */
[----:B------:R-:W-:-:S05]  /*2f00*/  @P1 IMAD.HI.U32 R31, R30, UR10, RZ ;  /* 0x0000000a1e1f1c27 */ /* 0x000fca000f8e00ff */
[----:B------:R-:W-:-:S07]  /*2f10*/  @P1 SHF.R.U32.HI R30, RZ, UR11, R31 ;  /* 0x0000000bff1e1c19 */ /* 0x000fce000801161f */
.L_x_871:
[----:B------:R-:W-:Y:S05]  /*2f20*/  BSYNC B0 ;  /* 0x0000000000007941 */ /* 0x000fea0003800000 */
.L_x_869:
[----:B------:R-:W-:-:S05]  /*2f30*/  IMAD R30, R30, UR7, R115 ;  /* 0x000000071e1e7c24 */ /* 0x000fca000f8e0273 */
[----:B------:R-:W-:Y:S02]  /*2f40*/  VIMNMX R109, R109, R30, !PT ;  /* 0x0000001e6d6d7248 */ /* 0x000fe40007fe0100 */
[----:B------:R-:W-:-:S07]  /*2f50*/  VIADDMNMX R106, R30, UR7, R106, PT ;  /* 0x000000071e6a7c46 */ /* 0x000fce000b80016a */
.L_x_868:
[C---:B------:R-:W-:Y:S02]  /*2f60*/  ISETP.GE.AND P5, PT, R114.reuse, 0x9, PT ;  /* 0x000000097200780c */ /* 0x040fe40003fa6270 */
[C---:B------:R-:W-:Y:S02]  /*2f70*/  ISETP.GE.AND P1, PT, R114.reuse, 0x2, PT ;  /* 0x000000027200780c */ /* 0x040fe40003f26270 */
[----:B------:R-:W-:Y:S02]  /*2f80*/  ISETP.GE.AND P4, PT, R114, 0xa, PT ;  /* 0x0000000a7200780c */ /* 0x000fe40003f86270 */
[----:B------:R-:W-:Y:S02]  /*2f90*/  ISETP.GT.AND P2, PT, R109, 0x1, !P1 ;  /* 0x000000016d00780c */ /* 0x000fe40004f44270 */
[----:B------:R-:W-:Y:S02]  /*2fa0*/  LOP3.LUT R16, R16, 0xfffffffd, RZ, 0xc0, !PT ;  /* 0xfffffffd10107812 */ /* 0x000fe400078ec0ff */
[----:B------:R-:W-:-:S02]  /*2fb0*/  ISETP.LT.OR P3, PT, R106, 0x2, P2 ;  /* 0x000000026a00780c */ /* 0x000fc40001761670 */
[C---:B------:R-:W-:Y:S02]  /*2fc0*/  ISETP.GT.AND P2, PT, R109.reuse, 0x8, !P5 ;  /* 0x000000086d00780c */ /* 0x040fe40006f44270 */
        /* <DEDUP_REMOVED lines=241> */
.L_x_874:
[----:B------:R-:W-:-:S06]  /*3ee0*/  UISETP.NE.AND UP2, UPT, UR7, 0x1, UPT ;  /* 0x000000010700788c */ /* 0x000fcc000bf45270 */
[----:B------:R-:W-:-:S05]  /*3ef0*/  PLOP3.LUT P6, PT, PT, PT, UP2, 0x80, 0x0 ;  /* 0x000000000000781c */ /* 0x000fca0003fcf028 */
[----:B------:R-:W-:-:S08]  /*3f00*/  @UP2 ULDC.64 UR10, c[0x0][0x9e8] ;  /* 0x00027a00000a2ab9 */ /* 0x000fd00000000a00 */
[----:B------:R-:W-:Y:S01]  /*3f10*/  @P6 IMAD.HI.U32 R86, R85, UR10, RZ ;  /* 0x0000000a55566c27 */ /* 0x000fe2000f8e00ff */
[----:B------:R-:W-:-:S13]  /*3f20*/  PLOP3.LUT P6, PT, PT, PT, UP2, 0x80, 0x0 ;  /* 0x000000000000781c */ /* 0x000fda0003fcf028 */
[----:B------:R-:W-:-:S07]  /*3f30*/  @P6 SHF.R.U32.HI R85, RZ, UR11, R86 ;  /* 0x0000000bff556c19 */ /* 0x000fce0008011656 */
.L_x_875:
[----:B------:R-:W-:Y:S05]  /*3f40*/  BSYNC B0 ;  /* 0x0000000000007941 */ /* 0x000fea0003800000 */
.L_x_873:
[----:B------:R-:W-:-:S05]  /*3f50*/  IMAD R85, R85, UR7, R115 ;  /* 0x0000000755557c24 */ /* 0x000fca000f8e0273 */
[----:B------:R-:W-:Y:S02]  /*3f60*/  VIMNMX R94, R94, R85, !PT ;  /* 0x000000555e5e7248 */ /* 0x000fe40007fe0100 */
[----:B------:R-:W-:-:S07]  /*3f70*/  VIADDMNMX R84, R85, UR7, R84, PT ;  /* 0x0000000755547c46 */ /* 0x000fce000b800154 */
.L_x_872:
        /* <DEDUP_REMOVED lines=15> */
[----:B------:R-:W-:Y:S02]  /*4070*/  LOP3.LUT P2, RZ, R16, 0x4000000, RZ, 0xc0, !PT ;  /* 0x0400000010ff7812 */ /* 0x000fe4000784c0ff */
[----:B------:R-:W-:Y:S02]  /*4080*/  ISETP.LT.OR P1, PT, R84, 0x9, P1 ;  /* 0x000000095400780c */ /* 0x000fe40000f21670 */
[C---:B------:R-:W-:Y:S02]  /*4090*/  LOP3.LUT P6, RZ, R16.reuse, 0x2000000, RZ, 0xc0, !PT ;  /* 0x0200000010ff7812 */ /* 0x040fe400078cc0ff */
[----:B------:R-:W-:Y:S02]  /*40a0*/  FSEL R7, R7, -INF , !P1 ;  /* 0xff80000007077808 */ /* 0x000fe40004800000 */
[----:B------:R-:W-:Y:S02]  /*40b0*/  LOP3.LUT P1, RZ, R16, 0x4, RZ, 0xc0, !PT ;  /* 0x0000000410ff7812 */ /* 0x000fe4000782c0ff */
[----:B------:R-:W-:-:S02]  /*40c0*/  FMNMX.FTZ R9, R87, R88, !PT ;  /* 0x0000005857097209 */ /* 0x000fc40007810000 */
[C---:B------:R-:W-:Y:S02]  /*40d0*/  ISETP.GT.AND P1, PT, R94.reuse, 0x9, !P1 ;  /* 0x000000095e00780c */ /* 0x040fe40004f24270 */
[----:B------:R-:W-:Y:S02]  /*40e0*/  ISETP.GT.AND P3, PT, R94, 0x90, !P3 ;  /* 0x000000905e00780c */ /* 0x000fe40005f64270 */
[----:B------:R-:W-:Y:S02]  /*40f0*/  ISETP.LT.OR P1, PT, R84, 0xa, P1 ;  /* 0x0000000a5400780c */ /* 0x000fe40000f21670 */
[----:B------:R-:W-:Y:S02]  /*4100*/  ISETP.GT.AND P4, PT, R94, 0x91, !P4 ;  /* 0x000000915e00780c */ /* 0x000fe40006784270 */
[----:B------:R-:W-:Y:S02]  /*4110*/  FSEL R8, R8, -INF , !P1 ;  /* 0xff80000008087808 */ /* 0x000fe40004800000 */
[----:B------:R-:W-:-:S02]  /*4120*/  LOP3.LUT P1, RZ, R2, 0x1, RZ, 0xc0, !PT ;  /* 0x0000000102ff7812 */ /* 0x000fc4000782c0ff */
[----:B------:R-:W-:Y:S02]  /*4130*/  ISETP.LT.OR P3, PT, R84, 0x91, P3 ;  /* 0x000000915400780c */ /* 0x000fe40001f61670 */
        /* <DEDUP_REMOVED lines=186> */
[----:B------:R-:W-:Y:S01]  /*4ce0*/  MUFU.EX2 R89, R89 ;  /* 0x0000005900597308 */ /* 0x000fe20000000800 */
[----:B------:R-:W-:Y:S01]  /*4cf0*/  ISETP.GT.AND P1, PT, R94, 0x89, !P2 ;  /* 0x000000895e00780c */ /* 0x000fe20005724270 */
[--C-:B------:R-:W-:Y:S01]  /*4d00*/  FFMA.FTZ R30, R30, UR21, -R98.reuse ;  /* 0x000000151e1e7c23 */ /* 0x100fe20008010862 */
[----:B------:R-:W-:Y:S01]  /*4d10*/  FMNMX.FTZ R9, R7, R92, !PT ;  /* 0x0000005c07097209 */ /* 0x000fe20007810000 */
[--C-:B------:R-:W-:Y:S01]  /*4d20*/  FFMA.FTZ R31, R31, UR21, -R98.reuse ;  /* 0x000000151f1f7c23 */ /* 0x100fe20008010862 */
[----:B------:R-:W-:Y:S01]  /*4d30*/  ISETP.LT.OR P1, PT, R84, 0x8a, P1 ;  /* 0x0000008a5400780c */ /* 0x000fe20000f21670 */
[--C-:B------:R-:W-:Y:S01]  /*4d40*/  FFMA.FTZ R32, R32, UR21, -R98.reuse ;  /* 0x0000001520207c23 */ /* 0x100fe20008010862 */
[----:B------:R-:W-:Y:S01]  /*4d50*/  FMNMX.FTZ R92, R8, R9, !PT ;  /* 0x00000009085c7209 */ /* 0x000fe20007810000 */
[----:B------:R-:W-:Y:S01]  /*4d60*/  MUFU.EX2 R4, R4 ;  /* 0x0000000400047308 */ /* 0x000fe20000000800 */
[----:B------:R-:W-:Y:S01]  /*4d70*/  FSEL R24, R24, -INF , !P1 ;  /* 0xff80000018187808 */ /* 0x000fe20004800000 */
[--C-:B------:R-:W-:Y:S01]  /*4d80*/  FFMA.FTZ R34, R34, UR21, -R98.reuse ;  /* 0x0000001522227c23 */ /* 0x100fe20008010862 */
[----:B------:R-:W-:Y:S01]  /*4d90*/  FMNMX.FTZ R9, R85, R92, !PT ;  /* 0x0000005c55097209 */ /* 0x000fe20007810000 */
[--C-:B------:R-:W-:Y:S01]  /*4da0*/  FFMA.FTZ R35, R35, UR21, -R98.reuse ;  /* 0x0000001523237c23 */ /* 0x100fe20008010862 */
[----:B------:R-:W-:Y:S01]  /*4db0*/  ISETP.GT.AND P2, PT, R94, 0x99, !P6 ;  /* 0x000000995e00780c */ /* 0x000fe20007744270 */
[--C-:B------:R-:W-:Y:S01]  /*4dc0*/  FFMA.FTZ R33, R33, UR21, -R98.reuse ;  /* 0x0000001521217c23 */ /* 0x100fe20008010862 */
[----:B------:R-:W-:Y:S01]  /*4dd0*/  FMNMX.FTZ R92, R86, R9, !PT ;  /* 0x00000009565c7209 */ /* 0x000fe20007810000 */
[----:B------:R-:W0:Y:S01]  /*4de0*/  MUFU.EX2 R87, R87 ;  /* 0x0000005700577308 */ /* 0x000e220000000800 */
[----:B------:R-:W-:Y:S01]  /*4df0*/  ISETP.LT.OR P2, PT, R84, 0x9a, P2 ;  /* 0x0000009a5400780c */ /* 0x000fe20001741670 */
[--C-:B------:R-:W-:Y:S01]  /*4e00*/  FFMA.FTZ R36, R36, UR21, -R98.reuse ;  /* 0x0000001524247c23 */ /* 0x100fe20008010862 */
[----:B------:R-:W-:Y:S01]  /*4e10*/  FMNMX.FTZ R9, R11, R92, !PT ;  /* 0x0000005c0b097209 */ /* 0x000fe20007810000 */
[--C-:B------:R-:W-:Y:S01]  /*4e20*/  FFMA.FTZ R37, R37, UR21, -R98.reuse ;  /* 0x0000001525257c23 */ /* 0x100fe20008010862 */
[----:B------:R-:W-:Y:S01]  /*4e30*/  FSEL R27, R27, -INF , !P2 ;  /* 0xff8000001b1b7808 */ /* 0x000fe20005000000 */
[--C-:B------:R-:W-:Y:S01]  /*4e40*/  FFMA.FTZ R38, R38, UR21, -R98.reuse ;  /* 0x0000001526267c23 */ /* 0x100fe20008010862 */
[----:B------:R-:W-:Y:S01]  /*4e50*/  FMNMX.FTZ R92, R12, R9, !PT ;  /* 0x000000090c5c7209 */ /* 0x000fe20007810000 */
[----:B------:R-:W1:Y:S01]  /*4e60*/  MUFU.EX2 R88, R88 ;  /* 0x0000005800587308 */ /* 0x000e620000000800 */
        /* <DEDUP_REMOVED lines=8> */
[----:B0-----:R-:W-:-:S01]  /*4ef0*/  FADD.FTZ R95, R4, R87 ;  /* 0x00000057045f7221 */ /* 0x001fc20000010000 */
[----:B------:R-:W-:Y:S01]  /*4f00*/  FFMA.FTZ R81, R81, UR21, -R98 ;  /* 0x0000001551517c23 */ /* 0x000fe20008010862 */
[----:B------:R-:W-:-:S04]  /*4f10*/  FMNMX.FTZ R9, R15, R92, !PT ;  /* 0x0000005c0f097209 */ /* 0x000fc80007810000 */
[----:B------:R-:W-:Y:S01]  /*4f20*/  FMNMX.FTZ R92, R20, R9, !PT ;  /* 0x00000009145c7209 */ /* 0x000fe20007810000 */
[----:B------:R-:W-:Y:S01]  /*4f30*/  MUFU.EX2 R91, R91 ;  /* 0x0000005b005b7308 */ /* 0x000fe20000000800 */
[----:B-1----:R-:W-:Y:S02]  /*4f40*/  F2FP.SATFINITE.E4M3.F32.PACK_AB_MERGE_C R152, R89, R88, RZ ;  /* 0x000000585998723e */ /* 0x002fe400048070ff */
[----:B------:R-:W-:Y:S02]  /*4f50*/  FMNMX.FTZ R9, R21, R92, !PT ;  /* 0x0000005c15097209 */ /* 0x000fe40007810000 */
[----:B------:R-:W-:Y:S02]  /*4f60*/  F2FP.SATFINITE.E4M3.F32.PACK_AB_MERGE_C R152, R87, R4, R152 ;  /* 0x000000045798723e */ /* 0x000fe40004807098 */
        /* <DEDUP_REMOVED lines=10> */
[----:B------:R-:W-:-:S01]  /*5010*/  FFMA.FTZ R50, R51, UR21, -R98 ;  /* 0x0000001533327c23 */ /* 0x000fc20008010862 */
[--C-:B------:R-:W-:Y:S01]  /*5020*/  FFMA.FTZ R51, R53, UR21, -R98.reuse ;  /* 0x0000001535337c23 */ /* 0x100fe20008010862 */
[----:B------:R-:W-:-:S01]  /*5030*/  FFMA.FTZ R53, R54, UR21, -R98 ;  /* 0x0000001536357c23 */ /* 0x000fc20008010862 */
[----:B------:R-:W-:Y:S01]  /*5040*/  FMNMX.FTZ R92, R60, R9, !PT ;  /* 0x000000093c5c7209 */ /* 0x000fe20007810000 */
[----:B------:R-:W-:Y:S01]  /*5050*/  MUFU.EX2 R34, R34 ;  /* 0x0000002200227308 */ /* 0x000fe20000000800 */
[----:B0-----:R-:W-:Y:S02]  /*5060*/  F2FP.SATFINITE.E4M3.F32.PACK_AB_MERGE_C R154, R31, R30, RZ ;  /* 0x0000001e1f9a723e */ /* 0x001fe400048070ff */
[----:B------:R-:W-:Y:S02]  /*5070*/  FMNMX.FTZ R9, R61, R92, !PT ;  /* 0x0000005c3d097209 */ /* 0x000fe40007810000 */
[----:B------:R-:W-:-:S02]  /*5080*/  F2FP.SATFINITE.E4M3.F32.PACK_AB_MERGE_C R154, R91, R90, R154 ;  /* 0x0000005a5b9a723e */ /* 0x000fc4000480709a */
[----:B------:R-:W-:Y:S01]  /*5090*/  FMNMX.FTZ R92, R62, R9, !PT ;  /* 0x000000093e5c7209 */ /* 0x000fe20007810000 */
[----:B------:R-:W0:Y:S03]  /*50a0*/  MUFU.EX2 R35, R35 ;  /* 0x0000002300237308 */ /* 0x000e260000000800 */
[----:B------:R-:W-:-:S04]  /*50b0*/  FMNMX.FTZ R9, R63, R92, !PT ;  /* 0x0000005c3f097209 */ /* 0x000fc80007810000 */
[----:B------:R-:W-:Y:S01]  /*50c0*/  FMNMX.FTZ R92, R40, R9, !PT ;  /* 0x00000009285c7209 */ /* 0x000fe20007810000 */
[----:B------:R-:W1:Y:S03]  /*50d0*/  MUFU.EX2 R33, R33 ;  /* 0x0000002100217308 */ /* 0x000e660000000800 */
[----:B------:R-:W-:-:S04]  /*50e0*/  FMNMX.FTZ R9, R41, R92, !PT ;  /* 0x0000005c29097209 */ /* 0x000fc80007810000 */
[----:B------:R-:W-:Y:S01]  /*50f0*/  FMNMX.FTZ R54, R42, R9, !PT ;  /* 0x000000092a367209 */ /* 0x000fe20007810000 */
[----:B------:R-:W-:Y:S01]  /*5100*/  MUFU.EX2 R36, R36 ;  /* 0x0000002400247308 */ /* 0x000fe20000000800 */
[----:B0-----:R-:W-:Y:S02]  /*5110*/  F2FP.SATFINITE.E4M3.F32.PACK_AB_MERGE_C R148, R35, R34, RZ ;  /* 0x000000222394723e */ /* 0x001fe400048070ff */
[----:B------:R-:W-:Y:S01]  /*5120*/  FMNMX.FTZ R9, R43, R54, !PT ;  /* 0x000000362b097209 */ /* 0x000fe20007810000 */
[----:B------:R-:W-:-:S01]  /*5130*/  FFMA.FTZ R54, R55, UR21, -R98 ;  /* 0x0000001537367c23 */ /* 0x000fc20008010862 */
[----:B------:R-:W-:Y:S02]  /*5140*/  FFMA.FTZ R55, R64, UR21, -R98 ;  /* 0x0000001540377c23 */ /* 0x000fe40008010862 */
[----:B------:R-:W-:Y:S01]  /*5150*/  FMNMX.FTZ R92, R44, R9, !PT ;  /* 0x000000092c5c7209 */ /* 0x000fe20007810000 */
[----:B------:R-:W-:Y:S01]  /*5160*/  MUFU.EX2 R37, R37 ;  /* 0x0000002500257308 */ /* 0x000fe20000000800 */
[----:B-1----:R-:W-:-:S02]  /*5170*/  F2FP.SATFINITE.E4M3.F32.PACK_AB_MERGE_C R148, R33, R32, R148 ;  /* 0x000000202194723e */ /* 0x002fc40004807094 */
[----:B------:R-:W-:-:S04]  /*5180*/  FMNMX.FTZ R9, R45, R92, !PT ;  /* 0x0000005c2d097209 */ /* 0x000fc80007810000 */
[----:B------:R-:W-:Y:S01]  /*5190*/  FMNMX.FTZ R64, R46, R9, !PT ;  /* 0x000000092e407209 */ /* 0x000fe20007810000 */
[----:B------:R-:W-:Y:S03]  /*51a0*/  MUFU.EX2 R38, R38 ;  /* 0x0000002600267308 */ /* 0x000fe60000000800 */
[----:B------:R-:W-:Y:S01]  /*51b0*/  FMNMX.FTZ R9, R47, R64, !PT ;  /* 0x000000402f097209 */ /* 0x000fe20007810000 */
[--C-:B------:R-:W-:Y:S01]  /*51c0*/  FFMA.FTZ R64, R65, UR21, -R98.reuse ;  /* 0x0000001541407c23 */ /* 0x100fe20008010862 */
[----:B------:R-:W-:-:S02]  /*51d0*/  FFMA.FTZ R65, R66, UR21, -R98 ;  /* 0x0000001542417c23 */ /* 0x000fc40008010862 */
[----:B------:R-:W-:Y:S01]  /*51e0*/  FMNMX.FTZ R92, R48, R9, !PT ;  /* 0x00000009305c7209 */ /* 0x000fe20007810000 */
[----:B------:R-:W0:Y:S03]  /*51f0*/  MUFU.EX2 R93, R93 ;  /* 0x0000005d005d7308 */ /* 0x000e260000000800 */
[----:B------:R-:W-:-:S04]  /*5200*/  FMNMX.FTZ R92, R49, R92, !PT ;  /* 0x0000005c315c7209 */ /* 0x000fc80007810000 */
[----:B------:R-:W-:Y:S01]  /*5210*/  FMNMX.FTZ R9, R29, R92, !PT ;  /* 0x0000005c1d097209 */ /* 0x000fe20007810000 */
[----:B------:R-:W-:-:S01]  /*5220*/  FFMA.FTZ R92, R67, UR21, -R98 ;  /* 0x00000015435c7c23 */ /* 0x000fc20008010862 */
[----:B------:R-:W-:Y:S01]  /*5230*/  FFMA.FTZ R67, R68, UR21, -R98 ;  /* 0x0000001544437c23 */ /* 0x000fe20008010862 */
[----:B------:R-:W-:Y:S01]  /*5240*/  MUFU.EX2 R39, R39 ;  /* 0x0000002700277308 */ /* 0x000fe20000000800 */
[----:B------:R-:W-:-:S04]  /*5250*/  FMNMX.FTZ R66, R24, R9, !PT ;  /* 0x0000000918427209 */ /* 0x000fc80007810000 */
[----:B------:R-:W-:Y:S02]  /*5260*/  FMNMX.FTZ R9, R25, R66, !PT ;  /* 0x0000004219097209 */ /* 0x000fe40007810000 */
[----:B0-----:R-:W-:Y:S01]  /*5270*/  F2FP.SATFINITE.E4M3.F32.PACK_AB_MERGE_C R150, R93, R38, RZ ;  /* 0x000000265d96723e */ /* 0x001fe200048070ff */
[----:B------:R-:W-:Y:S01]  /*5280*/  MUFU.EX2 R66, R92 ;  /* 0x0000005c00427308 */ /* 0x000fe20000000800 */
[----:B------:R-:W-:Y:S02]  /*5290*/  FMNMX.FTZ R9, R26, R9, !PT ;  /* 0x000000091a097209 */ /* 0x000fe40007810000 */
[----:B------:R-:W-:Y:S02]  /*52a0*/  F2FP.SATFINITE.E4M3.F32.PACK_AB_MERGE_C R150, R37, R36, R150 ;  /* 0x000000242596723e */ /* 0x000fe40004807096 */
[----:B------:R-:W-:-:S03]  /*52b0*/  FMNMX.FTZ R68, R28, R9, !PT ;  /* 0x000000091c447209 */ /* 0x000fc60007810000 */
[----:B------:R-:W-:Y:S01]  /*52c0*/  MUFU.EX2 R50, R50 ;  /* 0x0000003200327308 */ /* 0x000fe20000000800 */
[----:B------:R-:W-:Y:S01]  /*52d0*/  FMNMX.FTZ R9, R27, R68, !PT ;  /* 0x000000441b097209 */ /* 0x000fe20007810000 */
[--C-:B------:R-:W-:Y:S01]  /*52e0*/  FFMA.FTZ R68, R69, UR21, -R98.reuse ;  /* 0x0000001545447c23 */ /* 0x100fe20008010862 */
[----:B------:R-:W-:-:S01]  /*52f0*/  FFMA.FTZ R69, R70, UR21, -R98 ;  /* 0x0000001546457c23 */ /* 0x000fc20008010862 */
[--C-:B------:R-:W-:Y:S01]  /*5300*/  FFMA.FTZ R70, R71, UR21, -R98.reuse ;  /* 0x0000001547467c23 */ /* 0x100fe20008010862 */
[----:B------:R-:W-:-:S01]  /*5310*/  FFMA.FTZ R71, R75, UR21, -R98 ;  /* 0x000000154b477c23 */ /* 0x000fc20008010862 */
[----:B------:R-:W0:Y:S01]  /*5320*/  SHFL.BFLY PT, R84, R9, 0x2, 0x1f ;  /* 0x0c401f0009547f89 */ /* 0x000e2200000e0000 */
[----:B------:R-:W-:-:S01]  /*5330*/  FFMA.FTZ R75, R77, UR21, -R98 ;  /* 0x000000154d4b7c23 */ /* 0x000fc20008010862 */
[--C-:B------:R-:W-:Y:S01]  /*5340*/  FFMA.FTZ R77, R80, UR21, -R98.reuse ;  /* 0x00000015504d7c23 */ /* 0x100fe20008010862 */
[----:B------:R-:W-:-:S01]  /*5350*/  FFMA.FTZ R80, R83, UR21, -R98 ;  /* 0x0000001553507c23 */ /* 0x000fc20008010862 */
[----:B------:R-:W-:Y:S08]  /*5360*/  MUFU.EX2 R52, R52 ;  /* 0x0000003400347308 */ /* 0x000ff00000000800 */
[----:B------:R-:W1:Y:S08]  /*5370*/  MUFU.EX2 R51, R51 ;  /* 0x0000003300337308 */ /* 0x000e700000000800 */
[----:B------:R-:W-:Y:S01]  /*5380*/  MUFU.EX2 R67, R67 ;  /* 0x0000004300437308 */ /* 0x000fe20000000800 */
[----:B0-----:R-:W-:-:S07]  /*5390*/  FMNMX.FTZ R84, R9, R84, !PT ;  /* 0x0000005409547209 */ /* 0x001fce0007810000 */
[----:B------:R-:W-:Y:S01]  /*53a0*/  MUFU.EX2 R68, R68 ;  /* 0x0000004400447308 */ /* 0x000fe20000000800 */
[----:B------:R-:W0:Y:S01]  /*53b0*/  SHFL.BFLY PT, R9, R84, 0x1, 0x1f ;  /* 0x0c201f0054097f89 */ /* 0x000e2200000e0000 */
[----:B-1----:R-:W-:-:S04]  /*53c0*/  F2FP.SATFINITE.E4M3.F32.PACK_AB_MERGE_C R144, R51, R52, RZ ;  /* 0x000000343390723e */ /* 0x002fc800048070ff */
[----:B------:R-:W-:Y:S02]  /*53d0*/  F2FP.SATFINITE.E4M3.F32.PACK_AB_MERGE_C R144, R50, R39, R144 ;  /* 0x000000273290723e */ /* 0x000fe40004807090 */
[----:B------:R-:W-:Y:S08]  /*53e0*/  MUFU.EX2 R55, R55 ;  /* 0x0000003700377308 */ /* 0x000ff00000000800 */
[----:B------:R-:W1:Y:S08]  /*53f0*/  MUFU.EX2 R64, R64 ;  /* 0x0000004000407308 */ /* 0x000e700000000800 */
[----:B------:R-:W-:Y:S01]  /*5400*/  MUFU.EX2 R53, R53 ;  /* 0x0000003500357308 */ /* 0x000fe20000000800 */
[----:B0-----:R-:W-:Y:S01]  /*5410*/  FMNMX.FTZ R9, R84, R9, !PT ;  /* 0x0000000954097209 */ /* 0x001fe20007810000 */
[----:B------:R-:W-:-:S03]  /*5420*/  IMAD.U32 R84, RZ, RZ, UR21 ;  /* 0x00000015ff547e24 */ /* 0x000fc6000f8e00ff */
[C---:B------:R-:W-:Y:S01]  /*5430*/  FSETP.NEU.FTZ.AND P1, PT, R9.reuse, -INF , PT ;  /* 0xff8000000900780b */ /* 0x040fe20003f3d000 */
[----:B------:R-:W-:-:S01]  /*5440*/  FFMA.FTZ R83, R9, R84, -8 ;  /* 0xc100000009537423 */ /* 0x000fc20000010054 */
[----:B------:R-:W-:Y:S01]  /*5450*/  FFMA.FTZ R84, R3, UR21, -R98 ;  /* 0x0000001503547c23 */ /* 0x000fe20008010862 */
[----:B------:R-:W-:Y:S01]  /*5460*/  MUFU.EX2 R65, R65 ;  /* 0x0000004100417308 */ /* 0x000fe20000000800 */
[----:B-1----:R-:W-:Y:S02]  /*5470*/  F2FP.SATFINITE.E4M3.F32.PACK_AB_MERGE_C R146, R64, R55, RZ ;  /* 0x000000374092723e */ /* 0x002fe400048070ff */
[----:B------:R-:W-:Y:S02]  /*5480*/  FSEL R3, R83, RZ, P1 ;  /* 0x000000ff53037208 */ /* 0x000fe40000800000 */
[----:B------:R-:W-:-:S03]  /*5490*/  PLOP3.LUT P1, PT, PT, PT, UP1, 0x40, 0x0 ;  /* 0x000000000000781c */ /* 0x000fc60003f2e818 */
        /* <DEDUP_REMOVED lines=12> */
[----:B------:R-:W-:Y:S01]  /*5560*/  FADD.FTZ R74, R88, R95 ;  /* 0x0000005f584a7221 */ /* 0x000fe20000010000 */
        /* <DEDUP_REMOVED lines=35> */
[----:B------:R-:W-:Y:S01]  /*57a0*/  FFMA.FTZ R29, R29, UR21, -R3 ;  /* 0x000000151d1d7c23 */ /* 0x000fe20008010803 */
[----:B------:R-:W-:-:S01]  /*57b0*/  FADD.FTZ R88, R34, R95 ;  /* 0x0000005f22587221 */ /* 0x000fc20000010000 */
[--C-:B------:R-:W-:Y:S01]  /*57c0*/  FFMA.FTZ R24, R24, UR21, -R3.reuse ;  /* 0x0000001518187c23 */ /* 0x100fe20008010803 */
[----:B------:R-:W-:-:S01]  /*57d0*/  FFMA.FTZ R25, R25, UR21, -R3 ;  /* 0x0000001519197c23 */ /* 0x000fc20008010803 */
[--C-:B------:R-:W-:Y:S01]  /*57e0*/  FFMA.FTZ R26, R26, UR21, -R3.reuse ;  /* 0x000000151a1a7c23 */ /* 0x100fe20008010803 */
[----:B------:R-:W-:-:S01]  /*57f0*/  FFMA.FTZ R28, R28, UR21, -R3 ;  /* 0x000000151c1c7c23 */ /* 0x000fc20008010803 */
        /* <DEDUP_REMOVED lines=157> */
.L_x_877:
[----:B------:R-:W-:-:S11]  /*61d0*/  UISETP.NE.AND UP2, UPT, UR7, 0x1, UPT ;  /* 0x000000010700788c */ /* 0x000fd6000bf45270 */
[----:B------:R-:W-:Y:S02]  /*61e0*/  @UP2 ULDC.64 UR14, c[0x0][0x9e8] ;  /* 0x00027a00000e2ab9 */ /* 0x000fe40000000a00 */
[----:B------:R-:W-:-:S04]  /*61f0*/  UIMAD.WIDE.U32 UR10, UR12, UR14, URZ ;  /* 0x0000000e0c0a72a5 */ /* 0x000fc8000f8e003f */
[----:B------:R-:W-:-:S12]  /*6200*/  @UP2 USHF.R.U32.HI UR12, URZ, UR15, UR11 ;  /* 0x0000000f3f0c2299 */ /* 0x000fd8000801160b */
.L_x_878:
[----:B------:R-:W-:-:S04]  /*6210*/  UIMAD UR7, UR12, UR7, UR7 ;  /* 0x000000070c0772a4 */ /* 0x000fc8000f8e0207 */
[----:B------:R-:W-:-:S04]  /*6220*/  UISETP.LT.AND UP2, UPT, UR6, UR7, UPT ;  /* 0x000000070600728c */ /* 0x000fc8000bf41270 */
[----:B------:R-:W-:-:S12]  /*6230*/  USEL UR6, UR6, UR7, UP2 ;  /* 0x0000000706067287 */ /* 0x000fd80009000000 */
.L_x_876:
        /* <DEDUP_REMOVED lines=27> */
.L_x_897:
[----:B------:R-:W-:-:S04]  /*63f0*/  UIADD3 UR26, UR39, 0x1, URZ ;  /* 0x00000001271a7890 */ /* 0x000fc8000fffe03f */
[----:B------:R-:W-:-:S04]  /*6400*/  UISETP.NE.AND UP2, UPT, UR26, 0x2, UPT ;  /* 0x000000021a00788c */ /* 0x000fc8000bf45270 */
[----:B------:R-:W-:Y:S02]  /*6410*/  USEL UR25, URZ, 0x1, UP2 ;  /* 0x000000013f197887 */ /* 0x000fe40009000000 */
[----:B------:R-:W-:Y:S02]  /*6420*/  USEL UR26, UR26, URZ, UP2 ;  /* 0x0000003f1a1a7287 */ /* 0x000fe40009000000 */
[----:B------:R-:W-:Y:S01]  /*6430*/  ULOP3.LUT UR25, UR37, UR25, URZ, 0x3c, !UPT ;  /* 0x0000001925197292 */ /* 0x000fe2000f8e3c3f */
[----:B------:R-:W-:Y:S11]  /*6440*/  @!P0 BRA `(.L_x_880) ;  /* 0x0000000000048947 */ /* 0x000ff60003800000 */
[----:B------:R-:W-:Y:S01]  /*6450*/  BPT.TRAP 0x1 ;  /* 0x000000040000795c */ /* 0x000fe20000300000 */
.L_x_880:
[----:B------:R-:W-:Y:S01]  /*6460*/  ULEA UR24, UR26, UR45, 0x3 ;  /* 0x0000002d1a187291 */ /* 0x000fe2000f8e183f */
[----:B------:R-:W-:-:S05]  /*6470*/  IMAD.U32 R7, RZ, RZ, UR25 ;  /* 0x00000019ff077e24 */ /* 0x000fca000f8e00ff */
[----:B------:R-:W-:-:S04]  /*6480*/  SHF.L.U32 R7, R7, 0x1f, RZ ;  /* 0x0000001f07077819 */ /* 0x000fc800000006ff */
[----:B------:R0:W1:Y:S01]  /*6490*/  SYNCS.PHASECHK.TRANS64.TRYWAIT P1, [UR24+0x13230], R7 ;  /* 0x01323007ff0075a7 */ /* 0x0000620008020158 */
[----:B------:R-:W-:Y:S05]  /*64a0*/  @!P0 BRA `(.L_x_881) ;  /* 0x0000000000048947 */ /* 0x000fea0003800000 */
[----:B------:R-:W-:Y:S01]  /*64b0*/  BPT.TRAP 0x1 ;  /* 0x000000040000795c */ /* 0x000fe20000300000 */
.L_x_881:
[----:B-1----:R-:W-:Y:S05]  /*64c0*/  @P1 BRA `(.L_x_882) ;  /* 0x0000000000081947 */ /* 0x002fea0003800000 */
[----:B------:R-:W1:Y:S02]  /*64d0*/  SYNCS.PHASECHK.TRANS64.TRYWAIT P1, [UR24+0x13230], R7 ;  /* 0x01323007ff0075a7 */ /* 0x000e640008020158 */
[----:B-1----:R-:W-:Y:S05]  /*64e0*/  @!P1 BRA `(.L_x_883) ;  /* 0x00000138007c9947 */ /* 0x002fea0003800000 */
.L_x_882:
        /* <DEDUP_REMOVED lines=64> */
.L_x_884:
[----:B------:R-:W-:Y:S01]  /*68f0*/  ULEA UR11, UR39, UR45, 0x3 ;  /* 0x0000002d270b7291 */ /* 0x000fe2000f8e183f */
[----:B01----:R-:W-:-:S05]  /*6900*/  IMAD.U32 R7, RZ, RZ, UR37 ;  /* 0x00000025ff077e24 */ /* 0x003fca000f8e00ff */
[----:B------:R-:W-:-:S04]  /*6910*/  SHF.L.U32 R7, R7, 0x1f, RZ ;  /* 0x0000001f07077819 */ /* 0x000fc800000006ff */
[----:B------:R0:W1:Y:S01]  /*6920*/  SYNCS.PHASECHK.TRANS64.TRYWAIT P1, [UR11+0x13250], R7 ;  /* 0x01325007ff0075a7 */ /* 0x000062000802014b */
[----:B------:R-:W-:Y:S05]  /*6930*/  @!P0 BRA `(.L_x_885) ;  /* 0x0000000000048947 */ /* 0x000fea0003800000 */
[----:B------:R-:W-:Y:S01]  /*6940*/  BPT.TRAP 0x1 ;  /* 0x000000040000795c */ /* 0x000fe20000300000 */
.L_x_885:
[----:B-1----:R-:W-:Y:S05]  /*6950*/  @P1 BRA `(.L_x_886) ;  /* 0x0000000000081947 */ /* 0x002fea0003800000 */
[----:B------:R-:W1:Y:S02]  /*6960*/  SYNCS.PHASECHK.TRANS64.TRYWAIT P1, [UR11+0x13250], R7 ;  /* 0x01325007ff0075a7 */ /* 0x000e64000802014b */
[----:B-1----:R-:W-:Y:S05]  /*6970*/  @!P1 BRA `(.L_x_887) ;  /* 0x0000013400709947 */ /* 0x002fea0003800000 */
.L_x_886:
[----:B------:R-:W-:Y:S01]  /*6980*/  UIADD3 UR6, UR45, 0x1000, URZ ;  /* 0x000010002d067890 */ /* 0x000fe2000fffe03f */
[----:B------:R-:W-:Y:S01]  /*6990*/  WARPGROUP.ARRIVE ;  /* 0x00000000000079c5 */ /* 0x000fe20000000000 */
[----:B------:R-:W-:Y:S01]  /*69a0*/  UMOV UR7, 0xc0000010 ;  /* 0xc000001000077882 */ /* 0x000fe20000000000 */
[----:B------:R-:W-:Y:S01]  /*69b0*/  PLOP3.LUT P1, PT, PT, PT, UP0, 0x80, 0x0 ;  /* 0x000000000000781c */ /* 0x000fe20003f2f008 */
[----:B------:R-:W-:Y:S01]  /*69c0*/  USHF.R.U32.HI UR6, URZ, 0x4, UR6 ;  /* 0x000000043f067899 */ /* 0x000fe20008011606 */
[----:B------:R-:W-:Y:S01]  /*69d0*/  PLOP3.LUT P2, PT, PT, PT, UP0, 0x80, 0x0 ;  /* 0x000000000000781c */ /* 0x000fe20003f4f008 */
[C---:B------:R-:W-:Y:S01]  /*69e0*/  FMUL.FTZ R12, R0.reuse, R123 ;  /* 0x0000007b000c7220 */ /* 0x040fe20000410000 */
[C---:B------:R-:W-:Y:S01]  /*69f0*/  FMUL.FTZ R21, R0.reuse, R128 ;  /* 0x0000008000157220 */ /* 0x040fe20000410000 */
[----:B------:R-:W-:Y:S01]  /*6a00*/  ULOP3.LUT UR6, UR6, 0x3fff, URZ, 0xc0, !UPT ;  /* 0x00003fff06067892 */ /* 0x000fe2000f8ec03f */
[C---:B------:R-:W-:Y:S01]  /*6a10*/  FMUL.FTZ R123, R0.reuse, R132 ;  /* 0x00000084007b7220 */ /* 0x040fe20000410000 */
[----:B------:R-:W-:Y:S01]  /*6a20*/  FMUL.FTZ R128, R0, R81 ;  /* 0x0000005100807220 */ /* 0x000fe20000410000 */
[----:B------:R-:W-:Y:S01]  /*6a30*/  VIADD R132, R22, UR42 ;  /* 0x0000002a16847c36 */ /* 0x000fe20008000000 */
[----:B------:R-:W-:Y:S01]  /*6a40*/  ULOP3.LUT UR6, UR6, 0x10000, URZ, 0xfc, !UPT ;  /* 0x0001000006067892 */ /* 0x000fe2000f8efc3f */
[C---:B------:R-:W-:Y:S01]  /*6a50*/  FMUL.FTZ R81, R0.reuse, R83 ;  /* 0x0000005300517220 */ /* 0x040fe20000410000 */
[C---:B------:R-:W-:Y:S01]  /*6a60*/  FMUL.FTZ R83, R0.reuse, R86 ;  /* 0x0000005600537220 */ /* 0x040fe20000410000 */
[C---:B------:R-:W-:Y:S01]  /*6a70*/  FMUL.FTZ R86, R0.reuse, R56 ;  /* 0x0000003800567220 */ /* 0x040fe20000410000 */
[----:B------:R-:W-:Y:S01]  /*6a80*/  UIMAD UR10, UR39, 0x280, UR6 ;  /* 0x00000280270a78a4 */ /* 0x000fe2000f8e0206 */
[C---:B------:R-:W-:Y:S01]  /*6a90*/  FMUL.FTZ R13, R0.reuse, R124 ;  /* 0x0000007c000d7220 */ /* 0x040fe20000410000 */
[C---:B-1----:R-:W-:Y:S01]  /*6aa0*/  FMUL.FTZ R8, R0.reuse, R121 ;  /* 0x0000007900087220 */ /* 0x042fe20000410000 */
[C---:B------:R-:W-:Y:S01]  /*6ab0*/  FMUL.FTZ R124, R0.reuse, R133 ;  /* 0x00000085007c7220 */ /* 0x040fe20000410000 */
[----:B------:R-:W-:Y:S01]  /*6ac0*/  LOP3.LUT P3, RZ, R23, 0x7f, RZ, 0xc0, !PT ;  /* 0x0000007f17ff7812 */ /* 0x000fe2000786c0ff */
[C---:B------:R-:W-:Y:S01]  /*6ad0*/  FMUL.FTZ R121, R0.reuse, R130 ;  /* 0x0000008200797220 */ /* 0x040fe20000410000 */
[C---:B------:R-:W-:Y:S01]  /*6ae0*/  FMUL.FTZ R133, R0.reuse, R69 ;  /* 0x0000004500857220 */ /* 0x040fe20000410000 */
[----:B------:R-:W-:Y:S01]  /*6af0*/  UMOV UR6, UR10 ;  /* 0x0000000a00067c82 */ /* 0x000fe20008000000 */
[C---:B0-----:R-:W-:Y:S01]  /*6b00*/  FMUL.FTZ R7, R0.reuse, R120 ;  /* 0x0000007800077220 */ /* 0x041fe20000410000 */
[----:B------:R-:W-:Y:S01]  /*6b10*/  QGMMA.64x64x32.F32.E4M3.E4M3 R24, R152, gdesc[UR4], R24, gsb0 ;  /* 0x00e0000498187df3 */ /* 0x000fe20008000818 */
[----:B------:R-:W-:Y:S01]  /*6b20*/  UIADD3 UR6, UR10, 0x80, URZ ;  /* 0x000000800a067890 */ /* 0x000fe2000fffe03f */
[C---:B------:R-:W-:Y:S01]  /*6b30*/  FMUL.FTZ R20, R0.reuse, R127 ;  /* 0x0000007f00147220 */ /* 0x040fe20000410000 */
[----:B------:R-:W-:Y:S01]  /*6b40*/  UMOV UR7, 0xc0000010 ;  /* 0xc000001000077882 */ /* 0x000fe20000000000 */
        /* <DEDUP_REMOVED lines=18> */
[----:B------:R-:W-:-:S02]  /*6c70*/  VIADD R70, R69, 0x1 ;  /* 0x0000000145467836 */ /* 0x000fc40000000000 */
        /* <DEDUP_REMOVED lines=50> */
[----:B------:R-:W0:Y:S03]  /*6fa0*/  MUFU.TANH R7, R7 ;  /* 0x0000000700077308 */ /* 0x000e260000002400 */
[----:B------:R-:W-:Y:S01]  /*6fb0*/  VIADD R67, R70, 0xffffffff ;  /* 0xffffffff46437836 */ /* 0x000fe20000000000 */
[----:B------:R-:W-:Y:S01]  /*6fc0*/  IADD3 R134, -R18, R70, R17 ;  /* 0x0000004612867210 */ /* 0x000fe20007ffe111 */
[----:B------:R-:W-:-:S02]  /*6fd0*/  WARPGROUP.DEPBAR.LE gsb0, 0x0 ;  /* 0x00008000000079c5 */ /* 0x000fc40000010000 */
[----:B------:R-:W-:Y:S01]  /*6fe0*/  WARPGROUP.ARRIVE ;  /* 0x00000000000079c5 */ /* 0x000fe20000000000 */
[----:B------:R-:W1:Y:S01]  /*6ff0*/  MUFU.TANH R8, R8 ;  /* 0x0000000800087308 */ /* 0x000e620000002400 */
[C---:B------:R-:W-:Y:S02]  /*7000*/  VIADD R135, R134.reuse, UR23 ;  /* 0x0000001786877c36 */ /* 0x040fe40008000000 */
[----:B------:R-:W-:Y:S02]  /*7010*/  VIADD R134, R134, UR20 ;  /* 0x0000001486867c36 */ /* 0x000fe40008000000 */
[----:B------:R-:W-:Y:S01]  /*7020*/  QGMMA.64x64x32.F32.E4M3.E4M3 R24, R148, gdesc[UR4], R24, gsb0 ;  /* 0x00e0000494187df3 */ /* 0x000fe20008000818 */
[----:B------:R-:W-:Y:S01]  /*7030*/  UIADD3 UR6, UR10, 0x100, URZ ;  /* 0x000001000a067890 */ /* 0x000fe2000fffe03f */
[----:B------:R-:W-:Y:S01]  /*7040*/  UMOV UR7, 0xc0000010 ;  /* 0xc000001000077882 */ /* 0x000fe20000000000 */
[----:B------:R-:W2:Y:S08]  /*7050*/  MUFU.TANH R11, R11 ;  /* 0x0000000b000b7308 */ /* 0x000eb00000002400 */
        /* <DEDUP_REMOVED lines=49> */
[----:B------:R-:W-:Y:S01]  /*7370*/  @P2 SHF.R.U32.HI R132, RZ, UR6, R56 ;  /* 0x00000006ff842c19 */ /* 0x000fe20008011638 */
[----:B------:R-:W-:-:S04]  /*7380*/  IMAD.U32 R56, RZ, RZ, UR24 ;  /* 0x00000018ff387e24 */ /* 0x000fc8000f8e00ff */
[----:B------:R-:W-:Y:S02]  /*7390*/  @!P3 VIADD R56, R56, 0x13240 ;  /* 0x000132403838b836 */ /* 0x000fe40000000000 */
[----:B------:R-:W0:Y:S03]  /*73a0*/  MUFU.TANH R91, R91 ;  /* 0x0000005b005b7308 */ /* 0x000e260000002400 */
[----:B------:R-:W-:-:S05]  /*73b0*/  @!P3 PRMT R56, RZ, 0x654, R56 ;  /* 0x00000654ff38b816 */ /* 0x000fca0000000038 */
        /* <DEDUP_REMOVED lines=10> */
[----:B------:R0:W-:Y:S07]  /*7460*/  @!P3 SYNCS.ARRIVE.TRANS64.RED.A1T0 RZ, [R56+URZ], RZ ;  /* 0x000000ff38ffb9a7 */ /* 0x0001ee000810043f */
        /* <DEDUP_REMOVED lines=39> */
[----:B------:R-:W-:Y:S01]  /*76e0*/  IADD3 R136, -R18, R17, R136 ;  /* 0x0000001112887210 */ /* 0x000fe20007ffe188 */
        /* <DEDUP_REMOVED lines=11> */
.L_x_890:
[----:B------:R-:W-:-:S05]  /*77a0*/  IMAD.U32 R138, RZ, RZ, UR22 ;  /* 0x00000016ff8a7e24 */ /* 0x000fca000f8e00ff */
[----:B------:R-:W-:-:S13]  /*77b0*/  ISETP.NE.AND P1, PT, R138, 0x1, PT ;  /* 0x000000018a00780c */ /* 0x000fda0003f25270 */
[----:B0-----:R-:W0:Y:S02]  /*77c0*/  @P1 LDC.64 R56, c[0x0][0x9e8] ;  /* 0x00027a00ff381b82 */ /* 0x001e240000000a00 */
[----:B0-----:R-:W-:-:S05]  /*77d0*/  @P1 IMAD.HI.U32 R56, R136, R56, RZ ;  /* 0x0000003888381227 */ /* 0x001fca00078e00ff */
[----:B------:R-:W-:-:S07]  /*77e0*/  @P1 SHF.R.U32.HI R136, RZ, R57, R56 ;  /* 0x00000039ff881219 */ /* 0x000fce0000011638 */
.L_x_891:
[----:B------:R-:W-:Y:S05]  /*77f0*/  BSYNC B0 ;  /* 0x0000000000007941 */ /* 0x000fea0003800000 */
.L_x_889:
[----:B------:R-:W-:-:S05]  /*7800*/  IMAD R136, R136, R138, R67 ;  /* 0x0000008a88887224 */ /* 0x000fca00078e0243 */
[----:B------:R-:W-:Y:S02]  /*7810*/  VIADDMNMX R71, R136, R138, R71, PT ;  /* 0x0000008a88477246 */ /* 0x000fe40003800147 */
[----:B------:R-:W-:-:S07]  /*7820*/  VIMNMX R70, R70, R136, !PT ;  /* 0x0000008846467248 */ /* 0x000fce0007fe0100 */
.L_x_888:
        /* <DEDUP_REMOVED lines=19> */
[----:B0-----:R-:W-:Y:S02]  /*7960*/  FSEL R14, R14, -INF , !P2 ;  /* 0xff8000000e0e7808 */ /* 0x001fe40005000000 */
        /* <DEDUP_REMOVED lines=205> */
[----:B------:R-:W-:Y:S02]  /*8640*/  ISETP.GE.AND P6, PT, R69, 0x9a, PT ;  /* 0x0000009a4500780c */ /* 0x000fe40003fc6270 */
[----:B------:R-:W0:Y:S11]  /*8650*/  SHFL.IDX PT, R69, R132, 0x1, 0x1c1f ;  /* 0x003c1f0084457f89 */ /* 0x000e3600000e0000 */
[----:B------:R-:W-:-:S02]  /*8660*/  @P6 LOP3.LUT R2, R2, 0x4, RZ, 0xfc, !PT ;  /* 0x0000000402026812 */ /* 0x000fc400078efcff */
[----:B------:R-:W-:-:S04]  /*8670*/  ISETP.GT.AND P6, PT, R70, 0x99, !P6 ;  /* 0x000000994600780c */ /* 0x000fc800077c4270 */
[----:B------:R-:W-:-:S04]  /*8680*/  ISETP.LT.OR P6, PT, R71, 0x9a, P6 ;  /* 0x0000009a4700780c */ /* 0x000fc800037c1670 */
[----:B------:R-:W-:Y:S02]  /*8690*/  FSEL R133, R133, -INF , !P6 ;  /* 0xff80000085857808 */ /* 0x000fe40007000000 */
[----:B------:R-:W-:Y:S01]  /*86a0*/  PLOP3.LUT P6, PT, PT, PT, UP1, 0x40, 0x0 ;  /* 0x000000000000781c */ /* 0x000fe20003fce818 */
[--C-:B0-----:R-:W-:Y:S02]  /*86b0*/  IMAD.IADD R135, R135, 0x1, R69.reuse ;  /* 0x0000000187877824 */ /* 0x101fe400078e0245 */
[----:B------:R-:W-:-:S10]  /*86c0*/  IMAD.IADD R134, R134, 0x1, R69 ;  /* 0x0000000186867824 */ /* 0x000fd400078e0245 */
[----:B------:R-:W-:Y:S05]  /*86d0*/  @P6 BRA `(.L_x_892) ;  /* 0x0000000000546947 */ /* 0x000fea0003800000 */
[----:B------:R-:W-:Y:S01]  /*86e0*/  IADD3 R69, -R18, R17, R69 ;  /* 0x0000001112457210 */ /* 0x000fe20007ffe145 */
        /* <DEDUP_REMOVED lines=11> */
.L_x_894:
[----:B------:R-:W-:-:S05]  /*87a0*/  IMAD.U32 R70, RZ, RZ, UR22 ;  /* 0x00000016ff467e24 */ /* 0x000fca000f8e00ff */
[----:B------:R-:W-:-:S13]  /*87b0*/  ISETP.NE.AND P6, PT, R70, 0x1, PT ;  /* 0x000000014600780c */ /* 0x000fda0003fc5270 */
[----:B------:R-:W0:Y:S02]  /*87c0*/  @P6 LDC.64 R56, c[0x0][0x9e8] ;  /* 0x00027a00ff386b82 */ /* 0x000e240000000a00 */
[----:B0-----:R-:W-:-:S05]  /*87d0*/  @P6 IMAD.HI.U32 R56, R69, R56, RZ ;  /* 0x0000003845386227 */ /* 0x001fca00078e00ff */
[----:B------:R-:W-:-:S07]  /*87e0*/  @P6 SHF.R.U32.HI R69, RZ, R57, R56 ;  /* 0x00000039ff456219 */ /* 0x000fce0000011638 */
.L_x_895:
[----:B------:R-:W-:Y:S05]  /*87f0*/  BSYNC B0 ;  /* 0x0000000000007941 */ /* 0x000fea0003800000 */
.L_x_893:
[----:B------:R-:W-:-:S05]  /*8800*/  IMAD R67, R69, R70, R67 ;  /* 0x0000004645437224 */ /* 0x000fca00078e0243 */
[----:B------:R-:W-:Y:S02]  /*8810*/  VIADDMNMX R135, R67, R70, R135, PT ;  /* 0x0000004643877246 */ /* 0x000fe40003800187 */
[----:B------:R-:W-:-:S07]  /*8820*/  VIMNMX R134, R134, R67, !PT ;  /* 0x0000004386867248 */ /* 0x000fce0007fe0100 */
.L_x_892:
[----:B------:R-:W-:Y:S01]  /*8830*/  ISETP.GT.AND P1, PT, R134, 0x1, !P1 ;  /* 0x000000018600780c */ /* 0x000fe20004f24270 */
[----:B------:R-:W-:Y:S01]  /*8840*/  IMAD.U32 R69, RZ, RZ, UR21 ;  /* 0x00000015ff457e24 */ /* 0x000fe2000f8e00ff */
        /* <DEDUP_REMOVED lines=128> */
[----:B0-----:R-:W-:Y:S02]  /*9050*/  FMNMX.FTZ R56, R67, R56, !PT ;  /* 0x0000003843387209 */ /* 0x001fe40007810000 */
        /* <DEDUP_REMOVED lines=68> */
[----:B------:R-:W-:Y:S02]  /*94a0*/  FMNMX.FTZ R67, R70, R9, !PT ;  /* 0x0000000946437209 */ /* 0x000fe40007810000 */
[----:B------:R-:W-:Y:S02]  /*94b0*/  FSEL R136, R136, RZ, P1 ;  /* 0x000000ff88887208 */ /* 0x000fe40000800000 */
[----:B------:R-:W-:-:S03]  /*94c0*/  ISETP.LT.OR P2, PT, R135, 0x9a, P2 ;  /* 0x0000009a8700780c */ /* 0x000fc60001741670 */
        /* <DEDUP_REMOVED lines=9> */
[----:B------:R-:W-:Y:S01]  /*9560*/  FSEL R68, R68, -INF , !P2 ;  /* 0xff80000044447808 */ /* 0x000fe20005000000 */
        /* <DEDUP_REMOVED lines=14> */
[----:B------:R-:W-:Y:S01]  /*9650*/  MUFU.EX2 R132, R132 ;  /* 0x0000008400847308 */ /* 0x000fe20000000800 */
[----:B------:R-:W-:Y:S01]  /*9660*/  FSEL R123, R56, RZ, P1 ;  /* 0x000000ff387b7208 */ /* 0x000fe20000800000 */
[--C-:B------:R-:W-:Y:S01]  /*9670*/  FFMA.FTZ R88, R88, UR21, -R136.reuse ;  /* 0x0000001558587c23 */ /* 0x100fe20008010888 */
[----:B------:R-:W-:Y:S01]  /*9680*/  FMNMX.FTZ R71, R126, R69, !PT ;  /* 0x000000457e477209 */ /* 0x000fe20007810000 */
[--C-:B------:R-:W-:Y:S01]  /*9690*/  FFMA.FTZ R89, R89, UR21, -R136.reuse ;  /* 0x0000001559597c23 */ /* 0x100fe20008010888 */
[----:B------:R-:W-:-:S01]  /*96a0*/  FFMA.FTZ R92, R92, UR21, -R136 ;  /* 0x000000155c5c7c23 */ /* 0x000fc20008010888 */
[----:B------:R-:W-:Y:S01]  /*96b0*/  FADD.FTZ R123, -R123, R10 ;  /* 0x0000000a7b7b7221 */ /* 0x000fe20000010100 */
[----:B------:R-:W-:Y:S01]  /*96c0*/  FMNMX.FTZ R112, R106, R71, !PT ;  /* 0x000000476a707209 */ /* 0x000fe20007810000 */
[----:B------:R-:W-:Y:S01]  /*96d0*/  MUFU.EX2 R69, R109 ;  /* 0x0000006d00457308 */ /* 0x000fe20000000800 */
        /* <DEDUP_REMOVED lines=10> */
[----:B0-----:R-:W-:Y:S01]  /*9780*/  FMNMX.FTZ R105, R111, R124, !PT ;  /* 0x0000007c6f697209 */ /* 0x001fe20007810000 */
[----:B------:R-:W-:-:S01]  /*9790*/  FFMA.FTZ R73, R73, UR21, -R136 ;  /* 0x0000001549497c23 */ /* 0x000fc20008010888 */
[--C-:B------:R-:W-:Y:S01]  /*97a0*/  FFMA.FTZ R77, R77, UR21, -R136.reuse ;  /* 0x000000154d4d7c23 */ /* 0x100fe20008010888 */
[----:B------:R-:W-:-:S01]  /*97b0*/  FFMA.FTZ R82, R82, UR21, -R136 ;  /* 0x0000001552527c23 */ /* 0x000fc20008010888 */
[----:B------:R-:W-:Y:S01]  /*97c0*/  FMNMX.FTZ R116, R114, R105, !PT ;  /* 0x0000006972747209 */ /* 0x000fe20007810000 */
[----:B------:R-:W-:-:S01]  /*97d0*/  FFMA.FTZ R85, R85, UR21, -R136 ;  /* 0x0000001555557c23 */ /* 0x000fc20008010888 */
[----:B------:R-:W-:Y:S01]  /*97e0*/  MUFU.EX2 R7, R7 ;  /* 0x0000000700077308 */ /* 0x000fe20000000800 */
[----:B-1----:R-:W-:-:S01]  /*97f0*/  FFMA.FTZ R113, R76, UR21, -R136 ;  /* 0x000000154c717c23 */ /* 0x002fc20008010888 */
[----:B------:R-:W-:Y:S01]  /*9800*/  FMNMX.FTZ R105, R115, R116, !PT ;  /* 0x0000007473697209 */ /* 0x000fe20007810000 */
[----:B------:R-:W-:-:S01]  /*9810*/  FFMA.FTZ R86, R86, UR21, -R136 ;  /* 0x0000001556567c23 */ /* 0x000fc20008010888 */
[----:B------:R-:W-:Y:S01]  /*9820*/  FSEL R76, R64, -INF , !P4 ;  /* 0xff800000404c7808 */ /* 0x000fe20006000000 */
[----:B------:R-:W-:-:S01]  /*9830*/  FFMA.FTZ R87, R87, UR21, -R136 ;  /* 0x0000001557577c23 */ /* 0x000fc20008010888 */
[----:B------:R-:W-:Y:S01]  /*9840*/  FMNMX.FTZ R124, R118, R105, !PT ;  /* 0x00000069767c7209 */ /* 0x000fe20007810000 */
[----:B------:R-:W-:-:S01]  /*9850*/  FFMA.FTZ R133, R133, UR21, -R136 ;  /* 0x0000001585857c23 */ /* 0x000fc20008010888 */
[----:B------:R-:W-:Y:S02]  /*9860*/  MUFU.EX2 R116, R117 ;  /* 0x0000007500747308 */ /* 0x000fe40000000800 */
[----:B------:R-:W-:-:S04]  /*9870*/  FMNMX.FTZ R105, R119, R124, !PT ;  /* 0x0000007c77697209 */ /* 0x000fc80007810000 */
[----:B------:R-:W-:Y:S02]  /*9880*/  FMNMX.FTZ R124, R90, R105, !PT ;  /* 0x000000695a7c7209 */ /* 0x000fe40007810000 */
[----:B------:R0:W-:Y:S02]  /*9890*/  MUFU.EX2 R64, R113 ;  /* 0x0000007100407308 */ /* 0x0001e40000000800 */
[----:B------:R-:W-:-:S04]  /*98a0*/  FMNMX.FTZ R105, R91, R124, !PT ;  /* 0x0000007c5b697209 */ /* 0x000fc80007810000 */
[----:B------:R-:W-:Y:S02]  /*98b0*/  FMNMX.FTZ R124, R94, R105, !PT ;  /* 0x000000695e7c7209 */ /* 0x000fe40007810000 */
[----:B------:R-:W-:Y:S01]  /*98c0*/  MUFU.EX2 R8, R8 ;  /* 0x0000000800087308 */ /* 0x000fe20000000800 */
[----:B0-----:R-:W-:-:S01]  /*98d0*/  FFMA.FTZ R113, R62, UR21, -R136 ;  /* 0x000000153e717c23 */ /* 0x001fc20008010888 */
        /* <DEDUP_REMOVED lines=25> */
[----:B------:R-:W-:Y:S01]  /*9a70*/  FMNMX.FTZ R105, R63, R124, !PT ;  /* 0x0000007c3f697209 */ /* 0x000fe20007810000 */
[----:B------:R-:W-:-:S01]  /*9a80*/  FFMA.FTZ R124, R128, UR21, -R136 ;  /* 0x00000015807c7c23 */ /* 0x000fc20008010888 */
[----:B------:R-:W-:Y:S02]  /*9a90*/  MUFU.EX2 R71, R71 ;  /* 0x0000004700477308 */ /* 0x000fe40000000800 */
[----:B------:R-:W-:-:S04]  /*9aa0*/  FMNMX.FTZ R105, R76, R105, !PT ;  /* 0x000000694c697209 */ /* 0x000fc80007810000 */
[----:B------:R-:W-:Y:S02]  /*9ab0*/  FMNMX.FTZ R105, R66, R105, !PT ;  /* 0x0000006942697209 */ /* 0x000fe40007810000 */
[----:B------:R-:W-:Y:S02]  /*9ac0*/  MUFU.EX2 R88, R88 ;  /* 0x0000005800587308 */ /* 0x000fe40000000800 */
[----:B------:R-:W-:-:S05]  /*9ad0*/  FMNMX.FTZ R109, R68, R105, !PT ;  /* 0x00000069446d7209 */ /* 0x000fca0007810000 */
[----:B------:R-:W0:Y:S01]  /*9ae0*/  SHFL.BFLY PT, R128, R109, 0x2, 0x1f ;  /* 0x0c401f006d807f89 */ /* 0x000e2200000e0000 */
[----:B------:R1:W-:Y:S08]  /*9af0*/  MUFU.EX2 R105, R127 ;  /* 0x0000007f00697308 */ /* 0x0003f00000000800 */
[----:B------:R-:W-:Y:S01]  /*9b00*/  MUFU.EX2 R89, R89 ;  /* 0x0000005900597308 */ /* 0x000fe20000000800 */
[----:B-1----:R-:W-:-:S07]  /*9b10*/  IMAD.U32 R127, RZ, RZ, UR21 ;  /* 0x00000015ff7f7e24 */ /* 0x002fce000f8e00ff */
[----:B------:R-:W-:Y:S01]  /*9b20*/  MUFU.EX2 R92, R92 ;  /* 0x0000005c005c7308 */ /* 0x000fe20000000800 */
[----:B0-----:R-:W-:Y:S01]  /*9b30*/  FMNMX.FTZ R117, R109, R128, !PT ;  /* 0x000000806d757209 */ /* 0x001fe20007810000 */
[----:B------:R-:W-:-:S06]  /*9b40*/  FFMA.FTZ R109, R129, UR21, -R136 ;  /* 0x00000015816d7c23 */ /* 0x000fcc0008010888 */
[----:B------:R-:W-:Y:S01]  /*9b50*/  MUFU.EX2 R93, R93 ;  /* 0x0000005d005d7308 */ /* 0x000fe20000000800 */
[----:B------:R-:W-:-:S01]  /*9b60*/  FFMA.FTZ R128, R130, UR21, -R136 ;  /* 0x0000001582807c23 */ /* 0x000fc20008010888 */
[--C-:B------:R-:W-:Y:S01]  /*9b70*/  FFMA.FTZ R130, R65, UR21, -R136.reuse ;  /* 0x0000001541827c23 */ /* 0x100fe20008010888 */
[----:B------:R-:W0:Y:S01]  /*9b80*/  SHFL.BFLY PT, R134, R117, 0x1, 0x1f ;  /* 0x0c201f0075867f89 */ /* 0x000e2200000e0000 */
[----:B------:R-:W-:-:S04]  /*9b90*/  FFMA.FTZ R65, R131, UR21, -R136 ;  /* 0x0000001583417c23 */ /* 0x000fc80008010888 */
[----:B------:R-:W-:Y:S08]  /*9ba0*/  MUFU.EX2 R96, R96 ;  /* 0x0000006000607308 */ /* 0x000ff00000000800 */
[----:B------:R-:W-:Y:S08]  /*9bb0*/  MUFU.EX2 R97, R97 ;  /* 0x0000006100617308 */ /* 0x000ff00000000800 */
[----:B------:R-:W-:Y:S01]  /*9bc0*/  MUFU.EX2 R100, R100 ;  /* 0x0000006400647308 */ /* 0x000fe20000000800 */
[----:B0-----:R-:W-:Y:S01]  /*9bd0*/  FMNMX.FTZ R62, R117, R134, !PT ;  /* 0x00000086753e7209 */ /* 0x001fe20007810000 */
[----:B------:R-:W-:-:S03]  /*9be0*/  FMUL.FTZ R117, R123, UR21 ;  /* 0x000000157b757c20 */ /* 0x000fc60008410000 */
[C---:B------:R-:W-:Y:S01]  /*9bf0*/  FSETP.NEU.FTZ.AND P1, PT, R62.reuse, -INF , PT ;  /* 0xff8000003e00780b */ /* 0x040fe20003f3d000 */
[----:B------:R-:W-:-:S02]  /*9c00*/  FFMA.FTZ R127, R62, R127, -8 ;  /* 0xc10000003e7f7423 */ /* 0x000fc4000001007f */
[----:B------:R-:W-:Y:S03]  /*9c10*/  MUFU.EX2 R101, R101 ;  /* 0x0000006500657308 */ /* 0x000fe60000000800 */
[----:B------:R-:W-:-:S05]  /*9c20*/  FSEL R123, R127, RZ, P1 ;  /* 0x000000ff7f7b7208 */ /* 0x000fca0000800000 */
[----:B------:R-:W0:Y:S01]  /*9c30*/  MUFU.EX2 R117, R117 ;  /* 0x0000007500757308 */ /* 0x000e220000000800 */
[----:B------:R-:W-:-:S01]  /*9c40*/  FFMA.FTZ R127, R70, UR21, -R123 ;  /* 0x00000015467f7c23 */ /* 0x000fc2000801087b */
[--C-:B------:R-:W-:Y:S01]  /*9c50*/  FFMA.FTZ R70, R121, UR21, -R123.reuse ;  /* 0x0000001579467c23 */ /* 0x100fe2000801087b */
[----:B------:R-:W-:-:S01]  /*9c60*/  FFMA.FTZ R121, R122, UR21, -R123 ;  /* 0x000000157a797c23 */ /* 0x000fc2000801087b */
[--C-:B------:R-:W-:Y:S01]  /*9c70*/  FFMA.FTZ R122, R125, UR21, -R123.reuse ;  /* 0x000000157d7a7c23 */ /* 0x100fe2000801087b */
[----:B------:R-:W-:-:S01]  /*9c80*/  FFMA.FTZ R125, R126, UR21, -R123 ;  /* 0x000000157e7d7c23 */ /* 0x000fc2000801087b */
[----:B------:R-:W-:Y:S01]  /*9c90*/  FSEL R126, R62, RZ, P1 ;  /* 0x000000ff3e7e7208 */ /* 0x000fe20000800000 */
[----:B------:R-:W-:-:S01]  /*9ca0*/  FFMA.FTZ R129, R94, UR21, -R123 ;  /* 0x000000155e817c23 */ /* 0x000fc2000801087b */
[--C-:B------:R-:W-:Y:S01]  /*9cb0*/  FFMA.FTZ R12, R12, UR21, -R123.reuse ;  /* 0x000000150c0c7c23 */ /* 0x100fe2000801087b */
[----:B------:R-:W-:Y:S01]  /*9cc0*/  MUFU.EX2 R127, R127 ;  /* 0x0000007f007f7308 */ /* 0x000fe20000000800 */
[----:B------:R-:W-:-:S01]  /*9cd0*/  FFMA.FTZ R15, R15, UR21, -R123 ;  /* 0x000000150f0f7c23 */ /* 0x000fc2000801087b */
[----:B------:R-:W-:Y:S01]  /*9ce0*/  FADD.FTZ R126, -R126, R9 ;  /* 0x000000097e7e7221 */ /* 0x000fe20000010100 */
[----:B------:R-:W-:-:S01]  /*9cf0*/  FFMA.FTZ R20, R20, UR21, -R123 ;  /* 0x0000001514147c23 */ /* 0x000fc2000801087b */
[--C-:B------:R-:W-:Y:S01]  /*9d00*/  FFMA.FTZ R106, R106, UR21, -R123.reuse ;  /* 0x000000156a6a7c23 */ /* 0x100fe2000801087b */
[----:B------:R-:W-:-:S01]  /*9d10*/  FFMA.FTZ R107, R107, UR21, -R123 ;  /* 0x000000156b6b7c23 */ /* 0x000fc2000801087b */
[----:B------:R-:W-:Y:S01]  /*9d20*/  FMUL.FTZ R94, R126, UR21 ;  /* 0x000000157e5e7c20 */ /* 0x000fe20008410000 */
[----:B------:R-:W-:-:S01]  /*9d30*/  FFMA.FTZ R126, R95, UR21, -R123 ;  /* 0x000000155f7e7c23 */ /* 0x000fc2000801087b */
[----:B------:R-:W-:Y:S01]  /*9d40*/  MUFU.EX2 R12, R12 ;  /* 0x0000000c000c7308 */ /* 0x000fe20000000800 */
[----:B------:R-:W-:-:S01]  /*9d50*/  FFMA.FTZ R95, R98, UR21, -R123 ;  /* 0x00000015625f7c23 */ /* 0x000fc2000801087b */
[--C-:B------:R-:W-:Y:S01]  /*9d60*/  FFMA.FTZ R98, R99, UR21, -R123.reuse ;  /* 0x0000001563627c23 */ /* 0x100fe2000801087b */
[----:B------:R-:W-:-:S01]  /*9d70*/  FFMA.FTZ R99, R102, UR21, -R123 ;  /* 0x0000001566637c23 */ /* 0x000fc2000801087b */
[----:B0-----:R-:W-:Y:S01]  /*9d80*/  FFMA.FTZ R102, R117, R5, R132 ;  /* 0x0000000575667223 */ /* 0x001fe20000010084 */
        /* <DEDUP_REMOVED lines=23> */
[----:B------:R-:W-:Y:S01]  /*9f00*/  FFMA.FTZ R61, R61, UR21, -R123 ;  /* 0x000000153d3d7c23 */ /* 0x000fe2000801087b */
[----:B------:R-:W-:-:S01]  /*9f10*/  FADD.FTZ R4, R12, R5 ;  /* 0x000000050c047221 */ /* 0x000fc20000010000 */
[--C-:B------:R-:W-:Y:S01]  /*9f20*/  FFMA.FTZ R63, R63, UR21, -R123.reuse ;  /* 0x000000153f3f7c23 */ /* 0x100fe2000801087b */
[----:B------:R-:W-:-:S01]  /*9f30*/  FFMA.FTZ R76, R76, UR21, -R123 ;  /* 0x000000154c4c7c23 */ /* 0x000fc2000801087b */
[----:B------:R-:W0:Y:S01]  /*9f40*/  MUFU.EX2 R70, R70 ;  /* 0x0000004600467308 */ /* 0x000e220000000800 */
[----:B-1----:R-:W-:-:S01]  /*9f50*/  FADD.FTZ R5, R15, R4 ;  /* 0x000000040f057221 */ /* 0x002fc20000010000 */
[----:B------:R-:W-:-:S06]  /*9f60*/  FFMA.FTZ R66, R66, UR21, -R123 ;  /* 0x0000001542427c23 */ /* 0x000fcc000801087b */
[----:B------:R1:W-:Y:S01]  /*9f70*/  MUFU.EX2 R9, R129 ;  /* 0x0000008100097308 */ /* 0x0003e20000000800 */
[----:B--2---:R-:W-:-:S07]  /*9f80*/  FADD.FTZ R5, R20, R5 ;  /* 0x0000000514057221 */ /* 0x004fce0000010000 */
[----:B------:R-:W2:Y:S01]  /*9f90*/  MUFU.EX2 R121, R121 ;  /* 0x0000007900797308 */ /* 0x000ea20000000800 */
[----:B-1----:R-:W-:-:S01]  /*9fa0*/  FADD.FTZ R129, R7, R102 ;  /* 0x0000006607817221 */ /* 0x002fc20000010000 */
[----:B------:R-:W-:Y:S01]  /*9fb0*/  FFMA.FTZ R102, R103, UR21, -R123 ;  /* 0x0000001567667c23 */ /* 0x000fe2000801087b */
[----:B0-----:R-:W-:-:S02]  /*9fc0*/  FADD.FTZ R4, R70, R5 ;  /* 0x0000000546047221 */ /* 0x001fc40000010000 */
[----:B------:R-:W-:-:S03]  /*9fd0*/  FADD.FTZ R134, R8, R129 ;  /* 0x0000008108867221 */ /* 0x000fc60000010000 */
[----:B------:R-:W0:Y:S01]  /*9fe0*/  MUFU.EX2 R122, R122 ;  /* 0x0000007a007a7308 */ /* 0x000e220000000800 */
[----:B------:R-:W-:-:S04]  /*9ff0*/  FADD.FTZ R134, R11, R134 ;  /* 0x000000860b867221 */ /* 0x000fc80000010000 */
[----:B------:R-:W-:-:S03]  /*a000*/  FADD.FTZ R103, R13, R134 ;  /* 0x000000860d677221 */ /* 0x000fc60000010000 */
[----:B------:R-:W1:Y:S01]  /*a010*/  MUFU.EX2 R125, R125 ;  /* 0x0000007d007d7308 */ /* 0x000e620000000800 */
[----:B------:R-:W-:-:S01]  /*a020*/  FADD.FTZ R134, R14, R103 ;  /* 0x000000670e867221 */ /* 0x000fc20000010000 */
[----:B--2---:R-:W-:-:S03]  /*a030*/  FADD.FTZ R5, R121, R4 ;  /* 0x0000000479057221 */ /* 0x004fc60000010000 */
[----:B------:R-:W-:-:S03]  /*a040*/  FADD.FTZ R103, R21, R134 ;  /* 0x0000008615677221 */ /* 0x000fc60000010000 */
        /* <DEDUP_REMOVED lines=111> */
[----:B0-----:R-:W-:-:S03]  /*a740*/  FADD.FTZ R5, R10, R5 ;  /* 0x000000050a057221 */ /* 0x001fc60000010000 */
[----:B-1----:R-:W-:Y:S01]  /*a750*/  FADD.FTZ R4, R103, R4 ;  /* 0x0000000467047221 */ /* 0x002fe20000010000 */
[----:B------:R-:W-:Y:S06]  /*a760*/  @!P0 BRA `(.L_x_896) ;  /* 0x0000000000048947 */ /* 0x000fec0003800000 */
[----:B------:R-:W-:Y:S01]  /*a770*/  BPT.TRAP 0x1 ;  /* 0x000000040000795c */ /* 0x000fe20000300000 */
.L_x_896:
        /* <DEDUP_REMOVED lines=86> */
.L_x_879:
        /* <DEDUP_REMOVED lines=26> */
.L_x_899:
[----:B------:R-:W-:-:S11]  /*ae80*/  UISETP.NE.AND UP2, UPT, UR12, 0x1, UPT ;  /* 0x000000010c00788c */ /* 0x000fd6000bf45270 */
[----:B------:R-:W-:Y:S02]  /*ae90*/  @UP2 ULDC.64 UR14, c[0x0][0x9e8] ;  /* 0x00027a00000e2ab9 */ /* 0x000fe40000000a00 */
[----:B------:R-:W-:-:S04]  /*aea0*/  UIMAD.WIDE.U32 UR6, UR10, UR14, URZ ;  /* 0x0000000e0a0672a5 */ /* 0x000fc8000f8e003f */
[----:B------:R-:W-:-:S12]  /*aeb0*/  @UP2 USHF.R.U32.HI UR10, URZ, UR15, UR7 ;  /* 0x0000000f3f0a2299 */ /* 0x000fd80008011607 */
.L_x_900:
[----:B------:R-:W-:-:S04]  /*aec0*/  UIMAD UR10, UR10, UR12, URZ ;  /* 0x0000000c0a0a72a4 */ /* 0x000fc8000f8e023f */
[----:B------:R-:W-:-:S04]  /*aed0*/  UISETP.LT.AND UP2, UPT, UR11, UR10, UPT ;  /* 0x0000000a0b00728c */ /* 0x000fc8000bf41270 */
[----:B------:R-:W-:-:S12]  /*aee0*/  USEL UR11, UR11, UR10, !UP2 ;  /* 0x0000000a0b0b7287 */ /* 0x000fd8000d000000 */
.L_x_898:
        /* <DEDUP_REMOVED lines=13> */
.L_x_911:
[----:B------:R-:W-:-:S04]  /*afc0*/  UIADD3 UR39, UR23, 0x1, URZ ;  /* 0x0000000117277890 */ /* 0x000fc8000fffe03f */
[----:B------:R-:W-:-:S04]  /*afd0*/  UISETP.NE.AND UP2, UPT, UR39, 0x2, UPT ;  /* 0x000000022700788c */ /* 0x000fc8000bf45270 */
[----:B------:R-:W-:Y:S02]  /*afe0*/  USEL UR37, URZ, 0x1, UP2 ;  /* 0x000000013f257887 */ /* 0x000fe40009000000 */
[----:B------:R-:W-:Y:S02]  /*aff0*/  USEL UR39, UR39, URZ, UP2 ;  /* 0x0000003f27277287 */ /* 0x000fe40009000000 */
[----:B------:R-:W-:Y:S01]  /*b000*/  ULOP3.LUT UR37, UR24, UR37, URZ, 0x3c, !UPT ;  /* 0x0000002518257292 */ /* 0x000fe2000f8e3c3f */
[----:B------:R-:W-:Y:S11]  /*b010*/  @!P0 BRA `(.L_x_902) ;  /* 0x0000000000048947 */ /* 0x000ff60003800000 */
[----:B------:R-:W-:Y:S01]  /*b020*/  BPT.TRAP 0x1 ;  /* 0x000000040000795c */ /* 0x000fe20000300000 */
.L_x_902:
[----:B------:R-:W-:Y:S01]  /*b030*/  ULEA UR6, UR39, UR45, 0x3 ;  /* 0x0000002d27067291 */ /* 0x000fe2000f8e183f */
[----:B------:R-:W-:-:S05]  /*b040*/  IMAD.U32 R9, RZ, RZ, UR37 ;  /* 0x00000025ff097e24 */ /* 0x000fca000f8e00ff */
[----:B------:R-:W-:-:S04]  /*b050*/  SHF.L.U32 R9, R9, 0x1f, RZ ;  /* 0x0000001f09097819 */ /* 0x000fc800000006ff */
[----:B------:R0:W1:Y:S01]  /*b060*/  SYNCS.PHASECHK.TRANS64.TRYWAIT P1, [UR6+0x13230], R9 ;  /* 0x01323009ff0075a7 */ /* 0x0000620008020146 */
[----:B------:R-:W-:Y:S05]  /*b070*/  @!P0 BRA `(.L_x_903) ;  /* 0x0000000000048947 */ /* 0x000fea0003800000 */
[----:B------:R-:W-:Y:S01]  /*b080*/  BPT.TRAP 0x1 ;  /* 0x000000040000795c */ /* 0x000fe20000300000 */
.L_x_903:
[----:B-1----:R-:W-:Y:S05]  /*b090*/  @P1 BRA `(.L_x_904) ;  /* 0x0000000000081947 */ /* 0x002fea0003800000 */
[----:B------:R-:W1:Y:S02]  /*b0a0*/  SYNCS.PHASECHK.TRANS64.TRYWAIT P1, [UR6+0x13230], R9 ;  /* 0x01323009ff0075a7 */ /* 0x000e640008020146 */
[----:B-1----:R-:W-:Y:S05]  /*b0b0*/  @!P1 BRA `(.L_x_905) ;  /* 0x000000ec00b89947 */ /* 0x002fea0003800000 */
.L_x_904:
        /* <DEDUP_REMOVED lines=64> */
.L_x_906:
[----:B------:R-:W-:Y:S01]  /*b4c0*/  ULEA UR11, UR23, UR45, 0x3 ;  /* 0x0000002d170b7291 */ /* 0x000fe2000f8e183f */
[----:B01----:R-:W-:-:S05]  /*b4d0*/  IMAD.U32 R9, RZ, RZ, UR24 ;  /* 0x00000018ff097e24 */ /* 0x003fca000f8e00ff */
[----:B------:R-:W-:-:S04]  /*b4e0*/  SHF.L.U32 R9, R9, 0x1f, RZ ;  /* 0x0000001f09097819 */ /* 0x000fc800000006ff */
[----:B------:R0:W1:Y:S01]  /*b4f0*/  SYNCS.PHASECHK.TRANS64.TRYWAIT P1, [UR11+0x13250], R9 ;  /* 0x01325009ff0075a7 */ /* 0x000062000802014b */
[----:B------:R-:W-:Y:S05]  /*b500*/  @!P0 BRA `(.L_x_907) ;  /* 0x0000000000048947 */ /* 0x000fea0003800000 */
[----:B------:R-:W-:Y:S01]  /*b510*/  BPT.TRAP 0x1 ;  /* 0x000000040000795c */ /* 0x000fe20000300000 */
.L_x_907:
        /* <DEDUP_REMOVED lines=126> */
.L_x_908:
        /* <DEDUP_REMOVED lines=146> */
[----:B------:R-:W-:Y:S02]  /*c620*/  IMAD.U32 R129, RZ, RZ, UR21 ;  /* 0x00000015ff817e24 */ /* 0x000fe4000f8e00ff */
[----:B------:R-:W-:Y:S02]  /*c630*/  IMAD.U32 R132, RZ, RZ, UR39 ;  /* 0x00000027ff847e24 */ /* 0x000fe4000f8e00ff */
[----:B------:R-:W-:-:S01]  /*c640*/  FADD.FTZ R7, -R10, R7 ;  /* 0x000000070a077221 */ /* 0x000fc20000010100 */
        /* <DEDUP_REMOVED lines=226> */
[----:B------:R-:W-:-:S05]  /*d470*/  @!P1 LEA R4, R132, UR45, 0x3 ;  /* 0x0000002d84049c11 */ /* 0x000fca000f8e18ff */
        /* <DEDUP_REMOVED lines=37> */
.L_x_910:
        /* <DEDUP_REMOVED lines=82> */
.L_x_901:
        /* <DEDUP_REMOVED lines=8> */
[----:B------:R-:W-:-:S05]  /*dc70*/  ULDC UR23, c[0x0][0x9e0] ;  /* 0x0002780000177ab9 */ /* 0x000fca0000000800 */
.L_x_930:
[----:B------:R-:W-:-:S04]  /*dc80*/  UIADD3 UR39, UR24, 0x1, URZ ;  /* 0x0000000118277890 */ /* 0x000fc8000fffe03f */
[----:B------:R-:W-:-:S04]  /*dc90*/  UISETP.NE.AND UP2, UPT, UR39, 0x2, UPT ;  /* 0x000000022700788c */ /* 0x000fc8000bf45270 */
[----:B------:R-:W-:Y:S02]  /*dca0*/  USEL UR37, URZ, 0x1, UP2 ;  /* 0x000000013f257887 */ /* 0x000fe40009000000 */
[----:B------:R-:W-:Y:S02]  /*dcb0*/  USEL UR39, UR39, URZ, UP2 ;  /* 0x0000003f27277287 */ /* 0x000fe40009000000 */
[----:B------:R-:W-:Y:S01]  /*dcc0*/  ULOP3.LUT UR37, UR25, UR37, URZ, 0x3c, !UPT ;  /* 0x0000002519257292 */ /* 0x000fe2000f8e3c3f */
[----:B------:R-:W-:Y:S11]  /*dcd0*/  @!P0 BRA `(.L_x_913) ;  /* 0x0000000000048947 */ /* 0x000ff60003800000 */
[----:B------:R-:W-:Y:S01]  /*dce0*/  BPT.TRAP 0x1 ;  /* 0x000000040000795c */ /* 0x000fe20000300000 */
.L_x_913:
[----:B------:R-:W-:Y:S01]  /*dcf0*/  ULEA UR6, UR39, UR45, 0x3 ;  /* 0x0000002d27067291 */ /* 0x000fe2000f8e183f */
[----:B------:R-:W-:-:S05]  /*dd00*/  IMAD.U32 R9, RZ, RZ, UR37 ;  /* 0x00000025ff097e24 */ /* 0x000fca000f8e00ff */
[----:B------:R-:W-:-:S04]  /*dd10*/  SHF.L.U32 R9, R9, 0x1f, RZ ;  /* 0x0000001f09097819 */ /* 0x000fc800000006ff */
[----:B------:R0:W1:Y:S01]  /*dd20*/  SYNCS.PHASECHK.TRANS64.TRYWAIT P1, [UR6+0x13230], R9 ;  /* 0x01323009ff0075a7 */ /* 0x0000620008020146 */
[----:B------:R-:W-:Y:S05]  /*dd30*/  @!P0 BRA `(.L_x_914) ;  /* 0x0000000000048947 */ /* 0x000fea0003800000 */
[----:B------:R-:W-:Y:S01]  /*dd40*/  BPT.TRAP 0x1 ;  /* 0x000000040000795c */ /* 0x000fe20000300000 */
.L_x_914:
[----:B-1----:R-:W-:Y:S05]  /*dd50*/  @P1 BRA `(.L_x_915) ;  /* 0x0000000000081947 */ /* 0x002fea0003800000 */
[----:B------:R-:W1:Y:S02]  /*dd60*/  SYNCS.PHASECHK.TRANS64.TRYWAIT P1, [UR6+0x13230], R9 ;  /* 0x01323009ff0075a7 */ /* 0x000e640008020146 */
[----:B-1----:R-:W-:Y:S05]  /*dd70*/  @!P1 BRA `(.L_x_916) ;  /* 0x000000c000b89947 */ /* 0x002fea0003800000 */
.L_x_915:
        /* <DEDUP_REMOVED lines=64> */
.L_x_917:
[----:B------:R-:W-:Y:S01]  /*e180*/  ULEA UR11, UR24, UR45, 0x3 ;  /* 0x0000002d180b7291 */ /* 0x000fe2000f8e183f */
[----:B01----:R-:W-:-:S05]  /*e190*/  IMAD.U32 R9, RZ, RZ, UR25 ;  /* 0x00000019ff097e24 */ /* 0x003fca000f8e00ff */
[----:B------:R-:W-:-:S04]  /*e1a0*/  SHF.L.U32 R9, R9, 0x1f, RZ ;  /* 0x0000001f09097819 */ /* 0x000fc800000006ff */
[----:B------:R0:W1:Y:S01]  /*e1b0*/  SYNCS.PHASECHK.TRANS64.TRYWAIT P1, [UR11+0x13250], R9 ;  /* 0x01325009ff0075a7 */ /* 0x000062000802014b */
[----:B------:R-:W-:Y:S05]  /*e1c0*/  @!P0 BRA `(.L_x_918) ;  /* 0x0000000000048947 */ /* 0x000fea0003800000 */
[----:B------:R-:W-:Y:S01]  /*e1d0*/  BPT.TRAP 0x1 ;  /* 0x000000040000795c */ /* 0x000fe20000300000 */
.L_x_918:
[----:B-1----:R-:W-:Y:S05]  /*e1e0*/  @P1 BRA `(.L_x_919) ;  /* 0x0000000000081947 */ /* 0x002fea0003800000 */
[----:B------:R-:W1:Y:S02]  /*e1f0*/  SYNCS.PHASECHK.TRANS64.TRYWAIT P1, [UR11+0x13250], R9 ;  /* 0x01325009ff0075a7 */ /* 0x000e64000802014b */
[----:B-1----:R-:W-:Y:S05]  /*e200*/  @!P1 BRA `(.L_x_920) ;  /* 0x000000bc00ac9947 */ /* 0x002fea0003800000 */
.L_x_919:
        /* <DEDUP_REMOVED lines=13> */
[----:B------:R-:W-:Y:S01]  /*e2e0*/  LOP3.LUT P3, RZ, R23, 0x7f, RZ, 0xc0, !PT ;  /* 0x0000007f17ff7812 */ /* 0x000fe2000786c0ff */
[C---:B------:R-:W-:Y:S01]  /*e2f0*/  FMUL.FTZ R81, R0.reuse, R83 ;  /* 0x0000005300517220 */ /* 0x040fe20000410000 */
[C---:B------:R-:W-:Y:S01]  /*e300*/  FMUL.FTZ R20, R0.reuse, R127 ;  /* 0x0000007f00147220 */ /* 0x040fe20000410000 */
[----:B------:R-:W-:Y:S01]  /*e310*/  UIMAD UR10, UR24, 0x280, UR6 ;  /* 0x00000280180a78a4 */ /* 0x000fe2000f8e0206 */
[C---:B------:R-:W-:Y:S01]  /*e320*/  FMUL.FTZ R83, R0.reuse, R86 ;  /* 0x0000005600537220 */ /* 0x040fe20000410000 */
[C---:B------:R-:W-:Y:S01]  /*e330*/  FMUL.FTZ R127, R0.reuse, R80 ;  /* 0x00000050007f7220 */ /* 0x040fe20000410000 */
[C---:B------:R-:W-:Y:S01]  /*e340*/  FMUL.FTZ R86, R0.reuse, R56 ;  /* 0x0000003800567220 */ /* 0x040fe20000410000 */
[C---:B------:R-:W-:Y:S01]  /*e350*/  FMUL.FTZ R80, R0.reuse, R82 ;  /* 0x0000005200507220 */ /* 0x040fe20000410000 */
[C---:B------:R-:W-:Y:S01]  /*e360*/  FMUL.FTZ R82, R0.reuse, R84 ;  /* 0x0000005400527220 */ /* 0x040fe20000410000 */
[C---:B------:R-:W-:Y:S01]  /*e370*/  FMUL.FTZ R84, R0.reuse, R87 ;  /* 0x0000005700547220 */ /* 0x040fe20000410000 */
[----:B------:R-:W-:Y:S01]  /*e380*/  UMOV UR6, UR10 ;  /* 0x0000000a00067c82 */ /* 0x000fe20008000000 */
[C---:B------:R-:W-:Y:S01]  /*e390*/  FMUL.FTZ R87, R0.reuse, R57 ;  /* 0x0000003900577220 */ /* 0x040fe20000410000 */
[----:B------:R-:W-:Y:S01]  /*e3a0*/  QGMMA.64x64x32.F32.E4M3.E4M3 R24, R152, gdesc[UR4], R24, gsb0 ;  /* 0x00e0000498187df3 */ /* 0x000fe20008000818 */
[----:B------:R-:W-:Y:S01]  /*e3b0*/  UIADD3 UR6, UR10, 0x80, URZ ;  /* 0x000000800a067890 */ /* 0x000fe2000fffe03f */
[----:B------:R-:W-:Y:S01]  /*e3c0*/  IMAD.U32 R57, RZ, RZ, UR39 ;  /* 0x00000027ff397e24 */ /* 0x000fe2000f8e00ff */
[----:B------:R-:W-:Y:S01]  /*e3d0*/  UMOV UR7, 0xc0000010 ;  /* 0xc000001000077882 */ /* 0x000fe20000000000 */
[C---:B------:R-:W-:Y:S01]  /*e3e0*/  FMUL.FTZ R13, R0.reuse, R124 ;  /* 0x0000007c000d7220 */ /* 0x040fe20000410000 */
[C---:B------:R-:W-:Y:S01]  /*e3f0*/  FMUL.FTZ R124, R0.reuse, R133 ;  /* 0x00000085007c7220 */ /* 0x040fe20000410000 */
[C---:B------:R-:W-:Y:S01]  /*e400*/  FMUL.FTZ R133, R0.reuse, R69 ;  /* 0x0000004500857220 */ /* 0x040fe20000410000 */
[C---:B01----:R-:W-:Y:S01]  /*e410*/  FMUL.FTZ R9, R0.reuse, R120 ;  /* 0x0000007800097220 */ /* 0x043fe20000410000 */
[C---:B------:R-:W-:Y:S01]  /*e420*/  FMUL.FTZ R10, R0.reuse, R121 ;  /* 0x00000079000a7220 */ /* 0x040fe20000410000 */
        /* <DEDUP_REMOVED lines=67> */
[----:B------:R-:W-:-:S02]  /*e860*/  WARPGROUP.DEPBAR.LE gsb0, 0x0 ;  /* 0x00008000000079c5 */ /* 0x000fc40000010000 */
[----:B------:R-:W-:Y:S01]  /*e870*/  WARPGROUP.ARRIVE ;  /* 0x00000000000079c5 */ /* 0x000fe20000000000 */
[----:B------:R-:W-:Y:S01]  /*e880*/  IADD3 R135, -R18, R70, R17 ;  /* 0x0000004612877210 */ /* 0x000fe20007ffe111 */
[----:B------:R-:W1:Y:S04]  /*e890*/  MUFU.TANH R10, R10 ;  /* 0x0000000a000a7308 */ /* 0x000e680000002400 */
[----:B------:R-:W-:Y:S01]  /*e8a0*/  QGMMA.64x64x32.F32.E4M3.E4M3 R24, R148, gdesc[UR4], R24, gsb0 ;  /* 0x00e0000494187df3 */ /* 0x000fe20008000818 */
[----:B------:R-:W-:Y:S01]  /*e8b0*/  UIADD3 UR6, UR10, 0x100, URZ ;  /* 0x000001000a067890 */ /* 0x000fe2000fffe03f */
[----:B------:R-:W-:Y:S02]  /*e8c0*/  UMOV UR7, 0xc0000010 ;  /* 0xc000001000077882 */ /* 0x000fe40000000000 */
        /* <DEDUP_REMOVED lines=51> */
[----:B------:R-:W-:-:S03]  /*ec00*/  @!P3 LEA R56, R57, UR45, 0x3 ;  /* 0x0000002d3938bc11 */ /* 0x000fc6000f8e18ff */
[----:B------:R-:W5:Y:S02]  /*ec10*/  SHFL.IDX PT, R57, R132, RZ, 0x1c1f ;  /* 0x001c1fff84397589 */ /* 0x000f6400000e0000 */
        /* <DEDUP_REMOVED lines=12> */
[C---:B------:R-:W-:Y:S01]  /*ece0*/  VIADD R136, R135.reuse, UR23 ;  /* 0x0000001787887c36 */ /* 0x040fe20008000000 */
[----:B------:R0:W-:Y:S01]  /*ecf0*/  @!P3 SYNCS.ARRIVE.TRANS64.RED.A1T0 RZ, [R56+URZ], RZ ;  /* 0x000000ff38ffb9a7 */ /* 0x0001e2000810043f */
[----:B------:R-:W-:Y:S02]  /*ed00*/  VIADD R135, R135, UR20 ;  /* 0x0000001487877c36 */ /* 0x000fe40008000000 */
[--C-:B-----5:R-:W-:Y:S01]  /*ed10*/  IMAD.IADD R134, R136, 0x1, R57.reuse ;  /* 0x0000000188867824 */ /* 0x120fe200078e0239 */
        /* <DEDUP_REMOVED lines=50> */
.L_x_923:
[----:B------:R-:W-:-:S05]  /*f040*/  IMAD.U32 R139, RZ, RZ, UR22 ;  /* 0x00000016ff8b7e24 */ /* 0x000fca000f8e00ff */
[----:B------:R-:W-:-:S13]  /*f050*/  ISETP.NE.AND P1, PT, R139, 0x1, PT ;  /* 0x000000018b00780c */ /* 0x000fda0003f25270 */
[----:B0-----:R-:W0:Y:S02]  /*f060*/  @P1 LDC.64 R56, c[0x0][0x9e8] ;  /* 0x00027a00ff381b82 */ /* 0x001e240000000a00 */
[----:B0-----:R-:W-:-:S05]  /*f070*/  @P1 IMAD.HI.U32 R56, R70, R56, RZ ;  /* 0x0000003846381227 */ /* 0x001fca00078e00ff */
[----:B------:R-:W-:-:S07]  /*f080*/  @P1 SHF.R.U32.HI R70, RZ, R57, R56 ;  /* 0x00000039ff461219 */ /* 0x000fce0000011638 */
.L_x_924:
[----:B------:R-:W-:Y:S05]  /*f090*/  BSYNC B0 ;  /* 0x0000000000007941 */ /* 0x000fea0003800000 */
.L_x_922:
[----:B------:R-:W-:-:S05]  /*f0a0*/  IMAD R70, R70, R139, R67 ;  /* 0x0000008b46467224 */ /* 0x000fca00078e0243 */
[----:B------:R-:W-:Y:S02]  /*f0b0*/  VIADDMNMX R134, R70, R139, R134, PT ;  /* 0x0000008b46867246 */ /* 0x000fe40003800186 */
[----:B------:R-:W-:-:S07]  /*f0c0*/  VIMNMX R71, R71, R70, !PT ;  /* 0x0000004647477248 */ /* 0x000fce0007fe0100 */
.L_x_921:
        /* <DEDUP_REMOVED lines=247> */
.L_x_927:
[----:B------:R-:W-:-:S05]  /*10040*/  IMAD.U32 R10, RZ, RZ, UR22 ;  /* 0x00000016ff0a7e24 */ /* 0x000fca000f8e00ff */
[----:B------:R-:W-:-:S13]  /*10050*/  ISETP.NE.AND P6, PT, R10, 0x1, PT ;  /* 0x000000010a00780c */ /* 0x000fda0003fc5270 */
[----:B------:R-:W0:Y:S02]  /*10060*/  @P6 LDC.64 R56, c[0x0][0x9e8] ;  /* 0x00027a00ff386b82 */ /* 0x000e240000000a00 */
[----:B0-----:R-:W-:-:S05]  /*10070*/  @P6 IMAD.HI.U32 R56, R9, R56, RZ ;  /* 0x0000003809386227 */ /* 0x001fca00078e00ff */
[----:B------:R-:W-:-:S07]  /*10080*/  @P6 SHF.R.U32.HI R9, RZ, R57, R56 ;  /* 0x00000039ff096219 */ /* 0x000fce0000011638 */
.L_x_928:
[----:B------:R-:W-:Y:S05]  /*10090*/  BSYNC B0 ;  /* 0x0000000000007941 */ /* 0x000fea0003800000 */
.L_x_926:
[----:B------:R-:W-:-:S05]  /*100a0*/  IMAD R9, R9, R10, R67 ;  /* 0x0000000a09097224 */ /* 0x000fca00078e0243 */
[----:B------:R-:W-:Y:S02]  /*100b0*/  VIADDMNMX R136, R9, R10, R136, PT ;  /* 0x0000000a09887246 */ /* 0x000fe40003800188 */
[----:B------:R-:W-:-:S07]  /*100c0*/  VIMNMX R135, R135, R9, !PT ;  /* 0x0000000987877248 */ /* 0x000fce0007fe0100 */
.L_x_925:
        /* <DEDUP_REMOVED lines=216> */
[----:B------:R-:W-:Y:S01]  /*10e50*/  FSEL R66, R66, -INF , !P2 ;  /* 0xff80000042427808 */ /* 0x000fe20005000000 */
[--C-:B------:R-:W-:Y:S01]  /*10e60*/  FFMA.FTZ R127, R127, UR21, -R9.reuse ;  /* 0x000000157f7f7c23 */ /* 0x100fe20008010809 */
[----:B------:R-:W-:Y:S01]  /*10e70*/  FMNMX.FTZ R105, R121, R108, !PT ;  /* 0x0000006c79697209 */ /* 0x000fe20007810000 */
[--C-:B------:R-:W-:Y:S01]  /*10e80*/  FFMA.FTZ R108, R109, UR21, -R9.reuse ;  /* 0x000000156d6c7c23 */ /* 0x100fe20008010809 */
[----:B------:R-:W-:-:S01]  /*10e90*/  FFMA.FTZ R138, R138, UR21, -R9 ;  /* 0x000000158a8a7c23 */ /* 0x000fc20008010809 */
[--C-:B------:R-:W-:Y:S01]  /*10ea0*/  FFMA.FTZ R13, R13, UR21, -R9.reuse ;  /* 0x000000150d0d7c23 */ /* 0x100fe20008010809 */
[----:B------:R-:W-:Y:S01]  /*10eb0*/  FMNMX.FTZ R124, R122, R105, !PT ;  /* 0x000000697a7c7209 */ /* 0x000fe20007810000 */
[--C-:B------:R-:W-:Y:S01]  /*10ec0*/  FFMA.FTZ R14, R14, UR21, -R9.reuse ;  /* 0x000000150e0e7c23 */ /* 0x100fe20008010809 */
[----:B0-----:R-:W-:-:S01]  /*10ed0*/  FFMA.FTZ R123, R76, UR21, -R9 ;  /* 0x000000154c7b7c23 */ /* 0x001fc20008010809 */
[----:B------:R-:W-:Y:S01]  /*10ee0*/  FSEL R76, R64, -INF , !P4 ;  /* 0xff800000404c7808 */ /* 0x000fe20006000000 */
[----:B------:R-:W-:-:S01]  /*10ef0*/  FFMA.FTZ R21, R21, UR21, -R9 ;  /* 0x0000001515157c23 */ /* 0x000fc20008010809 */
[----:B------:R-:W-:Y:S01]  /*10f00*/  FMNMX.FTZ R105, R125, R124, !PT ;  /* 0x0000007c7d697209 */ /* 0x000fe20007810000 */
[----:B------:R0:W-:Y:S01]  /*10f10*/  MUFU.EX2 R64, R123 ;  /* 0x0000007b00407308 */ /* 0x0001e20000000800 */
[----:B------:R-:W-:-:S01]  /*10f20*/  FFMA.FTZ R88, R88, UR21, -R9 ;  /* 0x0000001558587c23 */ /* 0x000fc20008010809 */
[--C-:B------:R-:W-:Y:S01]  /*10f30*/  FFMA.FTZ R89, R89, UR21, -R9.reuse ;  /* 0x0000001559597c23 */ /* 0x100fe20008010809 */
[----:B------:R-:W-:Y:S01]  /*10f40*/  FMNMX.FTZ R109, R126, R105, !PT ;  /* 0x000000697e6d7209 */ /* 0x000fe20007810000 */
[--C-:B------:R-:W-:Y:S01]  /*10f50*/  FFMA.FTZ R92, R92, UR21, -R9.reuse ;  /* 0x000000155c5c7c23 */ /* 0x100fe20008010809 */
[----:B------:R-:W-:-:S01]  /*10f60*/  FFMA.FTZ R93, R93, UR21, -R9 ;  /* 0x000000155d5d7c23 */ /* 0x000fc20008010809 */
[--C-:B------:R-:W-:Y:S01]  /*10f70*/  FFMA.FTZ R96, R96, UR21, -R9.reuse ;  /* 0x0000001560607c23 */ /* 0x100fe20008010809 */
        /* <DEDUP_REMOVED lines=59> */
[----:B------:R-:W-:Y:S01]  /*11330*/  FMNMX.FTZ R113, R65, R124, !PT ;  /* 0x0000007c41717209 */ /* 0x000fe20007810000 */
[----:B------:R-:W-:-:S03]  /*11340*/  FFMA.FTZ R124, R128, UR21, -R9 ;  /* 0x00000015807c7c23 */ /* 0x000fc60008010809 */
[----:B0-----:R-:W-:Y:S02]  /*11350*/  FMNMX.FTZ R117, R66, R113, !PT ;  /* 0x0000007142757209 */ /* 0x001fe40007810000 */
[----:B------:R0:W-:Y:S03]  /*11360*/  MUFU.EX2 R113, R127 ;  /* 0x0000007f00717308 */ /* 0x0001e60000000800 */
[----:B------:R-:W0:Y:S05]  /*11370*/  SHFL.BFLY PT, R128, R117, 0x2, 0x1f ;  /* 0x0c401f0075807f89 */ /* 0x000e2a00000e0000 */
[----:B------:R-:W-:Y:S08]  /*11380*/  MUFU.EX2 R109, R109 ;  /* 0x0000006d006d7308 */ /* 0x000ff00000000800 */
[----:B------:R-:W-:Y:S08]  /*11390*/  MUFU.EX2 R88, R88 ;  /* 0x0000005800587308 */ /* 0x000ff00000000800 */
[----:B------:R-:W-:Y:S01]  /*113a0*/  MUFU.EX2 R89, R89 ;  /* 0x0000005900597308 */ /* 0x000fe20000000800 */
[----:B0-----:R-:W-:Y:S01]  /*113b0*/  FMNMX.FTZ R127, R117, R128, !PT ;  /* 0x00000080757f7209 */ /* 0x001fe20007810000 */
[--C-:B------:R-:W-:Y:S01]  /*113c0*/  FFMA.FTZ R117, R129, UR21, -R9.reuse ;  /* 0x0000001581757c23 */ /* 0x100fe20008010809 */
[----:B------:R-:W-:-:S01]  /*113d0*/  FFMA.FTZ R128, R130, UR21, -R9 ;  /* 0x0000001582807c23 */ /* 0x000fc20008010809 */
[----:B------:R-:W-:-:S02]  /*113e0*/  FSEL R130, R10, RZ, P1 ;  /* 0x000000ff0a827208 */ /* 0x000fc40000800000 */
[----:B------:R-:W0:Y:S02]  /*113f0*/  SHFL.BFLY PT, R132, R127, 0x1, 0x1f ;  /* 0x0c201f007f847f89 */ /* 0x000e2400000e0000 */
        /* <DEDUP_REMOVED lines=17> */
[----:B------:R-:W-:Y:S01]  /*11510*/  FMUL.FTZ R94, R131, UR21 ;  /* 0x00000015835e7c20 */ /* 0x000fe20008410000 */
[----:B------:R-:W-:-:S01]  /*11520*/  FFMA.FTZ R12, R12, UR21, -R129 ;  /* 0x000000150c0c7c23 */ /* 0x000fc20008010881 */
[--C-:B------:R-:W-:Y:S01]  /*11530*/  FFMA.FTZ R15, R15, UR21, -R129.reuse ;  /* 0x000000150f0f7c23 */ /* 0x100fe20008010881 */
[----:B------:R-:W-:-:S01]  /*11540*/  FFMA.FTZ R20, R20, UR21, -R129 ;  /* 0x0000001514147c23 */ /* 0x000fc20008010881 */
[--C-:B------:R-:W-:Y:S01]  /*11550*/  FFMA.FTZ R121, R121, UR21, -R129.reuse ;  /* 0x0000001579797c23 */ /* 0x100fe20008010881 */
[----:B------:R-:W-:Y:S01]  /*11560*/  MUFU.EX2 R11, R11 ;  /* 0x0000000b000b7308 */ /* 0x000fe20000000800 */
[----:B------:R-:W-:-:S01]  /*11570*/  FFMA.FTZ R122, R122, UR21, -R129 ;  /* 0x000000157a7a7c23 */ /* 0x000fc20008010881 */
[----:B------:R-:W-:Y:S01]  /*11580*/  FFMA.FTZ R125, R125, UR21, -R129 ;  /* 0x000000157d7d7c23 */ /* 0x000fe20008010881 */
[----:B------:R-:W-:-:S01]  /*11590*/  FADD.FTZ R132, R57, R132 ;  /* 0x0000008439847221 */ /* 0x000fc20000010000 */
        /* <DEDUP_REMOVED lines=30> */
[----:B------:R-:W-:Y:S01]  /*11780*/  FADD.FTZ R5, R13, R132 ;  /* 0x000000840d057221 */ /* 0x000fe20000010000 */
[----:B------:R-:W-:-:S01]  /*11790*/  FFMA.FTZ R58, R58, UR21, -R129 ;  /* 0x000000153a3a7c23 */ /* 0x000fc20008010881 */
[--C-:B------:R-:W-:Y:S01]  /*117a0*/  FFMA.FTZ R59, R59, UR21, -R129.reuse ;  /* 0x000000153b3b7c23 */ /* 0x100fe20008010881 */
[----:B------:R-:W-:-:S01]  /*117b0*/  FFMA.FTZ R60, R60, UR21, -R129 ;  /* 0x000000153c3c7c23 */ /* 0x000fc20008010881 */
[--C-:B------:R-:W-:Y:S01]  /*117c0*/  FFMA.FTZ R61, R61, UR21, -R129.reuse ;  /* 0x000000153d3d7c23 */ /* 0x100fe20008010881 */
[----:B------:R-:W-:-:S01]  /*117d0*/  FFMA.FTZ R63, R63, UR21, -R129 ;  /* 0x000000153f3f7c23 */ /* 0x000fc20008010881 */
[----:B------:R-:W1:Y:S01]  /*117e0*/  MUFU.EX2 R121, R121 ;  /* 0x0000007900797308 */ /* 0x000e620000000800 */
[----:B--2---:R-:W-:-:S01]  /*117f0*/  FADD.FTZ R131, R15, R4 ;  /* 0x000000040f837221 */ /* 0x004fc20000010000 */
[----:B------:R-:W-:Y:S01]  /*11800*/  FADD.FTZ R4, R14, R5 ;  /* 0x000000050e047221 */ /* 0x000fe20000010000 */
[----:B------:R-:W-:-:S01]  /*11810*/  FFMA.FTZ R76, R76, UR21, -R129 ;  /* 0x000000154c4c7c23 */ /* 0x000fc20008010881 */
[--C-:B------:R-:W-:Y:S01]  /*11820*/  FFMA.FTZ R65, R65, UR21, -R129.reuse ;  /* 0x0000001541417c23 */ /* 0x100fe20008010881 */
[----:B------:R-:W-:-:S01]  /*11830*/  FFMA.FTZ R66, R66, UR21, -R129 ;  /* 0x0000001542427c23 */ /* 0x000fc20008010881 */
[----:B------:R-:W-:-:S02]  /*11840*/  FADD.FTZ R5, R21, R4 ;  /* 0x0000000415057221 */ /* 0x000fc40000010000 */
[----:B------:R-:W2:Y:S02]  /*11850*/  MUFU.EX2 R122, R122 ;  /* 0x0000007a007a7308 */ /* 0x000ea40000000800 */
[----:B------:R-:W-:-:S04]  /*11860*/  FADD.FTZ R4, R70, R5 ;  /* 0x0000000546047221 */ /* 0x000fc80000010000 */
[----:B------:R-:W-:Y:S02]  /*11870*/  FADD.FTZ R5, R67, R4 ;  /* 0x0000000443057221 */ /* 0x000fe40000010000 */
[----:B------:R-:W3:Y:S02]  /*11880*/  MUFU.EX2 R125, R125 ;  /* 0x0000007d007d7308 */ /* 0x000ee40000000800 */
[----:B------:R-:W-:-:S04]  /*11890*/  FADD.FTZ R4, R120, R5 ;  /* 0x0000000578047221 */ /* 0x000fc80000010000 */
[----:B------:R-:W-:Y:S02]  /*118a0*/  FADD.FTZ R5, R69, R4 ;  /* 0x0000000445057221 */ /* 0x000fe40000010000 */
[----:B------:R-:W4:Y:S08]  /*118b0*/  MUFU.EX2 R126, R126 ;  /* 0x0000007e007e7308 */ /* 0x000f300000000800 */
[----:B------:R0:W-:Y:S08]  /*118c0*/  MUFU.EX2 R8, R130 ;  /* 0x0000008200087308 */ /* 0x0001f00000000800 */
[----:B------:R-:W5:Y:S01]  /*118d0*/  MUFU.EX2 R106, R106 ;  /* 0x0000006a006a7308 */ /* 0x000f620000000800 */
[----:B0-----:R-:W-:-:S04]  /*118e0*/  FADD.FTZ R130, R20, R131 ;  /* 0x0000008314827221 */ /* 0x001fc80000010000 */
[----:B-1----:R-:W-:-:S03]  /*118f0*/  FADD.FTZ R131, R121, R130 ;  /* 0x0000008279837221 */ /* 0x002fc60000010000 */
[----:B------:R-:W0:Y:S01]  /*11900*/  MUFU.EX2 R107, R107 ;  /* 0x0000006b006b7308 */ /* 0x000e220000000800 */
[----:B--2---:R-:W-:-:S04]  /*11910*/  FADD.FTZ R130, R122, R131 ;  /* 0x000000837a827221 */ /* 0x004fc80000010000 */
[----:B---3--:R-:W-:Y:S01]  /*11920*/  FADD.FTZ R131, R125, R130 ;  /* 0x000000827d837221 */ /* 0x008fe20000010000 */
[----:B------:R-:W-:-:S02]  /*11930*/  FADD.FTZ R130, R104, R5 ;  /* 0x0000000568827221 */ /* 0x000fc40000010000 */
[----:B------:R-:W1:Y:S01]  /*11940*/  MUFU.EX2 R110, R110 ;  /* 0x0000006e006e7308 */ /* 0x000e620000000800 */
[----:B----4-:R-:W-:-:S04]  /*11950*/  FADD.FTZ R131, R126, R131 ;  /* 0x000000837e837221 */ /* 0x010fc80000010000 */
[----:B-----5:R-:W-:Y:S01]  /*11960*/  FADD.FTZ R4, R106, R131 ;  /* 0x000000836a047221 */ /* 0x020fe20000010000 */
[----:B------:R-:W-:-:S02]  /*11970*/  FADD.FTZ R131, R71, R130 ;  /* 0x0000008247837221 */ /* 0x000fc40000010000 */
        /* <DEDUP_REMOVED lines=106> */
.L_x_929:
        /* <DEDUP_REMOVED lines=82> */
.L_x_912:
[----:B------:R-:W-:Y:S06]  /*12540*/  BAR.ARV 0x8, 0x200 ;  /* 0x0208000000007b1d */ /* 0x000fec0000002000 */
[----:B------:R-:W-:Y:S05]  /*12550*/  @!P0 BRA `(.L_x_931) ;  /* 0x0000000000048947 */ /* 0x000fea0003800000 */
[----:B------:R-:W-:Y:S01]  /*12560*/  BPT.TRAP 0x1 ;  /* 0x000000040000795c */ /* 0x000fe20000300000 */
.L_x_931:
[----:B------:R-:W-:Y:S01]  /*12570*/  ULEA UR14, UR39, UR45, 0x3 ;  /* 0x0000002d270e7291 */ /* 0x000fe2000f8e183f */
[----:B------:R-:W-:-:S05]  /*12580*/  IMAD.U32 R0, RZ, RZ, UR37 ;  /* 0x00000025ff007e24 */ /* 0x000fca000f8e00ff */
[----:B------:R-:W-:-:S04]  /*12590*/  SHF.L.U32 R0, R0, 0x1f, RZ ;  /* 0x0000001f00007819 */ /* 0x000fc800000006ff */
[----:B------:R0:W1:Y:S01]  /*125a0*/  SYNCS.PHASECHK.TRANS64.TRYWAIT P1, [UR14+0x13250], R0 ;  /* 0x01325000ff0075a7 */ /* 0x000062000802014e */
[----:B------:R-:W-:Y:S05]  /*125b0*/  @!P0 BRA `(.L_x_932) ;  /* 0x0000000000048947 */ /* 0x000fea0003800000 */
[----:B------:R-:W-:Y:S01]  /*125c0*/  BPT.TRAP 0x1 ;  /* 0x000000040000795c */ /* 0x000fe20000300000 */
.L_x_932:
[----:B-1----:R-:W-:Y:S05]  /*125d0*/  @P1 BRA `(.L_x_933) ;  /* 0x0000000000081947 */ /* 0x002fea0003800000 */
[----:B------:R-:W1:Y:S02]  /*125e0*/  SYNCS.PHASECHK.TRANS64.TRYWAIT P1, [UR14+0x13250], R0 ;  /* 0x01325000ff0075a7 */ /* 0x000e64000802014e */
[----:B-1----:R-:W-:Y:S05]  /*125f0*/  @!P1 BRA `(.L_x_934) ;  /* 0x0000007800c89947 */ /* 0x002fea0003800000 */
.L_x_933:
        /* <DEDUP_REMOVED lines=13> */
[----:B------:R-:W-:Y:S01]  /*126d0*/  @UP0 UIMAD UR6, UR6, UR10, URZ ;  /* 0x0000000a060602a4 */ /* 0x000fe2000f8e023f */
[----:B------:R-:W-:Y:S01]  /*126e0*/  @UP0 ULDC.64 UR12, c[0x0][0x9d0] ;  /* 0x00027400000c0ab9 */ /* 0x000fe20000000a00 */
[----:B------:R-:W-:Y:S02]  /*126f0*/  @UP0 UIMAD.WIDE.U32 UR8, UR47, UR10, URZ ;  /* 0x0000000a2f0802a5 */ /* 0x000fe4000f8e003f */
[----:B------:R-:W-:Y:S02]  /*12700*/  @UP0 UIMAD UR6, UR47, UR11, UR6 ;  /* 0x0000000b2f0602a4 */ /* 0x000fe4000f8e0206 */
[----:B------:R-:W-:-:S02]  /*12710*/  UIMAD UR10, UR39, 0x280, UR45 ;  /* 0x00000280270a78a4 */ /* 0x000fc4000f8e022d */
[----:B------:R-:W-:Y:S02]  /*12720*/  @UP0 UIMAD UR7, UR7, UR12, URZ ;  /* 0x0000000c070702a4 */ /* 0x000fe4000f8e023f */
[----:B------:R-:W-:Y:S02]  /*12730*/  @UP0 UIADD3 UR9, UR9, UR6, URZ ;  /* 0x0000000609090290 */ /* 0x000fe4000fffe03f */
[----:B------:R-:W-:Y:S01]  /*12740*/  @UP0 UIMAD UR11, UR48, UR13, UR7 ;  /* 0x0000000d300b02a4 */ /* 0x000fe2000f8e0207 */
[----:B------:R-:W-:Y:S02]  /*12750*/  UMOV UR6, UR10 ;  /* 0x0000000a00067c82 */ /* 0x000fe40008000000 */
[----:B------:R-:W-:Y:S02]  /*12760*/  UMOV UR7, 0xc0000010 ;  /* 0xc000001000077882 */ /* 0x000fe40000000000 */
[----:B------:R-:W-:Y:S01]  /*12770*/  QGMMA.64x64x32.F32.E4M3.E4M3 R24, R152, gdesc[UR4], R24, gsb0 ;  /* 0x00e0000498187df3 */ /* 0x000fe20008000818 */
        /* <DEDUP_REMOVED lines=49> */
[----:B------:R-:W3:Y:S01]  /*12a90*/  @P1 MUFU.RCP R7, R13 ;  /* 0x0000000d00071308 */ /* 0x000ee20000001000 */
        /* <DEDUP_REMOVED lines=15> */
.L_x_935:
        /* <DEDUP_REMOVED lines=10> */
[-C--:B------:R-:W-:Y:S01]  /*12c30*/  FMUL.FTZ R33, R26, R7.reuse ;  /* 0x000000071a217220 */ /* 0x080fe20000410000 */
[----:B------:R-:W-:Y:S01]  /*12c40*/  FMUL.FTZ R32, R27, R7 ;  /* 0x000000071b207220 */ /* 0x000fe20000410000 */
        /* <DEDUP_REMOVED lines=30> */
.L_x_861:
        /* <DEDUP_REMOVED lines=8> */
[----:B0-----:R-:W-:-:S05]  /*12eb0*/  LEA R9, R0, R9, 0x18 ;  /* 0x0000000900097211 */ /* 0x001fca00078ec0ff */
[----:B------:R-:W0:Y:S02]  /*12ec0*/  LDS.128 R4, [R9+0x132d0] ;  /* 0x0132d00009047984 */ /* 0x000e240000000c00 */
[----:B0-----:R-:W-:Y:S01]  /*12ed0*/  IMAD.IADD R4, R10, 0x1, -R35 ;  /* 0x000000010a047824 */ /* 0x001fe200078e0a23 */
[----:B------:R-:W-:Y:S02]  /*12ee0*/  R2UR UR5, R5 ;  /* 0x00000000050572ca */ /* 0x000fe400000e0000 */
[----:B------:R-:W-:Y:S01]  /*12ef0*/  R2UR UR48, R6 ;  /* 0x00000000063072ca */ /* 0x000fe200000e0000 */
[----:B------:R-:W-:Y:S01]  /*12f00*/  IMAD.SHL.U32 R0, R4, 0x8, RZ ;  /* 0x0000000804007824 */ /* 0x000fe200078e00ff */
[----:B------:R-:W-:Y:S02]  /*12f10*/  R2UR UR47, R7 ;  /* 0x00000000072f72ca */ /* 0x000fe400000e0000 */
[----:B------:R-:W-:Y:S02]  /*12f20*/  SHF.R.S32.HI R5, RZ, 0x3, R3 ;  /* 0x00000003ff057819 */ /* 0x000fe40000011403 */
[----:B------:R-:W-:Y:S01]  /*12f30*/  SHF.R.S32.HI R3, RZ, 0x1f, R0 ;  /* 0x0000001fff037819 */ /* 0x000fe20000011400 */
[----:B------:R-:W-:Y:S06]  /*12f40*/  BAR.ARV 0x4, 0x200 ;  /* 0x0108000000007b1d */ /* 0x000fec0000002000 */
[----:B------:R-:W-:Y:S05]  /*12f50*/  @P0 BRA `(.L_x_937) ;  /* 0x0000001000940947 */ /* 0x000fea0003800000 */
[----:B------:R-:W-:Y:S01]  /*12f60*/  IMAD.SHL.U32 R6, R23, 0x4, RZ ;  /* 0x0000000417067824 */ /* 0x000fe200078e00ff */
[----:B------:R-:W-:Y:S01]  /*12f70*/  ULDC.64 UR6, c[0x4][0x38] ;  /* 0x01000e0000067ab9 */ /* 0x000fe20000000a00 */
[----:B------:R-:W0:Y:S01]  /*12f80*/  S2R R40, SR_SWINHI ;  /* 0x0000000000287919 */ /* 0x000e220000002f00 */
[----:B------:R-:W-:Y:S02]  /*12f90*/  F2FP.BF16.F32.PACK_AB R30, R30, R33 ;  /* 0x000000211e1e723e */ /* 0x000fe400000010ff */
        /* <DEDUP_REMOVED lines=14> */
[----:B------:R-:W-:Y:S01]  /*13080*/  F2FP.BF16.F32.PACK_AB R21, R46, R21 ;  /* 0x000000152e15723e */ /* 0x000fe200000010ff */
[----:B------:R-:W-:Y:S01]  /*13090*/  BAR.SYNC.DEFER_BLOCKING 0x1, 0x180 ;  /* 0x0046000000007b1d */ /* 0x000fe20000010000 */
[----:B------:R-:W-:-:S04]  /*130a0*/  LOP3.LUT R6, R6, 0xc, RZ, 0xc0, !PT ;  /* 0x0000000c06067812 */ /* 0x000fc800078ec0ff */
[----:B------:R-:W-:Y:S01]  /*130b0*/  IADD3 R6, P0, R6, UR6, RZ ;  /* 0x0000000606067c10 */ /* 0x000fe2000ff1e0ff */
[----:B------:R-:W-:Y:S01]  /*130c0*/  UMOV UR4, URZ ;  /* 0x0000003f00047c82 */ /* 0x000fe20008000000 */
[----:B------:R-:W-:Y:S01]  /*130d0*/  USHF.R.S32.HI UR16, URZ, 0x1f, UR40 ;  /* 0x0000001f3f107899 */ /* 0x000fe20008011428 */
[----:B------:R-:W-:Y:S02]  /*130e0*/  ULDC.64 UR10, c[0x0][0xb90] ;  /* 0x0002e400000a7ab9 */ /* 0x000fe40000000a00 */
[----:B------:R-:W-:Y:S01]  /*130f0*/  IMAD.X R7, RZ, RZ, UR7, P0 ;  /* 0x00000007ff077e24 */ /* 0x000fe200080e06ff */
[----:B------:R-:W-:Y:S01]  /*13100*/  ULDC.64 UR6, c[0x0][0xc00] ;  /* 0x0003000000067ab9 */ /* 0x000fe20000000a00 */
[----:B------:R-:W-:Y:S01]  /*13110*/  USHF.R.S32.HI UR9, URZ, 0x1f, UR41 ;  /* 0x0000001f3f097899 */ /* 0x000fe20008011429 */
[----:B------:R-:W-:Y:S02]  /*13120*/  ULDC.64 UR14, c[0x0][0xb98] ;  /* 0x0002e600000e7ab9 */ /* 0x000fe40000000a00 */
[----:B------:R1:W2:Y:S01]  /*13130*/  LDG.E.CONSTANT R18, desc[UR50][R6.64] ;  /* 0x0000003206127981 */ /* 0x0002a2000c1e9900 */
[----:B------:R-:W-:Y:S01]  /*13140*/  UISETP.NE.U32.AND UP0, UPT, UR6, URZ, UPT ;  /* 0x0000003f0600728c */ /* 0x000fe2000bf05070 */
[----:B------:R-:W-:-:S03]  /*13150*/  ULDC.64 UR18, c[0x0][0xc08] ;  /* 0x0003020000127ab9 */ /* 0x000fc60000000a00 */
[----:B------:R-:W-:-:S03]  /*13160*/  UISETP.NE.AND.EX UP0, UPT, UR7, URZ, UPT, UP0 ;  /* 0x0000003f0700728c */ /* 0x000fc6000bf05300 */
[----:B------:R-:W-:Y:S01]  /*13170*/  ULDC.64 UR6, c[0x0][0xc00] ;  /* 0x0003000000067ab9 */ /* 0x000fe20000000a00 */
[----:B-1----:R-:W-:Y:S01]  /*13180*/  LOP3.LUT P0, R6, R23, 0x3, RZ, 0xc0, !PT ;  /* 0x0000000317067812 */ /* 0x002fe2000780c0ff */
[----:B------:R-:W-:-:S03]  /*13190*/  UIMAD.WIDE UR6, UR41, 0x4, UR6 ;  /* 0x00000004290678a5 */ /* 0x000fc6000f8e0206 */
[----:B------:R-:W-:Y:S02]  /*131a0*/  ISETP.EQ.OR P0, PT, R6, 0x3, !P0 ;  /* 0x000000030600780c */ /* 0x000fe40004702670 */
[----:B------:R-:W-:Y:S02]  /*131b0*/  MOV R6, R9 ;  /* 0x0000000900067202 */ /* 0x000fe40000000f00 */
[----:B0-----:R-:W-:Y:S02]  /*131c0*/  MOV R7, R40 ;  /* 0x0000002800077202 */ /* 0x001fe40000000f00 */
[----:B------:R-:W-:Y:S02]  /*131d0*/  SEL R39, R30, R31, P0 ;  /* 0x0000001f1e277207 */ /* 0x000fe40000000000 */
[----:B------:R-:W-:Y:S01]  /*131e0*/  SEL R30, R31, R30, P0 ;  /* 0x0000001e1f1e7207 */ /* 0x000fe20000000000 */
[----:B------:R-:W-:Y:S01]  /*131f0*/  IMAD.WIDE R12, R157, 0x2, R6 ;  /* 0x000000029d0c7825 */ /* 0x000fe200078e0206 */
[----:B------:R-:W-:-:S02]  /*13200*/  SEL R31, R27, R26, P0 ;  /* 0x0000001a1b1f7207 */ /* 0x000fc40000000000 */
[----:B------:R-:W-:Y:S02]  /*13210*/  SEL R26, R26, R27, P0 ;  /* 0x0000001b1a1a7207 */ /* 0x000fe40000000000 */
[----:B------:R-:W-:Y:S02]  /*13220*/  IADD3 R27, P3, R12, 0x20, RZ ;  /* 0x000000200c1b7810 */ /* 0x000fe40007f7e0ff */
[----:B------:R-:W-:Y:S02]  /*13230*/  SEL R37, R15, R14, P0 ;  /* 0x0000000e0f257207 */ /* 0x000fe40000000000 */
[----:B------:R-:W-:Y:S02]  /*13240*/  SEL R34, R14, R15, P0 ;  /* 0x0000000f0e227207 */ /* 0x000fe40000000000 */
[----:B------:R-:W-:Y:S02]  /*13250*/  IADD3 R47, P1, R12, 0x60, RZ ;  /* 0x000000600c2f7810 */ /* 0x000fe40007f3e0ff */
[----:B------:R-:W-:-:S02]  /*13260*/  LOP3.LUT R14, R27, 0x380, RZ, 0xc0, !PT ;  /* 0x000003801b0e7812 */ /* 0x000fc400078ec0ff */
[----:B------:R-:W-:Y:S01]  /*13270*/  LOP3.LUT R36, R47, 0x380, RZ, 0xc0, !PT ;  /* 0x000003802f247812 */ /* 0x000fe200078ec0ff */
[----:B------:R-:W-:Y:S01]  /*13280*/  IMAD.X R15, RZ, RZ, R13, P1 ;  /* 0x000000ffff0f7224 */ /* 0x000fe200008e060d */
[----:B------:R-:W-:Y:S02]  /*13290*/  SHF.R.U64 R14, R14, 0x3, RZ ;  /* 0x000000030e0e7819 */ /* 0x000fe400000012ff */
[----:B------:R-:W-:Y:S02]  /*132a0*/  SEL R35, R29, R28, P0 ;  /* 0x0000001c1d237207 */ /* 0x000fe40000000000 */
[----:B------:R-:W-:Y:S02]  /*132b0*/  SEL R28, R28, R29, P0 ;  /* 0x0000001d1c1c7207 */ /* 0x000fe40000000000 */
[----:B------:R-:W-:Y:S02]  /*132c0*/  SEL R33, R58, R57, P0 ;  /* 0x000000393a217207 */ /* 0x000fe40000000000 */
[----:B------:R-:W-:-:S02]  /*132d0*/  SEL R29, R25, R24, P0 ;  /* 0x00000018191d7207 */ /* 0x000fc40000000000 */
[----:B------:R-:W-:Y:S02]  /*132e0*/  SEL R32, R24, R25, P0 ;  /* 0x0000001918207207 */ /* 0x000fe40000000000 */
[----:B------:R-:W-:Y:S02]  /*132f0*/  SEL R58, R57, R58, P0 ;  /* 0x0000003a393a7207 */ /* 0x000fe40000000000 */
[----:B------:R-:W-:Y:S02]  /*13300*/  SHF.R.U64 R36, R36, 0x3, RZ ;  /* 0x0000000324247819 */ /* 0x000fe400000012ff */
[----:B------:R-:W-:Y:S02]  /*13310*/  LOP3.LUT R24, R14, R27, RZ, 0x3c, !PT ;  /* 0x0000001b0e187212 */ /* 0x000fe400078e3cff */
[----:B------:R-:W-:Y:S02]  /*13320*/  SEL R41, R21, R20, P0 ;  /* 0x0000001415297207 */ /* 0x000fe40000000000 */
[----:B------:R-:W-:-:S02]  /*13330*/  SEL R40, R20, R21, P0 ;  /* 0x0000001514287207 */ /* 0x000fc40000000000 */
[----:B------:R-:W-:Y:S02]  /*13340*/  SEL R43, R54, R55, P0 ;  /* 0x00000037362b7207 */ /* 0x000fe40000000000 */
[----:B------:R-:W-:Y:S02]  /*13350*/  SEL R54, R55, R54, P0 ;  /* 0x0000003637367207 */ /* 0x000fe40000000000 */
[----:B------:R-:W-:Y:S02]  /*13360*/  LOP3.LUT R14, R36, R47, RZ, 0x3c, !PT ;  /* 0x0000002f240e7212 */ /* 0x000fe400078e3cff */
[C---:B------:R-:W-:Y:S02]  /*13370*/  LOP3.LUT R25, R12.reuse, 0x380, RZ, 0xc0, !PT ;  /* 0x000003800c197812 */ /* 0x040fe400078ec0ff */
[----:B------:R-:W-:Y:S02]  /*13380*/  IADD3 R45, P2, R12, 0x40, RZ ;  /* 0x000000400c2d7810 */ /* 0x000fe40007f5e0ff */
[----:B------:R-:W-:-:S02]  /*13390*/  SHF.R.U64 R25, R25, 0x3, RZ ;  /* 0x0000000319197819 */ /* 0x000fc400000012ff */
[----:B------:R-:W-:Y:S01]  /*133a0*/  LOP3.LUT R20, R45, 0x380, RZ, 0xc0, !PT ;  /* 0x000003802d147812 */ /* 0x000fe200078ec0ff */
[--C-:B------:R-:W-:Y:S01]  /*133b0*/  IMAD.X R21, RZ, RZ, R13.reuse, P2 ;  /* 0x000000ffff157224 */ /* 0x100fe200010e060d */
[----:B------:R-:W-:Y:S01]  /*133c0*/  LOP3.LUT R12, R25, R12, RZ, 0x3c, !PT ;  /* 0x0000000c190c7212 */ /* 0x000fe200078e3cff */
[----:B------:R-:W-:Y:S01]  /*133d0*/  IMAD.X R25, RZ, RZ, R13, P3 ;  /* 0x000000ffff197224 */ /* 0x000fe200018e060d */
[----:B------:R-:W-:Y:S02]  /*133e0*/  SHF.R.U64 R20, R20, 0x3, RZ ;  /* 0x0000000314147819 */ /* 0x000fe400000012ff */
[----:B------:R-:W-:Y:S02]  /*133f0*/  MOV R46, R12 ;  /* 0x0000000c002e7202 */ /* 0x000fe40000000f00 */
[----:B------:R-:W-:Y:S02]  /*13400*/  LOP3.LUT R20, R20, R45, RZ, 0x3c, !PT ;  /* 0x0000002d14147212 */ /* 0x000fe400078e3cff */
[----:B------:R-:W-:-:S02]  /*13410*/  MOV R45, R24 ;  /* 0x00000018002d7202 */ /* 0x000fc40000000f00 */
[----:B------:R-:W-:Y:S02]  /*13420*/  MOV R42, R14 ;  /* 0x0000000e002a7202 */ /* 0x000fe40000000f00 */
[----:B------:R-:W-:Y:S01]  /*13430*/  MOV R44, R20 ;  /* 0x00000014002c7202 */ /* 0x000fe20000000f00 */
[----:B------:R-:W-:Y:S01]  /*13440*/  IMAD.U32 R20, RZ, RZ, UR6 ;  /* 0x00000006ff147e24 */ /* 0x000fe2000f8e00ff */
[----:B------:R-:W-:Y:S01]  /*13450*/  PLOP3.LUT P2, PT, PT, PT, UP0, 0x80, 0x0 ;  /* 0x000000000000781c */ /* 0x000fe20003f4f008 */
[----:B------:R-:W-:Y:S01]  /*13460*/  IMAD.U32 R21, RZ, RZ, UR7 ;  /* 0x00000007ff157e24 */ /* 0x000fe2000f8e00ff */
[----:B--2---:R-:W-:Y:S01]  /*13470*/  LOP3.LUT R27, R18, 0x2, RZ, 0x3c, !PT ;  /* 0x00000002121b7812 */ /* 0x004fe200078e3cff */
[----:B------:R-:W-:Y:S04]  /*13480*/  SHFL.IDX PT, R33, R33, R18, 0x1c1f ;  /* 0x001c1f1221217589 */ /* 0x000fe800000e0000 */
[----:B------:R-:W0:Y:S04]  /*13490*/  SHFL.IDX PT, R58, R58, R27, 0x1c1f ;  /* 0x001c1f1b3a3a7589 */ /* 0x000e2800000e0000 */
[----:B------:R-:W-:Y:S04]  /*134a0*/  SHFL.IDX PT, R35, R35, R18, 0x1c1f ;  /* 0x001c1f1223237589 */ /* 0x000fe800000e0000 */
[----:B------:R-:W1:Y:S04]  /*134b0*/  SHFL.IDX PT, R28, R28, R27, 0x1c1f ;  /* 0x001c1f1b1c1c7589 */ /* 0x000e6800000e0000 */
[----:B------:R-:W-:Y:S04]  /*134c0*/  SHFL.IDX PT, R39, R39, R18, 0x1c1f ;  /* 0x001c1f1227277589 */ /* 0x000fe800000e0000 */
[----:B------:R-:W2:Y:S04]  /*134d0*/  SHFL.IDX PT, R36, R30, R27, 0x1c1f ;  /* 0x001c1f1b1e247589 */ /* 0x000ea800000e0000 */
[----:B------:R-:W-:Y:S04]  /*134e0*/  SHFL.IDX PT, R29, R29, R18, 0x1c1f ;  /* 0x001c1f121d1d7589 */ /* 0x000fe800000e0000 */
[----:B------:R-:W3:Y:S01]  /*134f0*/  SHFL.IDX PT, R32, R32, R27, 0x1c1f ;  /* 0x001c1f1b20207589 */ /* 0x000ee200000e0000 */
[----:B0-----:R-:W-:-:S02]  /*13500*/  SEL R12, R33, R58, P0 ;  /* 0x0000003a210c7207 */ /* 0x001fc40000000000 */
[----:B------:R-:W-:Y:S01]  /*13510*/  SEL R14, R58, R33, P0 ;  /* 0x000000213a0e7207 */ /* 0x000fe20000000000 */
[----:B------:R-:W-:Y:S04]  /*13520*/  SHFL.IDX PT, R31, R31, R18, 0x1c1f ;  /* 0x001c1f121f1f7589 */ /* 0x000fe800000e0000 */
[----:B------:R0:W4:Y:S01]  /*13530*/  SHFL.IDX PT, R38, R26, R27, 0x1c1f ;  /* 0x001c1f1b1a267589 */ /* 0x00012200000e0000 */
[----:B-1----:R-:W-:-:S03]  /*13540*/  SEL R24, R35, R28, P0 ;  /* 0x0000001c23187207 */ /* 0x002fc60000000000 */
[----:B------:R-:W-:Y:S04]  /*13550*/  SHFL.IDX PT, R37, R37, R18, 0x1c1f ;  /* 0x001c1f1225257589 */ /* 0x000fe800000e0000 */
[----:B------:R-:W1:Y:S01]  /*13560*/  SHFL.IDX PT, R34, R34, R27, 0x1c1f ;  /* 0x001c1f1b22227589 */ /* 0x000e6200000e0000 */
[----:B--2---:R-:W-:Y:S02]  /*13570*/  SEL R13, R39, R36, P0 ;  /* 0x00000024270d7207 */ /* 0x004fe40000000000 */
[----:B0-----:R-:W-:Y:S01]  /*13580*/  SEL R26, R28, R35, P0 ;  /* 0x000000231c1a7207 */ /* 0x001fe20000000000 */
[----:B------:R-:W-:Y:S01]  /*13590*/  SHFL.IDX PT, R41, R41, R18, 0x1c1f ;  /* 0x001c1f1229297589 */ /* 0x000fe200000e0000 */
[----:B------:R-:W-:-:S03]  /*135a0*/  SEL R15, R36, R39, P0 ;  /* 0x00000027240f7207 */ /* 0x000fc60000000000 */
[----:B------:R-:W0:Y:S01]  /*135b0*/  SHFL.IDX PT, R40, R40, R27, 0x1c1f ;  /* 0x001c1f1b28287589 */ /* 0x000e2200000e0000 */
[----:B---3--:R-:W-:Y:S02]  /*135c0*/  SEL R28, R29, R32, P0 ;  /* 0x000000201d1c7207 */ /* 0x008fe40000000000 */
[----:B------:R-:W-:Y:S01]  /*135d0*/  SEL R30, R32, R29, P0 ;  /* 0x0000001d201e7207 */ /* 0x000fe20000000000 */
[----:B------:R-:W-:Y:S04]  /*135e0*/  SHFL.IDX PT, R43, R43, R18, 0x1c1f ;  /* 0x001c1f122b2b7589 */ /* 0x000fe800000e0000 */
[----:B------:R2:W3:Y:S01]  /*135f0*/  SHFL.IDX PT, R54, R54, R27, 0x1c1f ;  /* 0x001c1f1b36367589 */ /* 0x0004e200000e0000 */
[----:B----4-:R-:W-:-:S03]  /*13600*/  SEL R25, R31, R38, P0 ;  /* 0x000000261f197207 */ /* 0x010fc60000000000 */
[----:B------:R4:W-:Y:S01]  /*13610*/  STSM.16.M88.4 [R46], R12 ;  /* 0x0000000c2e007844 */ /* 0x0009e20000000200 */
[----:B-1----:R-:W-:Y:S02]  /*13620*/  SEL R32, R37, R34, P0 ;  /* 0x0000002225207207 */ /* 0x002fe40000000000 */
[----:B--2---:R-:W-:Y:S02]  /*13630*/  SEL R27, R38, R31, P0 ;  /* 0x0000001f261b7207 */ /* 0x004fe40000000000 */
[----:B------:R-:W-:Y:S02]  /*13640*/  SEL R34, R34, R37, P0 ;  /* 0x0000002522227207 */ /* 0x000fe40000000000 */
[----:B------:R-:W1:Y:S01]  /*13650*/  LDC R37, c[0x0][0xbe8] ;  /* 0x0002fa00ff257b82 */ /* 0x000e620000000800 */
[----:B------:R2:W-:Y:S01]  /*13660*/  STSM.16.M88.4 [R45], R24 ;  /* 0x000000182d007844 */ /* 0x0005e20000000200 */
[----:B0-----:R-:W-:Y:S02]  /*13670*/  SEL R29, R41, R40, P0 ;  /* 0x00000028291d7207 */ /* 0x001fe40000000000 */
[----:B------:R-:W-:-:S05]  /*13680*/  SEL R31, R40, R41, P0 ;  /* 0x00000029281f7207 */ /* 0x000fca0000000000 */
[----:B------:R0:W-:Y:S01]  /*13690*/  STSM.16.M88.4 [R44], R28 ;  /* 0x0000001c2c007844 */ /* 0x0001e20000000200 */
[----:B---3--:R-:W-:Y:S02]  /*136a0*/  SEL R33, R43, R54, P0 ;  /* 0x000000362b217207 */ /* 0x008fe40000000000 */
[----:B------:R-:W-:-:S05]  /*136b0*/  SEL R35, R54, R43, P0 ;  /* 0x0000002b36237207 */ /* 0x000fca0000000000 */
[----:B------:R0:W-:Y:S01]  /*136c0*/  STSM.16.M88.4 [R42], R32 ;  /* 0x000000202a007844 */ /* 0x0001e20000000200 */
[----:B------:R-:W-:Y:S06]  /*136d0*/  BAR.SYNC.DEFER_BLOCKING 0x1, 0x180 ;  /* 0x0046000000007b1d */ /* 0x000fec0000010000 */
[----:B------:R-:W3:Y:S01]  /*136e0*/  @P2 LDG.E R18, desc[UR50][R20.64] ;  /* 0x0000003214122981 */ /* 0x000ee2000c1e1900 */
[----:B-1----:R-:W-:Y:S01]  /*136f0*/  ISETP.NE.AND P1, PT, R37, 0x1, PT ;  /* 0x000000012500780c */ /* 0x002fe20003f25270 */
[----:B----4-:R-:W-:Y:S01]  /*13700*/  VIADD R15, R22, UR42 ;  /* 0x0000002a160f7c36 */ /* 0x010fe20008000000 */
[----:B------:R-:W-:Y:S01]  /*13710*/  UIMAD UR6, UR16, UR10, URZ ;  /* 0x0000000a100672a4 */ /* 0x000fe2000f8e023f */
[----:B------:R-:W-:Y:S01]  /*13720*/  LEA.HI R17, R17, R10, RZ, 0x7 ;  /* 0x0000000a11117211 */ /* 0x000fe200078f38ff */
[----:B------:R-:W-:Y:S01]  /*13730*/  USEL UR9, UR9, URZ, !UP0 ;  /* 0x0000003f09097287 */ /* 0x000fe2000c000000 */
[----:B------:R-:W-:Y:S01]  /*13740*/  IMAD.MOV.U32 R12, RZ, RZ, R15 ;  /* 0x000000ffff0c7224 */ /* 0x000fe200078e000f */
[----:B------:R-:W-:Y:S01]  /*13750*/  UIMAD UR12, UR40, UR11, UR6 ;  /* 0x0000000b280c72a4 */ /* 0x000fe2000f8e0206 */
[----:B------:R-:W-:Y:S01]  /*13760*/  LOP3.LUT R17, R17, 0xffffff80, RZ, 0xc0, !PT ;  /* 0xffffff8011117812 */ /* 0x000fe200078ec0ff */
[----:B------:R-:W-:-:S02]  /*13770*/  USEL UR8, UR41, URZ, !UP0 ;  /* 0x0000003f29087287 */ /* 0x000fc4000c000000 */
[----:B------:R-:W-:-:S03]  /*13780*/  UISETP.NE.U32.AND UP0, UPT, UR18, URZ, UPT ;  /* 0x0000003f1200728c */ /* 0x000fc6000bf05070 */
[----:B------:R-:W1:Y:S01]  /*13790*/  @P1 LDC R36, c[0x0][0xbec] ;  /* 0x0002fb00ff241b82 */ /* 0x000e620000000800 */
[----:B------:R-:W-:-:S06]  /*137a0*/  UISETP.NE.AND.EX UP0, UPT, UR19, URZ, UPT, UP0 ;  /* 0x0000003f1300728c */ /* 0x000fcc000bf05300 */
[----:B------:R-:W-:Y:S01]  /*137b0*/  PLOP3.LUT P3, PT, PT, PT, UP0, 0x80, 0x0 ;  /* 0x000000000000781c */ /* 0x000fe20003f6f008 */
[----:B------:R-:W4:Y:S01]  /*137c0*/  @P1 LDC R38, c[0x0][0xbf0] ;  /* 0x0002fc00ff261b82 */ /* 0x000f220000000800 */
[----:B-1----:R-:W-:-:S05]  /*137d0*/  @P1 IMAD.HI.U32 R13, R15, R36, RZ ;  /* 0x000000240f0d1227 */ /* 0x002fca00078e00ff */
[----:B----4-:R-:W-:-:S05]  /*137e0*/  @P1 SHF.R.U32.HI R12, RZ, R38, R13 ;  /* 0x00000026ff0c1219 */ /* 0x010fca000001160d */
[----:B------:R-:W-:-:S04]  /*137f0*/  IMAD.MOV R14, RZ, RZ, -R12 ;  /* 0x000000ffff0e7224 */ /* 0x000fc800078e0a0c */
[----:B------:R-:W-:Y:S01]  /*13800*/  IMAD R15, R37, R14, R15 ;  /* 0x0000000e250f7224 */ /* 0x000fe200078e020f */
[----:B------:R-:W-:-:S04]  /*13810*/  SHF.R.S32.HI R14, RZ, 0x1f, R12 ;  /* 0x0000001fff0e7819 */ /* 0x000fc8000001140c */
[----:B------:R-:W-:Y:S02]  /*13820*/  SHF.R.S32.HI R13, RZ, 0x1f, R15 ;  /* 0x0000001fff0d7819 */ /* 0x000fe4000001140f */
[----:B---3--:R-:W-:-:S13]  /*13830*/  @P2 R2UR UR4, R18 ;  /* 0x00000000120422ca */ /* 0x008fda00000e0000 */
[----:B------:R-:W-:Y:S02]  /*13840*/  USHF.R.S32.HI UR7, URZ, 0x1f, UR4 ;  /* 0x0000001f3f077899 */ /* 0x000fe40008011404 */
[----:B------:R-:W-:Y:S02]  /*13850*/  UMOV UR6, UR4 ;  /* 0x0000000400067c82 */ /* 0x000fe40008000000 */
[----:B------:R-:W-:-:S04]  /*13860*/  UIMAD.WIDE.U32 UR10, UR40, UR10, UR6 ;  /* 0x0000000a280a72a5 */ /* 0x000fc8000f8e0006 */
[----:B------:R-:W-:Y:S02]  /*13870*/  UIADD3 UR11, UR11, UR12, URZ ;  /* 0x0000000c0b0b7290 */ /* 0x000fe4000fffe03f */
[----:B------:R-:W-:Y:S02]  /*13880*/  UIMAD UR12, UR9, UR14, URZ ;  /* 0x0000000e090c72a4 */ /* 0x000fe4000f8e023f */
[----:B------:R-:W-:Y:S02]  /*13890*/  UIMAD.WIDE.U32 UR10, UR8, UR14, UR10 ;  /* 0x0000000e080a72a5 */ /* 0x000fe4000f8e000a */
[----:B------:R-:W-:Y:S01]  /*138a0*/  UIMAD UR12, UR8, UR15, UR12 ;  /* 0x0000000f080c72a4 */ /* 0x000fe2000f8e020c */
[----:B------:R-:W-:-:S03]  /*138b0*/  ULDC UR14, c[0x0][0xa88] ;  /* 0x0002a200000e7ab9 */ /* 0x000fc60000000800 */
[----:B------:R-:W-:Y:S02]  /*138c0*/  IADD3 R12, P0, R12, UR10, RZ ;  /* 0x0000000a0c0c7c10 */ /* 0x000fe4000ff1e0ff */
[----:B--2---:R-:W-:Y:S01]  /*138d0*/  IMAD.U32 R25, RZ, RZ, UR12 ;  /* 0x0000000cff197e24 */ /* 0x004fe2000f8e00ff */
[----:B------:R-:W-:Y:S02]  /*138e0*/  ULDC.64 UR12, c[0x0][0xb88] ;  /* 0x0002e200000c7ab9 */ /* 0x000fe40000000a00 */
[----:B------:R-:W-:Y:S02]  /*138f0*/  IMAD R18, R13, UR12, RZ ;  /* 0x0000000c0d127c24 */ /* 0x000fe4000f8e02ff */
[----:B------:R-:W-:Y:S01]  /*13900*/  IADD3.X R13, R14, UR11, R25, P0, !PT ;  /* 0x0000000b0e0d7c10 */ /* 0x000fe200087fe419 */
[----:B------:R-:W-:Y:S01]  /*13910*/  @UP0 ULDC.64 UR10, c[0x0][0xc08] ;  /* 0x00030200000a0ab9 */ /* 0x000fe20000000a00 */
[----:B------:R-:W-:Y:S01]  /*13920*/  IMAD R25, R15, UR13, R18 ;  /* 0x0000000d0f197c24 */ /* 0x000fe2000f8e0212 */
[----:B------:R-:W-:Y:S01]  /*13930*/  @UP0 UIMAD.WIDE UR10, UR41, 0x4, UR10 ;  /* 0x00000004290a08a5 */ /* 0x000fe2000f8e020a */
[----:B------:R-:W-:-:S02]  /*13940*/  IMAD.U32 R14, RZ, RZ, UR14 ;  /* 0x0000000eff0e7e24 */ /* 0x000fc4000f8e00ff */
[----:B------:R-:W-:Y:S01]  /*13950*/  IMAD.WIDE.U32 R12, R15, UR12, R12 ;  /* 0x0000000c0f0c7c25 */ /* 0x000fe2000f8e000c */
[----:B------:R-:W-:-:S03]  /*13960*/  ULDC.64 UR12, c[0x0][0xb50] ;  /* 0x0002d400000c7ab9 */ /* 0x000fc60000000a00 */
[----:B------:R-:W-:Y:S01]  /*13970*/  IMAD.IADD R13, R13, 0x1, R25 ;  /* 0x000000010d0d7824 */ /* 0x000fe200078e0219 */
[C---:B------:R-:W-:Y:S01]  /*13980*/  LEA R15, P0, R12.reuse, UR12, 0x2 ;  /* 0x0000000c0c0f7c11 */ /* 0x040fe2000f8010ff */
[----:B------:R-:W-:Y:S02]  /*13990*/  IMAD.U32 R24, RZ, RZ, UR10 ;  /* 0x0000000aff187e24 */ /* 0x000fe4000f8e00ff */
[----:B------:R-:W-:Y:S01]  /*139a0*/  IMAD.U32 R25, RZ, RZ, UR11 ;  /* 0x0000000bff197e24 */ /* 0x000fe2000f8e00ff */
[----:B------:R-:W-:-:S04]  /*139b0*/  LEA.HI.X R12, R12, UR13, R13, 0x2, P0 ;  /* 0x0000000d0c0c7c11 */ /* 0x000fc800080f140d */
[----:B------:R0:W5:Y:S01]  /*139c0*/  @P3 LDG.E R14, desc[UR50][R24.64] ;  /* 0x00000032180e3981 */ /* 0x000162000c1e1900 */
[----:B------:R-:W-:Y:S05]  /*139d0*/  @P3 BRA `(.L_x_938) ;  /* 0x0000000000103947 */ /* 0x000fea0003800000 */
[----:B------:R-:W-:Y:S05]  /*139e0*/  @!P2 BRA `(.L_x_938) ;  /* 0x00000000000ca947 */ /* 0x000fea0003800000 */
[----:B------:R-:W2:Y:S04]  /*139f0*/  LDG.E R13, desc[UR50][R20.64] ;  /* 0x00000032140d7981 */ /* 0x000ea8000c1e1900 */
[----:B-----5:R-:W2:Y:S02]  /*13a00*/  LDG.E R14, desc[UR50][R20.64+0x4] ;  /* 0x00000432140e7981 */ /* 0x020ea4000c1e1900 */
[----:B--2---:R-:W-:-:S07]  /*13a10*/  IMAD.IADD R14, R14, 0x1, -R13 ;  /* 0x000000010e0e7824 */ /* 0x004fce00078e0a0d */
.L_x_938:
[----:B------:R-:W-:Y:S01]  /*13a20*/  IMAD R13, R5, 0x40, R0 ;  /* 0x00000040050d7824 */ /* 0x000fe200078e0200 */
[----:B------:R-:W-:Y:S01]  /*13a30*/  SHFL.IDX PT, R20, R15, RZ, 0x1c1f ;  /* 0x001c1fff0f147589 */ /* 0x000fe200000e0000 */
[----:B------:R-:W-:Y:S01]  /*13a40*/  IMAD.IADD R17, R10, 0x1, -R17 ;  /* 0x000000010a117824 */ /* 0x000fe200078e0a11 */
[----:B------:R-:W-:Y:S01]  /*13a50*/  ULDC.64 UR12, c[0x0][0xaa0] ;  /* 0x0002a800000c7ab9 */ /* 0x000fe20000000a00 */
[----:B------:R-:W-:Y:S01]  /*13a60*/  IMAD.WIDE R6, R13, 0x2, R6 ;  /* 0x000000020d067825 */ /* 0x000fe200078e0206 */
[----:B------:R-:W1:Y:S02]  /*13a70*/  SHFL.IDX PT, R21, R12, RZ, 0x1c1f ;  /* 0x001c1fff0c157589 */ /* 0x000e6400000e0000 */
[----:B------:R-:W-:Y:S01]  /*13a80*/  LOP3.LUT P0, RZ, R17, 0x3, RZ, 0xc0, !PT ;  /* 0x0000000311ff7812 */ /* 0x000fe2000780c0ff */
[----:B------:R-:W-:Y:S01]  /*13a90*/  VIADD R18, R156, UR42 ;  /* 0x0000002a9c127c36 */ /* 0x000fe20008000000 */
[----:B0-----:R-:W-:Y:S01]  /*13aa0*/  SHFL.IDX PT, R34, R15, 0x1, 0x1c1f ;  /* 0x003c1f000f227f89 */ /* 0x001fe200000e0000 */
[----:B-----5:R-:W-:Y:S01]  /*13ab0*/  IMAD R39, R14, R37, RZ ;  /* 0x000000250e277224 */ /* 0x020fe200078e02ff */
[----:B------:R-:W-:Y:S01]  /*13ac0*/  IADD3 R25, P3, R6, 0x1800, RZ ;  /* 0x0000180006197810 */ /* 0x000fe20007f7e0ff */
[----:B------:R-:W-:Y:S01]  /*13ad0*/  VIADD R10, R18, 0x8 ;  /* 0x00000008120a7836 */ /* 0x000fe20000000000 */
[----:B------:R0:W2:Y:S01]  /*13ae0*/  SHFL.IDX PT, R35, R12, 0x1, 0x1c1f ;  /* 0x003c1f000c237f89 */ /* 0x0000a200000e0000 */
[----:B------:R-:W-:-:S02]  /*13af0*/  IADD3 R29, P4, R6, 0x3000, RZ ;  /* 0x00003000061d7810 */ /* 0x000fc40007f9e0ff */
[-C--:B------:R-:W-:Y:S02]  /*13b00*/  ISETP.GE.OR P2, PT, R18, R39.reuse, P0 ;  /* 0x000000271200720c */ /* 0x080fe40000746670 */
[----:B------:R-:W-:Y:S02]  /*13b10*/  LOP3.LUT R13, R6, 0x380, RZ, 0xc0, !PT ;  /* 0x00000380060d7812 */ /* 0x000fe400078ec0ff */
[----:B------:R-:W-:Y:S02]  /*13b20*/  LOP3.LUT R24, R25, 0x380, RZ, 0xc0, !PT ;  /* 0x0000038019187812 */ /* 0x000fe400078ec0ff */
[----:B------:R-:W-:Y:S02]  /*13b30*/  ISETP.GE.OR P0, PT, R10, R39, P0 ;  /* 0x000000270a00720c */ /* 0x000fe40000706670 */
[----:B------:R-:W-:Y:S02]  /*13b40*/  LOP3.LUT R28, R29, 0x380, RZ, 0xc0, !PT ;  /* 0x000003801d1c7812 */ /* 0x000fe400078ec0ff */
[----:B------:R-:W-:-:S02]  /*13b50*/  SHF.R.U64 R13, R13, 0x3, RZ ;  /* 0x000000030d0d7819 */ /* 0x000fc400000012ff */
[----:B------:R-:W-:Y:S01]  /*13b60*/  SHF.R.U64 R24, R24, 0x3, RZ ;  /* 0x0000000318187819 */ /* 0x000fe200000012ff */
[----:B-1----:R-:W-:Y:S01]  /*13b70*/  @!P2 ST.E desc[UR50][R20.64], R11 ;  /* 0x0000000b1400a985 */ /* 0x002fe2000c101932 */
[----:B------:R-:W-:Y:S02]  /*13b80*/  SHF.R.U64 R28, R28, 0x3, RZ ;  /* 0x000000031c1c7819 */ /* 0x000fe400000012ff */
[----:B0-----:R-:W-:Y:S01]  /*13b90*/  LOP3.LUT R12, R13, R6, RZ, 0x3c, !PT ;  /* 0x000000060d0c7212 */ /* 0x001fe200078e3cff */
        /* <DEDUP_REMOVED lines=9> */
[----:B------:R-:W-:-:S04]  /*13c30*/  IADD3 R17, P0, R6, 0x4800, RZ ;  /* 0x0000480006117810 */ /* 0x000fc80007f1e0ff */
[----:B------:R-:W-:Y:S01]  /*13c40*/  LOP3.LUT R6, R17, 0x380, RZ, 0xc0, !PT ;  /* 0x0000038011067812 */ /* 0x000fe200078ec0ff */
[----:B------:R-:W-:Y:S02]  /*13c50*/  IMAD.X R33, RZ, RZ, R7, P0 ;  /* 0x000000ffff217224 */ /* 0x000fe400000e0607 */
[----:B------:R-:W1:Y:S01]  /*13c60*/  @P1 LDC R7, c[0x0][0xbec] ;  /* 0x0002fb00ff071b82 */ /* 0x000e620000000800 */
[----:B------:R-:W-:-:S04]  /*13c70*/  SHF.R.U64 R6, R6, 0x3, RZ ;  /* 0x0000000306067819 */ /* 0x000fc800000012ff */
[----:B------:R-:W-:-:S03]  /*13c80*/  LOP3.LUT R32, R6, R17, RZ, 0x3c, !PT ;  /* 0x0000001106207212 */ /* 0x000fc600078e3cff */
[----:B------:R-:W1:Y:S01]  /*13c90*/  @P1 LDC R17, c[0x0][0xbf0] ;  /* 0x0002fc00ff111b82 */ /* 0x000e620000000800 */
[----:B------:R-:W-:Y:S02]  /*13ca0*/  UIMAD UR10, UR7, UR12, URZ ;  /* 0x0000000c070a72a4 */ /* 0x000fe4000f8e023f */
[----:B------:R-:W-:Y:S01]  /*13cb0*/  UIMAD.WIDE.U32 UR6, UR4, UR12, URZ ;  /* 0x0000000c040672a5 */ /* 0x000fe2000f8e003f */
[----:B------:R-:W-:Y:S01]  /*13cc0*/  IMAD R4, R4, 0x30, R5 ;  /* 0x0000003004047824 */ /* 0x000fe200078e0205 */
[----:B------:R-:W-:Y:S01]  /*13cd0*/  UIMAD UR10, UR4, UR13, UR10 ;  /* 0x0000000d040a72a4 */ /* 0x000fe2000f8e020a */
[----:B0-----:R-:W5:Y:S01]  /*13ce0*/  LD.E.128 R32, desc[UR50][R32.64] ;  /* 0x0000003220207980 */ /* 0x001f62000c101d00 */
[----:B------:R-:W-:Y:S01]  /*13cf0*/  VIADD R9, R9, 0x13220 ;  /* 0x0001322009097836 */ /* 0x000fe20000000000 */
[----:B------:R-:W-:Y:S01]  /*13d00*/  ULDC.64 UR12, c[0x0][0xae8] ;  /* 0x0002ba00000c7ab9 */ /* 0x000fe20000000a00 */
[----:B------:R-:W-:Y:S01]  /*13d10*/  UIADD3 UR7, UR7, UR10, URZ ;  /* 0x0000000a07077290 */ /* 0x000fe2000fffe03f */
[----:B------:R-:W-:Y:S01]  /*13d20*/  VIADD R10, R4, UR42 ;  /* 0x0000002a040a7c36 */ /* 0x000fe20008000000 */
[----:B------:R-:W-:Y:S01]  /*13d30*/  UIMAD UR4, UR16, UR12, URZ ;  /* 0x0000000c100472a4 */ /* 0x000fe2000f8e023f */
[----:B------:R-:W-:Y:S01]  /*13d40*/  @!PT LDS RZ, [RZ] ;  /* 0x00000000fffff984 */ /* 0x000fe20000000800 */
[----:B------:R-:W-:Y:S01]  /*13d50*/  @!PT LDS RZ, [RZ] ;  /* 0x00000000fffff984 */ /* 0x000fe20000000800 */
[----:B------:R-:W-:Y:S01]  /*13d60*/  @!PT LDS RZ, [RZ] ;  /* 0x00000000fffff984 */ /* 0x000fe20000000800 */
[----:B------:R-:W-:Y:S01]  /*13d70*/  @!PT LDS RZ, [RZ] ;  /* 0x00000000fffff984 */ /* 0x000fe20000000800 */
[----:B------:R0:W-:Y:S06]  /*13d80*/  MEMBAR.ALL.CTA ;  /* 0x0000000000007992 */ /* 0x0001ec0000008000 */
[----:B0-----:R-:W0:Y:S01]  /*13d90*/  FENCE.VIEW.ASYNC.S ;  /* 0x00000000000073c6 */ /* 0x001e220000000000 */
[----:B------:R-:W-:Y:S01]  /*13da0*/  UIMAD.WIDE.U32 UR6, UR40, UR12, UR6 ;  /* 0x0000000c280672a5 */ /* 0x000fe2000f8e0006 */
[----:B------:R-:W-:Y:S01]  /*13db0*/  IMAD.MOV.U32 R11, RZ, RZ, R10 ;  /* 0x000000ffff0b7224 */ /* 0x000fe200078e000a */
[----:B------:R-:W-:Y:S01]  /*13dc0*/  UIMAD UR4, UR40, UR13, UR4 ;  /* 0x0000000d280472a4 */ /* 0x000fe2000f8e0204 */
[----:B-1----:R-:W-:Y:S01]  /*13dd0*/  @P1 IMAD.HI.U32 R4, R10, R7, RZ ;  /* 0x000000070a041227 */ /* 0x002fe200078e00ff */
[----:B------:R-:W-:Y:S01]  /*13de0*/  ULDC.64 UR10, c[0x0][0xaf0] ;  /* 0x0002bc00000a7ab9 */ /* 0x000fe20000000a00 */
[----:B------:R-:W-:Y:S01]  /*13df0*/  PRMT R9, RZ, 0x654, R9 ;  /* 0x00000654ff097816 */ /* 0x000fe20000000009 */
[----:B------:R-:W-:-:S02]  /*13e00*/  UIMAD UR9, UR9, UR10, URZ ;  /* 0x0000000a090972a4 */ /* 0x000fc4000f8e023f */
[----:B------:R-:W-:Y:S02]  /*13e10*/  UIADD3 UR7, UR7, UR4, URZ ;  /* 0x0000000407077290 */ /* 0x000fe4000fffe03f */
[----:B------:R-:W-:Y:S01]  /*13e20*/  UIMAD UR4, UR8, UR11, UR9 ;  /* 0x0000000b080472a4 */ /* 0x000fe2000f8e0209 */
[----:B------:R-:W-:Y:S01]  /*13e30*/  @P1 SHF.R.U32.HI R11, RZ, R17, R4 ;  /* 0x00000011ff0b1219 */ /* 0x000fe20000011604 */
[----:B------:R-:W-:-:S03]  /*13e40*/  UIMAD.WIDE.U32 UR8, UR8, UR10, UR6 ;  /* 0x0000000a080872a5 */ /* 0x000fc6000f8e0006 */
[--C-:B------:R-:W-:Y:S01]  /*13e50*/  SHF.R.S32.HI R4, RZ, 0x1f, R11.reuse ;  /* 0x0000001fff047819 */ /* 0x100fe2000001140b */
[----:B------:R-:W-:Y:S01]  /*13e60*/  UIADD3 UR4, UR9, UR4, URZ ;  /* 0x0000000409047290 */ /* 0x000fe2000fffe03f */
[----:B------:R-:W-:Y:S01]  /*13e70*/  IMAD.MOV R8, RZ, RZ, -R11 ;  /* 0x000000ffff087224 */ /* 0x000fe200078e0a0b */
[----:B------:R-:W-:Y:S01]  /*13e80*/  ULDC.64 UR6, c[0x0][0xae0] ;  /* 0x0002b80000067ab9 */ /* 0x000fe20000000a00 */
[----:B------:R-:W-:Y:S02]  /*13e90*/  IMAD.U32 R7, RZ, RZ, UR9 ;  /* 0x00000009ff077e24 */ /* 0x000fe4000f8e00ff */
[----:B------:R-:W-:Y:S02]  /*13ea0*/  IMAD R4, R4, UR6, RZ ;  /* 0x0000000604047c24 */ /* 0x000fe4000f8e02ff */
[----:B------:R-:W-:Y:S01]  /*13eb0*/  IMAD R17, R37, R8, R10 ;  /* 0x0000000825117224 */ /* 0x000fe200078e020a */
[----:B0-----:R0:W-:Y:S01]  /*13ec0*/  SYNCS.ARRIVE.TRANS64.RED.A1T0 RZ, [R9+URZ], RZ ;  /* 0x000000ff09ff79a7 */ /* 0x0011e2000810043f */
        /* <DEDUP_REMOVED lines=20> */
[----:B------:R-:W0:Y:S01]  /*14010*/  SHFL.IDX PT, R37, R11, 0x1, 0x181f ;  /* 0x00381f000b257f89 */ /* 0x000e2200000e0000 */
        /* <DEDUP_REMOVED lines=11> */
[----:B0-----:R-:W-:-:S03]  /*140d0*/  @!P2 LEA R6, P5, R0, R37, 0x1 ;  /* 0x000000250006a211 */ /* 0x001fc600078a08ff */
[----:B------:R-:W0:Y:S01]  /*140e0*/  SHFL.IDX PT, R17, R17, 0x3, 0x181f ;  /* 0x00781f0011117f89 */ /* 0x000e2200000e0000 */
[C---:B------:R-:W-:Y:S02]  /*140f0*/  @!P3 LEA R8, P6, R0.reuse, R41, 0x1 ;  /* 0x000000290008b211 */ /* 0x040fe400078c08ff */
[C-C-:B------:R-:W-:Y:S02]  /*14100*/  @!P1 LEA.HI.X R5, R0.reuse, R7, R3.reuse, 0x1, P4 ;  /* 0x0000000700059211 */ /* 0x140fe400020f0c03 */
[C-C-:B------:R-:W-:Y:S02]  /*14110*/  @!P2 LEA.HI.X R7, R0.reuse, R18, R3.reuse, 0x1, P5 ;  /* 0x000000120007a211 */ /* 0x140fe400028f0c03 */
[----:B------:R-:W-:Y:S01]  /*14120*/  @!P3 LEA.HI.X R9, R0, R20, R3, 0x1, P6 ;  /* 0x000000140009b211 */ /* 0x000fe200030f0c03 */
[----:B--2---:R2:W-:Y:S04]  /*14130*/  @!P1 ST.E.128 desc[UR50][R4.64], R12 ;  /* 0x0000000c04009985 */ /* 0x0045e8000c101d32 */
[----:B---3--:R2:W-:Y:S04]  /*14140*/  @!P2 ST.E.128 desc[UR50][R6.64], R24 ;  /* 0x000000180600a985 */ /* 0x0085e8000c101d32 */
[----:B----4-:R2:W-:Y:S01]  /*14150*/  @!P3 ST.E.128 desc[UR50][R8.64], R28 ;  /* 0x0000001c0800b985 */ /* 0x0105e2000c101d32 */
[----:B01----:R-:W-:Y:S05]  /*14160*/  @P0 BRA `(.L_x_939) ;  /* 0x00000008006c0947 */ /* 0x003fea0003800000 */
[----:B--2---:R-:W-:-:S04]  /*14170*/  LEA R4, P0, R0, R11, 0x1 ;  /* 0x0000000b00047211 */ /* 0x004fc800078008ff */
[----:B------:R-:W-:-:S05]  /*14180*/  LEA.HI.X R5, R0, R17, R3, 0x1, P0 ;  /* 0x0000001100057211 */ /* 0x000fca00000f0c03 */
[----:B-----5:R0:W-:Y:S01]  /*14190*/  ST.E.128 desc[UR50][R4.64], R32 ;  /* 0x0000002004007985 */ /* 0x0201e2000c101d32 */
[----:B------:R-:W-:Y:S05]  /*141a0*/  BRA `(.L_x_939) ;  /* 0x00000008005c7947 */ /* 0x000fea0003800000 */
.L_x_937:
        /* <DEDUP_REMOVED lines=11> */
[----:B------:R-:W-:Y:S01]  /*14260*/  UISETP.NE.U32.AND UP1, UPT, UR6, URZ, UPT ;  /* 0x0000003f0600728c */ /* 0x000fe2000bf25070 */
[----:B------:R-:W-:Y:S02]  /*14270*/  IMAD.U32 R11, RZ, RZ, UR4 ;  /* 0x00000004ff0b7e24 */ /* 0x000fe4000f8e00ff */
[----:B------:R-:W2:Y:S01]  /*14280*/  @P2 LDG.E R12, desc[UR50][R6.64] ;  /* 0x00000032060c2981 */ /* 0x000ea2000c1e1900 */
[----:B------:R-:W-:-:S06]  /*14290*/  UISETP.NE.AND.EX UP1, UPT, UR7, URZ, UPT, UP1 ;  /* 0x0000003f0700728c */ /* 0x000fcc000bf25310 */
        /* <DEDUP_REMOVED lines=9> */
[----:B------:R-:W-:-:S10]  /*14330*/  ISETP.GE.AND P1, PT, R10, 0xc0, PT ;  /* 0x000000c00a00780c */ /* 0x000fd40003f26270 */
[----:B------:R-:W0:Y:S01]  /*14340*/  @P0 LDC R15, c[0x0][0xbec] ;  /* 0x0002fb00ff0f0b82 */ /* 0x000e220000000800 */
[----:B--2---:R-:W-:Y:S01]  /*14350*/  @P2 R2UR UR4, R12 ;  /* 0x000000000c0422ca */ /* 0x004fe200000e0000 */
[----:B01----:R-:W-:-:S14]  /*14360*/  @P3 BRA `(.L_x_940) ;  /* 0x0000000000103947 */ /* 0x003fdc0003800000 */
[----:B------:R-:W-:Y:S05]  /*14370*/  @!P2 BRA `(.L_x_940) ;  /* 0x00000000000ca947 */ /* 0x000fea0003800000 */
[----:B------:R-:W2:Y:S04]  /*14380*/  LDG.E R8, desc[UR50][R6.64] ;  /* 0x0000003206087981 */ /* 0x000ea8000c1e1900 */
[----:B-----5:R-:W2:Y:S02]  /*14390*/  LDG.E R11, desc[UR50][R6.64+0x4] ;  /* 0x00000432060b7981 */ /* 0x020ea4000c1e1900 */
[----:B--2---:R-:W-:-:S07]  /*143a0*/  IMAD.IADD R11, R11, 0x1, -R8 ;  /* 0x000000010b0b7824 */ /* 0x004fce00078e0a08 */
.L_x_940:
[----:B------:R-:W-:Y:S01]  /*143b0*/  USHF.R.S32.HI UR6, URZ, 0x1f, UR41 ;  /* 0x0000001f3f067899 */ /* 0x000fe20008011429 */
[----:B------:R-:W-:Y:S01]  /*143c0*/  BSSY B1, `(.L_x_941) ;  /* 0x000002d000017945 */ /* 0x000fe20003800000 */
[----:B------:R-:W-:Y:S02]  /*143d0*/  USHF.R.S32.HI UR9, URZ, 0x1f, UR4 ;  /* 0x0000001f3f097899 */ /* 0x000fe40008011404 */
[----:B------:R-:W-:Y:S02]  /*143e0*/  USEL UR11, UR41, URZ, !UP0 ;  /* 0x0000003f290b7287 */ /* 0x000fe4000c000000 */
[----:B------:R-:W-:Y:S01]  /*143f0*/  USEL UR12, UR6, URZ, !UP0 ;  /* 0x0000003f060c7287 */ /* 0x000fe2000c000000 */
[----:B------:R-:W-:Y:S11]  /*14400*/  @P1 BRA `(.L_x_942) ;  /* 0x0000000000a01947 */ /* 0x000ff60003800000 */
[----:B------:R-:W0:Y:S01]  /*14410*/  LDC R10, c[0x0][0xbe8] ;  /* 0x0002fa00ff0a7b82 */ /* 0x000e220000000800 */
[----:B------:R-:W-:-:S05]  /*14420*/  IMAD.U32 R8, RZ, RZ, UR42 ;  /* 0x0000002aff087e24 */ /* 0x000fca000f8e00ff */
[----:B------:R-:W-:Y:S01]  /*14430*/  IADD3 R8, R8, -0x80, R23 ;  /* 0xffffff8008087810 */ /* 0x000fe20007ffe017 */
[----:B0----5:R-:W-:-:S05]  /*14440*/  IMAD R6, R11, R10, RZ ;  /* 0x0000000a0b067224 */ /* 0x021fca00078e02ff */
        /* <DEDUP_REMOVED lines=19> */
[----:B-1----:R-:W-:-:S04]  /*14580*/  @P1 SHF.R.U32.HI R6, RZ, R12, R7 ;  /* 0x0000000cff061219 */ /* 0x002fc80000011607 */
[--C-:B------:R-:W-:Y:S01]  /*14590*/  SHF.R.S32.HI R7, RZ, 0x1f, R6.reuse ;  /* 0x0000001fff077819 */ /* 0x100fe20000011406 */
[----:B------:R-:W-:Y:S01]  /*145a0*/  IMAD.MOV R9, RZ, RZ, -R6 ;  /* 0x000000ffff097224 */ /* 0x000fe200078e0a06 */
[----:B------:R-:W-:-:S03]  /*145b0*/  IADD3 R6, P1, R6, UR6, RZ ;  /* 0x0000000606067c10 */ /* 0x000fc6000ff3e0ff */
[----:B------:R-:W-:Y:S02]  /*145c0*/  IMAD R9, R10, R9, R8 ;  /* 0x000000090a097224 */ /* 0x000fe400078e0208 */
[----:B------:R-:W-:-:S03]  /*145d0*/  IMAD.U32 R10, RZ, RZ, UR8 ;  /* 0x00000008ff0a7e24 */ /* 0x000fc6000f8e00ff */
[----:B------:R-:W-:Y:S02]  /*145e0*/  SHF.R.S32.HI R8, RZ, 0x1f, R9 ;  /* 0x0000001fff087819 */ /* 0x000fe40000011409 */
[----:B------:R-:W-:Y:S01]  /*145f0*/  IADD3.X R7, R7, UR7, R10, P1, !PT ;  /* 0x0000000707077c10 */ /* 0x000fe20008ffe40a */
[----:B------:R-:W-:Y:S02]  /*14600*/  ULDC.64 UR6, c[0x0][0xb50] ;  /* 0x0002d40000067ab9 */ /* 0x000fe40000000a00 */
[----:B------:R-:W-:Y:S02]  /*14610*/  IMAD R8, R8, UR14, RZ ;  /* 0x0000000e08087c24 */ /* 0x000fe4000f8e02ff */
[----:B------:R-:W-:-:S04]  /*14620*/  IMAD.WIDE.U32 R6, R9, UR14, R6 ;  /* 0x0000000e09067c25 */ /* 0x000fc8000f8e0006 */
[----:B------:R-:W-:Y:S01]  /*14630*/  IMAD R13, R9, UR15, R8 ;  /* 0x0000000f090d7c24 */ /* 0x000fe2000f8e0208 */
[----:B------:R-:W-:-:S03]  /*14640*/  LEA R8, P1, R6, UR6, 0x2 ;  /* 0x0000000606087c11 */ /* 0x000fc6000f8210ff */
[----:B------:R-:W-:-:S05]  /*14650*/  IMAD.IADD R7, R7, 0x1, R13 ;  /* 0x0000000107077824 */ /* 0x000fca00078e020d */
[----:B------:R-:W-:Y:S01]  /*14660*/  LEA.HI.X R9, R6, UR7, R7, 0x2, P1 ;  /* 0x0000000706097c11 */ /* 0x000fe200088f1407 */
[----:B------:R-:W-:-:S05]  /*14670*/  IMAD.MOV.U32 R7, RZ, RZ, -0x800000 ;  /* 0xff800000ff077424 */ /* 0x000fca00078e00ff */
[----:B------:R0:W-:Y:S02]  /*14680*/  STG.E desc[UR50][R8.64], R7 ;  /* 0x0000000708007986 */ /* 0x0001e4000c101932 */
.L_x_942:
[----:B------:R-:W-:Y:S05]  /*14690*/  BSYNC B1 ;  /* 0x0000000000017941 */ /* 0x000fea0003800000 */
.L_x_941:
[----:B0-----:R-:W0:Y:S01]  /*146a0*/  @P0 LDC R7, c[0x0][0xbf0] ;  /* 0x0002fc00ff070b82 */ /* 0x001e220000000800 */
[----:B------:R-:W-:Y:S01]  /*146b0*/  ULDC.64 UR14, c[0x0][0xaa0] ;  /* 0x0002a800000e7ab9 */ /* 0x000fe20000000a00 */
[----:B------:R-:W-:Y:S01]  /*146c0*/  IMAD R4, R4, 0x30, R5 ;  /* 0x0000003004047824 */ /* 0x000fe200078e0205 */
[----:B------:R-:W-:Y:S01]  /*146d0*/  UIMAD UR8, UR9, UR14, URZ ;  /* 0x0000000e090872a4 */ /* 0x000fe2000f8e023f */
[----:B-----5:R-:W-:Y:S01]  /*146e0*/  IMAD R25, R11, R14, RZ ;  /* 0x0000000e0b197224 */ /* 0x020fe200078e02ff */
[----:B------:R-:W-:Y:S01]  /*146f0*/  UIMAD.WIDE.U32 UR6, UR4, UR14, URZ ;  /* 0x0000000e040672a5 */ /* 0x000fe2000f8e003f */
[----:B------:R-:W-:Y:S01]  /*14700*/  VIADD R6, R4, UR42 ;  /* 0x0000002a04067c36 */ /* 0x000fe20008000000 */
[----:B------:R-:W-:-:S03]  /*14710*/  UIMAD UR8, UR4, UR15, UR8 ;  /* 0x0000000f040872a4 */ /* 0x000fc6000f8e0208 */
[----:B------:R-:W-:Y:S01]  /*14720*/  ULDC.64 UR14, c[0x0][0xae8] ;  /* 0x0002ba00000e7ab9 */ /* 0x000fe20000000a00 */
[----:B------:R-:W-:Y:S01]  /*14730*/  UIADD3 UR7, UR7, UR8, URZ ;  /* 0x0000000807077290 */ /* 0x000fe2000fffe03f */
[----:B------:R-:W-:Y:S01]  /*14740*/  @P0 IMAD.HI.U32 R4, R6, R15, RZ ;  /* 0x0000000f06040227 */ /* 0x000fe200078e00ff */
[----:B------:R-:W-:Y:S02]  /*14750*/  UIMAD UR4, UR10, UR14, URZ ;  /* 0x0000000e0a0472a4 */ /* 0x000fe4000f8e023f */
        /* <DEDUP_REMOVED lines=24> */
[----:B------:R-:W-:Y:S02]  /*148e0*/  IMAD.IADD R7, R7, 0x1, R15 ;  /* 0x0000000107077824 */ /* 0x000fe400078e020f */
[C---:B------:R-:W-:Y:S02]  /*148f0*/  IMAD R9, R13.reuse, UR7, R4 ;  /* 0x000000070d097c24 */ /* 0x040fe4000f8e0204 */
[----:B------:R-:W-:Y:S01]  /*14900*/  IMAD.WIDE.U32 R6, R13, UR6, R6 ;  /* 0x000000060d067c25 */ /* 0x000fe2000f8e0006 */
[----:B------:R-:W-:-:S03]  /*14910*/  ULDC.64 UR6, c[0x0][0xa80] ;  /* 0x0002a00000067ab9 */ /* 0x000fc60000000a00 */
[----:B------:R-:W-:Y:S02]  /*14920*/  VIADD R8, R5, UR42 ;  /* 0x0000002a05087c36 */ /* 0x000fe40008000000 */
[----:B------:R-:W-:Y:S01]  /*14930*/  IMAD.IADD R5, R7, 0x1, R9 ;  /* 0x0000000107057824 */ /* 0x000fe200078e0209 */
[----:B------:R-:W-:Y:S01]  /*14940*/  LEA R7, P0, R6, UR6, 0x1 ;  /* 0x0000000606077c11 */ /* 0x000fe2000f8008ff */
[----:B------:R-:W-:-:S03]  /*14950*/  VIADD R4, R8, 0x30 ;  /* 0x0000003008047836 */ /* 0x000fc60000000000 */
[----:B------:R-:W-:Y:S01]  /*14960*/  LEA.HI.X R10, R6, UR7, R5, 0x1, P0 ;  /* 0x00000007060a7c11 */ /* 0x000fe200080f0c05 */
[----:B------:R-:W0:Y:S01]  /*14970*/  SHFL.IDX PT, R11, R7, RZ, 0x181f ;  /* 0x00181fff070b7589 */ /* 0x000e2200000e0000 */
[----:B------:R-:W-:Y:S01]  /*14980*/  ISETP.GE.AND P0, PT, R0, UR4, PT ;  /* 0x0000000400007c0c */ /* 0x000fe2000bf06270 */
[C---:B------:R-:W-:Y:S02]  /*14990*/  VIADD R5, R8.reuse, 0x60 ;  /* 0x0000006008057836 */ /* 0x040fe40000000000 */
[----:B------:R-:W1:Y:S01]  /*149a0*/  SHFL.IDX PT, R13, R7, 0x1, 0x181f ;  /* 0x00381f00070d7f89 */ /* 0x000e6200000e0000 */
[CC--:B------:R-:W-:Y:S01]  /*149b0*/  ISETP.GE.OR P3, PT, R8.reuse, R25.reuse, P0 ;  /* 0x000000190800720c */ /* 0x0c0fe20000766670 */
[----:B------:R-:W-:Y:S01]  /*149c0*/  VIADD R6, R8, 0x90 ;  /* 0x0000009008067836 */ /* 0x000fe20000000000 */
[-C--:B------:R-:W-:Y:S01]  /*149d0*/  ISETP.GE.OR P2, PT, R4, R25.reuse, P0 ;  /* 0x000000190400720c */ /* 0x080fe20000746670 */
[----:B------:R-:W2:Y:S01]  /*149e0*/  SHFL.IDX PT, R15, R7, 0x2, 0x181f ;  /* 0x00581f00070f7f89 */ /* 0x000ea200000e0000 */
[----:B------:R-:W-:-:S02]  /*149f0*/  ISETP.GE.OR P1, PT, R5, R25, P0 ;  /* 0x000000190500720c */ /* 0x000fc40000726670 */
[----:B------:R-:W-:Y:S01]  /*14a00*/  ISETP.GE.OR P0, PT, R6, R25, P0 ;  /* 0x000000190600720c */ /* 0x000fe20000706670 */
[----:B------:R-:W3:Y:S04]  /*14a10*/  SHFL.IDX PT, R9, R10, RZ, 0x181f ;  /* 0x00181fff0a097589 */ /* 0x000ee800000e0000 */
[----:B------:R-:W4:Y:S04]  /*14a20*/  SHFL.IDX PT, R21, R7, 0x3, 0x181f ;  /* 0x00781f0007157f89 */ /* 0x000f2800000e0000 */
        /* <DEDUP_REMOVED lines=15> */
.L_x_939:
[----:B------:R-:W-:Y:S05]  /*14b20*/  BSYNC B0 ;  /* 0x0000000000007941 */ /* 0x000fea0003800000 */
.L_x_936:
[----:B------:R-:W-:Y:S02]  /*14b30*/  ULDC UR4, c[0x0][0xc3c] ;  /* 0x00030f0000047ab9 */ /* 0x000fe40000000800 */
[----:B------:R-:W-:-:S06]  /*14b40*/  UISETP.GE.AND UP0, UPT, UR47, UR4, UPT ;  /* 0x000000042f00728c */ /* 0x000fcc000bf06270 */
[----:B------:R-:W-:-:S13]  /*14b50*/  PLOP3.LUT P0, PT, PT, PT, UP0, 0x80, 0x0 ;  /* 0x000000000000781c */ /* 0x000fda0003f0f008 */
[----:B------:R-:W-:Y:S05]  /*14b60*/  @!P0 BRA `(.L_x_943) ;  /* 0xfffffec000788947 */ /* 0x000fea000383ffff */
[----:B------:R-:W-:Y:S05]  /*14b70*/  EXIT ;  /* 0x000000000000794d */ /* 0x000fea0003800000 */
.L_x_850:
        /* <DEDUP_REMOVED lines=18> */
.L_x_944:
[----:B------:R-:W-:Y:S01]  /*14ca0*/  LOP3.LUT R5, R23, 0x1f, RZ, 0xc0, !PT ;  /* 0x0000001f17057812 */ /* 0x000fe200078ec0ff */
[----:B------:R-:W-:Y:S01]  /*14cb0*/  ULDC UR4, c[0x0][0xc3c] ;  /* 0x00030f0000047ab9 */ /* 0x000fe20000000800 */
[----:B------:R-:W0:Y:S02]  /*14cc0*/  LDC R9, c[0x0][0xc38] ;  /* 0x00030e00ff097b82 */ /* 0x000e240000000800 */
[----:B------:R-:W-:-:S04]  /*14cd0*/  ISETP.NE.AND P0, PT, R5, 0x1f, PT ;  /* 0x0000001f0500780c */ /* 0x000fc80003f05270 */
[----:B------:R-:W-:-:S13]  /*14ce0*/  ISETP.GE.OR P1, PT, R5, UR4, !P0 ;  /* 0x0000000405007c0c */ /* 0x000fda000c726670 */
[----:B------:R-:W1:Y:S02]  /*14cf0*/  @!P1 LDC.64 R2, c[0x0][0xc80] ;  /* 0x00032000ff029b82 */ /* 0x000e640000000a00 */
[----:B-1----:R-:W-:-:S05]  /*14d00*/  @!P1 IMAD.WIDE.U32 R2, R5, 0x4, R2 ;  /* 0x0000000405029825 */ /* 0x002fca00078e0002 */
        /* <DEDUP_REMOVED lines=8> */
[----:B--2---:R-:W1:Y:S02]  /*14d90*/  SHFL.UP PT, R4, R0, 0x1, RZ ;  /* 0x0420000000047989 */ /* 0x004e6400000e00ff */
[----:B-1----:R-:W-:-:S05]  /*14da0*/  SEL R7, R4, RZ, P1 ;  /* 0x000000ff04077207 */ /* 0x002fca0000800000 */
[----:B------:R-:W-:-:S05]  /*14db0*/  IMAD.IADD R7, R0, 0x1, R7 ;  /* 0x0000000100077824 */ /* 0x000fca00078e0207 */
[----:B------:R-:W1:Y:S02]  /*14dc0*/  SHFL.UP PT, R4, R7, 0x2, RZ ;  /* 0x0440000007047989 */ /* 0x000e6400000e00ff */
        /* <DEDUP_REMOVED lines=10> */
[----:B------:R-:W-:Y:S02]  /*14e70*/  IMAD.IADD R8, R2, 0x1, R7 ;  /* 0x0000000102087824 */ /* 0x000fe400078e0207 */
[----:B------:R-:W1:Y:S03]  /*14e80*/  S2R R7, SR_CTAID.X ;  /* 0x0000000000077919 */ /* 0x000e660000002500 */
[----:B------:R-:W0:Y:S02]  /*14e90*/  SHFL.IDX PT, R4, R8, 0x1f, 0x1f ;  /* 0x03e01f0008047f89 */ /* 0x000e2400000e0000 */
[----:B0-----:R-:W-:-:S04]  /*14ea0*/  IMAD R4, R4, R9, RZ ;  /* 0x0000000904047224 */ /* 0x001fc800078e02ff */
[----:B------:R-:W-:Y:S01]  /*14eb0*/  IMAD.MOV.U32 R3, RZ, RZ, R4 ;  /* 0x000000ffff037224 */ /* 0x000fe200078e0004 */
[----:B-1----:R-:W-:-:S13]  /*14ec0*/  ISETP.GT.AND P6, PT, R4, R7, PT ;  /* 0x000000070400720c */ /* 0x002fda0003fc4270 */
[----:B------:R-:W-:Y:S05]  /*14ed0*/  @P6 BRA `(.L_x_946) ;  /* 0x0000000000a06947 */ /* 0x000fea0003800000 */
[----:B------:R-:W-:Y:S01]  /*14ee0*/  IMAD.MOV.U32 R4, RZ, RZ, R3 ;  /* 0x000000ffff047224 */ /* 0x000fe200078e0003 */
[----:B------:R-:W-:Y:S01]  /*14ef0*/  UMOV UR44, URZ ;  /* 0x0000003f002c7c82 */ /* 0x000fe20008000000 */
[----:B------:R-:W-:Y:S01]  /*14f00*/  ULDC UR6, c[0x0][0xc3c] ;  /* 0x00030f0000067ab9 */ /* 0x000fe20000000800 */
[----:B------:R-:W-:-:S05]  /*14f10*/  ULDC UR5, c[0x0][0xc3c] ;  /* 0x00030f0000057ab9 */ /* 0x000fca0000000800 */
.L_x_950:
        /* <DEDUP_REMOVED lines=14> */
.L_x_949:
[----:B------:R-:W-:Y:S05]  /*15000*/  BSYNC B0 ;  /* 0x0000000000007941 */ /* 0x000fea0003800000 */
.L_x_948:
        /* <DEDUP_REMOVED lines=21> */
.L_x_946:
[----:B------:R-:W-:Y:S01]  /*15160*/  IMAD.IADD R13, R4, 0x1, -R3 ;  /* 0x00000001040d7824 */ /* 0x000fe200078e0a03 */
[----:B------:R-:W-:-:S03]  /*15170*/  ULDC.64 UR4, c[0x0][0xc90] ;  /* 0x0003240000047ab9 */ /* 0x000fc60000000a00 */
[----:B------:R-:W-:-:S05]  /*15180*/  IMAD R2, R8, R9, R13 ;  /* 0x0000000908027224 */ /* 0x000fca00078e020d */
[----:B------:R-:W-:-:S13]  /*15190*/  ISETP.GT.AND P0, PT, R2, R7, PT ;  /* 0x000000070200720c */ /* 0x000fda0003f04270 */
[----:B------:R-:W-:Y:S02]  /*151a0*/  VOTEU.ANY UR7, UPT, !P0 ;  /* 0x0000000000077886 */ /* 0x000fe400040e0100 */
[----:B------:R-:W-:-:S04]  /*151b0*/  UPOPC UR6, UR7 ;  /* 0x00000007000672bf */ /* 0x000fc80008000000 */
[----:B------:R-:W-:-:S04]  /*151c0*/  UIADD3 UR44, UR6, UR44, URZ ;  /* 0x0000002c062c7290 */ /* 0x000fc8000fffe03f */
[----:B------:R-:W-:-:S06]  /*151d0*/  UIMAD.WIDE UR4, UR44, 0x4, UR4 ;  /* 0x000000042c0478a5 */ /* 0x000fcc000f8e0204 */
[----:B------:R-:W-:Y:S02]  /*151e0*/  IMAD.U32 R2, RZ, RZ, UR4 ;  /* 0x00000004ff027e24 */ /* 0x000fe4000f8e00ff */
[----:B------:R-:W-:-:S05]  /*151f0*/  IMAD.U32 R3, RZ, RZ, UR5 ;  /* 0x00000005ff037e24 */ /* 0x000fca000f8e00ff */
[----:B------:R-:W2:Y:S01]  /*15200*/  LDG.E R6, desc[UR50][R2.64] ;  /* 0x0000003202067981 */ /* 0x000ea2000c1e1900 */
[----:B------:R-:W-:Y:S01]  /*15210*/  IMAD.U32 R15, RZ, RZ, UR6 ;  /* 0x00000006ff0f7e24 */ /* 0x000fe2000f8e00ff */
[----:B------:R-:W-:-:S04]  /*15220*/  ISETP.NE.AND P0, PT, RZ, UR7, PT ;  /* 0x00000007ff007c0c */ /* 0x000fc8000bf05270 */
[----:B------:R-:W2:Y:S02]  /*15230*/  SHFL.IDX PT, R0, R0, R15, 0x1f ;  /* 0x00001f0f00007589 */ /* 0x000ea400000e0000 */
[----:B--2---:R-:W-:-:S05]  /*15240*/  IMAD R4, R0, R6, RZ ;  /* 0x0000000600047224 */ /* 0x004fca00078e02ff */
[----:B------:R-:W-:-:S04]  /*15250*/  IABS R10, R4 ;  /* 0x00000004000a7213 */ /* 0x000fc80000000000 */
[----:B------:R-:W0:Y:S08]  /*15260*/  I2F.RP R11, R10 ;  /* 0x0000000a000b7306 */ /* 0x000e300000209400 */
[----:B0-----:R-:W0:Y:S02]  /*15270*/  MUFU.RCP R11, R11 ;  /* 0x0000000b000b7308 */ /* 0x001e240000001000 */
[----:B0-----:R-:W-:-:S06]  /*15280*/  VIADD R12, R11, 0xffffffe ;  /* 0x0ffffffe0b0c7836 */ /* 0x001fcc0000000000 */
[----:B------:R-:W0:Y:S02]  /*15290*/  F2I.FTZ.U32.TRUNC.NTZ R3, R12 ;  /* 0x0000000c00037305 */ /* 0x000e24000021f000 */
[----:B0-----:R-:W-:Y:S01]  /*152a0*/  IMAD.MOV R14, RZ, RZ, -R3 ;  /* 0x000000ffff0e7224 */ /* 0x001fe200078e0a03 */
[----:B------:R-:W-:Y:S06]  /*152b0*/  @!P0 BRA `(.L_x_951) ;  /* 0x00000000000c8947 */ /* 0x000fec0003800000 */
[----:B------:R-:W-:-:S06]  /*152c0*/  UIADD3 UR4, UR6, -0x1, URZ ;  /* 0xffffffff06047890 */ /* 0x000fcc000fffe03f */
[----:B------:R-:W-:-:S05]  /*152d0*/  IMAD.U32 R11, RZ, RZ, UR4 ;  /* 0x00000004ff0b7e24 */ /* 0x000fca000f8e00ff */
[----:B------:R0:W1:Y:S02]  /*152e0*/  SHFL.IDX PT, R24, R8, R11, 0x1f ;  /* 0x00001f0b08187589 */ /* 0x00006400000e0000 */
.L_x_951:
[----:B-1----:R-:W-:Y:S01]  /*152f0*/  IMAD R24, R24, R9, R13 ;  /* 0x0000000918187224 */ /* 0x002fe200078e020d */
[----:B------:R-:W-:Y:S01]  /*15300*/  IABS R12, R4 ;  /* 0x00000004000c7213 */ /* 0x000fe20000000000 */
[----:B0-----:R-:W-:Y:S02]  /*15310*/  IMAD.MOV.U32 R11, RZ, RZ, R14 ;  /* 0x000000ffff0b7224 */ /* 0x001fe400078e000e */
[----:B------:R-:W-:Y:S02]  /*15320*/  IMAD.IADD R7, R7, 0x1, -R24 ;  /* 0x0000000107077824 */ /* 0x000fe400078e0a18 */
[----:B------:R-:W-:Y:S02]  /*15330*/  IMAD R11, R11, R10, RZ ;  /* 0x0000000a0b0b7224 */ /* 0x000fe400078e02ff */
[----:B------:R-:W-:Y:S01]  /*15340*/  IMAD.MOV.U32 R2, RZ, RZ, RZ ;  /* 0x000000ffff027224 */ /* 0x000fe200078e00ff */
[----:B------:R-:W-:Y:S01]  /*15350*/  IABS R8, R7 ;  /* 0x0000000700087213 */ /* 0x000fe20000000000 */
[----:B------:R-:W-:-:S02]  /*15360*/  IMAD.MOV R12, RZ, RZ, -R12 ;  /* 0x000000ffff0c7224 */ /* 0x000fc400078e0a0c */
        /* <DEDUP_REMOVED lines=14> */
[----:B------:R-:W-:-:S05]  /*15450*/  @!P1 LOP3.LUT R2, RZ, R4, RZ, 0x33, !PT ;  /* 0x00000004ff029212 */ /* 0x000fca00078e33ff */
[----:B------:R-:W-:Y:S02]  /*15460*/  IMAD R8, R6, R2, RZ ;  /* 0x0000000206087224 */ /* 0x000fe400078e02ff */
[----:B------:R-:W-:Y:S02]  /*15470*/  IMAD.MOV R2, RZ, RZ, -R2 ;  /* 0x000000ffff027224 */ /* 0x000fe400078e0a02 */
[----:B------:R-:W-:Y:S02]  /*15480*/  IMAD.MOV R3, RZ, RZ, -R8 ;  /* 0x000000ffff037224 */ /* 0x000fe400078e0a08 */
[----:B------:R-:W-:-:S03]  /*15490*/  IMAD R13, R4, R2, R7 ;  /* 0x00000002040d7224 */ /* 0x000fc600078e0207 */
[----:B------:R-:W-:-:S04]  /*154a0*/  VIADDMNMX R6, R3, R9, R6, PT ;  /* 0x0000000903067246 */ /* 0x000fc80003800106 */
[-C--:B------:R-:W-:Y:S02]  /*154b0*/  IABS R9, R6.reuse ;  /* 0x0000000600097213 */ /* 0x080fe40000000000 */
[----:B------:R-:W-:Y:S02]  /*154c0*/  IABS R4, R6 ;  /* 0x0000000600047213 */ /* 0x000fe40000000000 */
[----:B------:R-:W0:Y:S03]  /*154d0*/  I2F.RP R10, R9 ;  /* 0x00000009000a7306 */ /* 0x000e260000209400 */
[----:B------:R-:W-:-:S05]  /*154e0*/  IMAD.MOV R4, RZ, RZ, -R4 ;  /* 0x000000ffff047224 */ /* 0x000fca00078e0a04 */
[----:B0-----:R-:W0:Y:S02]  /*154f0*/  MUFU.RCP R10, R10 ;  /* 0x0000000a000a7308 */ /* 0x001e240000001000 */
[----:B0-----:R-:W-:-:S06]  /*15500*/  VIADD R3, R10, 0xffffffe ;  /* 0x0ffffffe0a037836 */ /* 0x001fcc0000000000 */
[----:B------:R-:W0:Y:S02]  /*15510*/  F2I.FTZ.U32.TRUNC.NTZ R3, R3 ;  /* 0x0000000300037305 */ /* 0x000e24000021f000 */
[----:B0-----:R-:W-:-:S04]  /*15520*/  IMAD.MOV R11, RZ, RZ, -R3 ;  /* 0x000000ffff0b7224 */ /* 0x001fc800078e0a03 */
[----:B------:R-:W-:Y:S01]  /*15530*/  IMAD.MOV.U32 R2, RZ, RZ, R11 ;  /* 0x000000ffff027224 */ /* 0x000fe200078e000b */
[----:B------:R-:W-:-:S03]  /*15540*/  IABS R11, R13 ;  /* 0x0000000d000b7213 */ /* 0x000fc60000000000 */
[----:B------:R-:W-:Y:S02]  /*15550*/  IMAD R7, R2, R9, RZ ;  /* 0x0000000902077224 */ /* 0x000fe400078e02ff */
[----:B------:R-:W-:-:S04]  /*15560*/  IMAD.MOV.U32 R2, RZ, RZ, RZ ;  /* 0x000000ffff027224 */ /* 0x000fc800078e00ff */
[----:B------:R-:W-:Y:S01]  /*15570*/  IMAD.HI.U32 R2, R3, R7, R2 ;  /* 0x0000000703027227 */ /* 0x000fe200078e0002 */
[----:B------:R-:W-:-:S04]  /*15580*/  LOP3.LUT R3, R13, R6, RZ, 0x3c, !PT ;  /* 0x000000060d037212 */ /* 0x000fc800078e3cff */
[----:B------:R-:W-:Y:S01]  /*15590*/  ISETP.GE.AND P2, PT, R3, RZ, PT ;  /* 0x000000ff0300720c */ /* 0x000fe20003f46270 */
[----:B------:R-:W-:-:S04]  /*155a0*/  IMAD.HI.U32 R2, R2, R11, RZ ;  /* 0x0000000b02027227 */ /* 0x000fc800078e00ff */
[----:B------:R-:W-:Y:S02]  /*155b0*/  IMAD R4, R2, R4, R11 ;  /* 0x0000000402047224 */ /* 0x000fe400078e020b */
[----:B------:R-:W-:-:S03]  /*155c0*/  IMAD.IADD R3, R13, 0x1, R8 ;  /* 0x000000010d037824 */ /* 0x000fc600078e0208 */
[----:B------:R-:W-:-:S13]  /*155d0*/  ISETP.GT.U32.AND P1, PT, R9, R4, PT ;  /* 0x000000040900720c */ /* 0x000fda0003f24070 */
[----:B------:R-:W-:Y:S02]  /*155e0*/  @!P1 IMAD.IADD R4, R4, 0x1, -R9 ;  /* 0x0000000104049824 */ /* 0x000fe400078e0a09 */
[----:B------:R-:W-:Y:S01]  /*155f0*/  @!P1 VIADD R2, R2, 0x1 ;  /* 0x0000000102029836 */ /* 0x000fe20000000000 */
[----:B------:R-:W-:Y:S02]  /*15600*/  ISETP.NE.AND P1, PT, R6, RZ, PT ;  /* 0x000000ff0600720c */ /* 0x000fe40003f25270 */
[----:B------:R-:W-:Y:S01]  /*15610*/  ISETP.GE.U32.AND P0, PT, R4, R9, PT ;  /* 0x000000090400720c */ /* 0x000fe20003f06070 */
[----:B------:R-:W-:-:S12]  /*15620*/  IMAD.MOV R4, RZ, RZ, -R6 ;  /* 0x000000ffff047224 */ /* 0x000fd800078e0a06 */
[----:B------:R-:W-:-:S04]  /*15630*/  @P0 VIADD R2, R2, 0x1 ;  /* 0x0000000102020836 */ /* 0x000fc80000000000 */
[----:B------:R-:W-:Y:S01]  /*15640*/  @!P2 IMAD.MOV R2, RZ, RZ, -R2 ;  /* 0x000000ffff02a224 */ /* 0x000fe200078e0a02 */
[----:B------:R-:W-:-:S04]  /*15650*/  @!P1 LOP3.LUT R2, RZ, R6, RZ, 0x33, !PT ;  /* 0x00000006ff029212 */ /* 0x000fc800078e33ff */
[----:B------:R-:W-:Y:S01]  /*15660*/  LOP3.LUT R25, RZ, R2, RZ, 0x33, !PT ;  /* 0x00000002ff197212 */ /* 0x000fe200078e33ff */
[----:B------:R-:W-:-:S04]  /*15670*/  IMAD R3, R2, R4, R3 ;  /* 0x0000000402037224 */ /* 0x000fc800078e0203 */
[----:B------:R-:W-:Y:S01]  /*15680*/  IMAD.IADD R25, R0, 0x1, R25 ;  /* 0x0000000100197824 */ /* 0x000fe200078e0219 */
[----:B------:R-:W-:Y:S01]  /*15690*/  R2UR UR36, R3 ;  /* 0x00000000032472ca */ /* 0x000fe200000e0000 */
[----:B------:R-:W-:-:S14]  /*156a0*/  BRA `(.L_x_952) ;  /* 0x00000000000c7947 */ /* 0x000fdc0003800000 */
.L_x_947:
[----:B------:R-:W-:Y:S01]  /*156b0*/  IMAD.MOV.U32 R24, RZ, RZ, R7 ;  /* 0x000000ffff187224 */ /* 0x000fe200078e0007 */
[----:B------:R-:W-:Y:S01]  /*156c0*/  UMOV UR36, URZ ;  /* 0x0000003f00247c82 */ /* 0x000fe20008000000 */
[----:B------:R-:W-:-:S07]  /*156d0*/  IMAD.MOV.U32 R25, RZ, RZ, RZ ;  /* 0x000000ffff197224 */ /* 0x000fce00078e00ff */
.L_x_952:
[----:B------:R-:W-:Y:S01]  /*156e0*/  ISETP.NE.AND P0, PT, R5, RZ, PT ;  /* 0x000000ff0500720c */ /* 0x000fe20003f05270 */
[----:B------:R-:W-:Y:S02]  /*156f0*/  IMAD.U32 R26, RZ, RZ, UR36 ;  /* 0x00000024ff1a7e24 */ /* 0x000fe4000f8e00ff */
[----:B------:R-:W-:-:S10]  /*15700*/  IMAD.U32 R27, RZ, RZ, UR44 ;  /* 0x0000002cff1b7e24 */ /* 0x000fd4000f8e00ff */
[----:B------:R-:W0:Y:S01]  /*15710*/  @!P0 S2R R3, SR_CgaCtaId ;  /* 0x0000000000038919 */ /* 0x000e220000008800 */
[----:B------:R-:W-:-:S04]  /*15720*/  @!P0 MOV R0, 0x400 ;  /* 0x0000040000008802 */ /* 0x000fc80000000f00 */
[----:B0-----:R-:W-:-:S05]  /*15730*/  @!P0 LEA R0, R3, R0, 0x18 ;  /* 0x0000000003008211 */ /* 0x001fca00078ec0ff */
[----:B------:R0:W-:Y:S01]  /*15740*/  @!P0 STS.128 [R0+0x132d0], R24 ;  /* 0x0132d01800008388 */ /* 0x0001e20000000c00 */
[----:B------:R-:W-:Y:S06]  /*15750*/  BAR.ARV 0x5, 0x200 ;  /* 0x0148000000007b1d */ /* 0x000fec0000002000 */
.L_x_945:
[----:B------:R-:W-:Y:S01]  /*15760*/  ULDC UR4, c[0x0][0xc3c] ;  /* 0x00030f0000047ab9 */ /* 0x000fe20000000800 */
[----:B------:R1:W-:Y:S01]  /*15770*/  STL [R1+0x8], RZ ;  /* 0x000008ff01007387 */ /* 0x0003e20000100800 */
[----:B------:R-:W-:Y:S01]  /*15780*/  UISETP.GE.AND UP0, UPT, UR44, UR4, UPT ;  /* 0x000000042c00728c */ /* 0x000fe2000bf06270 */
[----:B------:R-:W-:Y:S02]  /*15790*/  IMAD.MOV.U32 R22, RZ, RZ, 0x1 ;  /* 0x00000001ff167424 */ /* 0x000fe400078e00ff */
[----:B------:R-:W-:-:S03]  /*157a0*/  IMAD.MOV.U32 R19, RZ, RZ, RZ ;  /* 0x000000ffff137224 */ /* 0x000fc600078e00ff */
[----:B------:R-:W-:-:S13]  /*157b0*/  PLOP3.LUT P0, PT, PT, PT, UP0, 0x80, 0x0 ;  /* 0x000000000000781c */ /* 0x000fda0003f0f008 */
[----:B-1----:R-:W-:Y:S05]  /*157c0*/  @P0 BRA `(.L_x_953) ;  /* 0x0000004000940947 */ /* 0x002fea0003800000 */
[----:B------:R-:W1:Y:S01]  /*157d0*/  S2UR UR5, SR_CgaCtaId ;  /* 0x00000000000579c3 */ /* 0x000e620000008800 */
[C---:B------:R-:W-:Y:S01]  /*157e0*/  LOP3.LUT R10, R23.reuse, 0x7f, RZ, 0xc0, !PT ;  /* 0x0000007f170a7812 */ /* 0x040fe200078ec0ff */
[C---:B------:R-:W-:Y:S01]  /*157f0*/  IMAD.SHL.U32 R29, R23.reuse, 0x40, RZ ;  /* 0x00000040171d7824 */ /* 0x040fe200078e00ff */
[----:B------:R-:W-:Y:S01]  /*15800*/  SHF.R.U32.HI R4, RZ, 0x1, R23 ;  /* 0x00000001ff047819 */ /* 0x000fe20000011617 */
[----:B------:R-:W-:Y:S01]  /*15810*/  IMAD.SHL.U32 R2, R23, 0x10, RZ ;  /* 0x0000001017027824 */ /* 0x000fe200078e00ff */
[----:B------:R-:W-:Y:S01]  /*15820*/  UMOV UR4, 0x400 ;  /* 0x0000040000047882 */ /* 0x000fe20000000000 */
[----:B------:R-:W-:Y:S01]  /*15830*/  IMAD.SHL.U32 R5, R10, 0x10, RZ ;  /* 0x000000100a057824 */ /* 0x000fe200078e00ff */
[----:B------:R-:W-:Y:S01]  /*15840*/  LOP3.LUT R3, R29, 0x180, RZ, 0xc0, !PT ;  /* 0x000001801d037812 */ /* 0x000fe200078ec0ff */
[C---:B------:R-:W-:Y:S01]  /*15850*/  IMAD.SHL.U32 R7, R23.reuse, 0x2, RZ ;  /* 0x0000000217077824 */ /* 0x040fe200078e00ff */
[----:B------:R-:W-:Y:S01]  /*15860*/  LOP3.LUT R6, R2, 0x1b0, RZ, 0xc0, !PT ;  /* 0x000001b002067812 */ /* 0x000fe200078ec0ff */
[----:B0-----:R-:W-:Y:S01]  /*15870*/  IMAD.SHL.U32 R0, R23, 0x20, RZ ;  /* 0x0000002017007824 */ /* 0x001fe200078e00ff */
[----:B------:R-:W-:Y:S01]  /*15880*/  LOP3.LUT R5, R5, 0x600, RZ, 0xc0, !PT ;  /* 0x0000060005057812 */ /* 0x000fe200078ec0ff */
[----:B------:R0:W-:Y:S01]  /*15890*/  STL [R1+0x8], RZ ;  /* 0x000008ff01007387 */ /* 0x0001e20000100800 */
[----:B------:R-:W-:Y:S01]  /*158a0*/  LOP3.LUT R3, R3, 0x30, R4, 0xf8, !PT ;  /* 0x0000003003037812 */ /* 0x000fe200078ef804 */
[C---:B------:R-:W-:Y:S01]  /*158b0*/  IMAD.SHL.U32 R4, R23.reuse, 0x8, RZ ;  /* 0x0000000817047824 */ /* 0x040fe200078e00ff */
[----:B------:R-:W-:Y:S01]  /*158c0*/  LOP3.LUT R8, R6, 0x30, R7, 0x78, !PT ;  /* 0x0000003006087812 */ /* 0x000fe200078e7807 */
[----:B------:R-:W-:Y:S01]  /*158d0*/  IMAD.SHL.U32 R9, R23, 0x4, RZ ;  /* 0x0000000417097824 */ /* 0x000fe200078e00ff */
[----:B------:R-:W-:Y:S01]  /*158e0*/  LOP3.LUT R7, R5, 0x40, R2, 0xf8, !PT ;  /* 0x0000004005077812 */ /* 0x000fe200078ef802 */
[----:B------:R-:W-:Y:S01]  /*158f0*/  IMAD.MOV.U32 R22, RZ, RZ, 0x1 ;  /* 0x00000001ff167424 */ /* 0x000fe200078e00ff */
[----:B------:R-:W-:Y:S01]  /*15900*/  LOP3.LUT R4, R3, 0x30, R4, 0x78, !PT ;  /* 0x0000003003047812 */ /* 0x000fe200078e7804 */
[----:B------:R-:W-:Y:S01]  /*15910*/  IMAD.MOV.U32 R19, RZ, RZ, RZ ;  /* 0x000000ffff137224 */ /* 0x000fe200078e00ff */
[----:B------:R-:W-:Y:S01]  /*15920*/  LOP3.LUT R5, R5, 0x60, R0, 0xf8, !PT ;  /* 0x0000006005057812 */ /* 0x000fe200078ef800 */
[----:B------:R-:W-:Y:S01]  /*15930*/  ULOP3.LUT UR39, UR38, 0x1, URZ, 0xfc, !UPT ;  /* 0x0000000126277892 */ /* 0x000fe2000f8efc3f */
[----:B------:R-:W-:Y:S01]  /*15940*/  LOP3.LUT R7, R7, R8, RZ, 0xfc, !PT ;  /* 0x0000000807077212 */ /* 0x000fe200078efcff */
[----:B-1----:R-:W-:Y:S01]  /*15950*/  ULEA UR4, UR5, UR4, 0x18 ;  /* 0x0000000405047291 */ /* 0x002fe2000f8ec03f */
[----:B------:R-:W-:Y:S01]  /*15960*/  SHF.R.U32.HI R3, RZ, 0x2, R10 ;  /* 0x00000002ff037819 */ /* 0x000fe2000001160a */
[----:B------:R-:W-:Y:S01]  /*15970*/  ULOP3.LUT UR43, UR38, 0x2, URZ, 0xfc, !UPT ;  /* 0x00000002262b7892 */ /* 0x000fe2000f8efc3f */
[----:B------:R-:W-:Y:S01]  /*15980*/  LOP3.LUT R6, R0, 0x80, RZ, 0xc0, !PT ;  /* 0x0000008000067812 */ /* 0x000fe200078ec0ff */
[----:B------:R-:W-:Y:S01]  /*15990*/  ULDC UR41, c[0x0][0xc] ;  /* 0x0000030000297ab9 */ /* 0x000fe20000000800 */
[--C-:B------:R-:W-:Y:S01]  /*159a0*/  LOP3.LUT R5, R5, 0x100, R0.reuse, 0xf8, !PT ;  /* 0x0000010005057812 */ /* 0x100fe200078ef800 */
[----:B------:R-:W-:Y:S01]  /*159b0*/  IMAD.U32 R18, RZ, RZ, UR4 ;  /* 0x00000004ff127e24 */ /* 0x000fe2000f8e00ff */
[----:B------:R-:W-:Y:S01]  /*159c0*/  LOP3.LUT R2, R3, 0x60, R0, 0xf8, !PT ;  /* 0x0000006003027812 */ /* 0x000fe200078ef800 */
[----:B------:R-:W-:Y:S01]  /*159d0*/  ULDC.64 UR48, c[0x0][0x198] ;  /* 0x0000660000307ab9 */ /* 0x000fe20000000a00 */
[----:B------:R-:W-:Y:S01]  /*159e0*/  LOP3.LUT R6, R6, 0x10, R23, 0xf8, !PT ;  /* 0x0000001006067812 */ /* 0x000fe200078ef817 */
[----:B------:R-:W-:Y:S01]  /*159f0*/  IMAD.IADD R0, R18, 0x1, R7 ;  /* 0x0000000112007824 */ /* 0x000fe200078e0207 */
[----:B------:R-:W-:-:S02]  /*15a00*/  LOP3.LUT R29, R4, 0x640, R29, 0xf8, !PT ;  /* 0x00000640041d7812 */ /* 0x000fc400078ef81d */
[----:B------:R-:W-:Y:S02]  /*15a10*/  LOP3.LUT R6, R6, 0x10, R9, 0x78, !PT ;  /* 0x0000001006067812 */ /* 0x000fe400078e7809 */
[----:B------:R0:W-:Y:S02]  /*15a20*/  STL [R1+0x4], R0 ;  /* 0x0000040001007387 */ /* 0x0001e40000100800 */
[----:B------:R-:W-:-:S07]  /*15a30*/  LOP3.LUT R28, R5, R6, RZ, 0xfc, !PT ;  /* 0x00000006051c7212 */ /* 0x000fce00078efcff */
.L_x_1026:
[----:B------:R-:W-:Y:S01]  /*15a40*/  ULDC.64 UR6, c[0x0][0xa18] ;  /* 0x0002860000067ab9 */ /* 0x000fe20000000a00 */
[----:B------:R-:W-:Y:S01]  /*15a50*/  ULDC.64 UR4, c[0x0][0xa08] ;  /* 0x0002820000047ab9 */ /* 0x000fe20000000a00 */
[----:B------:R-:W-:Y:S01]  /*15a60*/  UISETP.NE.U32.AND UP0, UPT, UR6, URZ, UPT ;  /* 0x0000003f0600728c */ /* 0x000fe2000bf05070 */
[----:B------:R-:W-:Y:S01]  /*15a70*/  ISETP.NE.U32.AND P0, PT, RZ, UR4, PT ;  /* 0x00000004ff007c0c */ /* 0x000fe2000bf05070 */
[----:B------:R-:W-:Y:S01]  /*15a80*/  ULDC.64 UR10, c[0x0][0xa08] ;  /* 0x00028200000a7ab9 */ /* 0x000fe20000000a00 */
[----:B------:R-:W-:Y:S01]  /*15a90*/  ULDC.64 UR8, c[0x0][0xa00] ;  /* 0x0002800000087ab9 */ /* 0x000fe20000000a00 */
[----:B------:R-:W-:Y:S01]  /*15aa0*/  UISETP.NE.AND.EX UP1, UPT, UR7, URZ, UPT, UP0 ;  /* 0x0000003f0700728c */ /* 0x000fe2000bf25300 */
[----:B------:R-:W-:Y:S01]  /*15ab0*/  ISETP.NE.AND.EX P0, PT, RZ, UR5, PT, P0 ;  /* 0x00000005ff007c0c */ /* 0x000fe2000bf05300 */
[----:B------:R-:W-:Y:S01]  /*15ac0*/  UIMAD.WIDE UR10, UR44, 0x4, UR10 ;  /* 0x000000042c0a78a5 */ /* 0x000fe2000f8e020a */
[----:B------:R-:W-:Y:S01]  /*15ad0*/  IMAD.MOV.U32 R27, RZ, RZ, RZ ;  /* 0x000000ffff1b7224 */ /* 0x000fe200078e00ff */
[----:B------:R-:W-:Y:S01]  /*15ae0*/  ULDC.64 UR6, c[0x0][0xa00] ;  /* 0x0002800000067ab9 */ /* 0x000fe20000000a00 */
[----:B------:R-:W-:Y:S01]  /*15af0*/  UIMAD.WIDE UR8, UR44, 0x4, UR8 ;  /* 0x000000042c0878a5 */ /* 0x000fe2000f8e0208 */
[----:B------:R-:W-:Y:S01]  /*15b00*/  ISETP.NE.U32.AND P1, PT, RZ, UR6, PT ;  /* 0x00000006ff007c0c */ /* 0x000fe2000bf25070 */
[----:B------:R-:W-:Y:S01]  /*15b10*/  ULDC.64 UR4, c[0x0][0xa28] ;  /* 0x00028a0000047ab9 */ /* 0x000fe20000000a00 */
[----:B------:R-:W-:Y:S01]  /*15b20*/  IMAD.U32 R2, RZ, RZ, UR10 ;  /* 0x0000000aff027e24 */ /* 0x000fe2000f8e00ff */
[----:B------:R-:W-:Y:S01]  /*15b30*/  PLOP3.LUT P3, PT, PT, PT, UP1, 0x80, 0x0 ;  /* 0x000000000000781c */ /* 0x000fe20003f6f018 */
[----:B------:R-:W-:Y:S01]  /*15b40*/  IMAD.U32 R3, RZ, RZ, UR11 ;  /* 0x0000000bff037e24 */ /* 0x000fe2000f8e00ff */
[----:B------:R-:W-:Y:S01]  /*15b50*/  ISETP.NE.AND.EX P1, PT, RZ, UR7, PT, P1 ;  /* 0x00000007ff007c0c */ /* 0x000fe2000bf25310 */
[----:B------:R-:W-:Y:S01]  /*15b60*/  @UP1 ULDC.64 UR6, c[0x0][0xa18] ;  /* 0x0002860000061ab9 */ /* 0x000fe20000000a00 */
[----:B------:R-:W-:-:S02]  /*15b70*/  UISETP.NE.U32.AND UP0, UPT, UR4, URZ, UPT ;  /* 0x0000003f0400728c */ /* 0x000fc4000bf05070 */
[----:B------:R1:W5:Y:S01]  /*15b80*/  @P0 LDG.E R27, desc[UR50][R2.64] ;  /* 0x00000032021b0981 */ /* 0x000362000c1e1900 */
[----:B------:R-:W-:Y:S02]  /*15b90*/  @UP1 UIMAD.WIDE UR6, UR44, 0x4, UR6 ;  /* 0x000000042c0618a5 */ /* 0x000fe4000f8e0206 */
[----:B------:R-:W-:Y:S01]  /*15ba0*/  UISETP.NE.AND.EX UP0, UPT, UR5, URZ, UPT, UP0 ;  /* 0x0000003f0500728c */ /* 0x000fe2000bf05300 */
[----:B-1----:R-:W-:Y:S02]  /*15bb0*/  IMAD.U32 R2, RZ, RZ, UR8 ;  /* 0x00000008ff027e24 */ /* 0x002fe4000f8e00ff */
[----:B------:R-:W-:-:S08]  /*15bc0*/  IMAD.U32 R3, RZ, RZ, UR9 ;  /* 0x00000009ff037e24 */ /* 0x000fd0000f8e00ff */
[----:B------:R-:W-:Y:S01]  /*15bd0*/  @UP0 ULDC.64 UR4, c[0x0][0xa28] ;  /* 0x00028a0000040ab9 */ /* 0x000fe20000000a00 */
[----:B0-----:R1:W2:Y:S01]  /*15be0*/  @P1 LDG.E R4, desc[UR50][R2.64] ;  /* 0x0000003202041981 */ /* 0x0012a2000c1e1900 */
[----:B------:R-:W-:Y:S01]  /*15bf0*/  @UP0 UIMAD.WIDE UR4, UR44, 0x4, UR4 ;  /* 0x000000042c0408a5 */ /* 0x000fe2000f8e0204 */
[----:B------:R-:W-:Y:S01]  /*15c00*/  PLOP3.LUT P2, PT, PT, PT, UP0, 0x80, 0x0 ;  /* 0x000000000000781c */ /* 0x000fe20003f4f008 */
[----:B-1----:R-:W-:Y:S02]  /*15c10*/  IMAD.U32 R2, RZ, RZ, UR6 ;  /* 0x00000006ff027e24 */ /* 0x002fe4000f8e00ff */
[----:B------:R-:W-:Y:S01]  /*15c20*/  IMAD.U32 R3, RZ, RZ, UR7 ;  /* 0x00000007ff037e24 */ /* 0x000fe2000f8e00ff */
[----:B------:R-:W-:-:S04]  /*15c30*/  ULDC.64 UR6, c[0x0][0xa20] ;  /* 0x0002880000067ab9 */ /* 0x000fc80000000a00 */
[----:B------:R1:W3:Y:S01]  /*15c40*/  @P3 LDG.E R5, desc[UR50][R2.64] ;  /* 0x0000003202053981 */ /* 0x0002e2000c1e1900 */
[----:B0-----:R-:W-:Y:S02]  /*15c50*/  IMAD.MOV.U32 R0, RZ, RZ, RZ ;  /* 0x000000ffff007224 */ /* 0x001fe400078e00ff */
[----:B-1----:R-:W-:Y:S02]  /*15c60*/  IMAD.U32 R2, RZ, RZ, UR4 ;  /* 0x00000004ff027e24 */ /* 0x002fe4000f8e00ff */
[----:B------:R-:W-:Y:S01]  /*15c70*/  IMAD.U32 R3, RZ, RZ, UR5 ;  /* 0x00000005ff037e24 */ /* 0x000fe2000f8e00ff */
[----:B------:R-:W-:Y:S02]  /*15c80*/  ULDC.64 UR4, c[0x0][0x418] ;  /* 0x0001060000047ab9 */ /* 0x000fe40000000a00 */
[----:B------:R-:W-:Y:S02]  /*15c90*/  UISETP.NE.U32.AND UP0, UPT, UR4, URZ, UPT ;  /* 0x0000003f0400728c */ /* 0x000fe4000bf05070 */
[----:B------:R0:W5:Y:S01]  /*15ca0*/  @P2 LDG.E R0, desc[UR50][R2.64] ;  /* 0x0000003202002981 */ /* 0x000162000c1e1900 */
[----:B------:R-:W-:Y:S01]  /*15cb0*/  ULDC UR4, c[0x0][0x424] ;  /* 0x0001090000047ab9 */ /* 0x000fe20000000800 */
[----:B------:R-:W-:Y:S01]  /*15cc0*/  UISETP.NE.AND.EX UP0, UPT, UR5, URZ, UPT, UP0 ;  /* 0x0000003f0500728c */ /* 0x000fe2000bf05300 */
[----:B------:R-:W-:Y:S01]  /*15cd0*/  ISETP.NE.U32.AND P2, PT, RZ, UR6, PT ;  /* 0x00000006ff007c0c */ /* 0x000fe2000bf45070 */
[----:B------:R-:W-:Y:S01]  /*15ce0*/  UMOV UR45, URZ ;  /* 0x0000003f002d7c82 */ /* 0x000fe20008000000 */
[----:B------:R-:W-:Y:S01]  /*15cf0*/  ULDC UR5, c[0x0][0x2f0] ;  /* 0x0000bc0000057ab9 */ /* 0x000fe20000000800 */
[----:B------:R-:W-:Y:S01]  /*15d00*/  USEL UR4, UR4, 0x1, UP0 ;  /* 0x0000000104047887 */ /* 0x000fe20008000000 */
[----:B------:R-:W-:Y:S01]  /*15d10*/  ISETP.NE.AND.EX P2, PT, RZ, UR7, PT, P2 ;  /* 0x00000007ff007c0c */ /* 0x000fe2000bf45320 */
[----:B------:R-:W-:-:S02]  /*15d20*/  ULDC UR42, c[0x0][0x288] ;  /* 0x0000a200002a7ab9 */ /* 0x000fc40000000800 */
[----:B------:R-:W-:Y:S01]  /*15d30*/  UIMAD UR4, UR4, UR5, URZ ;  /* 0x00000005040472a4 */ /* 0x000fe2000f8e023f */
[----:B--2---:R-:W-:Y:S02]  /*15d40*/  @P1 R2UR UR45, R4 ;  /* 0x00000000042d12ca */ /* 0x004fe400000e0000 */
[----:B---3--:R-:W-:Y:S01]  /*15d50*/  @P3 R2UR UR42, R5 ;  /* 0x00000000052a32ca */ /* 0x008fe200000e0000 */
[----:B0-----:R-:W-:-:S14]  /*15d60*/  @P3 BRA `(.L_x_954) ;  /* 0x0000000000203947 */ /* 0x001fdc0003800000 */
[----:B------:R-:W-:Y:S05]  /*15d70*/  @!P1 BRA `(.L_x_954) ;  /* 0x00000000001c9947 */ /* 0x000fea0003800000 */
[----:B------:R-:W-:Y:S02]  /*15d80*/  IMAD.U32 R2, RZ, RZ, UR8 ;  /* 0x00000008ff027e24 */ /* 0x000fe4000f8e00ff */
[----:B------:R-:W-:-:S05]  /*15d90*/  IMAD.U32 R3, RZ, RZ, UR9 ;  /* 0x00000009ff037e24 */ /* 0x000fca000f8e00ff */
[----:B------:R-:W2:Y:S04]  /*15da0*/  LDG.E R4, desc[UR50][R2.64] ;  /* 0x0000003202047981 */ /* 0x000ea8000c1e1900 */
[----:B------:R-:W3:Y:S01]  /*15db0*/  LDG.E R5, desc[UR50][R2.64+0x4] ;  /* 0x0000043202057981 */ /* 0x000ee2000c1e1900 */
[----:B--2---:R-:W-:Y:S02]  /*15dc0*/  R2UR UR5, R4 ;  /* 0x00000000040572ca */ /* 0x004fe400000e0000 */
[----:B---3--:R-:W-:-:S13]  /*15dd0*/  R2UR UR42, R5 ;  /* 0x00000000052a72ca */ /* 0x008fda00000e0000 */
[----:B------:R-:W-:-:S12]  /*15de0*/  UIADD3 UR42, -UR5, UR42, URZ ;  /* 0x0000002a052a7290 */ /* 0x000fd8000fffe13f */
.L_x_954:
[----:B-----5:R-:W-:Y:S01]  /*15df0*/  IMAD.IADD R27, R27, 0x1, R0 ;  /* 0x000000011b1b7824 */ /* 0x020fe200078e0200 */
[----:B------:R-:W-:Y:S06]  /*15e00*/  @!P2 BRA `(.L_x_955) ;  /* 0x00000000001ca947 */ /* 0x000fec0003800000 */
[----:B------:R-:W-:Y:S02]  /*15e10*/  ULDC.64 UR4, c[0x0][0xa20] ;  /* 0x0002880000047ab9 */ /* 0x000fe40000000a00 */
[----:B------:R-:W-:-:S06]  /*15e20*/  UIMAD.WIDE UR4, UR44, 0x4, UR4 ;  /* 0x000000042c0478a5 */ /* 0x000fcc000f8e0204 */
[----:B------:R-:W-:Y:S02]  /*15e30*/  IMAD.U32 R2, RZ, RZ, UR4 ;  /* 0x00000004ff027e24 */ /* 0x000fe4000f8e00ff */
[----:B------:R-:W-:-:S05]  /*15e40*/  IMAD.U32 R3, RZ, RZ, UR5 ;  /* 0x00000005ff037e24 */ /* 0x000fca000f8e00ff */
[----:B------:R-:W2:Y:S02]  /*15e50*/  LDG.E R2, desc[UR50][R2.64] ;  /* 0x0000003202027981 */ /* 0x000ea4000c1e1900 */
[----:B--2---:R-:W-:Y:S01]  /*15e60*/  R2UR UR4, R2 ;  /* 0x00000000020472ca */ /* 0x004fe200000e0000 */
[----:B------:R-:W-:-:S14]  /*15e70*/  BRA `(.L_x_956) ;  /* 0x0000000000207947 */ /* 0x000fdc0003800000 */
.L_x_955:
        /* <DEDUP_REMOVED lines=8> */
.L_x_956:
[----:B------:R-:W-:Y:S01]  /*15f00*/  ULDC UR5, c[0x0][0x448] ;  /* 0x0001120000057ab9 */ /* 0x000fe20000000800 */
[----:B------:R-:W-:Y:S01]  /*15f10*/  IMAD R3, R25, 0xc0, RZ ;  /* 0x000000c019037824 */ /* 0x000fe200078e02ff */
[----:B------:R-:W-:Y:S01]  /*15f20*/  UISETP.NE.AND UP0, UPT, UR5, 0x1, UPT ;  /* 0x000000010500788c */ /* 0x000fe2000bf05270 */
[----:B------:R-:W-:Y:S02]  /*15f30*/  R2UR UR13, R0 ;  /* 0x00000000000d72ca */ /* 0x000fe400000e0000 */
[----:B------:R-:W-:Y:S01]  /*15f40*/  VIADD R2, R3, 0xbf ;  /* 0x000000bf03027836 */ /* 0x000fe20000000000 */
[----:B------:R0:W-:Y:S02]  /*15f50*/  STL [R1], R3 ;  /* 0x0000000301007387 */ /* 0x0001e40000100800 */
[----:B------:R-:W-:Y:S02]  /*15f60*/  PLOP3.LUT P0, PT, PT, PT, UP0, 0x80, 0x0 ;  /* 0x000000000000781c */ /* 0x000fe40003f0f008 */
[----:B------:R-:W-:-:S02]  /*15f70*/  PLOP3.LUT P1, PT, PT, PT, UP0, 0x80, 0x0 ;  /* 0x000000000000781c */ /* 0x000fc40003f2f008 */
[----:B------:R-:W-:Y:S01]  /*15f80*/  R2UR UR6, R2 ;  /* 0x00000000020672ca */ /* 0x000fe200000e0000 */
[----:B------:R-:W-:-:S03]  /*15f90*/  @UP0 ULDC UR5, c[0x0][0x44c] ;  /* 0x0001130000050ab9 */ /* 0x000fc60000000800 */
[----:B------:R-:W-:-:S04]  /*15fa0*/  UIADD3 UR13, -UR13, UR4, URZ ;  /* 0x000000040d0d7290 */ /* 0x000fc8000fffe13f */
[----:B------:R-:W-:Y:S01]  /*15fb0*/  UIADD3 UR7, UR13, 0x1, -UR42 ;  /* 0x000000010d077890 */ /* 0x000fe2000fffe82a */
[----:B------:R-:W-:Y:S01]  /*15fc0*/  @P0 IMAD.HI.U32 R0, R2, UR5, RZ ;  /* 0x0000000502000c27 */ /* 0x000fe2000f8e00ff */
[----:B------:R-:W-:-:S04]  /*15fd0*/  @UP0 ULDC UR5, c[0x0][0x450] ;  /* 0x0001140000050ab9 */ /* 0x000fc80000000800 */
[----:B------:R-:W-:Y:S01]  /*15fe0*/  @P0 SHF.R.U32.HI R0, RZ, UR5, R0 ;  /* 0x00000005ff000c19 */ /* 0x000fe20008011600 */
[----:B------:R-:W-:Y:S02]  /*15ff0*/  ULDC.64 UR4, c[0x0][0x9e0] ;  /* 0x0002780000047ab9 */ /* 0x000fe40000000a00 */
[----:B------:R-:W-:Y:S01]  /*16000*/  UISETP.GE.AND UP1, UPT, UR5, 0x1, UPT ;  /* 0x000000010500788c */ /* 0x000fe2000bf26270 */
[----:B------:R-:W-:-:S05]  /*16010*/  @P1 R2UR UR6, R0 ;  /* 0x00000000000612ca */ /* 0x000fca00000e0000 */
[----:B------:R-:W-:-:S08]  /*16020*/  PLOP3.LUT P1, PT, PT, PT, UP1, 0x80, 0x0 ;  /* 0x000000000000781c */ /* 0x000fd00003f2f018 */
[----:B------:R-:W-:-:S04]  /*16030*/  UIADD3 UR6, UR7, UR6, URZ ;  /* 0x0000000607067290 */ /* 0x000fc8000fffe03f */
[----:B------:R-:W-:Y:S01]  /*16040*/  UIADD3 UR4, UR6, UR4, URZ ;  /* 0x0000000406047290 */ /* 0x000fe2000fffe03f */
[----:B0-----:R-:W-:Y:S11]  /*16050*/  @!P1 BRA `(.L_x_957) ;  /* 0x0000000000449947 */ /* 0x001ff60003800000 */
        /* <DEDUP_REMOVED lines=10> */
.L_x_958:
[----:B------:R-:W-:-:S11]  /*16100*/  UISETP.NE.AND UP1, UPT, UR5, 0x1, UPT ;  /* 0x000000010500788c */ /* 0x000fd6000bf25270 */
[----:B------:R-:W-:Y:S02]  /*16110*/  @UP1 ULDC.64 UR10, c[0x0][0x9e8] ;  /* 0x00027a00000a1ab9 */ /* 0x000fe40000000a00 */
[----:B------:R-:W-:-:S04]  /*16120*/  UIMAD.WIDE.U32 UR6, UR8, UR10, URZ ;  /* 0x0000000a080672a5 */ /* 0x000fc8000f8e003f */
[----:B------:R-:W-:-:S12]  /*16130*/  @UP1 USHF.R.U32.HI UR8, URZ, UR11, UR7 ;  /* 0x0000000b3f081299 */ /* 0x000fd80008011607 */
.L_x_959:
[----:B------:R-:W-:-:S04]  /*16140*/  UIMAD UR8, UR8, UR5, UR5 ;  /* 0x00000005080872a4 */ /* 0x000fc8000f8e0205 */
[----:B------:R-:W-:-:S04]  /*16150*/  UISETP.LT.AND UP1, UPT, UR4, UR8, UPT ;  /* 0x000000080400728c */ /* 0x000fc8000bf21270 */
[----:B------:R-:W-:-:S12]  /*16160*/  USEL UR4, UR4, UR8, UP1 ;  /* 0x0000000804047287 */ /* 0x000fd80008800000 */
.L_x_957:
[----:B------:R-:W-:Y:S01]  /*16170*/  R2UR UR12, R3 ;  /* 0x00000000030c72ca */ /* 0x000fe200000e0000 */
[----:B------:R-:W-:Y:S02]  /*16180*/  UIADD3 UR6, UR13, 0x9f, URZ ;  /* 0x0000009f0d067890 */ /* 0x000fe4000fffe03f */
[----:B------:R-:W-:Y:S01]  /*16190*/  UIADD3 UR8, UR4, 0x9f, URZ ;  /* 0x0000009f04087890 */ /* 0x000fe2000fffe03f */
[----:B------:R-:W-:Y:S01]  /*161a0*/  @UP0 ULDC UR10, c[0x0][0x44c] ;  /* 0x00011300000a0ab9 */ /* 0x000fe20000000800 */
[----:B------:R-:W-:Y:S01]  /*161b0*/  UIMAD.WIDE UR6, UR6, 0x66666667, URZ ;  /* 0x66666667060678a5 */ /* 0x000fe2000f8e023f */
[----:B------:R-:W-:Y:S01]  /*161c0*/  @UP0 ULDC UR14, c[0x0][0x450] ;  /* 0x00011400000e0ab9 */ /* 0x000fe20000000800 */
[----:B------:R-:W-:Y:S02]  /*161d0*/  UIMAD.WIDE UR8, UR8, 0x66666667, URZ ;  /* 0x66666667080878a5 */ /* 0x000fe4000f8e023f */
[----:B------:R-:W-:-:S04]  /*161e0*/  USHF.R.U32.HI UR4, URZ, 0x1f, UR7 ;  /* 0x0000001f3f047899 */ /* 0x000fc80008011607 */
[----:B------:R-:W-:Y:S02]  /*161f0*/  UIMAD.WIDE.U32 UR10, UR12, UR10, URZ ;  /* 0x0000000a0c0a72a5 */ /* 0x000fe4000f8e003f */
[----:B------:R-:W-:Y:S02]  /*16200*/  USHF.R.U32.HI UR6, URZ, 0x1f, UR9 ;  /* 0x0000001f3f067899 */ /* 0x000fe40008011609 */
[----:B------:R-:W-:Y:S02]  /*16210*/  @UP0 USHF.R.U32.HI UR12, URZ, UR14, UR11 ;  /* 0x0000000e3f0c0299 */ /* 0x000fe4000801160b */
[----:B------:R-:W-:Y:S02]  /*16220*/  ULEA.HI.SX32 UR4, UR7, UR4, 0x1a ;  /* 0x0000000407047291 */ /* 0x000fe4000f8fd23f */
[----:B------:R-:W-:Y:S02]  /*16230*/  UIADD3 UR12, UR12, UR13, -UR42 ;  /* 0x0000000d0c0c7290 */ /* 0x000fe4000fffe82a */
[----:B------:R-:W-:Y:S01]  /*16240*/  ULEA.HI.SX32 UR6, UR9, UR6, 0x1a ;  /* 0x0000000609067291 */ /* 0x000fe2000f8fd23f */
[----:B------:R-:W-:-:S02]  /*16250*/  ULDC UR7, c[0x0][0x9dc] ;  /* 0x0002770000077ab9 */ /* 0x000fc40000000800 */
[----:B------:R-:W-:Y:S02]  /*16260*/  UIADD3 UR7, UR12, -UR7, URZ ;  /* 0x800000070c077290 */ /* 0x000fe4000fffe03f */
[----:B------:R-:W-:-:S04]  /*16270*/  UISETP.LT.AND UP0, UPT, UR4, UR6, UPT ;  /* 0x000000060400728c */ /* 0x000fc8000bf01270 */
[----:B------:R-:W-:Y:S01]  /*16280*/  USEL UR40, UR4, UR6, UP0 ;  /* 0x0000000604287287 */ /* 0x000fe20008000000 */
[----:B------:R-:W-:Y:S01]  /*16290*/  IMAD.U32 R0, RZ, RZ, UR7 ;  /* 0x00000007ff007e24 */ /* 0x000fe2000f8e00ff */
[----:B------:R-:W-:Y:S10]  /*162a0*/  @!P1 BRA `(.L_x_960) ;  /* 0x0000000000409947 */ /* 0x000ff40003800000 */
        /* <DEDUP_REMOVED lines=10> */
.L_x_961:
[----:B------:R-:W-:-:S11]  /*16350*/  UISETP.NE.AND UP0, UPT, UR5, 0x1, UPT ;  /* 0x000000010500788c */ /* 0x000fd6000bf05270 */
[----:B------:R-:W-:Y:S02]  /*16360*/  @UP0 ULDC.64 UR8, c[0x0][0x9e8] ;  /* 0x00027a0000080ab9 */ /* 0x000fe40000000a00 */
[----:B------:R-:W-:-:S04]  /*16370*/  UIMAD.WIDE.U32 UR6, UR12, UR8, URZ ;  /* 0x000000080c0672a5 */ /* 0x000fc8000f8e003f */
[----:B------:R-:W-:-:S12]  /*16380*/  @UP0 USHF.R.U32.HI UR12, URZ, UR9, UR7 ;  /* 0x000000093f0c0299 */ /* 0x000fd80008011607 */
.L_x_962:
[----:B------:R-:W-:-:S06]  /*16390*/  UIMAD UR5, UR12, UR5, URZ ;  /* 0x000000050c0572a4 */ /* 0x000fcc000f8e023f */
[----:B------:R-:W-:-:S07]  /*163a0*/  VIMNMX R0, R0, UR5, !PT ;  /* 0x0000000500007c48 */ /* 0x000fce000ffe0100 */
.L_x_960:
[----:B------:R-:W-:Y:S01]  /*163b0*/  IMAD.HI R0, R0, 0x66666667, RZ ;  /* 0x6666666700007827 */ /* 0x000fe200078e02ff */
[----:B------:R-:W-:Y:S04]  /*163c0*/  BSSY B7, `(.L_x_963) ;  /* 0x00002a6000077945 */ /* 0x000fe80003800000 */
[----:B------:R-:W-:-:S04]  /*163d0*/  SHF.R.U32.HI R3, RZ, 0x1f, R0 ;  /* 0x0000001fff037819 */ /* 0x000fc80000011600 */
[----:B------:R-:W-:-:S04]  /*163e0*/  LEA.HI.SX32 R3, R0, R3, 0x1a ;  /* 0x0000000300037211 */ /* 0x000fc800078fd2ff */
[----:B------:R-:W-:-:S04]  /*163f0*/  VIMNMX R26, RZ, R3, !PT ;  /* 0x00000003ff1a7248 */ /* 0x000fc80007fe0100 */
[----:B------:R-:W-:-:S13]  /*16400*/  ISETP.LT.AND P0, PT, R26, UR40, PT ;  /* 0x000000281a007c0c */ /* 0x000fda000bf01270 */
        /* <DEDUP_REMOVED lines=18> */
.L_x_964:
        /* <DEDUP_REMOVED lines=20> */
.L_x_967:
[----:B------:R-:W-:Y:S05]  /*16670*/  BSYNC B6 ;  /* 0x0000000000067941 */ /* 0x000fea0003800000 */
.L_x_966:
        /* <DEDUP_REMOVED lines=22> */
.L_x_969:
[----:B------:R-:W-:Y:S05]  /*167e0*/  BSYNC B6 ;  /* 0x0000000000067941 */ /* 0x000fea0003800000 */
.L_x_968:
        /* <DEDUP_REMOVED lines=20> */
.L_x_971:
[----:B------:R-:W-:Y:S05]  /*16930*/  BSYNC B6 ;  /* 0x0000000000067941 */ /* 0x000fea0003800000 */
.L_x_970:
        /* <DEDUP_REMOVED lines=19> */
.L_x_973:
[----:B------:R-:W-:Y:S05]  /*16a70*/  BSYNC B6 ;  /* 0x0000000000067941 */ /* 0x000fea0003800000 */
.L_x_972:
        /* <DEDUP_REMOVED lines=22> */
.L_x_1045:
        /* <DEDUP_REMOVED lines=10> */
.L_x_1048:
[----:B------:R-:W-:Y:S05]  /*16c80*/  @!P6 BRA `(.L_x_975) ;  /* 0x000000040030e947 */ /* 0x000fea0003800000 */
[----:B------:R-:W-:-:S04]  /*16c90*/  ISETP.NE.U32.AND P0, PT, R2, RZ, PT ;  /* 0x000000ff0200720c */ /* 0x000fc80003f05070 */
[----:B------:R-:W-:-:S13]  /*16ca0*/  ISETP.NE.AND.EX P0, PT, R3, RZ, PT, P0 ;  /* 0x000000ff0300720c */ /* 0x000fda0003f05300 */
[----:B------:R-:W-:Y:S05]  /*16cb0*/  @!P0 BRA `(.L_x_977) ;  /* 0x0000000000448947 */ /* 0x000fea0003800000 */
[----:B------:R-:W1:Y:S01]  /*16cc0*/  LDC R7, c[0x0][0x43c] ;  /* 0x00010f00ff077b82 */ /* 0x000e620000000800 */
[----:B------:R-:W-:Y:S01]  /*16cd0*/  ULDC.64 UR4, c[0x0][0x428] ;  /* 0x00010a0000047ab9 */ /* 0x000fe20000000a00 */
[----:B-1----:R-:W-:-:S13]  /*16ce0*/  ISETP.NE.AND P0, PT, R7, 0x1, PT ;  /* 0x000000010700780c */ /* 0x002fda0003f05270 */
[----:B------:R-:W1:Y:S02]  /*16cf0*/  @P0 LDC.64 R4, c[0x0][0x440] ;  /* 0x00011000ff040b82 */ /* 0x000e640000000a00 */
[----:B-1----:R-:W-:-:S04]  /*16d00*/  @P0 IMAD.HI.U32 R6, R0, R4, RZ ;  /* 0x0000000400060227 */ /* 0x002fc800078e00ff */
[----:B------:R-:W-:Y:S01]  /*16d10*/  IMAD.MOV.U32 R4, RZ, RZ, R0 ;  /* 0x000000ffff047224 */ /* 0x000fe200078e0000 */
[----:B------:R-:W-:Y:S01]  /*16d20*/  @P0 SHF.R.U32.HI R4, RZ, R5, R6 ;  /* 0x00000005ff040219 */ /* 0x000fe20000011606 */
[----:B------:R-:W-:-:S04]  /*16d30*/  IMAD R6, R25, UR4, RZ ;  /* 0x0000000419067c24 */ /* 0x000fc8000f8e02ff */
[----:B------:R-:W-:-:S04]  /*16d40*/  IMAD.MOV R5, RZ, RZ, -R4 ;  /* 0x000000ffff057224 */ /* 0x000fc800078e0a04 */
[----:B------:R-:W-:Y:S01]  /*16d50*/  IMAD R0, R7, R5, R0 ;  /* 0x0000000507007224 */ /* 0x000fe200078e0200 */
[----:B------:R-:W-:Y:S01]  /*16d60*/  SHF.R.S32.HI R5, RZ, 0x1f, R4 ;  /* 0x0000001fff057819 */ /* 0x000fe20000011404 */
[C---:B------:R-:W-:Y:S02]  /*16d70*/  IMAD R7, R23.reuse, UR5, R6 ;  /* 0x0000000517077c24 */ /* 0x040fe4000f8e0206 */
[----:B------:R-:W-:-:S04]  /*16d80*/  IMAD.WIDE.U32 R4, R23, UR4, R4 ;  /* 0x0000000417047c25 */ /* 0x000fc8000f8e0004 */
[----:B------:R-:W-:Y:S01]  /*16d90*/  IMAD.IADD R5, R5, 0x1, R7 ;  /* 0x0000000105057824 */ /* 0x000fe200078e0207 */
[----:B------:R-:W-:-:S04]  /*16da0*/  LEA R2, P0, R4, R2, 0x2 ;  /* 0x0000000204027211 */ /* 0x000fc800078010ff */
[----:B------:R-:W-:-:S05]  /*16db0*/  LEA.HI.X R3, R4, R3, R5, 0x2, P0 ;  /* 0x0000000304037211 */ /* 0x000fca00000f1405 */
[----:B------:R1:W5:Y:S04]  /*16dc0*/  LDG.E R17, desc[UR50][R2.64] ;  /* 0x0000003202117981 */ /* 0x000368000c1e1900 */
.L_x_977:
[----:B------:R-:W-:Y:S01]  /*16dd0*/  IMAD R5, R19, 0x8, R18 ;  /* 0x0000000813057824 */ /* 0x000fe200078e0212 */
[----:B-1----:R-:W-:Y:S01]  /*16de0*/  SHF.L.U32 R2, R22, 0x1f, RZ ;  /* 0x0000001f16027819 */ /* 0x002fe200000006ff */
[----:B------:R-:W1:Y:S03]  /*16df0*/  S2R R3, SR_TID.X ;  /* 0x0000000000037919 */ /* 0x000e660000002100 */
[----:B------:R-:W2:Y:S01]  /*16e00*/  SYNCS.PHASECHK.TRANS64.TRYWAIT P0, [R5+URZ+0x13280], R2 ;  /* 0x01328002050075a7 */ /* 0x000ea2000800017f */
[----:B-1----:R-:W-:-:S04]  /*16e10*/  LOP3.LUT R3, R3, 0x7f, RZ, 0xc0, !PT ;  /* 0x0000007f03037812 */ /* 0x002fc800078ec0ff */
[----:B------:R-:W-:Y:S01]  /*16e20*/  ISETP.NE.AND P1, PT, R3, RZ, PT ;  /* 0x000000ff0300720c */ /* 0x000fe20003f25270 */
[----:B--2---:R-:W-:-:S12]  /*16e30*/  @!P0 BRA `(.L_x_978) ;  /* 0x0000003400108947 */ /* 0x004fd80003800000 */
.L_x_1049:
        /* <DEDUP_REMOVED lines=8> */
.L_x_979:
[----:B------:R-:W-:Y:S01]  /*16ec0*/  IMAD R3, R19, 0x2800, R18 ;  /* 0x0000280013037824 */ /* 0x000fe200078e0212 */
[----:B------:R-:W-:Y:S01]  /*16ed0*/  R2UR UR33, R5 ;  /* 0x00000000052172ca */ /* 0x000fe200000e0000 */
[----:B------:R-:W-:Y:S01]  /*16ee0*/  IMAD R0, R0, 0xa0, R27 ;  /* 0x000000a000007824 */ /* 0x000fe200078e021b */
        /* <DEDUP_REMOVED lines=13> */
.L_x_1050:
        /* <DEDUP_REMOVED lines=8> */
.L_x_981:
        /* <DEDUP_REMOVED lines=17> */
.L_x_975:
[----:B------:R-:W-:Y:S05]  /*17150*/  WARPSYNC.ALL ;  /* 0x0000000000007948 */ /* 0x000fea0003800000 */
[----:B------:R-:W-:Y:S01]  /*17160*/  VIADD R0, R18, 0xb000 ;  /* 0x0000b00012007836 */ /* 0x000fe20000000000 */
[----:B------:R-:W-:Y:S01]  /*17170*/  USHF.R.S32.HI UR4, URZ, 0x1f, UR45 ;  /* 0x0000001f3f047899 */ /* 0x000fe2000801142d */
[----:B------:R-:W-:Y:S01]  /*17180*/  BAR.SYNC.DEFER_BLOCKING 0x8, 0x200 ;  /* 0x0208000000007b1d */ /* 0x000fe20000010000 */
[----:B------:R-:W-:Y:S02]  /*17190*/  USHF.R.S32.HI UR47, URZ, 0x1f, UR44 ;  /* 0x0000001f3f2f7899 */ /* 0x000fe4000801142c */
[----:B------:R-:W-:Y:S01]  /*171a0*/  LOP3.LUT P0, RZ, R0, 0x1bf, RZ, 0xc0, !PT ;  /* 0x000001bf00ff7812 */ /* 0x000fe2000780c0ff */
[----:B------:R-:W-:-:S02]  /*171b0*/  USHF.R.S32.HI UR37, URZ, 0x1f, UR36 ;  /* 0x0000001f3f257899 */ /* 0x000fc40008011424 */
        /* <DEDUP_REMOVED lines=28> */
.L_x_983:
[----:B------:R-:W-:Y:S05]  /*17380*/  BSYNC B6 ;  /* 0x0000000000067941 */ /* 0x000fea0003800000 */
.L_x_982:
[----:B------:R-:W3:Y:S01]  /*17390*/  LDL R10, [R1] ;  /* 0x00000000010a7983 */ /* 0x000ee20000100800 */
[----:B------:R-:W4:Y:S01]  /*173a0*/  LDC R7, c[0x0][0x448] ;  /* 0x00011200ff077b82 */ /* 0x000f220000000800 */
[----:B------:R-:W-:Y:S01]  /*173b0*/  ULDC.64 UR8, c[0x0][0x2d8] ;  /* 0x0000b60000087ab9 */ /* 0x000fe20000000a00 */
[----:B------:R-:W-:Y:S01]  /*173c0*/  UMOV UR4, UR52 ;  /* 0x0000003400047c82 */ /* 0x000fe20008000000 */
[----:B0-----:R-:W0:Y:S01]  /*173d0*/  S2R R20, SR_TID.X ;  /* 0x0000000000147919 */ /* 0x001e220000002100 */
[----:B------:R-:W-:Y:S01]  /*173e0*/  UIMAD UR6, UR37, UR8, URZ ;  /* 0x00000008250672a4 */ /* 0x000fe2000f8e023f */
[----:B------:R-:W-:Y:S02]  /*173f0*/  UMOV UR5, UR45 ;  /* 0x0000002d00057c82 */ /* 0x000fe40008000000 */
[----:B------:R-:W-:Y:S02]  /*17400*/  UIMAD.WIDE.U32 UR4, UR36, UR8, UR4 ;  /* 0x00000008240472a5 */ /* 0x000fe4000f8e0004 */
[----:B------:R-:W-:-:S03]  /*17410*/  UIMAD UR6, UR36, UR9, UR6 ;  /* 0x00000009240672a4 */ /* 0x000fc6000f8e0206 */
[----:B------:R-:W-:Y:S01]  /*17420*/  ULDC.64 UR8, c[0x0][0x2e0] ;  /* 0x0000b80000087ab9 */ /* 0x000fe20000000a00 */
[----:B------:R-:W-:Y:S02]  /*17430*/  UIADD3 UR5, UR5, UR6, URZ ;  /* 0x0000000605057290 */ /* 0x000fe4000fffe03f */
[----:B------:R-:W-:Y:S01]  /*17440*/  UIMAD UR6, UR47, UR8, URZ ;  /* 0x000000082f0672a4 */ /* 0x000fe2000f8e023f */
[----:B----4-:R-:W-:Y:S02]  /*17450*/  ISETP.NE.AND P1, PT, R7, 0x1, PT ;  /* 0x000000010700780c */ /* 0x010fe40003f25270 */
[----:B0-----:R-:W-:Y:S01]  /*17460*/  LOP3.LUT R20, R20, 0x7f, RZ, 0xc0, !PT ;  /* 0x0000007f14147812 */ /* 0x001fe200078ec0ff */
[----:B------:R-:W-:-:S10]  /*17470*/  UIMAD.WIDE.U32 UR4, UR46, UR8, UR4 ;  /* 0x000000082e0472a5 */ /* 0x000fd4000f8e0004 */
[----:B------:R-:W0:Y:S01]  /*17480*/  @P1 LDC R3, c[0x0][0x44c] ;  /* 0x00011300ff031b82 */ /* 0x000e220000000800 */
[----:B------:R-:W-:Y:S01]  /*17490*/  UIMAD UR6, UR46, UR9, UR6 ;  /* 0x000000092e0672a4 */ /* 0x000fe2000f8e0206 */
[----:B------:R-:W-:Y:S02]  /*174a0*/  SHF.R.U32.HI R21, RZ, 0x2, R20 ;  /* 0x00000002ff157819 */ /* 0x000fe40000011614 */
[----:B------:R-:W4:Y:S04]  /*174b0*/  S2R R20, SR_TID.X ;  /* 0x0000000000147919 */ /* 0x000f280000002100 */
[----:B-12---:R-:W1:Y:S01]  /*174c0*/  @P1 LDC R5, c[0x0][0x450] ;  /* 0x00011400ff051b82 */ /* 0x006e620000000800 */
[----:B------:R-:W-:Y:S01]  /*174d0*/  IMAD.U32 R4, RZ, RZ, UR4 ;  /* 0x00000004ff047e24 */ /* 0x000fe2000f8e00ff */
[----:B------:R-:W-:Y:S01]  /*174e0*/  ULDC.64 UR8, c[0x0][0x280] ;  /* 0x0000a00000087ab9 */ /* 0x000fe20000000a00 */
[----:B----4-:R-:W-:-:S05]  /*174f0*/  IMAD.SHL.U32 R20, R20, 0x20, RZ ;  /* 0x0000002014147824 */ /* 0x010fca00078e00ff */
[----:B------:R-:W-:Y:S01]  /*17500*/  LOP3.LUT R20, R21, 0x60, R20, 0xf8, !PT ;  /* 0x0000006015147812 */ /* 0x000fe200078ef814 */
[----:B------:R-:W-:Y:S01]  /*17510*/  UIADD3 UR6, UR5, UR6, URZ ;  /* 0x0000000605067290 */ /* 0x000fe2000fffe03f */
[----:B------:R-:W-:-:S03]  /*17520*/  IMAD.MOV.U32 R2, RZ, RZ, R4 ;  /* 0x000000ffff027224 */ /* 0x000fc600078e0004 */
[----:B---3--:R-:W-:Y:S02]  /*17530*/  IMAD.IADD R6, R20, 0x1, R10 ;  /* 0x0000000114067824 */ /* 0x008fe400078e020a */
[----:B------:R2:W5:Y:S02]  /*17540*/  LDL R20, [R1+0x4] ;  /* 0x0000040001147983 */ /* 0x0005640000100800 */
[----:B0-----:R-:W-:Y:S01]  /*17550*/  @P1 IMAD.HI.U32 R0, R6, R3, RZ ;  /* 0x0000000306001227 */ /* 0x001fe200078e00ff */
[----:B------:R-:W0:Y:S03]  /*17560*/  S2R R21, SR_TID.X ;  /* 0x0000000000157919 */ /* 0x000e260000002100 */
[----:B------:R-:W-:Y:S01]  /*17570*/  IMAD.MOV.U32 R8, RZ, RZ, R6 ;  /* 0x000000ffff087224 */ /* 0x000fe200078e0006 */
[----:B-1----:R-:W-:Y:S01]  /*17580*/  @P1 SHF.R.U32.HI R8, RZ, R5, R0 ;  /* 0x00000005ff081219 */ /* 0x002fe20000011600 */
[----:B------:R-:W-:Y:S01]  /*17590*/  IMAD.U32 R5, RZ, RZ, UR5 ;  /* 0x00000005ff057e24 */ /* 0x000fe2000f8e00ff */
[----:B------:R-:W-:Y:S01]  /*175a0*/  ULDC.64 UR4, c[0x0][0x2d0] ;  /* 0x0000b40000047ab9 */ /* 0x000fe20000000a00 */
[----:B------:R-:W-:Y:S01]  /*175b0*/  IMAD.U32 R3, RZ, RZ, UR6 ;  /* 0x00000006ff037e24 */ /* 0x000fe2000f8e00ff */
[----:B------:R-:W-:Y:S01]  /*175c0*/  SHF.R.S32.HI R0, RZ, 0x1f, R8 ;  /* 0x0000001fff007819 */ /* 0x000fe20000011408 */
[----:B------:R-:W-:Y:S01]  /*175d0*/  ULDC.64 UR6, c[0x0][0x2c8] ;  /* 0x0000b20000067ab9 */ /* 0x000fe20000000a00 */
[----:B------:R-:W-:-:S04]  /*175e0*/  IMAD.WIDE.U32 R4, R8, UR4, R2 ;  /* 0x0000000408047c25 */ /* 0x000fc8000f8e0002 */
[----:B------:R-:W-:Y:S02]  /*175f0*/  IMAD R9, R0, UR4, RZ ;  /* 0x0000000400097c24 */ /* 0x000fe4000f8e02ff */
[----:B------:R-:W-:Y:S02]  /*17600*/  IMAD.MOV R0, RZ, RZ, -R8 ;  /* 0x000000ffff007224 */ /* 0x000fe400078e0a08 */
[----:B------:R-:W-:Y:S02]  /*17610*/  IMAD R9, R8, UR5, R9 ;  /* 0x0000000508097c24 */ /* 0x000fe4000f8e0209 */
[----:B------:R-:W-:Y:S02]  /*17620*/  IMAD R0, R7, R0, R6 ;  /* 0x0000000007007224 */ /* 0x000fe400078e0206 */
[----:B------:R-:W-:-:S03]  /*17630*/  IMAD.IADD R5, R5, 0x1, R9 ;  /* 0x0000000105057824 */ /* 0x000fc600078e0209 */
[----:B------:R-:W-:Y:S01]  /*17640*/  SHF.R.S32.HI R8, RZ, 0x1f, R0 ;  /* 0x0000001fff087819 */ /* 0x000fe20000011400 */
[----:B------:R-:W-:-:S04]  /*17650*/  IMAD.WIDE.U32 R4, R0, UR6, R4 ;  /* 0x0000000600047c25 */ /* 0x000fc8000f8e0004 */
[----:B------:R-:W-:Y:S02]  /*17660*/  IMAD R8, R8, UR6, RZ ;  /* 0x0000000608087c24 */ /* 0x000fe4000f8e02ff */
[----:B0-----:R-:W-:Y:S02]  /*17670*/  IMAD.SHL.U32 R21, R21, 0x10, RZ ;  /* 0x0000001015157824 */ /* 0x001fe400078e00ff */
[----:B------:R-:W-:Y:S01]  /*17680*/  IMAD R9, R0, UR7, R8 ;  /* 0x0000000700097c24 */ /* 0x000fe2000f8e0208 */
[----:B------:R-:W-:Y:S01]  /*17690*/  IADD3 R0, P0, R4, UR8, RZ ;  /* 0x0000000804007c10 */ /* 0x000fe2000ff1e0ff */
[----:B------:R-:W-:Y:S01]  /*176a0*/  VIADD R8, R6, 0x80 ;  /* 0x0000008006087836 */ /* 0x000fe20000000000 */
[----:B------:R-:W-:Y:S02]  /*176b0*/  LOP3.LUT R21, R21, 0x30, RZ, 0xc0, !PT ;  /* 0x0000003015157812 */ /* 0x000fe400078ec0ff */
[----:B------:R-:W-:Y:S01]  /*176c0*/  IADD3.X R4, R5, UR9, R9, P0, !PT ;  /* 0x0000000905047c10 */ /* 0x000fe200087fe409 */
[----:B------:R-:W-:Y:S01]  /*176d0*/  IMAD.MOV.U32 R6, RZ, RZ, R8 ;  /* 0x000000ffff067224 */ /* 0x000fe200078e0008 */
[----:B------:R-:W0:Y:S08]  /*176e0*/  @P1 LDC R9, c[0x0][0x44c] ;  /* 0x00011300ff091b82 */ /* 0x000e300000000800 */
[----:B------:R-:W1:Y:S01]  /*176f0*/  @P1 LDC R5, c[0x0][0x450] ;  /* 0x00011400ff051b82 */ /* 0x000e620000000800 */
[----:B0-----:R-:W-:-:S05]  /*17700*/  @P1 IMAD.HI.U32 R9, R8, R9, RZ ;  /* 0x0000000908091227 */ /* 0x001fca00078e00ff */
[----:B-1----:R-:W-:-:S05]  /*17710*/  @P1 SHF.R.U32.HI R6, RZ, R5, R9 ;  /* 0x00000005ff061219 */ /* 0x002fca0000011609 */
[----:B------:R-:W-:Y:S02]  /*17720*/  IMAD.MOV R5, RZ, RZ, -R6 ;  /* 0x000000ffff057224 */ /* 0x000fe400078e0a06 */
[----:B------:R-:W-:-:S04]  /*17730*/  IMAD.WIDE.U32 R2, R6, UR4, R2 ;  /* 0x0000000406027c25 */ /* 0x000fc8000f8e0002 */
[----:B------:R-:W-:Y:S01]  /*17740*/  IMAD R5, R7, R5, R8 ;  /* 0x0000000507057224 */ /* 0x000fe200078e0208 */
[----:B------:R-:W-:-:S05]  /*17750*/  SHF.R.S32.HI R8, RZ, 0x1f, R6 ;  /* 0x0000001fff087819 */ /* 0x000fca0000011406 */
[----:B------:R-:W-:Y:S01]  /*17760*/  IMAD R8, R8, UR4, RZ ;  /* 0x0000000408087c24 */ /* 0x000fe2000f8e02ff */
[----:B------:R-:W-:-:S03]  /*17770*/  ULDC UR4, c[0x0][0x2b8] ;  /* 0x0000ae0000047ab9 */ /* 0x000fc60000000800 */
[----:B------:R-:W-:Y:S01]  /*17780*/  IMAD R9, R6, UR5, R8 ;  /* 0x0000000506097c24 */ /* 0x000fe2000f8e0208 */
[----:B------:R-:W-:-:S03]  /*17790*/  SHF.R.S32.HI R6, RZ, 0x1f, R5 ;  /* 0x0000001fff067819 */ /* 0x000fc60000011405 */
[----:B------:R-:W-:Y:S02]  /*177a0*/  IMAD.IADD R3, R3, 0x1, R9 ;  /* 0x0000000103037824 */ /* 0x000fe400078e0209 */
[----:B------:R-:W-:Y:S02]  /*177b0*/  IMAD R6, R6, UR6, RZ ;  /* 0x0000000606067c24 */ /* 0x000fe4000f8e02ff */
[----:B------:R-:W-:-:S04]  /*177c0*/  IMAD.WIDE.U32 R2, R5, UR6, R2 ;  /* 0x0000000605027c25 */ /* 0x000fc8000f8e0002 */
[----:B------:R-:W-:Y:S01]  /*177d0*/  IMAD R9, R5, UR7, R6 ;  /* 0x0000000705097c24 */ /* 0x000fe2000f8e0206 */
[----:B------:R-:W-:-:S04]  /*177e0*/  IADD3 R5, P0, R2, UR8, RZ ;  /* 0x0000000802057c10 */ /* 0x000fc8000ff1e0ff */
[----:B------:R-:W-:Y:S02]  /*177f0*/  IADD3.X R8, R3, UR9, R9, P0, !PT ;  /* 0x0000000903087c10 */ /* 0x000fe400087fe409 */
[----:B------:R-:W-:Y:S01]  /*17800*/  ISETP.GE.AND P0, PT, R21, UR4, PT ;  /* 0x0000000415007c0c */ /* 0x000fe2000bf06270 */
[----:B------:R-:W-:-:S03]  /*17810*/  UMOV UR4, 0xffffffff ;  /* 0xffffffff00047882 */ /* 0x000fc60000000000 */
[----:B--2---:R-:W-:Y:S09]  /*17820*/  BRA.DIV UR4, `(.L_x_984) ;  /* 0x0000002a04bc7947 */ /* 0x004ff2000b800000 */
[----:B------:R-:W2:Y:S01]  /*17830*/  LDL.LU R10, [R1] ;  /* 0x00000000010a7983 */ /* 0x000ea20000300800 */
[----:B------:R-:W0:Y:S03]  /*17840*/  S2R R2, SR_TID.X ;  /* 0x0000000000027919 */ /* 0x000e260000002100 */
[----:B------:R-:W1:Y:S01]  /*17850*/  SHFL.IDX PT, R3, R0, RZ, 0x1c1f ;  /* 0x001c1fff00037589 */ /* 0x000e6200000e0000 */
[----:B------:R-:W-:Y:S01]  /*17860*/  IMAD R7, R7, UR42, RZ ;  /* 0x0000002a07077c24 */ /* 0x000fe2000f8e02ff */
[----:B0-----:R-:W-:-:S04]  /*17870*/  LOP3.LUT R2, R2, 0x7f, RZ, 0xc0, !PT ;  /* 0x0000007f02027812 */ /* 0x001fc800078ec0ff */
[----:B------:R-:W-:Y:S02]  /*17880*/  SHF.R.U32.HI R9, RZ, 0x2, R2 ;  /* 0x00000002ff097819 */ /* 0x000fe40000011602 */
[----:B------:R-:W0:Y:S04]  /*17890*/  SHFL.IDX PT, R2, R4, RZ, 0x1c1f ;  /* 0x001c1fff04027589 */ /* 0x000e2800000e0000 */
[----:B------:R-:W3:Y:S01]  /*178a0*/  SHFL.IDX PT, R14, R0, 0x1, 0x1c1f ;  /* 0x003c1f00000e7f89 */ /* 0x000ee200000e0000 */
[----:B--2---:R-:W-:-:S05]  /*178b0*/  IMAD.IADD R6, R9, 0x1, R10 ;  /* 0x0000000109067824 */ /* 0x004fca00078e020a */
[----:B------:R-:W-:-:S13]  /*178c0*/  ISETP.GE.AND P1, PT, R6, R7, PT ;  /* 0x000000070600720c */ /* 0x000fda0003f26270 */
[----:B-1----:R-:W-:-:S05]  /*178d0*/  @!P1 IADD3 R9, P2, R21, R3, RZ ;  /* 0x0000000315099210 */ /* 0x002fca0007f5e0ff */
[----:B0-----:R-:W-:Y:S02]  /*178e0*/  @!P1 IMAD.X R3, RZ, RZ, R2, P2 ;  /* 0x000000ffff039224 */ /* 0x001fe400010e0602 */
[----:B------:R-:W-:Y:S02]  /*178f0*/  @!P1 IMAD.MOV.U32 R2, RZ, RZ, R9 ;  /* 0x000000ffff029224 */ /* 0x000fe400078e0009 */
[----:B------:R-:W-:-:S03]  /*17900*/  VIADD R10, R6, 0x20 ;  /* 0x00000020060a7836 */ /* 0x000fc60000000000 */
[----:B-----5:R0:W-:Y:S02]  /*17910*/  @!P1 LDGSTS.E.BYPASS.LTC128B.128 [R20+0xb000], desc[UR50][R2.64], !P0 ;  /* 0x0b00000002149fae */ /* 0x0201e4000c101d72 */
[----:B------:R-:W-:Y:S02]  /*17920*/  ISETP.GE.AND P1, PT, R10, R7, PT ;  /* 0x000000070a00720c */ /* 0x000fe40003f26270 */
[----:B0-----:R-:W0:Y:S11]  /*17930*/  SHFL.IDX PT, R2, R4, 0x1, 0x1c1f ;  /* 0x003c1f0004027f89 */ /* 0x001e3600000e0000 */
[----:B---3--:R-:W-:Y:S01]  /*17940*/  @!P1 IADD3 R14, P2, R21, R14, RZ ;  /* 0x0000000e150e9210 */ /* 0x008fe20007f5e0ff */
[----:B------:R-:W-:-:S04]  /*17950*/  VIADD R10, R6, 0x40 ;  /* 0x00000040060a7836 */ /* 0x000fc80000000000 */
[----:B0-----:R-:W-:Y:S02]  /*17960*/  @!P1 IMAD.X R3, RZ, RZ, R2, P2 ;  /* 0x000000ffff039224 */ /* 0x001fe400010e0602 */
[----:B------:R-:W-:Y:S02]  /*17970*/  @!P1 IMAD.MOV.U32 R2, RZ, RZ, R14 ;  /* 0x000000ffff029224 */ /* 0x000fe400078e000e */
[----:B------:R-:W0:Y:S04]  /*17980*/  SHFL.IDX PT, R14, R0, 0x2, 0x1c1f ;  /* 0x005c1f00000e7f89 */ /* 0x000e2800000e0000 */
[----:B------:R1:W-:Y:S01]  /*17990*/  @!P1 LDGSTS.E.BYPASS.LTC128B.128 [R20+0xb800], desc[UR50][R2.64], !P0 ;  /* 0x0b80000002149fae */ /* 0x0003e2000c101d72 */
[----:B------:R-:W-:-:S03]  /*179a0*/  ISETP.GE.AND P1, PT, R10, R7, PT ;  /* 0x000000070a00720c */ /* 0x000fc60003f26270 */
[----:B-1----:R-:W1:Y:S01]  /*179b0*/  SHFL.IDX PT, R2, R4, 0x2, 0x1c1f ;  /* 0x005c1f0004027f89 */ /* 0x002e6200000e0000 */
[----:B------:R-:W-:-:S03]  /*179c0*/  VIADD R10, R6, 0x80 ;  /* 0x00000080060a7836 */ /* 0x000fc60000000000 */
[----:B------:R-:W2:Y:S06]  /*179d0*/  SHFL.IDX PT, R9, R0, 0x3, 0x1c1f ;  /* 0x007c1f0000097f89 */ /* 0x000eac00000e0000 */
[----:B0-----:R-:W-:Y:S01]  /*179e0*/  @!P1 IADD3 R14, P2, R21, R14, RZ ;  /* 0x0000000e150e9210 */ /* 0x001fe20007f5e0ff */
[----:B------:R-:W0:Y:S04]  /*179f0*/  SHFL.IDX PT, R4, R4, 0x3, 0x1c1f ;  /* 0x007c1f0004047f89 */ /* 0x000e2800000e0000 */
[----:B-1----:R-:W-:Y:S01]  /*17a00*/  @!P1 IMAD.X R3, RZ, RZ, R2, P2 ;  /* 0x000000ffff039224 */ /* 0x002fe200010e0602 */
[----:B------:R-:W-:Y:S01]  /*17a10*/  ISETP.GE.AND P2, PT, R10, R7, PT ;  /* 0x000000070a00720c */ /* 0x000fe20003f46270 */
[----:B------:R-:W-:-:S02]  /*17a20*/  @!P1 IMAD.MOV.U32 R2, RZ, RZ, R14 ;  /* 0x000000ffff029224 */ /* 0x000fc400078e000e */
[----:B------:R-:W-:Y:S01]  /*17a30*/  VIADD R10, R6, 0x60 ;  /* 0x00000060060a7836 */ /* 0x000fe20000000000 */
[----:B------:R-:W1:Y:S04]  /*17a40*/  SHFL.IDX PT, R14, R5, RZ, 0x1c1f ;  /* 0x001c1fff050e7589 */ /* 0x000e6800000e0000 */
[----:B------:R2:W-:Y:S01]  /*17a50*/  @!P1 LDGSTS.E.BYPASS.LTC128B.128 [R20+0xc000], desc[UR50][R2.64], !P0 ;  /* 0x0c00000002149fae */ /* 0x0005e2000c101d72 */
[----:B------:R-:W-:-:S03]  /*17a60*/  ISETP.GE.AND P1, PT, R10, R7, PT ;  /* 0x000000070a00720c */ /* 0x000fc60003f26270 */
[----:B------:R-:W3:Y:S10]  /*17a70*/  SHFL.IDX PT, R0, R8, RZ, 0x1c1f ;  /* 0x001c1fff08007589 */ /* 0x000ef400000e0000 */
[----:B--2---:R-:W-:-:S05]  /*17a80*/  @!P1 IADD3 R2, P3, R21, R9, RZ ;  /* 0x0000000915029210 */ /* 0x004fca0007f7e0ff */
[----:B0-----:R-:W-:-:S05]  /*17a90*/  @!P1 IMAD.X R3, RZ, RZ, R4, P3 ;  /* 0x000000ffff039224 */ /* 0x001fca00018e0604 */
[----:B------:R1:W-:Y:S02]  /*17aa0*/  @!P1 LDGSTS.E.BYPASS.LTC128B.128 [R20+0xc800], desc[UR50][R2.64], !P0 ;  /* 0x0c80000002149fae */ /* 0x0003e4000c101d72 */
[----:B-1----:R-:W-:-:S05]  /*17ab0*/  @!P2 IADD3 R2, P1, R21, R14, RZ ;  /* 0x0000000e1502a210 */ /* 0x002fca0007f3e0ff */
[----:B---3--:R-:W-:Y:S01]  /*17ac0*/  @!P2 IMAD.X R3, RZ, RZ, R0, P1 ;  /* 0x000000ffff03a224 */ /* 0x008fe200008e0600 */
[----:B------:R-:W0:Y:S04]  /*17ad0*/  SHFL.IDX PT, R8, R8, 0x1, 0x1c1f ;  /* 0x003c1f0008087f89 */ /* 0x000e2800000e0000 */
[----:B------:R1:W-:Y:S04]  /*17ae0*/  @!P2 LDGSTS.E.BYPASS.LTC128B.128 [R20+0xd000], desc[UR50][R2.64], !P0 ;  /* 0x0d0000000214afae */ /* 0x0003e8000c101d72 */
[----:B------:R1:W2:Y:S02]  /*17af0*/  SHFL.IDX PT, R14, R5, 0x1, 0x1c1f ;  /* 0x003c1f00050e7f89 */ /* 0x0002a400000e0000 */
.L_x_1063:
[----:B------:R-:W-:-:S05]  /*17b00*/  VIADD R6, R6, 0xa0 ;  /* 0x000000a006067836 */ /* 0x000fca0000000000 */
[----:B------:R-:W-:-:S13]  /*17b10*/  ISETP.GE.AND P1, PT, R6, R7, PT ;  /* 0x000000070600720c */ /* 0x000fda0003f26270 */
[----:B-12---:R-:W-:-:S05]  /*17b20*/  @!P1 IADD3 R2, P2, R21, R14, RZ ;  /* 0x0000000e15029210 */ /* 0x006fca0007f5e0ff */
[----:B0-----:R-:W-:-:S05]  /*17b30*/  @!P1 IMAD.X R3, RZ, RZ, R8, P2 ;  /* 0x000000ffff039224 */ /* 0x001fca00010e0608 */
[----:B------:R-:W-:Y:S01]  /*17b40*/  @!PT LDS RZ, [RZ] ;  /* 0x00000000fffff984 */ /* 0x000fe20000000800 */
[----:B------:R-:W-:Y:S01]  /*17b50*/  @!PT LDS RZ, [RZ] ;  /* 0x00000000fffff984 */ /* 0x000fe20000000800 */
[----:B------:R-:W-:Y:S01]  /*17b60*/  @!PT LDS RZ, [RZ] ;  /* 0x00000000fffff984 */ /* 0x000fe20000000800 */
[----:B------:R0:W-:Y:S01]  /*17b70*/  @!P1 LDGSTS.E.BYPASS.LTC128B.128 [R20+0xd800], desc[UR50][R2.64], !P0 ;  /* 0x0d80000002149fae */ /* 0x0001e2000c101d72 */
[----:B------:R-:W-:Y:S01]  /*17b80*/  PLOP3.LUT P0, PT, PT, PT, PT, 0x80, 0x0 ;  /* 0x000000000000781c */ /* 0x000fe20003f0f070 */
[----:B------:R-:W-:-:S12]  /*17b90*/  NOP ;  /* 0x0000000000007918 */ /* 0x000fd80000000000 */
.L_x_985:
        /* <DEDUP_REMOVED lines=18> */
.L_x_1064:
[----:B------:R-:W-:Y:S05]  /*17cc0*/  BSYNC B0 ;  /* 0x0000000000007941 */ /* 0x000fea0003800000 */
.L_x_986:
[----:B------:R-:W-:-:S06]  /*17cd0*/  UIADD3 UR4, UR40, -0x2, URZ ;  /* 0xfffffffe28047890 */ /* 0x000fcc000fffe03f */
[----:B------:R-:W-:-:S13]  /*17ce0*/  ISETP.LE.AND P0, PT, R26, UR4, PT ;  /* 0x000000041a007c0c */ /* 0x000fda000bf03270 */
[----:B------:R-:W-:Y:S05]  /*17cf0*/  @!P0 BRA `(.L_x_988) ;  /* 0x0000000800e08947 */ /* 0x000fea0003800000 */
[----:B------:R-:W-:Y:S02]  /*17d00*/  IMAD.MOV.U32 R7, RZ, RZ, R19 ;  /* 0x000000ffff077224 */ /* 0x000fe400078e0013 */
[----:B------:R-:W-:Y:S02]  /*17d10*/  IMAD.MOV.U32 R6, RZ, RZ, R22 ;  /* 0x000000ffff067224 */ /* 0x000fe400078e0016 */
[----:B------:R-:W-:-:S07]  /*17d20*/  IMAD.U32 R0, RZ, RZ, UR4 ;  /* 0x00000004ff007e24 */ /* 0x000fce000f8e00ff */
.L_x_1008:
[----:B------:R-:W-:Y:S01]  /*17d30*/  LOP3.LUT P1, RZ, R16, 0x1, RZ, 0xc0, !PT ;  /* 0x0000000110ff7812 */ /* 0x000fe2000782c0ff */
[----:B------:R-:W-:Y:S01]  /*17d40*/  VIADD R19, R7, 0x1 ;  /* 0x0000000107137836 */ /* 0x000fe20000000000 */
[----:B------:R-:W-:Y:S05]  /*17d50*/  YIELD ;  /* 0x0000000000007946 */ /* 0x000fea0003800000 */
[----:B------:R-:W-:Y:S01]  /*17d60*/  ISETP.NE.AND P0, PT, R19, 0x2, PT ;  /* 0x000000021300780c */ /* 0x000fe20003f05270 */
[----:B------:R-:W-:Y:S03]  /*17d70*/  BSSY B0, `(.L_x_989) ;  /* 0x0000065000007945 */ /* 0x000fe60003800000 */
[----:B0-----:R-:W-:-:S02]  /*17d80*/  SEL R3, RZ, 0x1, P0 ;  /* 0x00000001ff037807 */ /* 0x001fc40000000000 */
[----:B------:R-:W-:Y:S02]  /*17d90*/  SEL R19, R19, RZ, P0 ;  /* 0x000000ff13137207 */ /* 0x000fe40000000000 */
[----:B------:R-:W-:Y:S01]  /*17da0*/  LOP3.LUT R22, R6, R3, RZ, 0x3c, !PT ;  /* 0x0000000306167212 */ /* 0x000fe200078e3cff */
[----:B------:R-:W-:Y:S06]  /*17db0*/  @!P1 BRA `(.L_x_990) ;  /* 0x0000000400809947 */ /* 0x000fec0003800000 */
        /* <DEDUP_REMOVED lines=13> */
[--C-:B------:R-:W-:Y:S01]  /*17e90*/  SHF.R.S32.HI R3, RZ, 0x1f, R2.reuse ;  /* 0x0000001fff037819 */ /* 0x100fe20000011402 */
[----:B------:R-:W-:Y:S02]  /*17ea0*/  IMAD.MOV R8, RZ, RZ, -R2 ;  /* 0x000000ffff087224 */ /* 0x000fe400078e0a02 */
[C---:B------:R-:W-:Y:S02]  /*17eb0*/  IMAD R9, R23.reuse, UR7, R4 ;  /* 0x0000000717097c24 */ /* 0x040fe4000f8e0204 */
[----:B------:R-:W-:-:S04]  /*17ec0*/  IMAD.WIDE.U32 R2, R23, UR6, R2 ;  /* 0x0000000617027c25 */ /* 0x000fc8000f8e0002 */
[----:B------:R-:W-:Y:S01]  /*17ed0*/  IMAD.IADD R9, R9, 0x1, R3 ;  /* 0x0000000109097824 */ /* 0x000fe200078e0203 */
[----:B------:R-:W-:Y:S01]  /*17ee0*/  LEA R4, P0, R2, UR4, 0x2 ;  /* 0x0000000402047c11 */ /* 0x000fe2000f8010ff */
[----:B------:R-:W-:-:S03]  /*17ef0*/  IMAD R8, R5, R8, R0 ;  /* 0x0000000805087224 */ /* 0x000fc600078e0200 */
[----:B------:R-:W-:-:S05]  /*17f00*/  LEA.HI.X R5, R2, UR5, R9, 0x2, P0 ;  /* 0x0000000502057c11 */ /* 0x000fca00080f1409 */
[----:B------:R0:W5:Y:S04]  /*17f10*/  LDG.E R17, desc[UR50][R4.64] ;  /* 0x0000003204117981 */ /* 0x000168000c1e1900 */
.L_x_991:
[----:B0-----:R-:W-:Y:S01]  /*17f20*/  IMAD R4, R19, 0x8, R18 ;  /* 0x0000000813047824 */ /* 0x001fe200078e0212 */
[----:B------:R-:W-:Y:S01]  /*17f30*/  SHF.L.U32 R2, R22, 0x1f, RZ ;  /* 0x0000001f16027819 */ /* 0x000fe200000006ff */
[----:B------:R-:W0:Y:S01]  /*17f40*/  S2R R3, SR_TID.X ;  /* 0x0000000000037919 */ /* 0x000e220000002100 */
[----:B------:R-:W-:Y:S02]  /*17f50*/  BSSY B1, `(.L_x_992) ;  /* 0x0000005000017945 */ /* 0x000fe40003800000 */
[----:B------:R-:W1:Y:S01]  /*17f60*/  SYNCS.PHASECHK.TRANS64.TRYWAIT P0, [R4+URZ+0x13280], R2 ;  /* 0x01328002040075a7 */ /* 0x000e62000800017f */
[----:B0-----:R-:W-:-:S04]  /*17f70*/  LOP3.LUT R3, R3, 0x7f, RZ, 0xc0, !PT ;  /* 0x0000007f03037812 */ /* 0x001fc800078ec0ff */
[----:B------:R-:W-:Y:S01]  /*17f80*/  ISETP.NE.AND P1, PT, R3, RZ, PT ;  /* 0x000000ff0300720c */ /* 0x000fe20003f25270 */
[----:B-1----:R-:W-:-:S12]  /*17f90*/  @!P0 BRA `(.L_x_993) ;  /* 0x0000002800b88947 */ /* 0x002fd80003800000 */
.L_x_1065:
[----:B------:R-:W-:Y:S05]  /*17fa0*/  BSYNC B1 ;  /* 0x0000000000017941 */ /* 0x000fea0003800000 */
.L_x_992:
        /* <DEDUP_REMOVED lines=9> */
.L_x_995:
[----:B------:R-:W-:Y:S05]  /*18040*/  BSYNC B1 ;  /* 0x0000000000017941 */ /* 0x000fea0003800000 */
.L_x_994:
[----:B------:R-:W-:Y:S01]  /*18050*/  IMAD.MOV.U32 R5, RZ, RZ, RZ ;  /* 0x000000ffff057224 */ /* 0x000fe200078e00ff */
[----:B------:R-:W-:Y:S01]  /*18060*/  UIADD3 UR4, UP0, UR48, 0x470, URZ ;  /* 0x0000047030047890 */ /* 0x000fe2000ff1e03f */
[----:B------:R-:W-:Y:S01]  /*18070*/  IMAD R9, R19, 0x2800, R18 ;  /* 0x0000280013097824 */ /* 0x000fe200078e0212 */
[----:B------:R-:W-:Y:S01]  /*18080*/  PLOP3.LUT P0, PT, PT, PT, PT, 0x80, 0x0 ;  /* 0x000000000000781c */ /* 0x000fe20003f0f070 */
[----:B------:R-:W-:Y:S01]  /*18090*/  IMAD R8, R8, 0xa0, R27 ;  /* 0x000000a008087824 */ /* 0x000fe200078e021b */
[----:B------:R-:W-:Y:S01]  /*180a0*/  R2UR UR10, R5 ;  /* 0x00000000050a72ca */ /* 0x000fe200000e0000 */
[----:B------:R-:W-:Y:S01]  /*180b0*/  VIADD R3, R4, 0x13270 ;  /* 0x0001327004037836 */ /* 0x000fe20000000000 */
[----:B------:R-:W-:Y:S01]  /*180c0*/  UIADD3.X UR5, URZ, UR49, URZ, UP0, !UPT ;  /* 0x000000313f057290 */ /* 0x000fe200087fe43f */
[----:B------:R-:W-:Y:S01]  /*180d0*/  VIADD R10, R9, 0x6000 ;  /* 0x00006000090a7836 */ /* 0x000fe20000000000 */
[----:B------:R-:W-:Y:S01]  /*180e0*/  UMOV UR6, 0x0 ;  /* 0x0000000000067882 */ /* 0x000fe20000000000 */
[----:B------:R-:W-:-:S10]  /*180f0*/  UMOV UR7, 0x14f00000 ;  /* 0x14f0000000077882 */ /* 0x000fd40000000000 */
.L_x_996:
        /* <DEDUP_REMOVED lines=13> */
.L_x_1066:
[----:B------:R-:W-:Y:S05]  /*181d0*/  BSYNC B1 ;  /* 0x0000000000017941 */ /* 0x000fea0003800000 */
.L_x_997:
[----:B------:R-:W-:Y:S01]  /*181e0*/  BSSY B1, `(.L_x_999) ;  /* 0x000000b000017945 */ /* 0x000fe20003800000 */
[----:B01----:R-:W-:Y:S02]  /*181f0*/  IMAD.MOV.U32 R2, RZ, RZ, 0x0 ;  /* 0x00000000ff027424 */ /* 0x003fe400078e00ff */
[----:B------:R-:W-:Y:S01]  /*18200*/  IMAD.MOV.U32 R3, RZ, RZ, 0x14f00000 ;  /* 0x14f00000ff037424 */ /* 0x000fe200078e00ff */
        /* <DEDUP_REMOVED lines=8> */
.L_x_1000:
[----:B------:R-:W-:Y:S05]  /*18290*/  BSYNC B1 ;  /* 0x0000000000017941 */ /* 0x000fea0003800000 */
.L_x_999:
        /* <DEDUP_REMOVED lines=8> */
.L_x_1001:
        /* <DEDUP_REMOVED lines=9> */
[----:B0-----:R-:W-:Y:S05]  /*183b0*/  @P0 BRA.U.ANY `(.L_x_1001) ;  /* 0xfffffffd00d80947 */ /* 0x001fea000393ffff */
.L_x_990:
[----:B------:R-:W-:Y:S05]  /*183c0*/  BSYNC B0 ;  /* 0x0000000000007941 */ /* 0x000fea0003800000 */
.L_x_989:
[----:B------:R-:W-:-:S06]  /*183d0*/  UISETP.NE.AND UP0, UPT, UR39, 0x3, UPT ;  /* 0x000000032700788c */ /* 0x000fcc000bf05270 */
[----:B------:R-:W-:-:S13]  /*183e0*/  PLOP3.LUT P0, PT, PT, PT, UP0, 0x80, 0x0 ;  /* 0x000000000000781c */ /* 0x000fda0003f0f008 */
[----:B------:R-:W-:Y:S05]  /*183f0*/  @!P0 BRA `(.L_x_1002) ;  /* 0x0000000000048947 */ /* 0x000fea0003800000 */
[----:B------:R-:W-:Y:S01]  /*18400*/  BPT.TRAP 0x1 ;  /* 0x000000040000795c */ /* 0x000fe20000300000 */
.L_x_1002:
[----:B------:R-:W-:Y:S01]  /*18410*/  LOP3.LUT R2, R6, 0x1, RZ, 0x3c, !PT ;  /* 0x0000000106027812 */ /* 0x000fe200078e3cff */
[----:B------:R-:W-:Y:S01]  /*18420*/  IMAD R3, R7, 0x8, R18 ;  /* 0x0000000807037824 */ /* 0x000fe200078e0212 */
[----:B------:R-:W-:Y:S01]  /*18430*/  BSSY B0, `(.L_x_1003) ;  /* 0x0000006000007945 */ /* 0x000fe20003800000 */
[----:B------:R-:W-:Y:S01]  /*18440*/  IMAD.U32 R4, RZ, RZ, UR43 ;  /* 0x0000002bff047e24 */ /* 0x000fe2000f8e00ff */
[----:B------:R-:W-:-:S04]  /*18450*/  SHF.L.U32 R2, R2, 0x1f, RZ ;  /* 0x0000001f02027819 */ /* 0x000fc800000006ff */
[----:B------:R-:W0:Y:S01]  /*18460*/  SYNCS.PHASECHK.TRANS64.TRYWAIT P0, [R3+URZ+0x13270], R2 ;  /* 0x01327002030075a7 */ /* 0x000e22000800017f */
[----:B------:R-:W-:Y:S01]  /*18470*/  ISETP.NE.AND P1, PT, R4, 0x3, PT ;  /* 0x000000030400780c */ /* 0x000fe20003f25270 */
[----:B0-----:R-:W-:-:S12]  /*18480*/  @!P0 BRA `(.L_x_1004) ;  /* 0x0000002400a48947 */ /* 0x001fd80003800000 */
.L_x_1067:
[----:B------:R-:W-:Y:S05]  /*18490*/  BSYNC B0 ;  /* 0x0000000000007941 */ /* 0x000fea0003800000 */
.L_x_1003:
[----:B------:R-:W-:Y:S05]  /*184a0*/  @!P1 BRA `(.L_x_1005) ;  /* 0x0000000000049947 */ /* 0x000fea0003800000 */
[----:B------:R-:W-:Y:S01]  /*184b0*/  BPT.TRAP 0x1 ;  /* 0x000000040000795c */ /* 0x000fe20000300000 */
.L_x_1005:
[----:B0-----:R-:W-:Y:S01]  /*184c0*/  SHF.L.U32 R2, R6, 0x1f, RZ ;  /* 0x0000001f06027819 */ /* 0x001fe200000006ff */
[----:B------:R-:W-:-:S03]  /*184d0*/  IMAD R10, R7, 0x2800, RZ ;  /* 0x00002800070a7824 */ /* 0x000fc600078e02ff */
[----:B------:R-:W0:Y:S02]  /*184e0*/  SYNCS.PHASECHK.TRANS64.TRYWAIT P0, [R3+URZ+0x13260], R2 ;  /* 0x01326002030075a7 */ /* 0x000e24000800017f */
[----:B0-----:R-:W-:Y:S05]  /*184f0*/  @!P0 BRA `(.L_x_1006) ;  /* 0x00000024009c8947 */ /* 0x001fea0003800000 */
.L_x_1068:
[----:B------:R-:W-:Y:S01]  /*18500*/  LOP3.LUT R5, R10, R29, RZ, 0xfc, !PT ;  /* 0x0000001d0a057212 */ /* 0x000fe200078efcff */
[----:B------:R-:W-:Y:S05]  /*18510*/  WARPSYNC.ALL ;  /* 0x0000000000007948 */ /* 0x000fea0003800000 */
[----:B0-----:R-:W-:Y:S01]  /*18520*/  IMAD.IADD R2, R18, 0x1, R5 ;  /* 0x0000000112027824 */ /* 0x001fe200078e0205 */
        /* <DEDUP_REMOVED lines=40> */
.L_x_1007:
        /* <DEDUP_REMOVED lines=10> */
[C---:B------:R-:W-:Y:S01]  /*18850*/  ISETP.GT.AND P0, PT, R0.reuse, R26, PT ;  /* 0x0000001a0000720c */ /* 0x040fe20003f04270 */
[----:B------:R-:W-:-:S12]  /*18860*/  VIADD R0, R0, 0xffffffff ;  /* 0xffffffff00007836 */ /* 0x000fd80000000000 */
[----:B-1----:R-:W-:Y:S05]  /*18870*/  @P0 BRA `(.L_x_1008) ;  /* 0xfffffff4002c0947 */ /* 0x002fea000383ffff */
.L_x_988:
        /* <DEDUP_REMOVED lines=17> */
.L_x_1010:
[----:B------:R-:W-:Y:S05]  /*18990*/  BSYNC B0 ;  /* 0x0000000000007941 */ /* 0x000fea0003800000 */
.L_x_1009:
[----:B------:R-:W-:-:S06]  /*189a0*/  UISETP.NE.AND UP0, UPT, UR39, 0x3, UPT ;  /* 0x000000032700788c */ /* 0x000fcc000bf05270 */
[----:B------:R-:W-:-:S13]  /*189b0*/  PLOP3.LUT P1, PT, PT, PT, UP0, 0x80, 0x0 ;  /* 0x000000000000781c */ /* 0x000fda0003f2f008 */
[----:B------:R-:W-:Y:S05]  /*189c0*/  @!P1 BRA `(.L_x_1011) ;  /* 0x0000000000049947 */ /* 0x000fea0003800000 */
[----:B------:R-:W-:Y:S01]  /*189d0*/  BPT.TRAP 0x1 ;  /* 0x000000040000795c */ /* 0x000fe20000300000 */
.L_x_1011:
        /* <DEDUP_REMOVED lines=8> */
.L_x_1069:
[----:B------:R-:W-:Y:S05]  /*18a60*/  BSYNC B0 ;  /* 0x0000000000007941 */ /* 0x000fea0003800000 */
.L_x_1012:
[----:B------:R-:W-:Y:S05]  /*18a70*/  @!P2 BRA `(.L_x_1014) ;  /* 0x000000000004a947 */ /* 0x000fea0003800000 */
[----:B------:R-:W-:Y:S01]  /*18a80*/  BPT.TRAP 0x1 ;  /* 0x000000040000795c */ /* 0x000fe20000300000 */
.L_x_1014:
[----:B------:R-:W-:Y:S01]  /*18a90*/  SHF.L.U32 R5, R22, 0x1f, RZ ;  /* 0x0000001f16057819 */ /* 0x000fe200000006ff */
[----:B0-----:R-:W-:-:S03]  /*18aa0*/  IMAD R3, R19, 0x2800, RZ ;  /* 0x0000280013037824 */ /* 0x001fc600078e02ff */
[----:B------:R-:W0:Y:S02]  /*18ab0*/  SYNCS.PHASECHK.TRANS64.TRYWAIT P1, [R2+URZ+0x13260], R5 ;  /* 0x01326005020075a7 */ /* 0x000e24000802017f */
[----:B0-----:R-:W-:Y:S05]  /*18ac0*/  @!P1 BRA `(.L_x_1015) ;  /* 0x0000002000509947 */ /* 0x001fea0003800000 */
.L_x_1070:
        /* <DEDUP_REMOVED lines=43> */
.L_x_1016:
[----:B-1----:R1:W-:Y:S01]  /*18d80*/  SYNCS.ARRIVE.TRANS64.A1T0 RZ, [R2+URZ+0x13250], RZ ;  /* 0x013250ff02ff79a7 */ /* 0x0023e2000810003f */
[----:B------:R-:W-:Y:S02]  /*18d90*/  @!P0 VIADD R0, R2, 0x13280 ;  /* 0x0001328002008836 */ /* 0x000fe40000000000 */
[----:B------:R-:W-:-:S03]  /*18da0*/  VIADD R19, R19, 0x1 ;  /* 0x0000000113137836 */ /* 0x000fc60000000000 */
[----:B------:R-:W-:Y:S01]  /*18db0*/  @!P0 PRMT R0, RZ, 0x654, R0 ;  /* 0x00000654ff008816 */ /* 0x000fe20000000000 */
[----:B------:R-:W-:Y:S06]  /*18dc0*/  BAR.SYNC.DEFER_BLOCKING 0x2, 0x80 ;  /* 0x0082000000007b1d */ /* 0x000fec0000010000 */
[----:B------:R1:W-:Y:S01]  /*18dd0*/  @!P0 SYNCS.ARRIVE.TRANS64.RED.A1T0 RZ, [R0+URZ], RZ ;  /* 0x000000ff00ff89a7 */ /* 0x0003e2000810043f */
[----:B------:R-:W-:-:S04]  /*18de0*/  ISETP.NE.AND P0, PT, R19, 0x2, PT ;  /* 0x000000021300780c */ /* 0x000fc80003f05270 */
[----:B0-----:R-:W-:Y:S02]  /*18df0*/  SEL R3, RZ, 0x1, P0 ;  /* 0x00000001ff037807 */ /* 0x001fe40000000000 */
[----:B------:R-:W-:Y:S02]  /*18e00*/  SEL R19, R19, RZ, P0 ;  /* 0x000000ff13137207 */ /* 0x000fe40000000000 */
[----:B-1----:R-:W-:-:S07]  /*18e10*/  LOP3.LUT R22, R22, R3, RZ, 0x3c, !PT ;  /* 0x0000000316167212 */ /* 0x002fce00078e3cff */
.L_x_965:
[----:B------:R-:W-:Y:S05]  /*18e20*/  BSYNC B7 ;  /* 0x0000000000077941 */ /* 0x000fea0003800000 */
.L_x_963:
[----:B------:R-:W-:-:S13]  /*18e30*/  LOP3.LUT P0, RZ, R16, 0x2, RZ, 0xc0, !PT ;  /* 0x0000000210ff7812 */ /* 0x000fda000780c0ff */
[----:B------:R-:W-:Y:S05]  /*18e40*/  @!P0 BRA `(.L_x_1017) ;  /* 0x0000000000288947 */ /* 0x000fea0003800000 */
[----:B------:R-:W0:Y:S08]  /*18e50*/  S2UR UR5, SR_CgaCtaId ;  /* 0x00000000000579c3 */ /* 0x000e300000008800 */
[----:B------:R-:W-:Y:S06]  /*18e60*/  BAR.SYNC.DEFER_BLOCKING 0x5, 0x200 ;  /* 0x0148000000007b1d */ /* 0x000fec0000010000 */
[----:B------:R-:W-:-:S02]  /*18e70*/  UMOV UR4, 0x400 ;  /* 0x0000040000047882 */ /* 0x000fc40000000000 */
[----:B0-----:R-:W-:-:S06]  /*18e80*/  ULEA UR4, UR5, UR4, 0x18 ;  /* 0x0000000405047291 */ /* 0x001fcc000f8ec03f */
[----:B------:R-:W-:-:S05]  /*18e90*/  IMAD.U32 R18, RZ, RZ, UR4 ;  /* 0x00000004ff127e24 */ /* 0x000fca000f8e00ff */
[----:B------:R-:W0:Y:S02]  /*18ea0*/  LDS.128 R24, [R18+0x132d0] ;  /* 0x0132d00012187984 */ /* 0x000e240000000c00 */
[----:B0-----:R-:W-:Y:S02]  /*18eb0*/  R2UR UR44, R27 ;  /* 0x000000001b2c72ca */ /* 0x001fe400000e0000 */
[----:B------:R-:W-:Y:S01]  /*18ec0*/  R2UR UR36, R26 ;  /* 0x000000001a2472ca */ /* 0x000fe200000e0000 */
[----:B------:R-:W-:Y:S06]  /*18ed0*/  BAR.ARV 0x4, 0x200 ;  /* 0x0108000000007b1d */ /* 0x000fec0000002000 */
[----:B------:R-:W-:Y:S08]  /*18ee0*/  BRA `(.L_x_1018) ;  /* 0x0000000800bc7947 */ /* 0x000ff00003800000 */
.L_x_1017:
[----:B------:R-:W0:Y:S01]  /*18ef0*/  S2R R6, SR_TID.X ;  /* 0x0000000000067919 */ /* 0x000e220000002100 */
[----:B------:R-:W-:Y:S01]  /*18f00*/  ULDC UR4, c[0x0][0xc3c] ;  /* 0x00030f0000047ab9 */ /* 0x000fe20000000800 */
[----:B------:R-:W-:Y:S01]  /*18f10*/  IMAD.MOV.U32 R25, RZ, RZ, RZ ;  /* 0x000000ffff197224 */ /* 0x000fe200078e00ff */
[----:B0-----:R-:W-:-:S04]  /*18f20*/  LOP3.LUT R6, R6, 0x1f, RZ, 0xc0, !PT ;  /* 0x0000001f06067812 */ /* 0x001fc800078ec0ff */
[C---:B------:R-:W-:Y:S01]  /*18f30*/  ISETP.NE.AND P0, PT, R6.reuse, 0x1f, PT ;  /* 0x0000001f0600780c */ /* 0x040fe20003f05270 */
[----:B------:R-:W-:-:S05]  /*18f40*/  VIADD R5, R6, UR44 ;  /* 0x0000002c06057c36 */ /* 0x000fca0008000000 */
        /* <DEDUP_REMOVED lines=19> */
[----:B------:R-:W-:Y:S04]  /*19080*/  SHFL.IDX PT, R5, R24, RZ, 0x1f ;  /* 0x00001fff18057589 */ /* 0x000fe800000e0000 */
[----:B------:R-:W0:Y:S02]  /*19090*/  SHFL.UP PT, R2, R4, 0x8, RZ ;  /* 0x0500000004027989 */ /* 0x000e2400000e00ff */
[----:B0-----:R-:W-:Y:S02]  /*190a0*/  SEL R3, R2, RZ, P4 ;  /* 0x000000ff02037207 */ /* 0x001fe40002000000 */
[----:B------:R-:W-:Y:S03]  /*190b0*/  SHFL.IDX PT, R2, R24, 0x1, 0x1f ;  /* 0x00201f0018027f89 */ /* 0x000fe600000e0000 */
        /* <DEDUP_REMOVED lines=10> */
.L_x_1023:
[----:B------:R-:W-:-:S04]  /*19160*/  UIADD3 UR44, UR44, 0x1f, URZ ;  /* 0x0000001f2c2c7890 */ /* 0x000fc8000fffe03f */
[----:B------:R-:W-:-:S06]  /*19170*/  UISETP.GE.AND UP0, UPT, UR44, UR4, UPT ;  /* 0x000000042c00728c */ /* 0x000fcc000bf06270 */
[----:B------:R-:W-:-:S13]  /*19180*/  PLOP3.LUT P6, PT, PT, PT, UP0, 0x40, 0x0 ;  /* 0x000000000000781c */ /* 0x000fda0003fce808 */
[----:B------:R-:W-:Y:S05]  /*19190*/  @!P6 BRA `(.L_x_1020) ;  /* 0x0000000400cce947 */ /* 0x000fea0003800000 */
[----:B------:R-:W0:Y:S01]  /*191a0*/  S2R R0, SR_TID.X ;  /* 0x0000000000007919 */ /* 0x000e220000002100 */
[----:B------:R-:W-:Y:S01]  /*191b0*/  BSSY B0, `(.L_x_1021) ;  /* 0x0000009000007945 */ /* 0x000fe20003800000 */
[----:B------:R-:W-:Y:S01]  /*191c0*/  IMAD.MOV.U32 R25, RZ, RZ, RZ ;  /* 0x000000ffff197224 */ /* 0x000fe200078e00ff */
[----:B0-----:R-:W-:-:S05]  /*191d0*/  LOP3.LUT R0, R0, 0x1f, RZ, 0xc0, !PT ;  /* 0x0000001f00007812 */ /* 0x001fca00078ec0ff */
[----:B------:R-:W-:-:S05]  /*191e0*/  VIADD R7, R0, UR44 ;  /* 0x0000002c00077c36 */ /* 0x000fca0008000000 */
[----:B------:R-:W-:-:S13]  /*191f0*/  ISETP.GE.OR P6, PT, R7, UR4, !P0 ;  /* 0x0000000407007c0c */ /* 0x000fda000c7c6670 */
[----:B------:R-:W-:Y:S05]  /*19200*/  @P6 BRA `(.L_x_1022) ;  /* 0x00000000000c6947 */ /* 0x000fea0003800000 */
[----:B------:R-:W0:Y:S02]  /*19210*/  LDC.64 R2, c[0x0][0xc80] ;  /* 0x00032000ff027b82 */ /* 0x000e240000000a00 */
[----:B0-----:R-:W-:-:S05]  /*19220*/  IMAD.WIDE R2, R7, 0x4, R2 ;  /* 0x0000000407027825 */ /* 0x001fca00078e0202 */
[----:B------:R0:W5:Y:S02]  /*19230*/  LDG.E R25, desc[UR50][R2.64] ;  /* 0x0000003202197981 */ /* 0x000164000c1e1900 */
.L_x_1022:
[----:B------:R-:W-:Y:S05]  /*19240*/  BSYNC B0 ;  /* 0x0000000000007941 */ /* 0x000fea0003800000 */
.L_x_1021:
[----:B-----5:R-:W1:Y:S02]  /*19250*/  SHFL.UP PT, R0, R25, 0x1, RZ ;  /* 0x0420000019007989 */ /* 0x020e6400000e00ff */
[----:B-1----:R-:W-:-:S05]  /*19260*/  SEL R0, R0, RZ, P1 ;  /* 0x000000ff00007207 */ /* 0x002fca0000800000 */
[----:B------:R-:W-:-:S05]  /*19270*/  IMAD.IADD R0, R25, 0x1, R0 ;  /* 0x0000000119007824 */ /* 0x000fca00078e0200 */
[----:B0-----:R-:W0:Y:S02]  /*19280*/  SHFL.UP PT, R2, R0, 0x2, RZ ;  /* 0x0440000000027989 */ /* 0x001e2400000e00ff */
[----:B0-----:R-:W-:-:S05]  /*19290*/  SEL R3, R2, RZ, P2 ;  /* 0x000000ff02037207 */ /* 0x001fca0001000000 */
[----:B------:R-:W-:Y:S02]  /*192a0*/  IMAD.IADD R3, R0, 0x1, R3 ;  /* 0x0000000100037824 */ /* 0x000fe400078e0203 */
[----:B------:R-:W0:Y:S03]  /*192b0*/  LDC R0, c[0x0][0xc38] ;  /* 0x00030e00ff007b82 */ /* 0x000e260000000800 */
        /* <DEDUP_REMOVED lines=9> */
[----:B------:R-:W0:Y:S02]  /*19350*/  SHFL.IDX PT, R9, R6, 0x1f, 0x1f ;  /* 0x03e01f0006097f89 */ /* 0x000e2400000e0000 */
[----:B0-----:R-:W-:-:S04]  /*19360*/  IMAD R9, R9, R0, RZ ;  /* 0x0000000009097224 */ /* 0x001fc800078e02ff */
[----:B------:R-:W-:-:S05]  /*19370*/  IMAD.IADD R4, R9, 0x1, R4 ;  /* 0x0000000109047824 */ /* 0x000fca00078e0204 */
[----:B------:R-:W-:-:S13]  /*19380*/  ISETP.GT.AND P6, PT, R4, R5, PT ;  /* 0x000000050400720c */ /* 0x000fda0003fc4270 */
[----:B------:R-:W-:Y:S05]  /*19390*/  @!P6 BRA `(.L_x_1023) ;  /* 0xfffffffc0070e947 */ /* 0x000fea000383ffff */
[----:B------:R-:W-:-:S07]  /*193a0*/  IMAD.MOV.U32 R7, RZ, RZ, R6 ;  /* 0x000000ffff077224 */ /* 0x000fce00078e0006 */
.L_x_1019:
        /* <DEDUP_REMOVED lines=12> */
[----:B------:R-:W-:Y:S01]  /*19470*/  ISETP.NE.AND P0, PT, RZ, UR7, PT ;  /* 0x00000007ff007c0c */ /* 0x000fe2000bf05270 */
[----:B------:R-:W-:-:S03]  /*19480*/  IMAD.MOV.U32 R24, RZ, RZ, RZ ;  /* 0x000000ffff187224 */ /* 0x000fc600078e00ff */
        /* <DEDUP_REMOVED lines=10> */
[----:B------:R-:W-:-:S06]  /*19530*/  IMAD.U32 R24, RZ, RZ, UR4 ;  /* 0x00000004ff187e24 */ /* 0x000fcc000f8e00ff */
[----:B------:R0:W1:Y:S02]  /*19540*/  SHFL.IDX PT, R24, R7, R24, 0x1f ;  /* 0x00001f1807187589 */ /* 0x00006400000e0000 */
.L_x_1024:
[----:B-1----:R-:W-:Y:S02]  /*19550*/  IMAD R24, R24, R0, R9 ;  /* 0x0000000018187224 */ /* 0x002fe400078e0209 */
[----:B0-----:R-:W-:Y:S02]  /*19560*/  IMAD R7, R13, R8, RZ ;  /* 0x000000080d077224 */ /* 0x001fe400078e02ff */
[----:B------:R-:W-:Y:S02]  /*19570*/  IMAD.MOV.U32 R2, RZ, RZ, RZ ;  /* 0x000000ffff027224 */ /* 0x000fe400078e00ff */
[----:B------:R-:W-:Y:S02]  /*19580*/  IMAD.IADD R5, R5, 0x1, -R24 ;  /* 0x0000000105057824 */ /* 0x000fe400078e0a18 */
[----:B------:R-:W-:Y:S01]  /*19590*/  IMAD.HI.U32 R3, R3, R7, R2 ;  /* 0x0000000703037227 */ /* 0x000fe200078e0002 */
[----:B------:R-:W-:Y:S02]  /*195a0*/  IABS R7, R4 ;  /* 0x0000000400077213 */ /* 0x000fe40000000000 */
[----:B------:R-:W-:-:S03]  /*195b0*/  IABS R2, R5 ;  /* 0x0000000500027213 */ /* 0x000fc60000000000 */
[----:B------:R-:W-:Y:S02]  /*195c0*/  IMAD.MOV R7, RZ, RZ, -R7 ;  /* 0x000000ffff077224 */ /* 0x000fe400078e0a07 */
        /* <DEDUP_REMOVED lines=11> */
[----:B------:R-:W-:-:S05]  /*19680*/  @!P1 LOP3.LUT R9, RZ, R4, RZ, 0x33, !PT ;  /* 0x00000004ff099212 */ /* 0x000fca00078e33ff */
[----:B------:R-:W-:Y:S02]  /*19690*/  IMAD R7, R6, R9, RZ ;  /* 0x0000000906077224 */ /* 0x000fe400078e02ff */
[----:B------:R-:W-:Y:S02]  /*196a0*/  IMAD.MOV R9, RZ, RZ, -R9 ;  /* 0x000000ffff097224 */ /* 0x000fe400078e0a09 */
[----:B------:R-:W-:Y:S02]  /*196b0*/  IMAD.MOV R3, RZ, RZ, -R7 ;  /* 0x000000ffff037224 */ /* 0x000fe400078e0a07 */
[----:B------:R-:W-:-:S03]  /*196c0*/  IMAD R4, R4, R9, R5 ;  /* 0x0000000904047224 */ /* 0x000fc600078e0205 */
[----:B------:R-:W-:-:S04]  /*196d0*/  VIADDMNMX R0, R3, R0, R6, PT ;  /* 0x0000000003007246 */ /* 0x000fc80003800106 */
[----:B------:R-:W-:-:S04]  /*196e0*/  IABS R6, R0 ;  /* 0x0000000000067213 */ /* 0x000fc80000000000 */
[----:B------:R-:W0:Y:S08]  /*196f0*/  I2F.RP R8, R6 ;  /* 0x0000000600087306 */ /* 0x000e300000209400 */
[----:B0-----:R-:W0:Y:S02]  /*19700*/  MUFU.RCP R8, R8 ;  /* 0x0000000800087308 */ /* 0x001e240000001000 */
[----:B0-----:R-:W-:Y:S01]  /*19710*/  VIADD R2, R8, 0xffffffe ;  /* 0x0ffffffe08027836 */ /* 0x001fe20000000000 */
[----:B------:R-:W-:-:S05]  /*19720*/  IABS R8, R4 ;  /* 0x0000000400087213 */ /* 0x000fca0000000000 */
[----:B------:R0:W1:Y:S02]  /*19730*/  F2I.FTZ.U32.TRUNC.NTZ R3, R2 ;  /* 0x0000000200037305 */ /* 0x000064000021f000 */
[----:B0-----:R-:W-:Y:S02]  /*19740*/  IMAD.MOV.U32 R2, RZ, RZ, RZ ;  /* 0x000000ffff027224 */ /* 0x001fe400078e00ff */
[----:B-1----:R-:W-:-:S04]  /*19750*/  IMAD.MOV R5, RZ, RZ, -R3 ;  /* 0x000000ffff057224 */ /* 0x002fc800078e0a03 */
[----:B------:R-:W-:-:S04]  /*19760*/  IMAD R5, R5, R6, RZ ;  /* 0x0000000605057224 */ /* 0x000fc800078e02ff */
[----:B------:R-:W-:Y:S01]  /*19770*/  IMAD.HI.U32 R3, R3, R5, R2 ;  /* 0x0000000503037227 */ /* 0x000fe200078e0002 */
[-C--:B------:R-:W-:Y:S02]  /*19780*/  IABS R5, R0.reuse ;  /* 0x0000000000057213 */ /* 0x080fe40000000000 */
[C---:B------:R-:W-:Y:S01]  /*19790*/  LOP3.LUT R2, R4.reuse, R0, RZ, 0x3c, !PT ;  /* 0x0000000004027212 */ /* 0x040fe200078e3cff */
[----:B------:R-:W-:Y:S02]  /*197a0*/  IMAD.IADD R4, R4, 0x1, R7 ;  /* 0x0000000104047824 */ /* 0x000fe400078e0207 */
[----:B------:R-:W-:Y:S01]  /*197b0*/  IMAD.MOV R5, RZ, RZ, -R5 ;  /* 0x000000ffff057224 */ /* 0x000fe200078e0a05 */
[----:B------:R-:W-:Y:S01]  /*197c0*/  ISETP.GE.AND P2, PT, R2, RZ, PT ;  /* 0x000000ff0200720c */ /* 0x000fe20003f46270 */
[----:B------:R-:W-:-:S04]  /*197d0*/  IMAD.HI.U32 R3, R3, R8, RZ ;  /* 0x0000000803037227 */ /* 0x000fc800078e00ff */
[----:B------:R-:W-:-:S05]  /*197e0*/  IMAD R5, R3, R5, R8 ;  /* 0x0000000503057224 */ /* 0x000fca00078e0208 */
[----:B------:R-:W-:-:S13]  /*197f0*/  ISETP.GT.U32.AND P1, PT, R6, R5, PT ;  /* 0x000000050600720c */ /* 0x000fda0003f24070 */
[----:B------:R-:W-:Y:S02]  /*19800*/  @!P1 IMAD.IADD R5, R5, 0x1, -R6 ;  /* 0x0000000105059824 */ /* 0x000fe400078e0a06 */
[----:B------:R-:W-:Y:S01]  /*19810*/  @!P1 VIADD R3, R3, 0x1 ;  /* 0x0000000103039836 */ /* 0x000fe20000000000 */
[----:B------:R-:W-:Y:S02]  /*19820*/  ISETP.NE.AND P1, PT, R0, RZ, PT ;  /* 0x000000ff0000720c */ /* 0x000fe40003f25270 */
[----:B------:R-:W-:-:S13]  /*19830*/  ISETP.GE.U32.AND P0, PT, R5, R6, PT ;  /* 0x000000060500720c */ /* 0x000fda0003f06070 */
[----:B------:R-:W-:-:S04]  /*19840*/  @P0 VIADD R3, R3, 0x1 ;  /* 0x0000000103030836 */ /* 0x000fc80000000000 */
[----:B------:R-:W-:Y:S01]  /*19850*/  @!P2 IMAD.MOV R3, RZ, RZ, -R3 ;  /* 0x000000ffff03a224 */ /* 0x000fe200078e0a03 */
[----:B------:R-:W-:Y:S01]  /*19860*/  @!P1 LOP3.LUT R3, RZ, R0, RZ, 0x33, !PT ;  /* 0x00000000ff039212 */ /* 0x000fe200078e33ff */
[----:B------:R-:W-:-:S04]  /*19870*/  IMAD.MOV R0, RZ, RZ, -R0 ;  /* 0x000000ffff007224 */ /* 0x000fc800078e0a00 */
[----:B------:R-:W-:-:S05]  /*19880*/  IMAD R0, R3, R0, R4 ;  /* 0x0000000003007224 */ /* 0x000fca00078e0204 */
[----:B------:R-:W-:Y:S02]  /*19890*/  R2UR UR36, R0 ;  /* 0x00000000002472ca */ /* 0x000fe400000e0000 */
[----:B------:R-:W-:-:S05]  /*198a0*/  LOP3.LUT R0, RZ, R3, RZ, 0x33, !PT ;  /* 0x00000003ff007212 */ /* 0x000fca00078e33ff */
[----:B------:R-:W-:Y:S01]  /*198b0*/  IMAD.IADD R25, R25, 0x1, R0 ;  /* 0x0000000119197824 */ /* 0x000fe200078e0200 */
[----:B------:R-:W-:Y:S07]  /*198c0*/  BRA `(.L_x_1025) ;  /* 0x0000000000107947 */ /* 0x000fee0003800000 */
.L_x_1020:
[----:B------:R-:W-:Y:S01]  /*198d0*/  IMAD.MOV.U32 R24, RZ, RZ, R5 ;  /* 0x000000ffff187224 */ /* 0x000fe200078e0005 */
[----:B------:R-:W-:Y:S01]  /*198e0*/  ULDC UR44, c[0x0][0xc3c] ;  /* 0x00030f00002c7ab9 */ /* 0x000fe20000000800 */
[----:B------:R-:W-:Y:S01]  /*198f0*/  IMAD.MOV.U32 R25, RZ, RZ, RZ ;  /* 0x000000ffff197224 */ /* 0x000fe200078e00ff */
[----:B------:R-:W-:-:S06]  /*19900*/  UMOV UR36, URZ ;  /* 0x0000003f00247c82 */ /* 0x000fcc0008000000 */
.L_x_1025:
[----:B------:R-:W0:Y:S01]  /*19910*/  S2R R0, SR_TID.X ;  /* 0x0000000000007919 */ /* 0x000e220000002100 */
[----:B------:R-:W-:Y:S02]  /*19920*/  IMAD.U32 R6, RZ, RZ, UR36 ;  /* 0x00000024ff067e24 */ /* 0x000fe4000f8e00ff */
[----:B------:R-:W-:Y:S01]  /*19930*/  IMAD.U32 R7, RZ, RZ, UR44 ;  /* 0x0000002cff077e24 */ /* 0x000fe2000f8e00ff */
[----:B------:R-:W-:Y:S01]  /*19940*/  BAR.SYNC.DEFER_BLOCKING 0x4, 0x200 ;  /* 0x0108000000007b1d */ /* 0x000fe20000010000 */
[----:B------:R-:W-:Y:S02]  /*19950*/  IMAD.MOV.U32 R4, RZ, RZ, R24 ;  /* 0x000000ffff047224 */ /* 0x000fe400078e0018 */
[----:B------:R-:W-:Y:S01]  /*19960*/  IMAD.MOV.U32 R5, RZ, RZ, R25 ;  /* 0x000000ffff057224 */ /* 0x000fe200078e0019 */
[----:B0-----:R-:W-:-:S04]  /*19970*/  LOP3.LUT R0, R0, 0x1f, RZ, 0xc0, !PT ;  /* 0x0000001f00007812 */ /* 0x001fc800078ec0ff */
[----:B------:R-:W-:-:S13]  /*19980*/  ISETP.NE.AND P0, PT, R0, RZ, PT ;  /* 0x000000ff0000720c */ /* 0x000fda0003f05270 */
[----:B------:R-:W0:Y:S01]  /*19990*/  @!P0 S2R R3, SR_CgaCtaId ;  /* 0x0000000000038919 */ /* 0x000e220000008800 */
[----:B------:R-:W-:-:S04]  /*199a0*/  @!P0 MOV R0, 0x400 ;  /* 0x0000040000008802 */ /* 0x000fc80000000f00 */
[----:B0-----:R-:W-:-:S05]  /*199b0*/  @!P0 LEA R18, R3, R0, 0x18 ;  /* 0x0000000003128211 */ /* 0x001fca00078ec0ff */
[----:B------:R0:W-:Y:S01]  /*199c0*/  @!P0 STS.128 [R18+0x132d0], R4 ;  /* 0x0132d00412008388 */ /* 0x0001e20000000c00 */
[----:B------:R-:W-:Y:S06]  /*199d0*/  BAR.ARV 0x5, 0x200 ;  /* 0x0148000000007b1d */ /* 0x000fec0000002000 */
.L_x_1018:
[----:B------:R-:W-:Y:S02]  /*199e0*/  ULDC UR4, c[0x0][0xc3c] ;  /* 0x00030f0000047ab9 */ /* 0x000fe40000000800 */
[----:B------:R-:W-:-:S06]  /*199f0*/  UISETP.GE.AND UP0, UPT, UR44, UR4, UPT ;  /* 0x000000042c00728c */ /* 0x000fcc000bf06270 */
[----:B------:R-:W-:-:S13]  /*19a00*/  PLOP3.LUT P0, PT, PT, PT, UP0, 0x80, 0x0 ;  /* 0x000000000000781c */ /* 0x000fda0003f0f008 */
[----:B------:R-:W-:Y:S05]  /*19a10*/  @!P0 BRA `(.L_x_1026) ;  /* 0xffffffc000088947 */ /* 0x000fea000383ffff */
.L_x_953:
[----:B0-----:R-:W2:Y:S01]  /*19a20*/  LDL.LU R0, [R1+0x8] ;  /* 0x0000080001007983 */ /* 0x001ea20000300800 */
[----:B------:R-:W-:Y:S01]  /*19a30*/  BSSY B0, `(.L_x_1027) ;  /* 0x000000b000007945 */ /* 0x000fe20003800000 */
[----:B------:R-:W0:Y:S01]  /*19a40*/  S2R R5, SR_CgaCtaId ;  /* 0x0000000000057919 */ /* 0x000e220000008800 */
[----:B--2---:R-:W-:-:S05]  /*19a50*/  VIADD R0, R0, 0x1 ;  /* 0x0000000100007836 */ /* 0x004fca0000000000 */
        /* <DEDUP_REMOVED lines=8> */
.L_x_1071:
[----:B------:R-:W-:Y:S05]  /*19ae0*/  BSYNC B0 ;  /* 0x0000000000007941 */ /* 0x000fea0003800000 */
.L_x_1027:
[----:B------:R-:W-:-:S03]  /*19af0*/  UMOV UR4, 0xffffffff ;  /* 0xffffffff00047882 */ /* 0x000fc60000000000 */
[----:B------:R-:W-:Y:S05]  /*19b00*/  BRA.DIV UR4, `(.L_x_1029) ;  /* 0x0000001204687947 */ /* 0x000fea000b800000 */
[----:B0-----:R-:W0:Y:S02]  /*19b10*/  S2R R0, SR_TID.X ;  /* 0x0000000000007919 */ /* 0x001e240000002100 */
[----:B0-----:R-:W-:-:S04]  /*19b20*/  SHF.R.U32.HI R0, RZ, 0x5, R0 ;  /* 0x00000005ff007819 */ /* 0x001fc80000011600 */
[----:B------:R-:W-:-:S05]  /*19b30*/  LOP3.LUT R0, R0, 0x3, RZ, 0xc0, !PT ;  /* 0x0000000300007812 */ /* 0x000fca00078ec0ff */
[----:B------:R0:W1:Y:S02]  /*19b40*/  SHFL.IDX PT, R14, R0, RZ, 0x1f ;  /* 0x00001fff000e7589 */ /* 0x00006400000e0000 */
.L_x_1074:
[----:B-1----:R-:W-:Y:S01]  /*19b50*/  ISETP.NE.AND P0, PT, R14, RZ, PT ;  /* 0x000000ff0e00720c */ /* 0x002fe20003f05270 */
[----:B------:R-:W-:-:S12]  /*19b60*/  BSSY B0, `(.L_x_1030) ;  /* 0x000002b000007945 */ /* 0x000fd80003800000 */
[----:B------:R-:W-:Y:S05]  /*19b70*/  @P0 BRA `(.L_x_1031) ;  /* 0x0000000000a40947 */ /* 0x000fea0003800000 */
[----:B------:R-:W-:-:S03]  /*19b80*/  UMOV UR4, 0xffffffff ;  /* 0xffffffff00047882 */ /* 0x000fc60000000000 */
[----:B------:R-:W-:Y:S05]  /*19b90*/  BRA.DIV UR4, `(.L_x_1032) ;  /* 0x0000001204787947 */ /* 0x000fea000b800000 */
[----:B------:R-:W-:-:S13]  /*19ba0*/  ELECT P6, URZ, PT ;  /* 0x00000000003f782f */ /* 0x000fda00038c0000 */
.L_x_1077:
[----:B------:R-:W-:Y:S05]  /*19bb0*/  @!P6 BRA `(.L_x_1031) ;  /* 0x000000000094e947 */ /* 0x000fea0003800000 */
[----:B------:R-:W-:-:S06]  /*19bc0*/  ULOP3.LUT UR4, UR38, 0x2, URZ, 0xfc, !UPT ;  /* 0x0000000226047892 */ /* 0x000fcc000f8efc3f */
[----:B0-----:R-:W-:-:S05]  /*19bd0*/  IMAD.U32 R0, RZ, RZ, UR4 ;  /* 0x00000004ff007e24 */ /* 0x001fca000f8e00ff */
[----:B------:R-:W-:-:S13]  /*19be0*/  ISETP.NE.AND P0, PT, R0, 0x3, PT ;  /* 0x000000030000780c */ /* 0x000fda0003f05270 */
[----:B------:R-:W-:Y:S05]  /*19bf0*/  @!P0 BRA `(.L_x_1033) ;  /* 0x0000000000048947 */ /* 0x000fea0003800000 */
[----:B------:R-:W-:Y:S01]  /*19c00*/  BPT.TRAP 0x1 ;  /* 0x000000040000795c */ /* 0x000fe20000300000 */
.L_x_1033:
        /* <DEDUP_REMOVED lines=8> */
[----:B------:R-:W-:-:S03]  /*19c90*/  LOP3.LUT R3, R22, R3, RZ, 0x3c, !PT ;  /* 0x0000000316037212 */ /* 0x000fc600078e3cff */
[----:B------:R-:W-:Y:S01]  /*19ca0*/  IMAD R9, R7, 0x8, R0 ;  /* 0x0000000807097824 */ /* 0x000fe200078e0200 */
[----:B------:R-:W-:Y:S01]  /*19cb0*/  SHF.L.U32 R0, R3, 0x1f, RZ ;  /* 0x0000001f03007819 */ /* 0x000fe200000006ff */
[----:B0-----:R-:W-:Y:S06]  /*19cc0*/  @!P1 BRA `(.L_x_1034) ;  /* 0x00000010004c9947 */ /* 0x001fec0003800000 */
.L_x_1078:
[----:B------:R-:W1:Y:S02]  /*19cd0*/  SYNCS.PHASECHK.TRANS64.TRYWAIT P1, [R9+URZ], R0 ;  /* 0x00000000090075a7 */ /* 0x000e64000802017f */
[----:B-1----:R-:W-:Y:S05]  /*19ce0*/  @!P1 BRA `(.L_x_1035) ;  /* 0x0000001000589947 */ /* 0x002fea0003800000 */
.L_x_1079:
[----:B------:R-:W-:Y:S05]  /*19cf0*/  @!P0 BRA `(.L_x_1036) ;  /* 0x0000000000048947 */ /* 0x000fea0003800000 */
[----:B------:R-:W-:Y:S01]  /*19d00*/  BPT.TRAP 0x1 ;  /* 0x000000040000795c */ /* 0x000fe20000300000 */
.L_x_1036:
[----:B------:R-:W-:-:S04]  /*19d10*/  IMAD R19, R19, 0x8, R6 ;  /* 0x0000000813137824 */ /* 0x000fc800078e0206 */
[----:B------:R-:W2:Y:S02]  /*19d20*/  SYNCS.PHASECHK.TRANS64.TRYWAIT P1, [R19+URZ+0x13260], R4 ;  /* 0x01326004130075a7 */ /* 0x000ea4000802017f */
[----:B--2---:R-:W-:Y:S05]  /*19d30*/  @!P1 BRA `(.L_x_1037) ;  /* 0x0000001000589947 */ /* 0x004fea0003800000 */
.L_x_1080:
[----:B------:R-:W-:Y:S05]  /*19d40*/  @!P0 BRA `(.L_x_1038) ;  /* 0x0000000000048947 */ /* 0x000fea0003800000 */
[----:B------:R-:W-:Y:S01]  /*19d50*/  BPT.TRAP 0x1 ;  /* 0x000000040000795c */ /* 0x000fe20000300000 */
.L_x_1038:
[----:B------:R-:W-:-:S04]  /*19d60*/  IMAD R7, R7, 0x8, R6 ;  /* 0x0000000807077824 */ /* 0x000fc800078e0206 */
[----:B------:R-:W3:Y:S02]  /*19d70*/  SYNCS.PHASECHK.TRANS64.TRYWAIT P1, [R7+URZ+0x13260], R0 ;  /* 0x01326000070075a7 */ /* 0x000ee4000802017f */
[----:B---3--:R-:W-:Y:S05]  /*19d80*/  @!P1 BRA `(.L_x_1039) ;  /* 0x0000001000589947 */ /* 0x008fea0003800000 */
.L_x_1081:
[----:B------:R-:W-:Y:S05]  /*19d90*/  @!P0 BRA `(.L_x_1040) ;  /* 0x0000000000048947 */ /* 0x000fea0003800000 */
[----:B------:R-:W-:Y:S01]  /*19da0*/  BPT.TRAP 0x1 ;  /* 0x000000040000795c */ /* 0x000fe20000300000 */
.L_x_1040:
[----:B------:R-:W4:Y:S02]  /*19db0*/  SYNCS.PHASECHK.TRANS64.TRYWAIT P0, [R19+URZ+0x13280], R4 ;  /* 0x01328004130075a7 */ /* 0x000f24000800017f */
[----:B----4-:R-:W-:Y:S05]  /*19dc0*/  @!P0 BRA `(.L_x_1041) ;  /* 0x00000010005c8947 */ /* 0x010fea0003800000 */
.L_x_1042:
[----:B------:R0:W0:Y:S02]  /*19dd0*/  SYNCS.PHASECHK.TRANS64.TRYWAIT P0, [R7+URZ+0x13280], R0 ;  /* 0x01328000070075a7 */ /* 0x000024000800017f */
[----:B0-----:R-:W-:Y:S05]  /*19de0*/  @!P0 NANOSLEEP.SYNCS 0x989680 ;  /* 0x009896800000895d */ /* 0x001fea0003900000 */
[----:B------:R-:W0:Y:S02]  /*19df0*/  @!P0 SYNCS.PHASECHK.TRANS64 P0, [R7+URZ+0x13280], R0 ;  /* 0x01328000070085a7 */ /* 0x000e24000800007f */
[----:B0-----:R-:W-:Y:S05]  /*19e00*/  @!P0 BRA `(.L_x_1042) ;  /* 0xfffffffc00f08947 */ /* 0x001fea000383ffff */
.L_x_1031:
[----:B------:R-:W-:Y:S05]  /*19e10*/  BSYNC B0 ;  /* 0x0000000000007941 */ /* 0x000fea0003800000 */
.L_x_1030:
[----:B------:R-:W-:Y:S05]  /*19e20*/  EXIT ;  /* 0x000000000000794d */ /* 0x000fea0003800000 */
.L_x_863:
[----:B0-----:R-:W-:-:S04]  /*19e30*/  IMAD.U32 R3, RZ, RZ, UR45 ;  /* 0x0000002dff037e24 */ /* 0x001fc8000f8e00ff */
[----:B------:R0:W1:Y:S03]  /*19e40*/  SYNCS.PHASECHK.TRANS64.TRYWAIT P1, [R3+URZ+0x13200], R8 ;  /* 0x01320008030075a7 */ /* 0x000066000802017f */
[----:B-1----:R-:W-:Y:S05]  /*19e50*/  @!P1 NANOSLEEP.SYNCS 0x989680 ;  /* 0x009896800000995d */ /* 0x002fea0003900000 */
[----:B------:R-:W1:Y:S02]  /*19e60*/  @!P1 SYNCS.PHASECHK.TRANS64 P1, [R3+URZ+0x13200], R8 ;  /* 0x01320008030095a7 */ /* 0x000e64000802007f */
[----:B-1----:R-:W-:Y:S05]  /*19e70*/  @!P1 BRA `(.L_x_863) ;  /* 0xfffffffc00ec9947 */ /* 0x002fea000383ffff */
[----:B------:R-:W-:Y:S05]  /*19e80*/  BRA `(.L_x_1043) ;  /* 0xfffffe7c00987947 */ /* 0x000fea000383ffff */
.L_x_867:
[----:B-1----:R1:W2:Y:S02]  /*19e90*/  SYNCS.PHASECHK.TRANS64.TRYWAIT P1, [R106+URZ+0x13230], R3 ;  /* 0x013230036a0075a7 */ /* 0x0022a4000802017f */
[----:B--2---:R-:W-:Y:S05]  /*19ea0*/  @!P1 NANOSLEEP.SYNCS 0x989680 ;  /* 0x009896800000995d */ /* 0x004fea0003900000 */
[----:B------:R-:W2:Y:S02]  /*19eb0*/  @!P1 SYNCS.PHASECHK.TRANS64 P1, [R106+URZ+0x13230], R3 ;  /* 0x013230036a0095a7 */ /* 0x000ea4000802007f */
[----:B--2---:R-:W-:Y:S05]  /*19ec0*/  @!P1 BRA `(.L_x_867) ;  /* 0xfffffffc00f09947 */ /* 0x004fea000383ffff */
[----:B------:R-:W-:Y:S05]  /*19ed0*/  BRA `(.L_x_866) ;  /* 0xfffffe7c00b47947 */ /* 0x000fea000383ffff */
.L_x_883:
[----:B-1----:R-:W-:-:S04]  /*19ee0*/  IMAD.U32 R8, RZ, RZ, UR24 ;  /* 0x00000018ff087e24 */ /* 0x002fc8000f8e00ff */
[----:B------:R1:W2:Y:S03]  /*19ef0*/  SYNCS.PHASECHK.TRANS64.TRYWAIT P1, [R8+URZ+0x13230], R7 ;  /* 0x01323007080075a7 */ /* 0x0002a6000802017f */
[----:B--2---:R-:W-:Y:S05]  /*19f00*/  @!P1 NANOSLEEP.SYNCS 0x989680 ;  /* 0x009896800000995d */ /* 0x004fea0003900000 */
[----:B------:R-:W2:Y:S02]  /*19f10*/  @!P1 SYNCS.PHASECHK.TRANS64 P1, [R8+URZ+0x13230], R7 ;  /* 0x01323007080095a7 */ /* 0x000ea4000802007f */
[----:B--2---:R-:W-:Y:S05]  /*19f20*/  @!P1 BRA `(.L_x_883) ;  /* 0xfffffffc00ec9947 */ /* 0x004fea000383ffff */
[----:B------:R-:W-:Y:S05]  /*19f30*/  BRA `(.L_x_882) ;  /* 0xfffffec4006c7947 */ /* 0x000fea000383ffff */
.L_x_887:
[----:B-1----:R-:W-:-:S04]  /*19f40*/  IMAD.U32 R8, RZ, RZ, UR11 ;  /* 0x0000000bff087e24 */ /* 0x002fc8000f8e00ff */
[----:B------:R1:W2:Y:S03]  /*19f50*/  SYNCS.PHASECHK.TRANS64.TRYWAIT P1, [R8+URZ+0x13250], R7 ;  /* 0x01325007080075a7 */ /* 0x0002a6000802017f */
[----:B--2---:R-:W-:Y:S05]  /*19f60*/  @!P1 NANOSLEEP.SYNCS 0x989680 ;  /* 0x009896800000995d */ /* 0x004fea0003900000 */
[----:B------:R-:W2:Y:S02]  /*19f70*/  @!P1 SYNCS.PHASECHK.TRANS64 P1, [R8+URZ+0x13250], R7 ;  /* 0x01325007080095a7 */ /* 0x000ea4000802007f */
[----:B--2---:R-:W-:Y:S05]  /*19f80*/  @!P1 BRA `(.L_x_887) ;  /* 0xfffffffc00ec9947 */ /* 0x004fea000383ffff */
[----:B------:R-:W-:Y:S05]  /*19f90*/  BRA `(.L_x_886) ;  /* 0xfffffec800787947 */ /* 0x000fea000383ffff */
.L_x_905:
[----:B-1----:R-:W-:-:S04]  /*19fa0*/  IMAD.U32 R10, RZ, RZ, UR6 ;  /* 0x00000006ff0a7e24 */ /* 0x002fc8000f8e00ff */
[----:B------:R1:W2:Y:S03]  /*19fb0*/  SYNCS.PHASECHK.TRANS64.TRYWAIT P1, [R10+URZ+0x13230], R9 ;  /* 0x013230090a0075a7 */ /* 0x0002a6000802017f */
[----:B--2---:R-:W-:Y:S05]  /*19fc0*/  @!P1 NANOSLEEP.SYNCS 0x989680 ;  /* 0x009896800000995d */ /* 0x004fea0003900000 */
[----:B------:R-:W2:Y:S02]  /*19fd0*/  @!P1 SYNCS.PHASECHK.TRANS64 P1, [R10+URZ+0x13230], R9 ;  /* 0x013230090a0095a7 */ /* 0x000ea4000802007f */
[----:B--2---:R-:W-:Y:S05]  /*19fe0*/  @!P1 BRA `(.L_x_905) ;  /* 0xfffffffc00ec9947 */ /* 0x004fea000383ffff */
[----:B------:R-:W-:Y:S05]  /*19ff0*/  BRA `(.L_x_904) ;  /* 0xffffff1000307947 */ /* 0x000fea000383ffff */
.L_x_909:
[----:B-1----:R-:W-:-:S04]  /*1a000*/  IMAD.U32 R10, RZ, RZ, UR11 ;  /* 0x0000000bff0a7e24 */ /* 0x002fc8000f8e00ff */
[----:B------:R1:W2:Y:S03]  /*1a010*/  SYNCS.PHASECHK.TRANS64.TRYWAIT P1, [R10+URZ+0x13250], R9 ;  /* 0x013250090a0075a7 */ /* 0x0002a6000802017f */
[----:B--2---:R-:W-:Y:S05]  /*1a020*/  @!P1 NANOSLEEP.SYNCS 0x989680 ;  /* 0x009896800000995d */ /* 0x004fea0003900000 */
[----:B------:R-:W2:Y:S02]  /*1a030*/  @!P1 SYNCS.PHASECHK.TRANS64 P1, [R10+URZ+0x13250], R9 ;  /* 0x013250090a0095a7 */ /* 0x000ea4000802007f */
[----:B--2---:R-:W-:Y:S05]  /*1a040*/  @!P1 BRA `(.L_x_909) ;  /* 0xfffffffc00ec9947 */ /* 0x004fea000383ffff */
[----:B------:R-:W-:Y:S05]  /*1a050*/  BRA `(.L_x_908) ;  /* 0xffffff1c00287947 */ /* 0x000fea000383ffff */
.L_x_916:
[----:B-1----:R-:W-:-:S04]  /*1a060*/  IMAD.U32 R10, RZ, RZ, UR6 ;  /* 0x00000006ff0a7e24 */ /* 0x002fc8000f8e00ff */
[----:B------:R1:W2:Y:S03]  /*1a070*/  SYNCS.PHASECHK.TRANS64.TRYWAIT P1, [R10+URZ+0x13230], R9 ;  /* 0x013230090a0075a7 */ /* 0x0002a6000802017f */
[----:B--2---:R-:W-:Y:S05]  /*1a080*/  @!P1 NANOSLEEP.SYNCS 0x989680 ;  /* 0x009896800000995d */ /* 0x004fea0003900000 */
[----:B------:R-:W2:Y:S02]  /*1a090*/  @!P1 SYNCS.PHASECHK.TRANS64 P1, [R10+URZ+0x13230], R9 ;  /* 0x013230090a0095a7 */ /* 0x000ea4000802007f */
[----:B--2---:R-:W-:Y:S05]  /*1a0a0*/  @!P1 BRA `(.L_x_916) ;  /* 0xfffffffc00ec9947 */ /* 0x004fea000383ffff */
[----:B------:R-:W-:Y:S05]  /*1a0b0*/  BRA `(.L_x_915) ;  /* 0xffffff3c00307947 */ /* 0x000fea000383ffff */
.L_x_920:
[----:B-1----:R-:W-:-:S04]  /*1a0c0*/  IMAD.U32 R10, RZ, RZ, UR11 ;  /* 0x0000000bff0a7e24 */ /* 0x002fc8000f8e00ff */
[----:B------:R1:W2:Y:S03]  /*1a0d0*/  SYNCS.PHASECHK.TRANS64.TRYWAIT P1, [R10+URZ+0x13250], R9 ;  /* 0x013250090a0075a7 */ /* 0x0002a6000802017f */
[----:B--2---:R-:W-:Y:S05]  /*1a0e0*/  @!P1 NANOSLEEP.SYNCS 0x989680 ;  /* 0x009896800000995d */ /* 0x004fea0003900000 */
[----:B------:R-:W2:Y:S02]  /*1a0f0*/  @!P1 SYNCS.PHASECHK.TRANS64 P1, [R10+URZ+0x13250], R9 ;  /* 0x013250090a0095a7 */ /* 0x000ea4000802007f */
[----:B--2---:R-:W-:Y:S05]  /*1a100*/  @!P1 BRA `(.L_x_920) ;  /* 0xfffffffc00ec9947 */ /* 0x004fea000383ffff */
[----:B------:R-:W-:Y:S05]  /*1a110*/  BRA `(.L_x_919) ;  /* 0xffffff40003c7947 */ /* 0x000fea000383ffff */
.L_x_934:
[----:B-1----:R-:W-:-:S04]  /*1a120*/  IMAD.U32 R3, RZ, RZ, UR14 ;  /* 0x0000000eff037e24 */ /* 0x002fc8000f8e00ff */
[----:B------:R1:W2:Y:S03]  /*1a130*/  SYNCS.PHASECHK.TRANS64.TRYWAIT P1, [R3+URZ+0x13250], R0 ;  /* 0x01325000030075a7 */ /* 0x0002a6000802017f */
[----:B--2---:R-:W-:Y:S05]  /*1a140*/  @!P1 NANOSLEEP.SYNCS 0x989680 ;  /* 0x009896800000995d */ /* 0x004fea0003900000 */
[----:B------:R-:W2:Y:S02]  /*1a150*/  @!P1 SYNCS.PHASECHK.TRANS64 P1, [R3+URZ+0x13250], R0 ;  /* 0x01325000030095a7 */ /* 0x000ea4000802007f */
[----:B--2---:R-:W-:Y:S05]  /*1a160*/  @!P1 BRA `(.L_x_934) ;  /* 0xfffffffc00ec9947 */ /* 0x004fea000383ffff */
[----:B------:R-:W-:Y:S05]  /*1a170*/  BRA `(.L_x_933) ;  /* 0xffffff8400207947 */ /* 0x000fea000383ffff */
.L_x_974:
[----:B------:R-:W-:Y:S02]  /*1a180*/  IMAD.MOV.U32 R13, RZ, RZ, R20 ;  /* 0x000000ffff0d7224 */ /* 0x000fe400078e0014 */
[----:B------:R-:W-:Y:S02]  /*1a190*/  IMAD.MOV.U32 R12, RZ, RZ, RZ ;  /* 0x000000ffff0c7224 */ /* 0x000fe400078e00ff */
[----:B------:R-:W-:Y:S02]  /*1a1a0*/  IMAD.MOV.U32 R11, RZ, RZ, 0x1f ;  /* 0x0000001fff0b7424 */ /* 0x000fe400078e00ff */
[----:B------:R-:W-:-:S07]  /*1a1b0*/  IMAD.MOV.U32 R15, RZ, RZ, -0x1 ;  /* 0xffffffffff0f7424 */ /* 0x000fce00078e00ff */
[----:B------:R-:W-:Y:S05]  /*1a1c0*/  WARPSYNC.COLLECTIVE R15, `(.L_x_1044) ;  /* 0x000000000f087348 */ /* 0x000fea0003c00000 */
[----:B------:R0:W1:Y:S02]  /*1a1d0*/  SHFL.IDX P6, R14, R13, R12, R11 ;  /* 0x0000000c0d0e7389 */ /* 0x00006400000c000b */
[----:B01----:R-:W-:Y:S01]  /*1a1e0*/  ENDCOLLECTIVE ;  /* 0x000000000000791b */ /* 0x003fe20003800000 */
.L_x_1044:
[----:B------:R-:W-:Y:S05]  /*1a1f0*/  BRA `(.L_x_1045) ;  /* 0xffffffc800787947 */ /* 0x000fea000383ffff */
.L_x_976:
[----:B------:R-:W-:Y:S01]  /*1a200*/  BSSY B0, `(.L_x_1046) ;  /* 0x0000006000007945 */ /* 0x000fe20003800000 */
[----:B------:R-:W-:-:S07]  /*1a210*/  IMAD.MOV.U32 R15, RZ, RZ, -0x1 ;  /* 0xffffffffff0f7424 */ /* 0x000fce00078e00ff */
[----:B0-----:R-:W-:Y:S05]  /*1a220*/  WARPSYNC.COLLECTIVE R15, `(.L_x_1047) ;  /* 0x000000000f0c7348 */ /* 0x001fea0003c00000 */
[----:B------:R-:W-:Y:S02]  /*1a230*/  ELECT P6, UR62, PT ;  /* 0x00000000003e782f */ /* 0x000fe400038c0000 */
[----:B------:R-:W-:Y:S01]  /*1a240*/  MOV R14, UR62 ;  /* 0x0000003e000e7c02 */ /* 0x000fe20008000f00 */
[----:B0-----:R-:W-:Y:S10]  /*1a250*/  ENDCOLLECTIVE ;  /* 0x000000000000791b */ /* 0x001ff40003800000 */
.L_x_1047:
[----:B------:R-:W-:Y:S05]  /*1a260*/  BSYNC B0 ;  /* 0x0000000000007941 */ /* 0x000fea0003800000 */
.L_x_1046:
[----:B------:R-:W-:Y:S05]  /*1a270*/  BRA `(.L_x_1048) ;  /* 0xffffffc800807947 */ /* 0x000fea000383ffff */
.L_x_978:
[----:B-1----:R1:W2:Y:S02]  /*1a280*/  SYNCS.PHASECHK.TRANS64.TRYWAIT P0, [R5+URZ+0x13280], R2 ;  /* 0x01328002050075a7 */ /* 0x0022a4000800017f */
[----:B--2---:R-:W-:Y:S05]  /*1a290*/  @!P0 NANOSLEEP.SYNCS 0x989680 ;  /* 0x009896800000895d */ /* 0x004fea0003900000 */
[----:B------:R-:W2:Y:S02]  /*1a2a0*/  @!P0 SYNCS.PHASECHK.TRANS64 P0, [R5+URZ+0x13280], R2 ;  /* 0x01328002050085a7 */ /* 0x000ea4000800007f */
[----:B--2---:R-:W-:Y:S05]  /*1a2b0*/  @!P0 BRA `(.L_x_978) ;  /* 0xfffffffc00f08947 */ /* 0x004fea000383ffff */
[----:B------:R-:W-:Y:S05]  /*1a2c0*/  BRA `(.L_x_1049) ;  /* 0xffffffc800dc7947 */ /* 0x000fea000383ffff */
.L_x_980:
[----:B--2---:R2:W3:Y:S02]  /*1a2d0*/  SYNCS.PHASECHK.TRANS64.TRYWAIT P0, [R5+URZ+0x13240], R2 ;  /* 0x01324002050075a7 */ /* 0x0044e4000800017f */
[----:B---3--:R-:W-:Y:S05]  /*1a2e0*/  @!P0 NANOSLEEP.SYNCS 0x989680 ;  /* 0x009896800000895d */ /* 0x008fea0003900000 */
[----:B------:R-:W3:Y:S02]  /*1a2f0*/  @!P0 SYNCS.PHASECHK.TRANS64 P0, [R5+URZ+0x13240], R2 ;  /* 0x01324002050085a7 */ /* 0x000ee4000800007f */
[----:B---3--:R-:W-:Y:S05]  /*1a300*/  @!P0 BRA `(.L_x_980) ;  /* 0xfffffffc00f08947 */ /* 0x008fea000383ffff */
[----:B------:R-:W-:Y:S05]  /*1a310*/  BRA `(.L_x_1050) ;  /* 0xffffffcc00287947 */ /* 0x000fea000383ffff */
.L_x_984:
[----:B------:R-:W-:Y:S02]  /*1a320*/  IMAD.MOV.U32 R13, RZ, RZ, R4 ;  /* 0x000000ffff0d7224 */ /* 0x000fe400078e0004 */
[----:B------:R-:W-:Y:S02]  /*1a330*/  IMAD.MOV.U32 R12, RZ, RZ, RZ ;  /* 0x000000ffff0c7224 */ /* 0x000fe400078e00ff */
[----:B------:R-:W-:Y:S02]  /*1a340*/  IMAD.MOV.U32 R11, RZ, RZ, 0x1c1f ;  /* 0x00001c1fff0b7424 */ /* 0x000fe400078e00ff */
[----:B------:R-:W-:Y:S02]  /*1a350*/  IMAD.MOV.U32 R15, RZ, RZ, -0x1 ;  /* 0xffffffffff0f7424 */ /* 0x000fe400078e00ff */
[----:B------:R-:W-:Y:S02]  /*1a360*/  IMAD.MOV.U32 R6, RZ, RZ, R10 ;  /* 0x000000ffff067224 */ /* 0x000fe400078e000a */
[----:B------:R-:W0:Y:S01]  /*1a370*/  S2R R10, SR_TID.X ;  /* 0x00000000000a7919 */ /* 0x000e220000002100 */
[----:B------:R-:W-:-:S07]  /*1a380*/  IMAD R7, R7, UR42, RZ ;  /* 0x0000002a07077c24 */ /* 0x000fce000f8e02ff */
[----:B0----5:R-:W-:Y:S05]  /*1a390*/  WARPSYNC.COLLECTIVE R15, `(.L_x_1051) ;  /* 0x000000000f087348 */ /* 0x021fea0003c00000 */
[----:B------:R1:W2:Y:S02]  /*1a3a0*/  SHFL.IDX P6, R14, R13, R12, R11 ;  /* 0x0000000c0d0e7389 */ /* 0x0002a400000c000b */
[----:B012--5:R-:W-:Y:S01]  /*1a3b0*/  ENDCOLLECTIVE ;  /* 0x000000000000791b */ /* 0x027fe20003800000 */
.L_x_1051:
[----:B------:R-:W-:Y:S02]  /*1a3c0*/  IMAD.MOV.U32 R13, RZ, RZ, R0 ;  /* 0x000000ffff0d7224 */ /* 0x000fe400078e0000 */
[----:B------:R-:W-:-:S07]  /*1a3d0*/  IMAD.MOV.U32 R2, RZ, RZ, R14 ;  /* 0x000000ffff027224 */ /* 0x000fce00078e000e */
[----:B------:R-:W-:Y:S05]  /*1a3e0*/  WARPSYNC.COLLECTIVE R15, `(.L_x_1052) ;  /* 0x000000000f087348 */ /* 0x000fea0003c00000 */
[----:B------:R0:W1:Y:S02]  /*1a3f0*/  SHFL.IDX P6, R14, R13, R12, R11 ;  /* 0x0000000c0d0e7389 */ /* 0x00006400000c000b */
[----:B01----:R-:W-:Y:S01]  /*1a400*/  ENDCOLLECTIVE ;  /* 0x000000000000791b */ /* 0x003fe20003800000 */
.L_x_1052:
[----:B------:R-:W-:-:S04]  /*1a410*/  LOP3.LUT R10, R10, 0x7f, RZ, 0xc0, !PT ;  /* 0x0000007f0a0a7812 */ /* 0x000fc800078ec0ff */
[----:B------:R-:W-:-:S05]  /*1a420*/  SHF.R.U32.HI R10, RZ, 0x2, R10 ;  /* 0x00000002ff0a7819 */ /* 0x000fca000001160a */
[----:B------:R-:W-:Y:S02]  /*1a430*/  IMAD.IADD R6, R10, 0x1, R6 ;  /* 0x000000010a067824 */ /* 0x000fe400078e0206 */
[----:B------:R-:W-:Y:S02]  /*1a440*/  IMAD.MOV.U32 R13, RZ, RZ, R4 ;  /* 0x000000ffff0d7224 */ /* 0x000fe400078e0004 */
[----:B------:R-:W-:Y:S01]  /*1a450*/  IMAD.MOV.U32 R12, RZ, RZ, 0x1 ;  /* 0x00000001ff0c7424 */ /* 0x000fe200078e00ff */
[C---:B------:R-:W-:Y:S01]  /*1a460*/  ISETP.GE.AND P1, PT, R6.reuse, R7, PT ;  /* 0x000000070600720c */ /* 0x040fe20003f26270 */
[----:B------:R-:W-:Y:S02]  /*1a470*/  VIADD R10, R6, 0x20 ;  /* 0x00000020060a7836 */ /* 0x000fe40000000000 */
[----:B------:R-:W-:-:S10]  /*1a480*/  IMAD.MOV.U32 R3, RZ, RZ, R14 ;  /* 0x000000ffff037224 */ /* 0x000fd400078e000e */
[----:B------:R-:W-:Y:S05]  /*1a490*/  WARPSYNC.COLLECTIVE R15, `(.L_x_1053) ;  /* 0x000000000f087348 */ /* 0x000fea0003c00000 */
[----:B------:R0:W1:Y:S02]  /*1a4a0*/  SHFL.IDX P6, R14, R13, R12, R11 ;  /* 0x0000000c0d0e7389 */ /* 0x00006400000c000b */
[----:B01----:R-:W-:Y:S01]  /*1a4b0*/  ENDCOLLECTIVE ;  /* 0x000000000000791b */ /* 0x003fe20003800000 */
.L_x_1053:
[----:B------:R-:W-:-:S05]  /*1a4c0*/  @!P1 IADD3 R9, P2, R21, R3, RZ ;  /* 0x0000000315099210 */ /* 0x000fca0007f5e0ff */
[----:B------:R-:W-:Y:S02]  /*1a4d0*/  @!P1 IMAD.X R3, RZ, RZ, R2, P2 ;  /* 0x000000ffff039224 */ /* 0x000fe400010e0602 */
[----:B------:R-:W-:Y:S02]  /*1a4e0*/  @!P1 IMAD.MOV.U32 R2, RZ, RZ, R9 ;  /* 0x000000ffff029224 */ /* 0x000fe400078e0009 */
[----:B------:R-:W-:-:S03]  /*1a4f0*/  IMAD.MOV.U32 R13, RZ, RZ, R0 ;  /* 0x000000ffff0d7224 */ /* 0x000fc600078e0000 */
[----:B------:R-:W-:Y:S01]  /*1a500*/  @!PT LDS RZ, [RZ] ;  /* 0x00000000fffff984 */ /* 0x000fe20000000800 */
[----:B------:R-:W-:Y:S01]  /*1a510*/  @!PT LDS RZ, [RZ] ;  /* 0x00000000fffff984 */ /* 0x000fe20000000800 */
[----:B------:R-:W-:Y:S01]  /*1a520*/  @!PT LDS RZ, [RZ] ;  /* 0x00000000fffff984 */ /* 0x000fe20000000800 */
[----:B------:R0:W-:Y:S01]  /*1a530*/  @!P1 LDGSTS.E.BYPASS.LTC128B.128 [R20+0xb000], desc[UR50][R2.64], !P0 ;  /* 0x0b00000002149fae */ /* 0x0001e2000c101d72 */
[----:B------:R-:W-:Y:S01]  /*1a540*/  ISETP.GE.AND P1, PT, R10, R7, PT ;  /* 0x000000070a00720c */ /* 0x000fe20003f26270 */
[----:B------:R-:W-:Y:S02]  /*1a550*/  VIADD R10, R6, 0x40 ;  /* 0x00000040060a7836 */ /* 0x000fe40000000000 */
[----:B0-----:R-:W-:-:S10]  /*1a560*/  IMAD.MOV.U32 R2, RZ, RZ, R14 ;  /* 0x000000ffff027224 */ /* 0x001fd400078e000e */
[----:B------:R-:W-:Y:S05]  /*1a570*/  WARPSYNC.COLLECTIVE R15, `(.L_x_1054) ;  /* 0x000000000f087348 */ /* 0x000fea0003c00000 */
[----:B------:R0:W1:Y:S02]  /*1a580*/  SHFL.IDX P6, R14, R13, R12, R11 ;  /* 0x0000000c0d0e7389 */ /* 0x00006400000c000b */
[----:B01----:R-:W-:Y:S01]  /*1a590*/  ENDCOLLECTIVE ;  /* 0x000000000000791b */ /* 0x003fe20003800000 */
.L_x_1054:
        /* <DEDUP_REMOVED lines=8> */
.L_x_1055:
        /* <DEDUP_REMOVED lines=10> */
.L_x_1056:
        /* <DEDUP_REMOVED lines=8> */
.L_x_1057:
        /* <DEDUP_REMOVED lines=11> */
.L_x_1058:
[----:B------:R-:W-:Y:S02]  /*1a7f0*/  IMAD.MOV.U32 R13, RZ, RZ, R8 ;  /* 0x000000ffff0d7224 */ /* 0x000fe400078e0008 */
[----:B------:R-:W-:Y:S02]  /*1a800*/  IMAD.MOV.U32 R12, RZ, RZ, RZ ;  /* 0x000000ffff0c7224 */ /* 0x000fe400078e00ff */
[----:B------:R-:W-:-:S07]  /*1a810*/  IMAD.MOV.U32 R9, RZ, RZ, R14 ;  /* 0x000000ffff097224 */ /* 0x000fce00078e000e */
[----:B------:R-:W-:Y:S05]  /*1a820*/  WARPSYNC.COLLECTIVE R15, `(.L_x_1059) ;  /* 0x000000000f087348 */ /* 0x000fea0003c00000 */
[----:B------:R0:W1:Y:S02]  /*1a830*/  SHFL.IDX P6, R14, R13, R12, R11 ;  /* 0x0000000c0d0e7389 */ /* 0x00006400000c000b */
[----:B01----:R-:W-:Y:S01]  /*1a840*/  ENDCOLLECTIVE ;  /* 0x000000000000791b */ /* 0x003fe20003800000 */
.L_x_1059:
        /* <DEDUP_REMOVED lines=11> */
.L_x_1060:
        /* <DEDUP_REMOVED lines=8> */
.L_x_1061:
        /* <DEDUP_REMOVED lines=10> */
.L_x_1062:
[----:B------:R-:W-:Y:S05]  /*1aa20*/  BRA `(.L_x_1063) ;  /* 0xffffffd000347947 */ /* 0x000fea000383ffff */
.L_x_987:
[----:B0-----:R0:W1:Y:S02]  /*1aa30*/  SYNCS.PHASECHK.TRANS64.TRYWAIT P0, [R18+URZ+0x13220], R3 ;  /* 0x01322003120075a7 */ /* 0x001064000800017f */
[----:B-1----:R-:W-:Y:S05]  /*1aa40*/  @!P0 NANOSLEEP.SYNCS 0x989680 ;  /* 0x009896800000895d */ /* 0x002fea0003900000 */
[----:B------:R-:W1:Y:S02]  /*1aa50*/  @!P0 SYNCS.PHASECHK.TRANS64 P0, [R18+URZ+0x13220], R3 ;  /* 0x01322003120085a7 */ /* 0x000e64000800007f */
[----:B-1----:R-:W-:Y:S05]  /*1aa60*/  @!P0 BRA `(.L_x_987) ;  /* 0xfffffffc00f08947 */ /* 0x002fea000383ffff */
[----:B------:R-:W-:Y:S05]  /*1aa70*/  BRA `(.L_x_1064) ;  /* 0xffffffd000907947 */ /* 0x000fea000383ffff */
.L_x_993:
[----:B0-----:R0:W1:Y:S02]  /*1aa80*/  SYNCS.PHASECHK.TRANS64.TRYWAIT P0, [R4+URZ+0x13280], R2 ;  /* 0x01328002040075a7 */ /* 0x001064000800017f */
[----:B-1----:R-:W-:Y:S05]  /*1aa90*/  @!P0 NANOSLEEP.SYNCS 0x989680 ;  /* 0x009896800000895d */ /* 0x002fea0003900000 */
[----:B------:R-:W1:Y:S02]  /*1aaa0*/  @!P0 SYNCS.PHASECHK.TRANS64 P0, [R4+URZ+0x13280], R2 ;  /* 0x01328002040085a7 */ /* 0x000e64000800007f */
[----:B-1----:R-:W-:Y:S05]  /*1aab0*/  @!P0 BRA `(.L_x_993) ;  /* 0xfffffffc00f08947 */ /* 0x002fea000383ffff */
[----:B------:R-:W-:Y:S05]  /*1aac0*/  BRA `(.L_x_1065) ;  /* 0xffffffd400347947 */ /* 0x000fea000383ffff */
.L_x_998:
[----:B-1----:R1:W2:Y:S02]  /*1aad0*/  SYNCS.PHASECHK.TRANS64.TRYWAIT P0, [R4+URZ+0x13240], R2 ;  /* 0x01324002040075a7 */ /* 0x0022a4000800017f */
[----:B--2---:R-:W-:Y:S05]  /*1aae0*/  @!P0 NANOSLEEP.SYNCS 0x989680 ;  /* 0x009896800000895d */ /* 0x004fea0003900000 */
[----:B------:R-:W2:Y:S02]  /*1aaf0*/  @!P0 SYNCS.PHASECHK.TRANS64 P0, [R4+URZ+0x13240], R2 ;  /* 0x01324002040085a7 */ /* 0x000ea4000800007f */
[----:B--2---:R-:W-:Y:S05]  /*1ab00*/  @!P0 BRA `(.L_x_998) ;  /* 0xfffffffc00f08947 */ /* 0x004fea000383ffff */
[----:B------:R-:W-:Y:S05]  /*1ab10*/  BRA `(.L_x_1066) ;  /* 0xffffffd400ac7947 */ /* 0x000fea000383ffff */
.L_x_1004:
[----:B0-----:R0:W1:Y:S02]  /*1ab20*/  SYNCS.PHASECHK.TRANS64.TRYWAIT P0, [R3+URZ+0x13270], R2 ;  /* 0x01327002030075a7 */ /* 0x001064000800017f */
[----:B-1----:R-:W-:Y:S05]  /*1ab30*/  @!P0 NANOSLEEP.SYNCS 0x989680 ;  /* 0x009896800000895d */ /* 0x002fea0003900000 */
[----:B------:R-:W1:Y:S02]  /*1ab40*/  @!P0 SYNCS.PHASECHK.TRANS64 P0, [R3+URZ+0x13270], R2 ;  /* 0x01327002030085a7 */ /* 0x000e64000800007f */
[----:B-1----:R-:W-:Y:S05]  /*1ab50*/  @!P0 BRA `(.L_x_1004) ;  /* 0xfffffffc00f08947 */ /* 0x002fea000383ffff */
[----:B------:R-:W-:Y:S05]  /*1ab60*/  BRA `(.L_x_1067) ;  /* 0xffffffd800487947 */ /* 0x000fea000383ffff */
.L_x_1006:
[----:B0-----:R0:W1:Y:S02]  /*1ab70*/  SYNCS.PHASECHK.TRANS64.TRYWAIT P0, [R3+URZ+0x13260], R2 ;  /* 0x01326002030075a7 */ /* 0x001064000800017f */
[----:B-1----:R-:W-:Y:S05]  /*1ab80*/  @!P0 NANOSLEEP.SYNCS 0x989680 ;  /* 0x009896800000895d */ /* 0x002fea0003900000 */
[----:B------:R-:W1:Y:S02]  /*1ab90*/  @!P0 SYNCS.PHASECHK.TRANS64 P0, [R3+URZ+0x13260], R2 ;  /* 0x01326002030085a7 */ /* 0x000e64000800007f */
[----:B-1----:R-:W-:Y:S05]  /*1aba0*/  @!P0 BRA `(.L_x_1006) ;  /* 0xfffffffc00f08947 */ /* 0x002fea000383ffff */
[----:B------:R-:W-:Y:S05]  /*1abb0*/  BRA `(.L_x_1068) ;  /* 0xffffffd800507947 */ /* 0x000fea000383ffff */
.L_x_1013:
[----:B0-----:R0:W1:Y:S02]  /*1abc0*/  SYNCS.PHASECHK.TRANS64.TRYWAIT P1, [R2+URZ+0x13270], R3 ;  /* 0x01327003020075a7 */ /* 0x001064000802017f */
[----:B-1----:R-:W-:Y:S05]  /*1abd0*/  @!P1 NANOSLEEP.SYNCS 0x989680 ;  /* 0x009896800000995d */ /* 0x002fea0003900000 */
[----:B------:R-:W1:Y:S02]  /*1abe0*/  @!P1 SYNCS.PHASECHK.TRANS64 P1, [R2+URZ+0x13270], R3 ;  /* 0x01327003020095a7 */ /* 0x000e64000802007f */
[----:B-1----:R-:W-:Y:S05]  /*1abf0*/  @!P1 BRA `(.L_x_1013) ;  /* 0xfffffffc00f09947 */ /* 0x002fea000383ffff */
[----:B------:R-:W-:Y:S05]  /*1ac00*/  BRA `(.L_x_1069) ;  /* 0xffffffdc00947947 */ /* 0x000fea000383ffff */
.L_x_1015:
[----:B0-----:R0:W1:Y:S02]  /*1ac10*/  SYNCS.PHASECHK.TRANS64.TRYWAIT P1, [R2+URZ+0x13260], R5 ;  /* 0x01326005020075a7 */ /* 0x001064000802017f */
[----:B-1----:R-:W-:Y:S05]  /*1ac20*/  @!P1 NANOSLEEP.SYNCS 0x989680 ;  /* 0x009896800000995d */ /* 0x002fea0003900000 */
[----:B------:R-:W1:Y:S02]  /*1ac30*/  @!P1 SYNCS.PHASECHK.TRANS64 P1, [R2+URZ+0x13260], R5 ;  /* 0x01326005020095a7 */ /* 0x000e64000802007f */
[----:B-1----:R-:W-:Y:S05]  /*1ac40*/  @!P1 BRA `(.L_x_1015) ;  /* 0xfffffffc00f09947 */ /* 0x002fea000383ffff */
[----:B------:R-:W-:Y:S05]  /*1ac50*/  BRA `(.L_x_1070) ;  /* 0xffffffdc009c7947 */ /* 0x000fea000383ffff */
.L_x_1028:
[----:B0-----:R0:W1:Y:S02]  /*1ac60*/  SYNCS.PHASECHK.TRANS64.TRYWAIT P0, [R6+URZ+0x13220], R0 ;  /* 0x01322000060075a7 */ /* 0x001064000800017f */
[----:B-1----:R-:W-:Y:S05]  /*1ac70*/  @!P0 NANOSLEEP.SYNCS 0x989680 ;  /* 0x009896800000895d */ /* 0x002fea0003900000 */
[----:B------:R-:W1:Y:S02]  /*1ac80*/  @!P0 SYNCS.PHASECHK.TRANS64 P0, [R6+URZ+0x13220], R0 ;  /* 0x01322000060085a7 */ /* 0x000e64000800007f */
[----:B-1----:R-:W-:Y:S05]  /*1ac90*/  @!P0 BRA `(.L_x_1028) ;  /* 0xfffffffc00f08947 */ /* 0x002fea000383ffff */
[----:B------:R-:W-:Y:S05]  /*1aca0*/  BRA `(.L_x_1071) ;  /* 0xffffffec008c7947 */ /* 0x000fea000383ffff */
.L_x_1029:
        /* <DEDUP_REMOVED lines=11> */
.L_x_1073:
[----:B------:R-:W-:Y:S05]  /*1ad60*/  BSYNC B0 ;  /* 0x0000000000007941 */ /* 0x000fea0003800000 */
.L_x_1072:
[----:B------:R-:W-:Y:S05]  /*1ad70*/  BRA `(.L_x_1074) ;  /* 0xffffffec00747947 */ /* 0x000fea000383ffff */
.L_x_1032:
[----:B------:R-:W-:Y:S01]  /*1ad80*/  BSSY B1, `(.L_x_1075) ;  /* 0x0000006000017945 */ /* 0x000fe20003800000 */
[----:B------:R-:W-:-:S07]  /*1ad90*/  IMAD.MOV.U32 R15, RZ, RZ, -0x1 ;  /* 0xffffffffff0f7424 */ /* 0x000fce00078e00ff */
[----:B0-----:R-:W-:Y:S05]  /*1ada0*/  WARPSYNC.COLLECTIVE R15, `(.L_x_1076) ;  /* 0x000000000f0c7348 */ /* 0x001fea0003c00000 */
[----:B------:R-:W-:Y:S02]  /*1adb0*/  ELECT P6, UR62, PT ;  /* 0x00000000003e782f */ /* 0x000fe400038c0000 */
[----:B------:R-:W-:Y:S01]  /*1adc0*/  MOV R14, UR62 ;  /* 0x0000003e000e7c02 */ /* 0x000fe20008000f00 */
[----:B0-----:R-:W-:Y:S10]  /*1add0*/  ENDCOLLECTIVE ;  /* 0x000000000000791b */ /* 0x001ff40003800000 */
.L_x_1076:
[----:B------:R-:W-:Y:S05]  /*1ade0*/  BSYNC B1 ;  /* 0x0000000000017941 */ /* 0x000fea0003800000 */
.L_x_1075:
[----:B------:R-:W-:Y:S05]  /*1adf0*/  BRA `(.L_x_1077) ;  /* 0xffffffec006c7947 */ /* 0x000fea000383ffff */
.L_x_1034:
[----:B0-----:R0:W1:Y:S02]  /*1ae00*/  SYNCS.PHASECHK.TRANS64.TRYWAIT P1, [R5+URZ], R4 ;  /* 0x00000004050075a7 */ /* 0x001064000802017f */
[----:B-1----:R-:W-:Y:S05]  /*1ae10*/  @!P1 NANOSLEEP.SYNCS 0x989680 ;  /* 0x009896800000995d */ /* 0x002fea0003900000 */
[----:B------:R-:W1:Y:S02]  /*1ae20*/  @!P1 SYNCS.PHASECHK.TRANS64 P1, [R5+URZ], R4 ;  /* 0x00000004050095a7 */ /* 0x000e64000802007f */
[----:B-1----:R-:W-:Y:S05]  /*1ae30*/  @!P1 BRA `(.L_x_1034) ;  /* 0xfffffffc00f09947 */ /* 0x002fea000383ffff */
[----:B------:R-:W-:Y:S05]  /*1ae40*/  BRA `(.L_x_1078) ;  /* 0xffffffec00a07947 */ /* 0x000fea000383ffff */
.L_x_1035:
[----:B-1----:R1:W2:Y:S02]  /*1ae50*/  SYNCS.PHASECHK.TRANS64.TRYWAIT P1, [R9+URZ], R0 ;  /* 0x00000000090075a7 */ /* 0x0022a4000802017f */
[----:B--2---:R-:W-:Y:S05]  /*1ae60*/  @!P1 NANOSLEEP.SYNCS 0x989680 ;  /* 0x009896800000995d */ /* 0x004fea0003900000 */
[----:B------:R-:W2:Y:S02]  /*1ae70*/  @!P1 SYNCS.PHASECHK.TRANS64 P1, [R9+URZ], R0 ;  /* 0x00000000090095a7 */ /* 0x000ea4000802007f */
[----:B--2---:R-:W-:Y:S05]  /*1ae80*/  @!P1 BRA `(.L_x_1035) ;  /* 0xfffffffc00f09947 */ /* 0x004fea000383ffff */
[----:B------:R-:W-:Y:S05]  /*1ae90*/  BRA `(.L_x_1079) ;  /* 0xffffffec00947947 */ /* 0x000fea000383ffff */
.L_x_1037:
[----:B--2---:R2:W3:Y:S02]  /*1aea0*/  SYNCS.PHASECHK.TRANS64.TRYWAIT P1, [R19+URZ+0x13260], R4 ;  /* 0x01326004130075a7 */ /* 0x0044e4000802017f */
[----:B---3--:R-:W-:Y:S05]  /*1aeb0*/  @!P1 NANOSLEEP.SYNCS 0x989680 ;  /* 0x009896800000995d */ /* 0x008fea0003900000 */
[----:B------:R-:W3:Y:S02]  /*1aec0*/  @!P1 SYNCS.PHASECHK.TRANS64 P1, [R19+URZ+0x13260], R4 ;  /* 0x01326004130095a7 */ /* 0x000ee4000802007f */
[----:B---3--:R-:W-:Y:S05]  /*1aed0*/  @!P1 BRA `(.L_x_1037) ;  /* 0xfffffffc00f09947 */ /* 0x008fea000383ffff */
[----:B------:R-:W-:Y:S05]  /*1aee0*/  BRA `(.L_x_1080) ;  /* 0xffffffec00947947 */ /* 0x000fea000383ffff */
.L_x_1039:
[----:B---3--:R3:W4:Y:S02]  /*1aef0*/  SYNCS.PHASECHK.TRANS64.TRYWAIT P1, [R7+URZ+0x13260], R0 ;  /* 0x01326000070075a7 */ /* 0x008724000802017f */
[----:B----4-:R-:W-:Y:S05]  /*1af00*/  @!P1 NANOSLEEP.SYNCS 0x989680 ;  /* 0x009896800000995d */ /* 0x010fea0003900000 */
[----:B------:R-:W4:Y:S02]  /*1af10*/  @!P1 SYNCS.PHASECHK.TRANS64 P1, [R7+URZ+0x13260], R0 ;  /* 0x01326000070095a7 */ /* 0x000f24000802007f */
[----:B----4-:R-:W-:Y:S05]  /*1af20*/  @!P1 BRA `(.L_x_1039) ;  /* 0xfffffffc00f09947 */ /* 0x010fea000383ffff */
[----:B------:R-:W-:Y:S05]  /*1af30*/  BRA `(.L_x_1081) ;  /* 0xffffffec00947947 */ /* 0x000fea000383ffff */
.L_x_1041:
[----:B----4-:R4:W0:Y:S02]  /*1af40*/  SYNCS.PHASECHK.TRANS64.TRYWAIT P0, [R19+URZ+0x13280], R4 ;  /* 0x01328004130075a7 */ /* 0x010824000800017f */
[----:B0-----:R-:W-:Y:S05]  /*1af50*/  @!P0 NANOSLEEP.SYNCS 0x989680 ;  /* 0x009896800000895d */ /* 0x001fea0003900000 */
[----:B------:R-:W0:Y:S02]  /*1af60*/  @!P0 SYNCS.PHASECHK.TRANS64 P0, [R19+URZ+0x13280], R4 ;  /* 0x01328004130085a7 */ /* 0x000e24000800007f */
[----:B0-----:R-:W-:Y:S05]  /*1af70*/  @!P0 BRA `(.L_x_1041) ;  /* 0xfffffffc00f08947 */ /* 0x001fea000383ffff */
[----:B------:R-:W-:Y:S05]  /*1af80*/  BRA `(.L_x_1042) ;  /* 0xffffffec00907947 */ /* 0x000fea000383ffff */
.L_x_1082:
        /* <DEDUP_REMOVED lines=15> */
.L_x_2200:


//--------------------- .text._ZN7cutlass13device_kernelIN5flash11enable_sm90INS1_16FlashAttnFwdSm90INS1_25CollectiveMainloopFwdSm90ILi2EN4cute5tupleIJNS5_1CILi1EEES8_S8_EEENS6_IJNS7_ILi192EEENS7_ILi160EEENS7_ILi64EEEEEELi64ENS_12float_e4m3_tEfNS_4arch4Sm90ELb0ELb1ELb1ELb1ELb0ELb1ELb0ELb1ELb1ELb1ELb0ELb0EEENS1_21CollectiveEpilogueFwdINS6_IJSA_SC_SB_EEES9_NS_10bfloat16_tESG_Li384ELb1ELb1ELb0ELb1EEENS1_36VarlenDynamicPersistentTileSchedulerILi192ELi160ELi384ELi128ELb0ELb1ELb1ELb1ELb0ELb1EEEEEEEEEvNT_6ParamsE --------------------------
	.section	.text._ZN7cutlass13device_kernelIN5flash11enable_sm90INS1_16FlashAttnFwdSm90INS1_25CollectiveMainloopFwdSm90ILi2EN4cute5tupleIJNS5_1CILi1EEES8_S8_EEENS6_IJNS7_ILi192EEENS7_ILi160EEENS7_ILi64EEEEEELi64ENS_12float_e4m3_tEfNS_4arch4Sm90ELb0ELb1ELb1ELb1ELb0ELb1ELb0ELb1ELb1ELb1ELb0ELb0EEENS1_21CollectiveEpilogueFwdINS6_IJSA_SC_SB_EEES9_NS_10bfloat16_tESG_Li384ELb1ELb1ELb0ELb1EEENS1_36VarlenDynamicPersistentTileSchedulerILi192ELi160ELi384ELi128ELb0ELb1ELb1ELb1ELb0ELb1EEEEEEEEEvNT_6ParamsE,"ax",@progbits
	.align	128
.text._ZN7cutlass13device_kernelIN5flash11enable_sm90INS1_16FlashAttnFwdSm90INS1_25CollectiveMainloopFwdSm90ILi2EN4cute5tupleIJNS5_1CILi1EEES8_S8_EEENS6_IJNS7_ILi192EEENS7_ILi160EEENS7_ILi64EEEEEELi64ENS_12float_e4m3_tEfNS_4arch4Sm90ELb0ELb1ELb1ELb1ELb0ELb1ELb0ELb1ELb1ELb1ELb0ELb0EEENS1_21CollectiveEpilogueFwdINS6_IJSA_SC_SB_EEES9_NS_10bfloat16_tESG_Li384ELb1ELb1ELb0ELb1EEENS1_36VarlenDynamicPersistentTileSchedulerILi192ELi160ELi384ELi128ELb0ELb1ELb1ELb1ELb0ELb1EEEEEEEEEvNT_6ParamsE:
        .type           _ZN7cutlass13device_kernelIN5flash11enable_sm90INS1_16FlashAttnFwdSm90INS1_25CollectiveMainloopFwdSm90ILi2EN4cute5tupleIJNS5_1CILi1EEES8_S8_EEENS6_IJNS7_ILi192EEENS7_ILi160EEENS7_ILi64EEEEEELi64ENS_12float_e4m3_tEfNS_4arch4Sm90ELb0ELb1ELb1ELb1ELb0ELb1ELb0ELb1ELb1ELb1ELb0ELb0EEENS1_21CollectiveEpilogueFwdINS6_IJSA_SC_SB_EEES9_NS_10bfloat16_tESG_Li384ELb1ELb1ELb0ELb1EEENS1_36VarlenDynamicPersistentTileSchedulerILi192ELi160ELi384ELi128ELb0ELb1ELb1ELb1ELb0ELb1EEEEEEEEEvNT_6ParamsE,@function
        .size           _ZN7cutlass13device_kernelIN5flash11enable_sm90INS1_16FlashAttnFwdSm90INS1_25CollectiveMainloopFwdSm90ILi2EN4cute5tupleIJNS5_1CILi1EEES8_S8_EEENS6_IJNS7_ILi192EEENS7_ILi160EEENS7_ILi64EEEEEELi64ENS_12float_e4m3_tEfNS_4arch4Sm90ELb0ELb1ELb1ELb1ELb0ELb1ELb0ELb1ELb1ELb1ELb0ELb0EEENS1_21CollectiveEpilogueFwdINS6_IJSA_SC_SB_EEES9_NS_10bfloat16_tESG_Li384ELb1ELb1ELb0ELb1EEENS1_36VarlenDynamicPersistentTileSchedulerILi192ELi160ELi384ELi128ELb0ELb1ELb1ELb1ELb0ELb1EEEEEEEEEvNT_6ParamsE,(.L_x_2201 - _ZN7cutlass13device_kernelIN5flash11enable_sm90INS1_16FlashAttnFwdSm90INS1_25CollectiveMainloopFwdSm90ILi2EN4cute5tupleIJNS5_1CILi1EEES8_S8_EEENS6_IJNS7_ILi192EEENS7_ILi160EEENS7_ILi64EEEEEELi64ENS_12float_e4m3_tEfNS_4arch4Sm90ELb0ELb1ELb1ELb1ELb0ELb1ELb0ELb1ELb1ELb1ELb0ELb0EEENS1_21CollectiveEpilogueFwdINS6_IJSA_SC_SB_EEES9_NS_10bfloat16_tESG_Li384ELb1ELb1ELb0ELb1EEENS1_36VarlenDynamicPersistentTileSchedulerILi192ELi160ELi384ELi128ELb0ELb1ELb1ELb1ELb0ELb1EEEEEEEEEvNT_6ParamsE)
        .other          _ZN7cutlass13device_kernelIN5flash11enable_sm90INS1_16FlashAttnFwdSm90INS1_25CollectiveMainloopFwdSm90ILi2EN4cute5tupleIJNS5_1CILi1EEES8_S8_EEENS6_IJNS7_ILi192EEENS7_ILi160EEENS7_ILi64EEEEEELi64ENS_12float_e4m3_tEfNS_4arch4Sm90ELb0ELb1ELb1ELb1ELb0ELb1ELb0ELb1ELb1ELb1ELb0ELb0EEENS1_21CollectiveEpilogueFwdINS6_IJSA_SC_SB_EEES9_NS_10bfloat16_tESG_Li384ELb1ELb1ELb0ELb1EEENS1_36VarlenDynamicPersistentTileSchedulerILi192ELi160ELi384ELi128ELb0ELb1ELb1ELb1ELb0ELb1EEEEEEEEEvNT_6ParamsE,@"STO_CUDA_ENTRY STV_DEFAULT"
_ZN7cutlass13device_kernelIN5flash11enable_sm90INS1_16FlashAttnFwdSm90INS1_25CollectiveMainloopFwdSm90ILi2EN4cute5tupleIJNS5_1CILi1EEES8_S8_EEENS6_IJNS7_ILi192EEENS7_ILi160EEENS7_ILi64EEEEEELi64ENS_12float_e4m3_tEfNS_4arch4Sm90ELb0ELb1ELb1ELb1ELb0ELb1ELb0ELb1ELb1ELb1ELb0ELb0EEENS1_21CollectiveEpilogueFwdINS6_IJSA_SC_SB_EEES9_NS_10bfloat16_tESG_Li384ELb1ELb1ELb0ELb1EEENS1_36VarlenDynamicPersistentTileSchedulerILi192ELi160ELi384ELi128ELb0ELb1ELb1ELb1ELb0ELb1EEEEEEEEEvNT_6ParamsE:
        /* <DEDUP_REMOVED lines=23> */
.L_x_1084:
[----:B------:R-:W-:Y:S05]  /*0170*/  BSYNC B0 ;  /* 0x0000000000007941 */ /* 0x000fea0003800000 */
.L_x_1083:
[----:B------:R-:W-:Y:S01]  /*0180*/  VOTEU.ANY UP0, P0 ;  /* 0x00000000003f7886 */ /* 0x000fe20000000100 */
[----:B------:R-:W0:Y:S01]  /*0190*/  SHFL.IDX PT, R2, R0, RZ, 0x1f ;  /* 0x00001fff00027589 */ /* 0x000e2200000e0000 */
[----:B------:R-:W-:Y:S01]  /*01a0*/  UMOV UR4, 0x80 ;  /* 0x0000008000047882 */ /* 0x000fe20000000000 */
[----:B------:R-:W-:Y:S01]  /*01b0*/  UMOV UR7, 0x180 ;  /* 0x0000018000077882 */ /* 0x000fe20000000000 */
[----:B------:R-:W-:Y:S01]  /*01c0*/  VOTEU.ANY UP1, P0 ;  /* 0x00000000003f7886 */ /* 0x000fe20000020100 */
[----:B------:R-:W1:Y:S01]  /*01d0*/  @UP0 S2UR UR8, SR_CgaCtaId ;  /* 0x00000000000809c3 */ /* 0x000e620000008800 */
[----:B------:R-:W-:Y:S01]  /*01e0*/  @UP0 UMOV UR6, 0x400 ;  /* 0x0000040000060882 */ /* 0x000fe20000000000 */
[----:B------:R-:W-:-:S04]  /*01f0*/  @UP0 UIADD3 UR4, -UR4, 0x100000, URZ ;  /* 0x0010000004040890 */ /* 0x000fc8000fffe13f */
[----:B------:R-:W-:Y:S02]  /*0200*/  @UP0 USHF.L.U32 UR5, UR4, 0xb, URZ ;  /* 0x0000000b04050899 */ /* 0x000fe4000800063f */
[----:B------:R-:W-:Y:S01]  /*0210*/  @UP0 USHF.L.U32 UR4, UR4, 0x1, URZ ;  /* 0x0000000104040899 */ /* 0x000fe2000800063f */
[----:B0-----:R-:W-:Y:S02]  /*0220*/  ISETP.NE.AND P1, PT, R2, RZ, PT ;  /* 0x000000ff0200720c */ /* 0x001fe40003f25270 */
[----:B------:R-:W-:Y:S01]  /*0230*/  SHF.R.U32.HI R2, RZ, 0x7, R3 ;  /* 0x00000007ff027819 */ /* 0x000fe20000011603 */
[----:B-1----:R-:W-:Y:S02]  /*0240*/  @UP0 ULEA UR8, UR8, UR6, 0x18 ;  /* 0x0000000608080291 */ /* 0x002fe4000f8ec03f */
[----:B------:R-:W-:-:S04]  /*0250*/  @UP0 UIADD3 UR6, -UR7, 0x100000, URZ ;  /* 0x0010000007060890 */ /* 0x000fc8000fffe13f */
[----:B------:R-:W-:Y:S02]  /*0260*/  @UP0 USHF.L.U32 UR7, UR6, 0xb, URZ ;  /* 0x0000000b06070899 */ /* 0x000fe4000800063f */
[----:B------:R-:W-:Y:S01]  /*0270*/  @UP0 USHF.L.U32 UR6, UR6, 0x1, URZ ;  /* 0x0000000106060899 */ /* 0x000fe2000800063f */
[----:B------:R-:W-:Y:S01]  /*0280*/  VOTEU.ANY UP0, P0 ;  /* 0x00000000003f7886 */ /* 0x000fe20000000100 */
[----:B------:R-:W0:Y:S04]  /*0290*/  SHFL.IDX PT, R2, R2, RZ, 0x1f ;  /* 0x00001fff02027589 */ /* 0x000e2800000e0000 */
[----:B------:R-:W1:Y:S02]  /*02a0*/  FENCE.VIEW.ASYNC.S ;  /* 0x00000000000073c6 */ /* 0x000e640000000000 */
[----:B-1----:R1:W2:Y:S04]  /*02b0*/  @UP0 SYNCS.EXCH.64 URZ, [UR8+0x13200], UR4 ;  /* 0x01320004083f05b2 */ /* 0x0022a80008000100 */
[----:B------:R1:W3:Y:S01]  /*02c0*/  @UP1 SYNCS.EXCH.64 URZ, [UR8+0x13220], UR6 ;  /* 0x01322006083f15b2 */ /* 0x0002e20008000100 */
[----:B------:R-:W-:Y:S05]  /*02d0*/  @P1 BRA `(.L_x_1085) ;  /* 0x0000000000481947 */ /* 0x000fea0003800000 */
[----:B-1----:R-:W1:Y:S01]  /*02e0*/  S2UR UR5, SR_CgaCtaId ;  /* 0x00000000000579c3 */ /* 0x002e620000008800 */
[----:B------:R-:W-:Y:S01]  /*02f0*/  UMOV UR4, 0x400 ;  /* 0x0000040000047882 */ /* 0x000fe20000000000 */
[----:B------:R-:W-:Y:S01]  /*0300*/  UMOV UR6, 0x1 ;  /* 0x0000000100067882 */ /* 0x000fe20000000000 */
[----:B------:R-:W-:Y:S01]  /*0310*/  UMOV UR7, 0x3 ;  /* 0x0000000300077882 */ /* 0x000fe20000000000 */
[----:B------:R-:W-:Y:S01]  /*0320*/  ELECT P0, URZ, PT ;  /* 0x00000000003f782f */ /* 0x000fe20003800000 */
[----:B-1----:R-:W-:Y:S02]  /*0330*/  ULEA UR8, UR5, UR4, 0x18 ;  /* 0x0000000405087291 */ /* 0x002fe4000f8ec03f */
[----:B------:R-:W-:-:S04]  /*0340*/  UIADD3 UR4, -UR6, 0x100000, URZ ;  /* 0x0010000006047890 */ /* 0x000fc8000fffe13f */
[----:B------:R-:W-:Y:S02]  /*0350*/  USHF.L.U32 UR5, UR4, 0xb, URZ ;  /* 0x0000000b04057899 */ /* 0x000fe4000800063f */
[----:B------:R-:W-:Y:S02]  /*0360*/  USHF.L.U32 UR4, UR4, 0x1, URZ ;  /* 0x0000000104047899 */ /* 0x000fe4000800063f */
[----:B------:R-:W-:-:S04]  /*0370*/  UIADD3 UR6, -UR7, 0x100000, URZ ;  /* 0x0010000007067890 */ /* 0x000fc8000fffe13f */
[----:B------:R-:W-:Y:S02]  /*0380*/  USHF.L.U32 UR7, UR6, 0xb, URZ ;  /* 0x0000000b06077899 */ /* 0x000fe4000800063f */
[----:B------:R-:W-:Y:S01]  /*0390*/  USHF.L.U32 UR6, UR6, 0x1, URZ ;  /* 0x0000000106067899 */ /* 0x000fe2000800063f */
[----:B------:R-:W1:Y:S03]  /*03a0*/  FENCE.VIEW.ASYNC.S ;  /* 0x00000000000073c6 */ /* 0x000e660000000000 */
[----:B-1----:R4:W1:Y:S08]  /*03b0*/  SYNCS.EXCH.64 URZ, [UR8+0x13230], UR4 ;  /* 0x01323004083f75b2 */ /* 0x0028700008000100 */
[----:B------:R4:W0:Y:S01]  /*03c0*/  SYNCS.EXCH.64 URZ, [UR8+0x13240], UR6 ;  /* 0x01324006083f75b2 */ /* 0x0008220008000100 */
[----:B------:R4:W0:Y:S01]  /*03d0*/  SYNCS.EXCH.64 URZ, [UR8+0x13238], UR4 ;  /* 0x01323804083f75b2 */ /* 0x0008220008000100 */
[----:B------:R4:W0:Y:S02]  /*03e0*/  SYNCS.EXCH.64 URZ, [UR8+0x13248], UR6 ;  /* 0x01324806083f75b2 */ /* 0x0008240008000100 */
[----:B----4-:R-:W-:Y:S01]  /*03f0*/  NOP ;  /* 0x0000000000007918 */ /* 0x010fe20000000000 */
.L_x_1085:
[----:B------:R-:W4:Y:S01]  /*0400*/  SHFL.IDX PT, R3, R0, RZ, 0x1f ;  /* 0x00001fff00037589 */ /* 0x000f2200000e0000 */
[----:B------:R-:W-:Y:S01]  /*0410*/  NOP ;  /* 0x0000000000007918 */ /* 0x000fe20000000000 */
[----:B----4-:R-:W-:-:S13]  /*0420*/  ISETP.NE.AND P0, PT, R3, RZ, PT ;  /* 0x000000ff0300720c */ /* 0x010fda0003f05270 */
        /* <DEDUP_REMOVED lines=19> */
.L_x_1086:
[----:B------:R-:W4:Y:S01]  /*0560*/  SHFL.IDX PT, R3, R0, RZ, 0x1f ;  /* 0x00001fff00037589 */ /* 0x000f2200000e0000 */
[----:B------:R-:W-:Y:S01]  /*0570*/  NOP ;  /* 0x0000000000007918 */ /* 0x000fe20000000000 */
[----:B----4-:R-:W-:-:S13]  /*0580*/  ISETP.NE.AND P0, PT, R3, RZ, PT ;  /* 0x000000ff0300720c */ /* 0x010fda0003f05270 */
[----:B------:R-:W-:Y:S05]  /*0590*/  @P0 BRA `(.L_x_1087) ;  /* 0x0000000000380947 */ /* 0x000fea0003800000 */
[----:B-1----:R-:W1:Y:S01]  /*05a0*/  S2UR UR5, SR_CgaCtaId ;  /* 0x00000000000579c3 */ /* 0x002e620000008800 */
[----:B------:R-:W-:Y:S01]  /*05b0*/  UMOV UR4, 0x400 ;  /* 0x0000040000047882 */ /* 0x000fe20000000000 */
[----:B------:R-:W-:Y:S01]  /*05c0*/  UMOV UR7, 0x1 ;  /* 0x0000000100077882 */ /* 0x000fe20000000000 */
[----:B------:R-:W-:Y:S01]  /*05d0*/  ELECT P0, URZ, PT ;  /* 0x00000000003f782f */ /* 0x000fe20003800000 */
[----:B-1----:R-:W-:Y:S02]  /*05e0*/  ULEA UR6, UR5, UR4, 0x18 ;  /* 0x0000000405067291 */ /* 0x002fe4000f8ec03f */
[----:B------:R-:W-:-:S04]  /*05f0*/  UIADD3 UR4, -UR7, 0x100000, URZ ;  /* 0x0010000007047890 */ /* 0x000fc8000fffe13f */
[----:B------:R-:W-:Y:S02]  /*0600*/  USHF.L.U32 UR5, UR4, 0xb, URZ ;  /* 0x0000000b04057899 */ /* 0x000fe4000800063f */
[----:B------:R-:W-:Y:S01]  /*0610*/  USHF.L.U32 UR4, UR4, 0x1, URZ ;  /* 0x0000000104047899 */ /* 0x000fe2000800063f */
[----:B------:R-:W1:Y:S11]  /*0620*/  FENCE.VIEW.ASYNC.S ;  /* 0x00000000000073c6 */ /* 0x000e760000000000 */
[----:B-1----:R4:W1:Y:S01]  /*0630*/  SYNCS.EXCH.64 URZ, [UR6+0x13270], UR4 ;  /* 0x01327004063f75b2 */ /* 0x0028620008000100 */
[----:B------:R4:W0:Y:S01]  /*0640*/  SYNCS.EXCH.64 URZ, [UR6+0x13280], UR4 ;  /* 0x01328004063f75b2 */ /* 0x0008220008000100 */
[----:B------:R4:W0:Y:S01]  /*0650*/  SYNCS.EXCH.64 URZ, [UR6+0x13278], UR4 ;  /* 0x01327804063f75b2 */ /* 0x0008220008000100 */
[----:B------:R4:W0:Y:S02]  /*0660*/  SYNCS.EXCH.64 URZ, [UR6+0x13288], UR4 ;  /* 0x01328804063f75b2 */ /* 0x0008240008000100 */
[----:B----4-:R-:W-:Y:S01]  /*0670*/  NOP ;  /* 0x0000000000007918 */ /* 0x010fe20000000000 */
.L_x_1087:
        /* <DEDUP_REMOVED lines=22> */
.L_x_1088:
        /* <DEDUP_REMOVED lines=22> */
.L_x_1089:
[----:B0-----:R-:W-:Y:S01]  /*0940*/  ISETP.NE.AND P0, PT, R2, RZ, PT ;  /* 0x000000ff0200720c */ /* 0x001fe20003f05270 */
[----:B------:R-:W-:Y:S01]  /*0950*/  IMAD.MOV.U32 R2, RZ, RZ, 0x1 ;  /* 0x00000001ff027424 */ /* 0x000fe200078e00ff */
[----:B------:R-:W-:Y:S01]  /*0960*/  NOP ;  /* 0x0000000000007918 */ /* 0x000fe20000000000 */
[----:B------:R-:W-:Y:S01]  /*0970*/  ULDC.64 UR44, c[0x0][0x208] ;  /* 0x00008200002c7ab9 */ /* 0x000fe20000000a00 */
[----:B------:R-:W-:Y:S02]  /*0980*/  BSSY B8, `(.L_x_1090) ;  /* 0x0002204000087945 */ /* 0x000fe40003800000 */
[----:B------:R-:W-:-:S05]  /*0990*/  SEL R2, R2, 0x2, !P0 ;  /* 0x0000000202027807 */ /* 0x000fca0004000000 */
[----:B------:R0:W-:Y:S01]  /*09a0*/  STL [R1+0x38], R2 ;  /* 0x0000380201007387 */ /* 0x0001e20000100800 */
[----:B-123--:R-:W-:Y:S06]  /*09b0*/  BAR.SYNC.DEFER_BLOCKING 0x0 ;  /* 0x0000000000007b1d */ /* 0x00efec0000010000 */
[----:B------:R-:W-:Y:S05]  /*09c0*/  @!P0 BRA `(.L_x_1091) ;  /* 0x000001b800d88947 */ /* 0x000fea0003800000 */
.L_x_1092:
[----:B------:R-:W-:-:S08]  /*09d0*/  NOP ;  /* 0x0000000000007918 */ /* 0x000fd00000000000 */
[----:B------:R-:W1:Y:S02]  /*09e0*/  USETMAXREG.TRY_ALLOC.CTAPOOL UP0, 0xa0 ;  /* 0x000000a0000079c8 */ /* 0x000e640008000600 */
[----:B-1----:R-:W-:-:S13]  /*09f0*/  PLOP3.LUT P0, PT, PT, PT, UP0, 0x80, 0x0 ;  /* 0x000000000000781c */ /* 0x002fda0003f0f008 */
[----:B------:R-:W-:Y:S05]  /*0a00*/  @!P0 BRA `(.L_x_1092) ;  /* 0xfffffffc00f08947 */ /* 0x000fea000383ffff */
[----:B------:R-:W1:Y:S08]  /*0a10*/  S2UR UR4, SR_CgaCtaId ;  /* 0x00000000000479c3 */ /* 0x000e700000008800 */
[----:B------:R-:W-:Y:S06]  /*0a20*/  BAR.ARV 0x8, 0x200 ;  /* 0x0208000000007b1d */ /* 0x000fec0000002000 */
[----:B------:R-:W-:-:S02]  /*0a30*/  MOV R17, 0x400 ;  /* 0x0000040000117802 */ /* 0x000fc40000000f00 */
[----:B------:R-:W-:Y:S01]  /*0a40*/  BAR.SYNC.DEFER_BLOCKING 0x5, 0x200 ;  /* 0x0148000000007b1d */ /* 0x000fe20000010000 */
[----:B-1----:R-:W-:-:S05]  /*0a50*/  IMAD.U32 R0, RZ, RZ, UR4 ;  /* 0x00000004ff007e24 */ /* 0x002fca000f8e00ff */
[----:B------:R-:W-:Y:S01]  /*0a60*/  ULDC UR4, c[0x0][0xc3c] ;  /* 0x00030f0000047ab9 */ /* 0x000fe20000000800 */
[----:B------:R-:W-:Y:S01]  /*0a70*/  LEA R17, R0, R17, 0x18 ;  /* 0x0000001100117211 */ /* 0x000fe200078ec0ff */
[----:B------:R-:W-:Y:S04]  /*0a80*/  STL [R1+0x24], R0 ;  /* 0x0000240001007387 */ /* 0x000fe80000100800 */
[----:B------:R-:W1:Y:S01]  /*0a90*/  LDS.128 R12, [R17+0x132d0] ;  /* 0x0132d000110c7984 */ /* 0x000e620000000c00 */
[----:B------:R-:W-:Y:S06]  /*0aa0*/  BAR.ARV 0x4, 0x200 ;  /* 0x0108000000007b1d */ /* 0x000fec0000002000 */
[----:B-1----:R-:W-:-:S13]  /*0ab0*/  ISETP.GE.AND P0, PT, R15, UR4, PT ;  /* 0x000000040f007c0c */ /* 0x002fda000bf06270 */
[----:B------:R-:W-:Y:S05]  /*0ac0*/  @P0 BRA `(.L_x_1093) ;  /* 0x0000021c00bc0947 */ /* 0x000fea0003800000 */
[----:B------:R-:W2:Y:S01]  /*0ad0*/  LDL.LU R18, [R1+0x38] ;  /* 0x0000380001127983 */ /* 0x000ea20000300800 */
[----:B------:R-:W1:Y:S02]  /*0ae0*/  S2R R0, SR_TID.X ;  /* 0x0000000000007919 */ /* 0x000e640000002100 */
[----:B-1----:R-:W-:-:S05]  /*0af0*/  VIADD R0, R0, 0xffffff80 ;  /* 0xffffff8000007836 */ /* 0x002fca0000000000 */
[----:B------:R-:W-:-:S04]  /*0b00*/  SHF.R.S32.HI R3, RZ, 0x1f, R0 ;  /* 0x0000001fff037819 */ /* 0x000fc80000011400 */
[CC--:B0-----:R-:W-:Y:S02]  /*0b10*/  LEA.HI R2, R3.reuse, R0.reuse, RZ, 0x7 ;  /* 0x0000000003027211 */ /* 0x0c1fe400078f38ff */
[-C--:B------:R-:W-:Y:S02]  /*0b20*/  LEA.HI R4, R0, R0.reuse, RZ, 0x1 ;  /* 0x0000000000047211 */ /* 0x080fe400078f08ff */
[----:B------:R-:W-:Y:S02]  /*0b30*/  LOP3.LUT R9, R2, 0xffffff80, RZ, 0xc0, !PT ;  /* 0xffffff8002097812 */ /* 0x000fe400078ec0ff */
[----:B------:R-:W-:Y:S02]  /*0b40*/  LEA.HI R6, R3, R0, RZ, 0x2 ;  /* 0x0000000003067211 */ /* 0x000fe400078f10ff */
[----:B------:R-:W-:Y:S01]  /*0b50*/  LOP3.LUT R5, R4, 0xfffffffe, RZ, 0xc0, !PT ;  /* 0xfffffffe04057812 */ /* 0x000fe200078ec0ff */
[----:B------:R-:W-:Y:S01]  /*0b60*/  IMAD.IADD R9, R0, 0x1, -R9 ;  /* 0x0000000100097824 */ /* 0x000fe200078e0a09 */
[----:B------:R-:W-:-:S02]  /*0b70*/  LOP3.LUT R11, R6, 0xfffffffc, RZ, 0xc0, !PT ;  /* 0xfffffffc060b7812 */ /* 0x000fc400078ec0ff */
[----:B------:R-:W-:Y:S01]  /*0b80*/  LEA.HI R7, R3, R0, RZ, 0x4 ;  /* 0x0000000003077211 */ /* 0x000fe200078f20ff */
[C---:B------:R-:W-:Y:S01]  /*0b90*/  IMAD.IADD R5, R0.reuse, 0x1, -R5 ;  /* 0x0000000100057824 */ /* 0x040fe200078e0a05 */
[----:B------:R-:W-:Y:S01]  /*0ba0*/  SHF.R.S32.HI R8, RZ, 0x1f, R9 ;  /* 0x0000001fff087819 */ /* 0x000fe20000011409 */
[----:B------:R-:W-:Y:S01]  /*0bb0*/  IMAD.IADD R16, R0, 0x1, -R11 ;  /* 0x0000000100107824 */ /* 0x000fe200078e0a0b */
[--C-:B------:R-:W-:Y:S02]  /*0bc0*/  SHF.R.S32.HI R0, RZ, 0x2, R6.reuse ;  /* 0x00000002ff007819 */ /* 0x100fe40000011406 */
[----:B------:R-:W-:Y:S02]  /*0bd0*/  SHF.R.S32.HI R3, RZ, 0x1f, R6 ;  /* 0x0000001fff037819 */ /* 0x000fe40000011406 */
[----:B------:R-:W-:Y:S02]  /*0be0*/  LEA.HI R10, R8, R9, RZ, 0x2 ;  /* 0x00000009080a7211 */ /* 0x000fe400078f10ff */
[----:B------:R-:W-:-:S02]  /*0bf0*/  SHF.R.S32.HI R20, RZ, 0x1, R4 ;  /* 0x00000001ff147819 */ /* 0x000fc40000011404 */
[----:B------:R-:W-:Y:S02]  /*0c00*/  LEA.HI R3, R3, R0, RZ, 0x2 ;  /* 0x0000000003037211 */ /* 0x000fe400078f10ff */
[--C-:B------:R-:W-:Y:S02]  /*0c10*/  SHF.R.S32.HI R12, RZ, 0x2, R10.reuse ;  /* 0x00000002ff0c7819 */ /* 0x100fe4000001140a */
[----:B------:R-:W-:Y:S02]  /*0c20*/  SHF.R.S32.HI R19, RZ, 0x1f, R10 ;  /* 0x0000001fff137819 */ /* 0x000fe4000001140a */
[----:B------:R-:W-:Y:S02]  /*0c30*/  SHF.R.S32.HI R2, RZ, 0x7, R2 ;  /* 0x00000007ff027819 */ /* 0x000fe40000011402 */
[----:B------:R-:W-:Y:S02]  /*0c40*/  LEA.HI R4, R4, R20, RZ, 0x1 ;  /* 0x0000001404047211 */ /* 0x000fe400078f08ff */
[----:B------:R-:W-:-:S02]  /*0c50*/  LOP3.LUT R3, R3, 0xfffffffc, RZ, 0xc0, !PT ;  /* 0xfffffffc03037812 */ /* 0x000fc400078ec0ff */
[----:B------:R-:W-:Y:S01]  /*0c60*/  LEA.HI R19, R19, R12, RZ, 0x3 ;  /* 0x0000000c13137211 */ /* 0x000fe200078f18ff */
[----:B------:R-:W-:Y:S01]  /*0c70*/  IMAD.HI R6, R2, 0x55555556, RZ ;  /* 0x5555555602067827 */ /* 0x000fe200078e02ff */
[----:B------:R-:W-:Y:S02]  /*0c80*/  LOP3.LUT R4, R4, 0x3fffffe, RZ, 0xc0, !PT ;  /* 0x03fffffe04047812 */ /* 0x000fe400078ec0ff */
[----:B------:R-:W-:Y:S01]  /*0c90*/  LOP3.LUT R19, R19, 0xfffffff8, RZ, 0xc0, !PT ;  /* 0xfffffff813137812 */ /* 0x000fe200078ec0ff */
[----:B------:R-:W-:Y:S01]  /*0ca0*/  IMAD.IADD R3, R0, 0x1, -R3 ;  /* 0x0000000100037824 */ /* 0x000fe200078e0a03 */
[----:B------:R-:W-:Y:S01]  /*0cb0*/  LEA.HI R8, R8, R9, RZ, 0x5 ;  /* 0x0000000908087211 */ /* 0x000fe200078f28ff */
[----:B------:R-:W-:Y:S01]  /*0cc0*/  IMAD.IADD R4, R20, 0x1, -R4 ;  /* 0x0000000114047824 */ /* 0x000fe200078e0a04 */
[----:B------:R-:W-:Y:S01]  /*0cd0*/  SHF.R.S32.HI R7, RZ, 0x4, R7 ;  /* 0x00000004ff077819 */ /* 0x000fe20000011407 */
[----:B------:R-:W-:Y:S01]  /*0ce0*/  IMAD.SHL.U32 R3, R3, 0x80, RZ ;  /* 0x0000008003037824 */ /* 0x000fe200078e00ff */
[----:B------:R-:W-:Y:S01]  /*0cf0*/  LEA.HI R11, R6, R6, RZ, 0x1 ;  /* 0x00000006060b7211 */ /* 0x000fe200078f08ff */
[----:B------:R-:W-:Y:S01]  /*0d00*/  IMAD.IADD R19, R12, 0x1, -R19 ;  /* 0x000000010c137824 */ /* 0x000fe200078e0a13 */
[----:B------:R-:W-:-:S02]  /*0d10*/  LEA.HI R0, R16, R16, RZ, 0x1 ;  /* 0x0000001010007211 */ /* 0x000fc400078f08ff */
[----:B------:R-:W-:Y:S01]  /*0d20*/  SHF.R.S32.HI R8, RZ, 0x5, R8 ;  /* 0x00000005ff087819 */ /* 0x000fe20000011408 */
[----:B------:R-:W-:Y:S01]  /*0d30*/  IMAD R4, R7, 0x8, R4 ;  /* 0x0000000807047824 */ /* 0x000fe200078e0204 */
[----:B------:R-:W-:Y:S01]  /*0d40*/  LOP3.LUT R7, R0, 0x1ffffffe, RZ, 0xc0, !PT ;  /* 0x1ffffffe00077812 */ /* 0x000fe200078ec0ff */
[----:B------:R-:W-:Y:S01]  /*0d50*/  IMAD.SHL.U32 R156, R5, 0x10, RZ ;  /* 0x00000010059c7824 */ /* 0x000fe200078e00ff */
[----:B------:R-:W-:Y:S01]  /*0d60*/  LOP3.LUT R6, R3, 0x180, RZ, 0xc0, !PT ;  /* 0x0000018003067812 */ /* 0x000fe200078ec0ff */
[----:B------:R-:W-:Y:S01]  /*0d70*/  IMAD R11, R11, -0x3, R2 ;  /* 0xfffffffd0b0b7824 */ /* 0x000fe200078e0202 */
[----:B------:R-:W-:Y:S01]  /*0d80*/  LOP3.LUT R10, R10, 0x7ffffffc, RZ, 0xc0, !PT ;  /* 0x7ffffffc0a0a7812 */ /* 0x000fe200078ec0ff */
[----:B------:R-:W-:Y:S01]  /*0d90*/  IMAD R8, R8, 0x10, R19 ;  /* 0x0000001008087824 */ /* 0x000fe200078e0213 */
[----:B------:R-:W-:Y:S01]  /*0da0*/  LOP3.LUT R0, R6, 0x10, R156, 0xf8, !PT ;  /* 0x0000001006007812 */ /* 0x000fe200078ef89c */
[----:B------:R-:W-:Y:S01]  /*0db0*/  IMAD.IADD R7, R16, 0x1, -R7 ;  /* 0x0000000110077824 */ /* 0x000fe200078e0a07 */
[----:B------:R-:W-:Y:S01]  /*0dc0*/  SHF.R.U32.HI R3, RZ, 0x3, R6 ;  /* 0x00000003ff037819 */ /* 0x000fe20000011606 */
[----:B------:R-:W-:Y:S01]  /*0dd0*/  IMAD R8, R11, 0x40, R8 ;  /* 0x000000400b087824 */ /* 0x000fe200078e0208 */
[----:B------:R-:W-:Y:S01]  /*0de0*/  LOP3.LUT R2, R6, 0x30, R156, 0xf8, !PT ;  /* 0x0000003006027812 */ /* 0x000fe200078ef89c */
[----:B------:R0:W-:Y:S01]  /*0df0*/  STL [R1+0x3c], R6 ;  /* 0x00003c0601007387 */ /* 0x0001e20000100800 */
[----:B------:R-:W-:-:S02]  /*0e00*/  LOP3.LUT R0, R0, R3, RZ, 0x3c, !PT ;  /* 0x0000000300007212 */ /* 0x000fc400078e3cff */
[----:B------:R-:W-:Y:S01]  /*0e10*/  LOP3.LUT R2, R2, R3, RZ, 0x3c, !PT ;  /* 0x0000000302027212 */ /* 0x000fe200078e3cff */
[----:B------:R-:W-:Y:S02]  /*0e20*/  IMAD R3, R7, 0x8, R8 ;  /* 0x0000000807037824 */ /* 0x000fe400078e0208 */
[----:B0-----:R-:W-:-:S05]  /*0e30*/  IMAD.IADD R6, R9, 0x1, -R10 ;  /* 0x0000000109067824 */ /* 0x001fca00078e0a0a */
[----:B------:R0:W-:Y:S04]  /*0e40*/  STL [R1+0x30], R6 ;  /* 0x0000300601007387 */ /* 0x0001e80000100800 */
[----:B------:R-:W-:Y:S04]  /*0e50*/  STL [R1+0x44], R13 ;  /* 0x0000440d01007387 */ /* 0x000fe80000100800 */
[----:B------:R2:W-:Y:S04]  /*0e60*/  STL [R1+0x34], R3 ;  /* 0x0000340301007387 */ /* 0x0005e80000100800 */
[----:B------:R-:W-:Y:S04]  /*0e70*/  STL [R1+0x48], R14 ;  /* 0x0000480e01007387 */ /* 0x000fe80000100800 */
[----:B------:R-:W-:Y:S04]  /*0e80*/  STL [R1+0x4c], R15 ;  /* 0x00004c0f01007387 */ /* 0x000fe80000100800 */
[----:B------:R-:W-:Y:S01]  /*0e90*/  STL [R1+0x5c], RZ ;  /* 0x00005cff01007387 */ /* 0x000fe20000100800 */
[----:B0-----:R-:W-:-:S02]  /*0ea0*/  IMAD.SHL.U32 R6, R5, 0x8, RZ ;  /* 0x0000000805067824 */ /* 0x001fc400078e00ff */
[----:B------:R-:W-:Y:S01]  /*0eb0*/  IMAD.MOV.U32 R23, RZ, RZ, RZ ;  /* 0x000000ffff177224 */ /* 0x000fe200078e00ff */
[----:B--2---:R-:W-:-:S05]  /*0ec0*/  LOP3.LUT R3, R18, 0x1, RZ, 0xfc, !PT ;  /* 0x0000000112037812 */ /* 0x004fca00078efcff */
[----:B------:R0:W-:Y:S02]  /*0ed0*/  STL [R1+0x10], R3 ;  /* 0x0000100301007387 */ /* 0x0001e40000100800 */
[----:B0-----:R-:W-:Y:S02]  /*0ee0*/  IMAD.SHL.U32 R3, R4, 0x40, RZ ;  /* 0x0000004004037824 */ /* 0x001fe400078e00ff */
[----:B------:R0:W-:Y:S02]  /*0ef0*/  STL [R1+0x18], RZ ;  /* 0x000018ff01007387 */ /* 0x0001e40000100800 */
[----:B------:R-:W-:Y:S01]  /*0f00*/  IMAD.IADD R4, R3, 0x1, R0 ;  /* 0x0000000103047824 */ /* 0x000fe200078e0200 */
[----:B------:R-:W-:Y:S01]  /*0f10*/  IADD3 R0, R17, R3, R2 ;  /* 0x0000000311007210 */ /* 0x000fe20007ffe002 */
[----:B------:R0:W-:Y:S04]  /*0f20*/  STL [R1+0x50], R3 ;  /* 0x0000500301007387 */ /* 0x0001e80000100800 */
[----:B------:R0:W-:Y:S04]  /*0f30*/  STL [R1], R6 ;  /* 0x0000000601007387 */ /* 0x0001e80000100800 */
[----:B------:R0:W-:Y:S04]  /*0f40*/  STL [R1+0x60], R0 ;  /* 0x0000600001007387 */ /* 0x0001e80000100800 */
[----:B------:R0:W-:Y:S01]  /*0f50*/  STL [R1+0x2c], R4 ;  /* 0x00002c0401007387 */ /* 0x0001e20000100800 */
[----:B------:R-:W-:-:S07]  /*0f60*/  CS2R R18, SRZ ;  /* 0x0000000000127805 */ /* 0x000fce000001ff00 */
.L_x_1267:
[----:B0-2--5:R-:W2:Y:S01]  /*0f70*/  LDL R27, [R1+0x4c] ;  /* 0x00004c00011b7983 */ /* 0x025ea20000100800 */
[----:B------:R-:W-:Y:S01]  /*0f80*/  ULDC.64 UR4, c[0x0][0xa28] ;  /* 0x00028a0000047ab9 */ /* 0x000fe20000000a00 */
[----:B0--3--:R-:W2:Y:S01]  /*0f90*/  LDC.64 R4, c[0x0][0xa08] ;  /* 0x00028200ff047b82 */ /* 0x009ea20000000a00 */
[----:B------:R-:W-:Y:S01]  /*0fa0*/  ISETP.NE.U32.AND P0, PT, RZ, UR4, PT ;  /* 0x00000004ff007c0c */ /* 0x000fe2000bf05070 */
[----:B------:R-:W3:Y:S01]  /*0fb0*/  LDL R26, [R1+0x48] ;  /* 0x00004800011a7983 */ /* 0x000ee20000100800 */
[----:B------:R-:W-:Y:S01]  /*0fc0*/  IMAD.MOV.U32 R0, RZ, RZ, RZ ;  /* 0x000000ffff007224 */ /* 0x000fe200078e00ff */
[----:B------:R-:W-:Y:S01]  /*0fd0*/  ULDC.64 UR6, c[0x0][0xa20] ;  /* 0x0002880000067ab9 */ /* 0x000fe20000000a00 */
[----:B------:R-:W-:Y:S01]  /*0fe0*/  ISETP.NE.AND.EX P0, PT, RZ, UR5, PT, P0 ;  /* 0x00000005ff007c0c */ /* 0x000fe2000bf05300 */
[----:B------:R-:W-:Y:S01]  /*0ff0*/  ULDC.64 UR4, c[0x0][0xa18] ;  /* 0x0002860000047ab9 */ /* 0x000fe20000000a00 */
[----:B------:R-:W-:Y:S01]  /*1000*/  IMAD.MOV.U32 R24, RZ, RZ, RZ ;  /* 0x000000ffff187224 */ /* 0x000fe200078e00ff */
[----:B------:R-:W-:-:S04]  /*1010*/  ISETP.NE.U32.AND P1, PT, RZ, UR4, PT ;  /* 0x00000004ff007c0c */ /* 0x000fc8000bf25070 */
[----:B------:R-:W-:Y:S01]  /*1020*/  ISETP.NE.AND.EX P1, PT, RZ, UR5, PT, P1 ;  /* 0x00000005ff007c0c */ /* 0x000fe2000bf25310 */
[----:B------:R-:W-:Y:S02]  /*1030*/  ULDC.64 UR4, c[0x0][0xa08] ;  /* 0x0002820000047ab9 */ /* 0x000fe40000000a00 */
[----:B------:R-:W-:-:S03]  /*1040*/  ISETP.NE.U32.AND P3, PT, RZ, UR4, PT ;  /* 0x00000004ff007c0c */ /* 0x000fc6000bf65070 */
[----:B------:R-:W0:Y:S08]  /*1050*/  @P0 LDC.64 R2, c[0x0][0xa28] ;  /* 0x00028a00ff020b82 */ /* 0x000e300000000a00 */
[----:B------:R-:W1:Y:S01]  /*1060*/  @P1 LDC.64 R6, c[0x0][0xa18] ;  /* 0x00028600ff061b82 */ /* 0x000e620000000a00 */
[----:B------:R-:W-:Y:S01]  /*1070*/  ULDC UR4, c[0x0][0x288] ;  /* 0x0000a20000047ab9 */ /* 0x000fe20000000800 */
[----:B------:R-:W-:Y:S01]  /*1080*/  ISETP.NE.AND.EX P3, PT, RZ, UR5, PT, P3 ;  /* 0x00000005ff007c0c */ /* 0x000fe2000bf65330 */
[----:B------:R-:W-:Y:S01]  /*1090*/  IMAD.U32 R10, RZ, RZ, UR4 ;  /* 0x00000004ff0a7e24 */ /* 0x000fe2000f8e00ff */
[----:B------:R-:W-:Y:S01]  /*10a0*/  ULDC.64 UR4, c[0x0][0x418] ;  /* 0x0001060000047ab9 */ /* 0x000fe20000000a00 */
[----:B--2---:R-:W-:-:S04]  /*10b0*/  IMAD.WIDE R8, R27, 0x4, R4 ;  /* 0x000000041b087825 */ /* 0x004fc800078e0204 */
[----:B-1----:R-:W-:-:S06]  /*10c0*/  @P1 IMAD.WIDE R4, R27, 0x4, R6 ;  /* 0x000000041b041825 */ /* 0x002fcc00078e0206 */
[----:B------:R1:W5:Y:S01]  /*10d0*/  @P3 LDG.E R24, desc[UR44][R8.64] ;  /* 0x0000002c08183981 */ /* 0x000362000c1e1900 */
[----:B0-----:R-:W-:-:S03]  /*10e0*/  @P0 IMAD.WIDE R2, R27, 0x4, R2 ;  /* 0x000000041b020825 */ /* 0x001fc600078e0202 */
[----:B------:R-:W2:Y:S04]  /*10f0*/  @P1 LDG.E R10, desc[UR44][R4.64] ;  /* 0x0000002c040a1981 */ /* 0x000ea8000c1e1900 */
[----:B------:R1:W5:Y:S01]  /*1100*/  @P0 LDG.E R0, desc[UR44][R2.64] ;  /* 0x0000002c02000981 */ /* 0x000362000c1e1900 */
[----:B------:R-:W-:-:S03]  /*1110*/  UISETP.NE.U32.AND UP0, UPT, UR4, URZ, UPT ;  /* 0x0000003f0400728c */ /* 0x000fc6000bf05070 */
[----:B------:R-:W-:Y:S01]  /*1120*/  ULDC UR4, c[0x0][0x424] ;  /* 0x0001090000047ab9 */ /* 0x000fe20000000800 */
[----:B------:R-:W-:Y:S01]  /*1130*/  UISETP.NE.AND.EX UP0, UPT, UR5, URZ, UPT, UP0 ;  /* 0x0000003f0500728c */ /* 0x000fe2000bf05300 */
[----:B------:R-:W-:Y:S02]  /*1140*/  ISETP.NE.U32.AND P2, PT, RZ, UR6, PT ;  /* 0x00000006ff007c0c */ /* 0x000fe4000bf45070 */
[----:B------:R-:W-:Y:S01]  /*1150*/  ULDC UR5, c[0x0][0x2f0] ;  /* 0x0000bc0000057ab9 */ /* 0x000fe20000000800 */
[----:B------:R-:W-:Y:S01]  /*1160*/  USEL UR4, UR4, 0x1, UP0 ;  /* 0x0000000104047887 */ /* 0x000fe20008000000 */
[----:B------:R-:W-:-:S03]  /*1170*/  ISETP.NE.AND.EX P2, PT, RZ, UR7, PT, P2 ;  /* 0x00000007ff007c0c */ /* 0x000fc6000bf45320 */
[----:B------:R-:W-:-:S03]  /*1180*/  UIMAD UR4, UR4, UR5, URZ ;  /* 0x00000005040472a4 */ /* 0x000fc6000f8e023f */
[----:B------:R-:W-:Y:S01]  /*1190*/  ULDC UR5, c[0x0][0x348] ;  /* 0x0000d20000057ab9 */ /* 0x000fe20000000800 */
[----:B--2---:R1:W-:Y:S04]  /*11a0*/  STL [R1+0x8], R10 ;  /* 0x0000080a01007387 */ /* 0x0043e80000100800 */
[----:B---3--:R1:W-:Y:S04]  /*11b0*/  STL [R1+0x54], R26 ;  /* 0x0000541a01007387 */ /* 0x0083e80000100800 */
[----:B------:R1:W-:Y:S01]  /*11c0*/  STL [R1+0x58], R27 ;  /* 0x0000581b01007387 */ /* 0x0003e20000100800 */
[----:B------:R-:W-:Y:S01]  /*11d0*/  IMAD.MOV.U32 R13, RZ, RZ, R10 ;  /* 0x000000ffff0d7224 */ /* 0x000fe200078e000a */
[----:B------:R-:W-:Y:S06]  /*11e0*/  @P1 BRA `(.L_x_1094) ;  /* 0x0000000000281947 */ /* 0x000fec0003800000 */
[----:B------:R-:W-:Y:S02]  /*11f0*/  ULDC.64 UR6, c[0x0][0xa00] ;  /* 0x0002800000067ab9 */ /* 0x000fe40000000a00 */
[----:B------:R-:W-:-:S04]  /*1200*/  ISETP.NE.U32.AND P0, PT, RZ, UR6, PT ;  /* 0x00000006ff007c0c */ /* 0x000fc8000bf05070 */
[----:B------:R-:W-:-:S13]  /*1210*/  ISETP.NE.AND.EX P0, PT, RZ, UR7, PT, P0 ;  /* 0x00000007ff007c0c */ /* 0x000fda000bf05300 */
[----:B------:R-:W-:Y:S05]  /*1220*/  @!P0 BRA `(.L_x_1094) ;  /* 0x0000000000188947 */ /* 0x000fea0003800000 */
[----:B-1----:R-:W0:Y:S02]  /*1230*/  LDC.64 R2, c[0x0][0xa00] ;  /* 0x00028000ff027b82 */ /* 0x002e240000000a00 */
[----:B0-----:R-:W-:-:S05]  /*1240*/  IMAD.WIDE R2, R27, 0x4, R2 ;  /* 0x000000041b027825 */ /* 0x001fca00078e0202 */
[----:B------:R-:W2:Y:S04]  /*1250*/  LDG.E R4, desc[UR44][R2.64] ;  /* 0x0000002c02047981 */ /* 0x000ea8000c1e1900 */
[----:B------:R-:W2:Y:S02]  /*1260*/  LDG.E R5, desc[UR44][R2.64+0x4] ;  /* 0x0000042c02057981 */ /* 0x000ea4000c1e1900 */
[----:B--2---:R-:W-:-:S05]  /*1270*/  IMAD.IADD R13, R5, 0x1, -R4 ;  /* 0x00000001050d7824 */ /* 0x004fca00078e0a04 */
[----:B------:R0:W-:Y:S02]  /*1280*/  STL [R1+0x8], R13 ;  /* 0x0000080d01007387 */ /* 0x0001e40000100800 */
.L_x_1094:
[----:B------:R-:W-:Y:S02]  /*1290*/  IMAD.U32 R48, RZ, RZ, UR5 ;  /* 0x00000005ff307e24 */ /* 0x000fe4000f8e00ff */
[----:B------:R-:W-:Y:S01]  /*12a0*/  IMAD.U32 R25, RZ, RZ, UR4 ;  /* 0x00000004ff197e24 */ /* 0x000fe2000f8e00ff */
[----:B------:R-:W-:Y:S06]  /*12b0*/  @!P2 BRA `(.L_x_1095) ;  /* 0x000000000010a947 */ /* 0x000fec0003800000 */
[----:B-1----:R-:W1:Y:S02]  /*12c0*/  LDC.64 R2, c[0x0][0xa20] ;  /* 0x00028800ff027b82 */ /* 0x002e640000000a00 */
[----:B-1----:R-:W-:-:S05]  /*12d0*/  IMAD.WIDE R2, R27, 0x4, R2 ;  /* 0x000000041b027825 */ /* 0x002fca00078e0202 */
[----:B------:R2:W5:Y:S01]  /*12e0*/  LDG.E R25, desc[UR44][R2.64] ;  /* 0x0000002c02197981 */ /* 0x000562000c1e1900 */
[----:B------:R-:W-:Y:S05]  /*12f0*/  BRA `(.L_x_1096) ;  /* 0x0000000000107947 */ /* 0x000fea0003800000 */
.L_x_1095:
[----:B------:R-:W-:Y:S05]  /*1300*/  @!P3 BRA `(.L_x_1096) ;  /* 0x00000000000cb947 */ /* 0x000fea0003800000 */
[----:B-1----:R-:W2:Y:S04]  /*1310*/  LDG.E R2, desc[UR44][R8.64] ;  /* 0x0000002c08027981 */ /* 0x002ea8000c1e1900 */
[----:B------:R-:W2:Y:S02]  /*1320*/  LDG.E R25, desc[UR44][R8.64+0x4] ;  /* 0x0000042c08197981 */ /* 0x000ea4000c1e1900 */
[----:B--2---:R-:W-:-:S07]  /*1330*/  IMAD.IADD R25, R25, 0x1, -R2 ;  /* 0x0000000119197824 */ /* 0x004fce00078e0a02 */
.L_x_1096:
[----:B------:R-:W-:Y:S01]  /*1340*/  ULDC.64 UR4, c[0x0][0xa10] ;  /* 0x0002840000047ab9 */ /* 0x000fe20000000a00 */
[----:B------:R-:W3:Y:S01]  /*1350*/  LDL R12, [R1+0x44] ;  /* 0x00004400010c7983 */ /* 0x000ee20000100800 */
[----:B------:R-:W-:Y:S01]  /*1360*/  ISETP.NE.U32.AND P0, PT, RZ, UR4, PT ;  /* 0x00000004ff007c0c */ /* 0x000fe2000bf05070 */
[----:B-1----:R-:W1:Y:S03]  /*1370*/  LDC R8, c[0x0][0x448] ;  /* 0x00011200ff087b82 */ /* 0x002e660000000800 */
[----:B------:R-:W-:Y:S01]  /*1380*/  ISETP.NE.AND.EX P0, PT, RZ, UR5, PT, P0 ;  /* 0x00000005ff007c0c */ /* 0x000fe2000bf05300 */
[----:B------:R-:W-:Y:S02]  /*1390*/  ULDC.64 UR4, c[0x0][0xa30] ;  /* 0x00028c0000047ab9 */ /* 0x000fe40000000a00 */
[----:B------:R-:W-:Y:S01]  /*13a0*/  ISETP.NE.U32.AND P1, PT, RZ, UR4, PT ;  /* 0x00000004ff007c0c */ /* 0x000fe2000bf25070 */
[----:B-----5:R-:W-:Y:S01]  /*13b0*/  IMAD.MOV.U32 R45, RZ, RZ, R25 ;  /* 0x000000ffff2d7224 */ /* 0x020fe200078e0019 */
[----:B------:R-:W4:Y:S02]  /*13c0*/  LDC.64 R10, c[0x0][0x9e0] ;  /* 0x00027800ff0a7b82 */ /* 0x000f240000000a00 */
[----:B------:R-:W-:-:S06]  /*13d0*/  ISETP.NE.AND.EX P1, PT, RZ, UR5, PT, P1 ;  /* 0x00000005ff007c0c */ /* 0x000fcc000bf25310 */
[----:B--2---:R-:W2:Y:S08]  /*13e0*/  @P0 LDC.64 R2, c[0x0][0xa10] ;  /* 0x00028400ff020b82 */ /* 0x004eb00000000a00 */
[----:B------:R-:W0:Y:S01]  /*13f0*/  @P1 LDC.64 R4, c[0x0][0xa30] ;  /* 0x00028c00ff041b82 */ /* 0x000e220000000a00 */
[----:B--2---:R-:W-:-:S05]  /*1400*/  @P0 IMAD.WIDE R2, R27, 0x4, R2 ;  /* 0x000000041b020825 */ /* 0x004fca00078e0202 */
[----:B------:R-:W2:Y:S04]  /*1410*/  @P0 LDG.E R6, desc[UR44][R2.64] ;  /* 0x0000002c02060981 */ /* 0x000ea8000c1e1900 */
[----:B------:R3:W2:Y:S01]  /*1420*/  @P0 LDG.E R7, desc[UR44][R2.64+0x4] ;  /* 0x0000042c02070981 */ /* 0x0006a2000c1e1900 */
[----:B0-----:R-:W-:-:S05]  /*1430*/  @P1 IMAD.WIDE R4, R27, 0x4, R4 ;  /* 0x000000041b041825 */ /* 0x001fca00078e0204 */
[----:B------:R0:W5:Y:S01]  /*1440*/  @P1 LDG.E R45, desc[UR44][R4.64] ;  /* 0x0000002c042d1981 */ /* 0x000162000c1e1900 */
[----:B-1----:R-:W-:Y:S02]  /*1450*/  ISETP.NE.AND P1, PT, R8, 0x1, PT ;  /* 0x000000010800780c */ /* 0x002fe40003f25270 */
[----:B----4-:R-:W-:-:S11]  /*1460*/  ISETP.GE.AND P2, PT, R11, 0x1, PT ;  /* 0x000000010b00780c */ /* 0x010fd60003f46270 */
[----:B------:R-:W1:Y:S08]  /*1470*/  @P1 LDC R9, c[0x0][0x44c] ;  /* 0x00011300ff091b82 */ /* 0x000e700000000800 */
[----:B------:R-:W4:Y:S01]  /*1480*/  @P1 LDC R8, c[0x0][0x450] ;  /* 0x00011400ff081b82 */ /* 0x000f220000000800 */
[----:B---3--:R-:W-:-:S04]  /*1490*/  IMAD R14, R12, 0xc0, RZ ;  /* 0x000000c00c0e7824 */ /* 0x008fc800078e02ff */
[----:B------:R-:W-:Y:S01]  /*14a0*/  VIADD R2, R14, 0xbf ;  /* 0x000000bf0e027836 */ /* 0x000fe20000000000 */
[----:B------:R0:W-:Y:S03]  /*14b0*/  STL [R1+0x1c], R14 ;  /* 0x00001c0e01007387 */ /* 0x0001e60000100800 */
[----:B-1----:R-:W-:-:S05]  /*14c0*/  @P1 IMAD.HI.U32 R3, R2, R9, RZ ;  /* 0x0000000902031227 */ /* 0x002fca00078e00ff */
[----:B----4-:R-:W-:Y:S01]  /*14d0*/  @P1 SHF.R.U32.HI R2, RZ, R8, R3 ;  /* 0x00000008ff021219 */ /* 0x010fe20000011603 */
[----:B--2---:R-:W-:Y:S02]  /*14e0*/  @P0 IMAD.IADD R48, R7, 0x1, -R6 ;  /* 0x0000000107300824 */ /* 0x004fe400078e0a06 */
[----:B------:R-:W-:-:S04]  /*14f0*/  IMAD.IADD R7, R25, 0x1, -R0 ;  /* 0x0000000119077824 */ /* 0x000fc800078e0a00 */
[----:B------:R-:W-:-:S04]  /*1500*/  IMAD.IADD R12, R7, 0x1, R48 ;  /* 0x00000001070c7824 */ /* 0x000fc800078e0230 */
[C---:B------:R-:W-:Y:S01]  /*1510*/  VIADD R0, R12.reuse, 0x9f ;  /* 0x0000009f0c007836 */ /* 0x040fe20000000000 */
[----:B------:R0:W-:Y:S01]  /*1520*/  STL [R1+0xc], R12 ;  /* 0x00000c0c01007387 */ /* 0x0001e20000100800 */
[----:B------:R-:W-:Y:S02]  /*1530*/  IADD3 R46, R12, 0x1, -R13 ;  /* 0x000000010c2e7810 */ /* 0x000fe40007ffe80d */
[----:B------:R-:W-:-:S04]  /*1540*/  IMAD.HI R0, R0, 0x66666667, RZ ;  /* 0x6666666700007827 */ /* 0x000fc800078e02ff */
[----:B------:R-:W-:Y:S01]  /*1550*/  IMAD.IADD R3, R46, 0x1, R2 ;  /* 0x000000012e037824 */ /* 0x000fe200078e0202 */
[----:B------:R-:W-:-:S04]  /*1560*/  SHF.R.U32.HI R105, RZ, 0x1f, R0 ;  /* 0x0000001fff697819 */ /* 0x000fc80000011600 */
[----:B------:R-:W-:Y:S01]  /*1570*/  LEA.HI.SX32 R105, R0, R105, 0x1a ;  /* 0x0000006900697211 */ /* 0x000fe200078fd2ff */
[----:B------:R-:W-:Y:S01]  /*1580*/  IMAD.IADD R0, R3, 0x1, R10 ;  /* 0x0000000103007824 */ /* 0x000fe200078e020a */
[----:B0-----:R-:W-:Y:S06]  /*1590*/  @!P2 BRA `(.L_x_1097) ;  /* 0x000000000048a947 */ /* 0x001fec0003800000 */
[C---:B------:R-:W-:Y:S01]  /*15a0*/  ISETP.GT.AND P0, PT, R3.reuse, RZ, PT ;  /* 0x000000ff0300720c */ /* 0x040fe20003f04270 */
[----:B------:R-:W-:Y:S01]  /*15b0*/  BSSY B0, `(.L_x_1098) ;  /* 0x000000e000007945 */ /* 0x000fe20003800000 */
[----:B------:R-:W-:-:S11]  /*15c0*/  VIADD R2, R3, 0xffffffff ;  /* 0xffffffff03027836 */ /* 0x000fd60000000000 */
        /* <DEDUP_REMOVED lines=8> */
.L_x_1099:
[----:B------:R-:W-:-:S13]  /*1650*/  ISETP.NE.AND P0, PT, R11, 0x1, PT ;  /* 0x000000010b00780c */ /* 0x000fda0003f05270 */
[----:B------:R-:W0:Y:S02]  /*1660*/  @P0 LDC.64 R4, c[0x0][0x9e8] ;  /* 0x00027a00ff040b82 */ /* 0x000e240000000a00 */
[----:B0-----:R-:W-:-:S05]  /*1670*/  @P0 IMAD.HI.U32 R4, R2, R4, RZ ;  /* 0x0000000402040227 */ /* 0x001fca00078e00ff */
[----:B------:R-:W-:-:S07]  /*1680*/  @P0 SHF.R.U32.HI R2, RZ, R5, R4 ;  /* 0x00000005ff020219 */ /* 0x000fce0000011604 */
.L_x_1100:
[----:B------:R-:W-:Y:S05]  /*1690*/  BSYNC B0 ;  /* 0x0000000000007941 */ /* 0x000fea0003800000 */
.L_x_1098:
[----:B------:R-:W-:-:S05]  /*16a0*/  IMAD R3, R2, R11, R11 ;  /* 0x0000000b02037224 */ /* 0x000fca00078e020b */
[----:B------:R-:W-:-:S07]  /*16b0*/  VIMNMX R0, R0, R3, PT ;  /* 0x0000000300007248 */ /* 0x000fce0003fe0100 */
.L_x_1097:
[----:B------:R-:W0:Y:S01]  /*16c0*/  @P1 LDC R2, c[0x0][0x44c] ;  /* 0x00011300ff021b82 */ /* 0x000e220000000800 */
[----:B------:R-:W-:Y:S01]  /*16d0*/  IMAD.MOV.U32 R3, RZ, RZ, R14 ;  /* 0x000000ffff037224 */ /* 0x000fe200078e000e */
[----:B------:R-:W-:Y:S01]  /*16e0*/  ULDC UR4, c[0x0][0x9dc] ;  /* 0x0002770000047ab9 */ /* 0x000fe20000000800 */
[----:B------:R-:W-:-:S05]  /*16f0*/  IMAD.IADD R104, R12, 0x1, -R13 ;  /* 0x000000010c687824 */ /* 0x000fca00078e0a0d */
[----:B------:R-:W1:Y:S01]  /*1700*/  @P1 LDC R5, c[0x0][0x450] ;  /* 0x00011400ff051b82 */ /* 0x000e620000000800 */
[----:B0-----:R-:W-:-:S05]  /*1710*/  @P1 IMAD.HI.U32 R2, R14, R2, RZ ;  /* 0x000000020e021227 */ /* 0x001fca00078e00ff */
[----:B-1----:R-:W-:-:S05]  /*1720*/  @P1 SHF.R.U32.HI R3, RZ, R5, R2 ;  /* 0x00000005ff031219 */ /* 0x002fca0000011602 */
[----:B------:R-:W-:-:S04]  /*1730*/  IMAD.IADD R2, R104, 0x1, R3 ;  /* 0x0000000168027824 */ /* 0x000fc800078e0203 */
[----:B------:R-:W-:Y:S01]  /*1740*/  VIADD R3, R2, -UR4 ;  /* 0x8000000402037c36 */ /* 0x000fe20008000000 */
[----:B------:R-:W-:Y:S06]  /*1750*/  @!P2 BRA `(.L_x_1101) ;  /* 0x000000000044a947 */ /* 0x000fec0003800000 */
[----:B------:R-:W-:Y:S01]  /*1760*/  ISETP.GT.AND P0, PT, R2, -0x1, PT ;  /* 0xffffffff0200780c */ /* 0x000fe20003f04270 */
[----:B------:R-:W-:-:S12]  /*1770*/  BSSY B0, `(.L_x_1102) ;  /* 0x000000d000007945 */ /* 0x000fd80003800000 */
        /* <DEDUP_REMOVED lines=8> */
.L_x_1103:
[----:B------:R-:W-:-:S13]  /*1800*/  ISETP.NE.AND P0, PT, R11, 0x1, PT ;  /* 0x000000010b00780c */ /* 0x000fda0003f05270 */
[----:B------:R-:W0:Y:S02]  /*1810*/  @P0 LDC.64 R4, c[0x0][0x9e8] ;  /* 0x00027a00ff040b82 */ /* 0x000e240000000a00 */
[----:B0-----:R-:W-:-:S05]  /*1820*/  @P0 IMAD.HI.U32 R4, R2, R4, RZ ;  /* 0x0000000402040227 */ /* 0x001fca00078e00ff */
[----:B------:R-:W-:-:S07]  /*1830*/  @P0 SHF.R.U32.HI R2, RZ, R5, R4 ;  /* 0x00000005ff020219 */ /* 0x000fce0000011604 */
.L_x_1104:
[----:B------:R-:W-:Y:S05]  /*1840*/  BSYNC B0 ;  /* 0x0000000000007941 */ /* 0x000fea0003800000 */
.L_x_1102:
[----:B------:R-:W-:-:S05]  /*1850*/  IMAD R2, R2, R11, RZ ;  /* 0x0000000b02027224 */ /* 0x000fca00078e02ff */
[----:B------:R-:W-:-:S07]  /*1860*/  VIMNMX R3, R3, R2, !PT ;  /* 0x0000000203037248 */ /* 0x000fce0007fe0100 */
.L_x_1101:
[----:B------:R-:W-:Y:S02]  /*1870*/  VIADD R0, R0, 0x9f ;  /* 0x0000009f00007836 */ /* 0x000fe40000000000 */
[----:B------:R-:W-:-:S04]  /*1880*/  IMAD.HI R2, R3, 0x66666667, RZ ;  /* 0x6666666703027827 */ /* 0x000fc800078e02ff */
[----:B------:R-:W-:Y:S01]  /*1890*/  IMAD.HI R0, R0, 0x66666667, RZ ;  /* 0x6666666700007827 */ /* 0x000fe200078e02ff */
[----:B------:R-:W-:-:S04]  /*18a0*/  SHF.R.U32.HI R5, RZ, 0x1f, R2 ;  /* 0x0000001fff057819 */ /* 0x000fc80000011602 */
[----:B------:R-:W-:Y:S02]  /*18b0*/  SHF.R.U32.HI R3, RZ, 0x1f, R0 ;  /* 0x0000001fff037819 */ /* 0x000fe40000011600 */
[----:B------:R-:W-:Y:S02]  /*18c0*/  LEA.HI.SX32 R5, R2, R5, 0x1a ;  /* 0x0000000502057211 */ /* 0x000fe400078fd2ff */
[----:B------:R-:W-:Y:S02]  /*18d0*/  LEA.HI.SX32 R0, R0, R3, 0x1a ;  /* 0x0000000300007211 */ /* 0x000fe400078fd2ff */
[----:B------:R-:W-:Y:S02]  /*18e0*/  VIMNMX R5, RZ, R5, !PT ;  /* 0x00000005ff057248 */ /* 0x000fe40007fe0100 */
[----:B------:R-:W-:-:S03]  /*18f0*/  VIMNMX R0, R105, R0, PT ;  /* 0x0000000069007248 */ /* 0x000fc60003fe0100 */
[--C-:B------:R-:W-:Y:S02]  /*1900*/  IMAD R5, R5, 0xa0, -R7.reuse ;  /* 0x000000a005057824 */ /* 0x100fe400078e0a07 */
[----:B------:R-:W-:-:S03]  /*1910*/  IMAD R3, R0, 0xa0, -R7 ;  /* 0x000000a000037824 */ /* 0x000fc600078e0a07 */
[----:B------:R-:W-:Y:S02]  /*1920*/  VIMNMX R5, RZ, R5, !PT ;  /* 0x00000005ff057248 */ /* 0x000fe40007fe0100 */
[----:B------:R-:W-:-:S03]  /*1930*/  VIMNMX R0, R3, R48, PT ;  /* 0x0000003003007248 */ /* 0x000fc60003fe0100 */
[----:B------:R-:W-:Y:S01]  /*1940*/  IMAD.WIDE.U32 R2, R5, -0x33333333, RZ ;  /* 0xcccccccd05027825 */ /* 0x000fe200078e00ff */
[----:B------:R-:W-:-:S04]  /*1950*/  ISETP.GT.AND P0, PT, R0, R5, PT ;  /* 0x000000050000720c */ /* 0x000fc80003f04270 */
[----:B------:R-:W-:-:S05]  /*1960*/  SHF.R.U32.HI R44, RZ, 0x7, R3 ;  /* 0x00000007ff2c7819 */ /* 0x000fca0000011603 */
[----:B------:R-:W-:-:S04]  /*1970*/  IMAD.MOV.U32 R47, RZ, RZ, R44 ;  /* 0x000000ffff2f7224 */ /* 0x000fc800078e002c */
        /* <DEDUP_REMOVED lines=26> */
[----:B-1---5:R-:W-:Y:S05]  /*1b20*/  CALL.ABS.NOINC R2 ;  /* 0x0000000002007343 */ /* 0x022fea0003c00000 */
.L_x_1107:
[----:B------:R-:W-:Y:S05]  /*1b30*/  BSYNC B6 ;  /* 0x0000000000067941 */ /* 0x000fea0003800000 */
.L_x_1106:
        /* <DEDUP_REMOVED lines=20> */
.L_x_1109:
[----:B------:R-:W-:Y:S05]  /*1c80*/  BSYNC B6 ;  /* 0x0000000000067941 */ /* 0x000fea0003800000 */
.L_x_1108:
[----:B------:R-:W-:Y:S01]  /*1c90*/  ULDC.64 UR4, c[0x0][0x9f8] ;  /* 0x00027e0000047ab9 */ /* 0x000fe20000000a00 */
[----:B------:R-:W0:Y:S01]  /*1ca0*/  S2R R50, SR_TID.X ;  /* 0x0000000000327919 */ /* 0x000e220000002100 */
[----:B------:R-:W-:Y:S01]  /*1cb0*/  ISETP.NE.U32.AND P0, PT, RZ, UR4, PT ;  /* 0x00000004ff007c0c */ /* 0x000fe2000bf05070 */
[----:B------:R-:W1:Y:S01]  /*1cc0*/  LDC.64 R28, c[0x0][0x300] ;  /* 0x0000c000ff1c7b82 */ /* 0x000e620000000a00 */
[----:B------:R-:W-:Y:S01]  /*1cd0*/  IMAD.IADD R24, R24, 0x1, R25 ;  /* 0x0000000118187824 */ /* 0x000fe200078e0219 */
[----:B------:R-:W-:Y:S01]  /*1ce0*/  ULDC.64 UR6, c[0x0][0x330] ;  /* 0x0000cc0000067ab9 */ /* 0x000fe20000000a00 */
[----:B------:R-:W-:Y:S01]  /*1cf0*/  ISETP.NE.AND.EX P0, PT, RZ, UR5, PT, P0 ;  /* 0x00000005ff007c0c */ /* 0x000fe2000bf05300 */
[----:B------:R-:W-:Y:S01]  /*1d00*/  IMAD.MOV.U32 R0, RZ, RZ, R27 ;  /* 0x000000ffff007224 */ /* 0x000fe200078e001b */
[----:B------:R-:W-:Y:S01]  /*1d10*/  ULDC.64 UR4, c[0x0][0x308] ;  /* 0x0000c20000047ab9 */ /* 0x000fe20000000a00 */
[----:B------:R-:W-:Y:S01]  /*1d20*/  SHF.R.S32.HI R157, RZ, 0x1f, R156 ;  /* 0x0000001fff9d7819 */ /* 0x000fe2000001149c */
[----:B------:R-:W2:Y:S01]  /*1d30*/  LDL.64 R14, [R1] ;  /* 0x00000000010e7983 */ /* 0x000ea20000100a00 */
[----:B------:R-:W3:Y:S08]  /*1d40*/  LDC.64 R34, c[0x0][0x3f8] ;  /* 0x0000fe00ff227b82 */ /* 0x000ef00000000a00 */
[----:B------:R-:W4:Y:S01]  /*1d50*/  @P0 LDC.64 R2, c[0x0][0x9f8] ;  /* 0x00027e00ff020b82 */ /* 0x000f220000000a00 */
[----:B------:R-:W-:-:S07]  /*1d60*/  SHF.R.S32.HI R12, RZ, 0x1f, R24 ;  /* 0x0000001fff0c7819 */ /* 0x000fce0000011418 */
[----:B------:R-:W3:Y:S01]  /*1d70*/  LDC.64 R40, c[0x0][0x408] ;  /* 0x00010200ff287b82 */ /* 0x000ee20000000a00 */
[----:B0-----:R-:W-:-:S07]  /*1d80*/  VIADD R4, R50, 0xffffff80 ;  /* 0xffffff8032047836 */ /* 0x001fce0000000000 */
[----:B------:R-:W0:Y:S01]  /*1d90*/  LDC R61, c[0x0][0x3f4] ;  /* 0x0000fd00ff3d7b82 */ /* 0x000e220000000800 */
[----:B------:R-:W-:Y:S01]  /*1da0*/  SHF.R.S32.HI R5, RZ, 0x1f, R4 ;  /* 0x0000001fff057819 */ /* 0x000fe20000011404 */
[----:B----4-:R-:W-:-:S03]  /*1db0*/  @P0 IMAD.WIDE R2, R27, 0x4, R2 ;  /* 0x000000041b020825 */ /* 0x010fc600078e0202 */
[----:B------:R-:W-:Y:S02]  /*1dc0*/  LEA.HI R8, R5, R4, RZ, 0x2 ;  /* 0x0000000405087211 */ /* 0x000fe400078f10ff */
[----:B------:R4:W3:Y:S01]  /*1dd0*/  @P0 LDG.E R0, desc[UR44][R2.64] ;  /* 0x0000002c02000981 */ /* 0x0008e2000c1e1900 */
[----:B-1----:R-:W-:Y:S01]  /*1de0*/  IMAD R5, R12, R28, RZ ;  /* 0x0000001c0c057224 */ /* 0x002fe200078e02ff */
[----:B------:R-:W-:Y:S01]  /*1df0*/  SHF.R.S32.HI R4, RZ, 0x1f, R26 ;  /* 0x0000001fff047819 */ /* 0x000fe2000001141a */
[----:B------:R-:W-:Y:S01]  /*1e00*/  VIADD R43, R50, 0xffffff80 ;  /* 0xffffff80322b7836 */ /* 0x000fe20000000000 */
[--C-:B------:R-:W-:Y:S01]  /*1e10*/  SHF.R.S32.HI R10, RZ, 0x2, R8.reuse ;  /* 0x00000002ff0a7819 */ /* 0x100fe20000011408 */
[----:B------:R-:W-:Y:S01]  /*1e20*/  IMAD R5, R24, R29, R5 ;  /* 0x0000001d18057224 */ /* 0x000fe200078e0205 */
[----:B------:R-:W-:Y:S01]  /*1e30*/  SHF.R.S32.HI R11, RZ, 0x1f, R8 ;  /* 0x0000001fff0b7819 */ /* 0x000fe20000011408 */
[C---:B------:R-:W-:Y:S02]  /*1e40*/  IMAD R7, R4.reuse, UR6, RZ ;  /* 0x0000000604077c24 */ /* 0x040fe4000f8e02ff */
[----:B------:R-:W-:Y:S01]  /*1e50*/  IMAD R6, R4, UR4, RZ ;  /* 0x0000000404067c24 */ /* 0x000fe2000f8e02ff */
[----:B------:R-:W-:Y:S01]  /*1e60*/  LEA.HI R11, R11, R10, RZ, 0x2 ;  /* 0x0000000a0b0b7211 */ /* 0x000fe200078f10ff */
[----:B----4-:R-:W-:-:S04]  /*1e70*/  IMAD.WIDE.U32 R2, R24, R28, RZ ;  /* 0x0000001c18027225 */ /* 0x010fc800078e00ff */
[----:B------:R-:W-:Y:S02]  /*1e80*/  IMAD.IADD R3, R3, 0x1, R5 ;  /* 0x0000000103037824 */ /* 0x000fe400078e0205 */
[C---:B------:R-:W-:Y:S02]  /*1e90*/  IMAD R9, R26.reuse, UR7, R7 ;  /* 0x000000071a097c24 */ /* 0x040fe4000f8e0207 */
[----:B------:R-:W-:Y:S01]  /*1ea0*/  IMAD.WIDE.U32 R4, R26, UR6, R156 ;  /* 0x000000061a047c25 */ /* 0x000fe2000f8e009c */
[----:B------:R-:W-:-:S03]  /*1eb0*/  ULDC.64 UR6, c[0x0][0x338] ;  /* 0x0000ce0000067ab9 */ /* 0x000fc60000000a00 */
[C---:B------:R-:W-:Y:S02]  /*1ec0*/  IMAD R7, R26.reuse, UR5, R6 ;  /* 0x000000051a077c24 */ /* 0x040fe4000f8e0206 */
[----:B------:R-:W-:Y:S01]  /*1ed0*/  IMAD.WIDE.U32 R2, R26, UR4, R2 ;  /* 0x000000041a027c25 */ /* 0x000fe2000f8e0002 */
[----:B------:R-:W-:Y:S01]  /*1ee0*/  ULDC.64 UR4, c[0x0][0xa08] ;  /* 0x0002820000047ab9 */ /* 0x000fe20000000a00 */
[----:B------:R1:W2:Y:S01]  /*1ef0*/  LDL.64 R26, [R1] ;  /* 0x00000000011a7983 */ /* 0x0002a20000100a00 */
[----:B------:R-:W-:Y:S01]  /*1f00*/  ISETP.NE.U32.AND P0, PT, RZ, UR4, PT ;  /* 0x00000004ff007c0c */ /* 0x000fe2000bf05070 */
[----:B------:R-:W-:-:S03]  /*1f10*/  VIADD R42, R50, 0xffffff80 ;  /* 0xffffff80322a7836 */ /* 0x000fc60000000000 */
[----:B------:R-:W-:Y:S01]  /*1f20*/  ISETP.NE.AND.EX P0, PT, RZ, UR5, PT, P0 ;  /* 0x00000005ff007c0c */ /* 0x000fe2000bf05300 */
[----:B------:R-:W-:Y:S01]  /*1f30*/  IMAD.IADD R3, R3, 0x1, R7 ;  /* 0x0000000103037824 */ /* 0x000fe200078e0207 */
[----:B------:R-:W-:Y:S01]  /*1f40*/  LEA.HI R42, R42, R43, RZ, 0x1 ;  /* 0x0000002b2a2a7211 */ /* 0x000fe200078f08ff */
[----:B------:R-:W-:-:S03]  /*1f50*/  ULDC.64 UR4, c[0x0][0x310] ;  /* 0x0000c40000047ab9 */ /* 0x000fc60000000a00 */
[----:B------:R-:W-:Y:S01]  /*1f60*/  SHF.R.S32.HI R42, RZ, 0x1, R42 ;  /* 0x00000001ff2a7819 */ /* 0x000fe2000001142a */
[----:B------:R-:W-:-:S03]  /*1f70*/  IMAD.IADD R5, R5, 0x1, R9 ;  /* 0x0000000105057824 */ /* 0x000fc600078e0209 */
[----:B------:R-:W-:Y:S02]  /*1f80*/  SHF.R.S32.HI R49, RZ, 0x1f, R42 ;  /* 0x0000001fff317819 */ /* 0x000fe4000001142a */
[----:B---3--:R-:W-:-:S04]  /*1f90*/  SHF.R.S32.HI R6, RZ, 0x1f, R0 ;  /* 0x0000001fff067819 */ /* 0x008fc80000011400 */
[----:B------:R-:W-:Y:S02]  /*1fa0*/  SEL R6, R6, RZ, !P0 ;  /* 0x000000ff06067207 */ /* 0x000fe40004000000 */
[----:B------:R-:W-:-:S03]  /*1fb0*/  SEL R7, R0, RZ, !P0 ;  /* 0x000000ff00077207 */ /* 0x000fc60004000000 */
[C---:B------:R-:W-:Y:S02]  /*1fc0*/  IMAD R0, R6.reuse, UR6, RZ ;  /* 0x0000000606007c24 */ /* 0x040fe4000f8e02ff */
[----:B------:R-:W-:Y:S02]  /*1fd0*/  IMAD R6, R6, UR4, RZ ;  /* 0x0000000406067c24 */ /* 0x000fe4000f8e02ff */
[----:B------:R-:W-:-:S04]  /*1fe0*/  IMAD.WIDE.U32 R20, R7, UR6, R4 ;  /* 0x0000000607147c25 */ /* 0x000fc8000f8e0004 */
[C---:B------:R-:W-:Y:S02]  /*1ff0*/  IMAD R71, R7.reuse, UR7, R0 ;  /* 0x0000000707477c24 */ /* 0x040fe4000f8e0200 */
[C---:B------:R-:W-:Y:S02]  /*2000*/  IMAD R5, R7.reuse, UR5, R6 ;  /* 0x0000000507057c24 */ /* 0x040fe4000f8e0206 */
[----:B------:R-:W-:Y:S01]  /*2010*/  IMAD.WIDE.U32 R2, R7, UR4, R2 ;  /* 0x0000000407027c25 */ /* 0x000fe2000f8e0002 */
[----:B0-----:R-:W-:Y:S01]  /*2020*/  ISETP.GE.AND P1, PT, R156, R61, PT ;  /* 0x0000003d9c00720c */ /* 0x001fe20003f26270 */
[----:B------:R-:W-:Y:S02]  /*2030*/  ULDC UR4, c[0x0][0x2f4] ;  /* 0x0000bd0000047ab9 */ /* 0x000fe40000000800 */
[-C--:B------:R-:W-:Y:S02]  /*2040*/  IMAD R0, R49, R28.reuse, RZ ;  /* 0x0000001c31007224 */ /* 0x080fe400078e02ff */
[----:B------:R-:W-:-:S04]  /*2050*/  IMAD.WIDE.U32 R6, R42, R28, R156 ;  /* 0x0000001c2a067225 */ /* 0x000fc800078e009c */
[----:B--2---:R-:W-:Y:S01]  /*2060*/  IMAD.MOV.U32 R26, RZ, RZ, R14 ;  /* 0x000000ffff1a7224 */ /* 0x004fe200078e000e */
[----:B------:R-:W-:Y:S01]  /*2070*/  IADD3 R57, P0, R2, R6, RZ ;  /* 0x0000000602397210 */ /* 0x000fe20007f1e0ff */
[----:B------:R-:W-:Y:S02]  /*2080*/  IMAD R9, R42, R29, R0 ;  /* 0x0000001d2a097224 */ /* 0x000fe400078e0200 */
[----:B------:R-:W-:Y:S01]  /*2090*/  IMAD.IADD R0, R3, 0x1, R5 ;  /* 0x0000000103007824 */ /* 0x000fe200078e0205 */
[----:B------:R-:W-:Y:S01]  /*20a0*/  SHF.R.S32.HI R27, RZ, 0x1f, R26 ;  /* 0x0000001fff1b7819 */ /* 0x000fe2000001141a */
[C---:B------:R-:W-:Y:S02]  /*20b0*/  IMAD R4, R49.reuse, R34, RZ ;  /* 0x0000002231047224 */ /* 0x040fe400078e02ff */
[----:B------:R-:W-:Y:S01]  /*20c0*/  IMAD R6, R49, R40, RZ ;  /* 0x0000002831067224 */ /* 0x000fe200078e02ff */
[----:B------:R-:W-:Y:S01]  /*20d0*/  IADD3.X R56, R0, R7, R9, P0, !PT ;  /* 0x0000000700387210 */ /* 0x000fe200007fe409 */
[C---:B------:R-:W-:Y:S01]  /*20e0*/  IMAD R15, R42.reuse, R35, R4 ;  /* 0x000000232a0f7224 */ /* 0x040fe200078e0204 */
[----:B------:R0:W-:Y:S01]  /*20f0*/  STL [R1+0x4], R27 ;  /* 0x0000041b01007387 */ /* 0x0001e20000100800 */
[----:B------:R-:W-:-:S02]  /*2100*/  IMAD R25, R42, R41, R6 ;  /* 0x000000292a197224 */ /* 0x000fc400078e0206 */
[----:B------:R-:W-:-:S04]  /*2110*/  IMAD.WIDE.U32 R4, R42, R34, R26 ;  /* 0x000000222a047225 */ /* 0x000fc800078e001a */
[C---:B------:R-:W-:Y:S02]  /*2120*/  IMAD.WIDE.U32 R6, R42.reuse, R40, R26 ;  /* 0x000000282a067225 */ /* 0x040fe400078e001a */
[----:B------:R-:W2:Y:S04]  /*2130*/  LDL R26, [R1+0x50] ;  /* 0x00005000011a7983 */ /* 0x000ea80000100800 */
[----:B0-----:R-:W3:Y:S01]  /*2140*/  LDL R27, [R1+0x3c] ;  /* 0x00003c00011b7983 */ /* 0x001ee20000100800 */
[----:B------:R-:W-:Y:S02]  /*2150*/  SEL R13, R61, RZ, P1 ;  /* 0x000000ff3d0d7207 */ /* 0x000fe40000800000 */
[----:B------:R-:W-:Y:S01]  /*2160*/  LOP3.LUT R11, R11, 0xfffffffc, RZ, 0xc0, !PT ;  /* 0xfffffffc0b0b7812 */ /* 0x000fe200078ec0ff */
[----:B------:R-:W-:-:S04]  /*2170*/  IMAD.WIDE.U32 R8, R42, R34, R156 ;  /* 0x000000222a087225 */ /* 0x000fc800078e009c */
[----:B------:R-:W-:Y:S02]  /*2180*/  IMAD.IADD R13, R156, 0x1, R13 ;  /* 0x000000019c0d7824 */ /* 0x000fe400078e020d */
[----:B------:R-:W-:Y:S02]  /*2190*/  IMAD.IADD R11, R10, 0x1, -R11 ;  /* 0x000000010a0b7824 */ /* 0x000fe400078e0a0b */
[----:B------:R-:W-:Y:S02]  /*21a0*/  IMAD.IADD R5, R5, 0x1, R15 ;  /* 0x0000000105057824 */ /* 0x000fe400078e020f */
[----:B------:R-:W-:Y:S01]  /*21b0*/  IMAD.IADD R9, R15, 0x1, R9 ;  /* 0x000000010f097824 */ /* 0x000fe200078e0209 */
[----:B-----5:R-:W-:Y:S02]  /*21c0*/  SHF.R.S32.HI R15, RZ, 0x1f, R45 ;  /* 0x0000001fff0f7819 */ /* 0x020fe4000001142d */
[----:B------:R-:W-:Y:S02]  /*21d0*/  SHF.R.S32.HI R58, RZ, 0x1f, R13 ;  /* 0x0000001fff3a7819 */ /* 0x000fe4000001140d */
[----:B------:R-:W-:Y:S01]  /*21e0*/  LOP3.LUT P4, RZ, R11, 0x2, RZ, 0xc0, !PT ;  /* 0x000000020bff7812 */ /* 0x000fe2000788c0ff */
[----:B------:R-:W-:Y:S01]  /*21f0*/  IMAD.WIDE.U32 R10, R42, R40, R156 ;  /* 0x000000282a0a7225 */ /* 0x000fe200078e009c */
[----:B------:R-:W-:-:S03]  /*2200*/  LEA.HI R58, R58, R13, RZ, 0x4 ;  /* 0x0000000d3a3a7211 */ /* 0x000fc600078f20ff */
[-C--:B------:R-:W-:Y:S02]  /*2210*/  IMAD R14, R15, R34.reuse, RZ ;  /* 0x000000220f0e7224 */ /* 0x080fe400078e02ff */
[----:B------:R-:W-:Y:S02]  /*2220*/  IMAD.IADD R7, R7, 0x1, R25 ;  /* 0x0000000107077824 */ /* 0x000fe400078e0219 */
[----:B------:R-:W-:Y:S02]  /*2230*/  IMAD.IADD R11, R25, 0x1, R11 ;  /* 0x00000001190b7824 */ /* 0x000fe400078e020b */
[C---:B------:R-:W-:Y:S02]  /*2240*/  IMAD R25, R45.reuse, R35, R14 ;  /* 0x000000232d197224 */ /* 0x040fe400078e020e */
[----:B------:R-:W-:-:S04]  /*2250*/  IMAD.WIDE.U32 R30, R45, R34, R4 ;  /* 0x000000222d1e7225 */ /* 0x000fc800078e0004 */
[----:B------:R-:W-:Y:S01]  /*2260*/  IMAD R14, R15, R40, RZ ;  /* 0x000000280f0e7224 */ /* 0x000fe200078e02ff */
[----:B------:R-:W-:Y:S01]  /*2270*/  SHF.R.U32.HI R60, RZ, 0x7, R50 ;  /* 0x00000007ff3c7819 */ /* 0x000fe20000011632 */
[----:B------:R-:W-:Y:S01]  /*2280*/  IMAD.WIDE.U32 R32, R45, R34, R8 ;  /* 0x000000222d207225 */ /* 0x000fe200078e0008 */
[----:B------:R-:W-:Y:S02]  /*2290*/  IADD3 R42, P0, R42, R24, RZ ;  /* 0x000000182a2a7210 */ /* 0x000fe40007f1e0ff */
[----:B------:R-:W-:Y:S01]  /*22a0*/  LOP3.LUT R22, R22, 0xfffffffb, RZ, 0xc0, !PT ;  /* 0xfffffffb16167812 */ /* 0x000fe200078ec0ff */
[----:B------:R-:W-:Y:S01]  /*22b0*/  IMAD R13, R29, 0xa0, RZ ;  /* 0x000000a01d0d7824 */ /* 0x000fe200078e02ff */
[----:B------:R-:W-:Y:S01]  /*22c0*/  LOP3.LUT R67, R58, 0xfffffff0, RZ, 0xc0, !PT ;  /* 0xfffffff03a437812 */ /* 0x000fe200078ec0ff */
[----:B------:R-:W-:Y:S02]  /*22d0*/  IMAD R63, R35, 0xa0, RZ ;  /* 0x000000a0233f7824 */ /* 0x000fe400078e02ff */
[----:B------:R-:W-:-:S02]  /*22e0*/  IMAD R9, R45, R41, R14 ;  /* 0x000000292d097224 */ /* 0x000fc400078e020e */
[----:B------:R-:W-:Y:S02]  /*22f0*/  IMAD R5, R41, 0xa0, RZ ;  /* 0x000000a029057824 */ /* 0x000fe400078e02ff */
[----:B------:R-:W-:-:S04]  /*2300*/  IMAD.WIDE.U32 R36, R45, R40, R6 ;  /* 0x000000282d247225 */ /* 0x000fc800078e0006 */
[----:B------:R-:W-:-:S04]  /*2310*/  IMAD.WIDE.U32 R38, R45, R40, R10 ;  /* 0x000000282d267225 */ /* 0x000fc800078e000a */
[----:B------:R-:W-:Y:S02]  /*2320*/  VIADD R77, R156, 0x20 ;  /* 0x000000209c4d7836 */ /* 0x000fe40000000000 */
[----:B------:R-:W-:-:S04]  /*2330*/  IMAD.WIDE.U32 R28, R28, 0xa0, RZ ;  /* 0x000000a01c1c7825 */ /* 0x000fc800078e00ff */
[----:B------:R-:W-:-:S04]  /*2340*/  IMAD.WIDE.U32 R34, R34, 0xa0, RZ ;  /* 0x000000a022227825 */ /* 0x000fc800078e00ff */
[----:B------:R-:W-:Y:S01]  /*2350*/  IMAD.WIDE.U32 R40, R40, 0xa0, RZ ;  /* 0x000000a028287825 */ /* 0x000fe200078e00ff */
[----:B------:R-:W-:Y:S02]  /*2360*/  @P1 LOP3.LUT R22, R22, 0x4, RZ, 0xfc, !PT ;  /* 0x0000000416161812 */ /* 0x000fe400078efcff */
[----:B------:R-:W-:Y:S01]  /*2370*/  ISETP.GE.AND P3, PT, R156, UR4, PT ;  /* 0x000000049c007c0c */ /* 0x000fe2000bf66270 */
[----:B------:R-:W-:Y:S01]  /*2380*/  VIADD R60, R60, 0x8 ;  /* 0x000000083c3c7836 */ /* 0x000fe20000000000 */
[----:B------:R-:W-:Y:S01]  /*2390*/  ISETP.GE.AND P2, PT, R77, UR4, PT ;  /* 0x000000044d007c0c */ /* 0x000fe2000bf46270 */
[----:B------:R-:W-:Y:S01]  /*23a0*/  IMAD.SHL.U32 R61, R61, 0x2, RZ ;  /* 0x000000023d3d7824 */ /* 0x000fe200078e00ff */
[----:B------:R-:W-:Y:S01]  /*23b0*/  SHF.R.S32.HI R69, RZ, 0x1f, R67 ;  /* 0x0000001fff457819 */ /* 0x000fe20000011443 */
[----:B------:R-:W-:Y:S02]  /*23c0*/  IMAD.X R43, R49, 0x1, R12, P0 ;  /* 0x00000001312b7824 */ /* 0x000fe400000e060c */
[----:B------:R-:W-:-:S02]  /*23d0*/  IMAD.IADD R62, R29, 0x1, R13 ;  /* 0x000000011d3e7824 */ /* 0x000fc400078e020d */
[----:B------:R-:W-:Y:S02]  /*23e0*/  IMAD.IADD R63, R35, 0x1, R63 ;  /* 0x00000001233f7824 */ /* 0x000fe400078e023f */
[----:B------:R-:W-:Y:S02]  /*23f0*/  IMAD.IADD R64, R41, 0x1, R5 ;  /* 0x0000000129407824 */ /* 0x000fe400078e0205 */
[----:B------:R-:W-:Y:S02]  /*2400*/  IMAD.IADD R65, R31, 0x1, R25 ;  /* 0x000000011f417824 */ /* 0x000fe400078e0219 */
[----:B------:R-:W-:Y:S02]  /*2410*/  IMAD.IADD R66, R25, 0x1, R33 ;  /* 0x0000000119427824 */ /* 0x000fe400078e0221 */
[----:B------:R-:W-:Y:S02]  /*2420*/  IMAD.IADD R68, R37, 0x1, R9 ;  /* 0x0000000125447824 */ /* 0x000fe400078e0209 */
[----:B------:R-:W-:-:S02]  /*2430*/  IMAD.IADD R70, R9, 0x1, R39 ;  /* 0x0000000109467824 */ /* 0x000fc400078e0227 */
[----:B------:R-:W-:Y:S01]  /*2440*/  IMAD.IADD R71, R21, 0x1, R71 ;  /* 0x0000000115477824 */ /* 0x000fe200078e0247 */
[----:B---3--:R-:W-:Y:S02]  /*2450*/  SHF.R.U32.HI R59, RZ, 0x3, R27 ;  /* 0x00000003ff3b7819 */ /* 0x008fe4000001161b */
[----:B------:R-:W-:-:S04]  /*2460*/  LOP3.LUT R4, R27, 0x30, R58, 0xf8, !PT ;  /* 0x000000301b047812 */ /* 0x000fc800078ef83a */
[----:B------:R-:W-:-:S05]  /*2470*/  LOP3.LUT R4, R4, R59, RZ, 0x3c, !PT ;  /* 0x0000003b04047212 */ /* 0x000fca00078e3cff */
[----:B-12---:R-:W-:-:S07]  /*2480*/  IMAD.IADD R72, R26, 0x1, R4 ;  /* 0x000000011a487824 */ /* 0x006fce00078e0204 */
.L_x_1139:
[----:B------:R-:W2:Y:S01]  /*2490*/  LDL R4, [R1+0x2c] ;  /* 0x00002c0001047983 */ /* 0x000ea20000100800 */
[----:B0---4-:R-:W0:Y:S01]  /*24a0*/  LDC.64 R50, c[0x0][0x2e8] ;  /* 0x0000ba00ff327b82 */ /* 0x011e220000000a00 */
[----:B------:R-:W-:Y:S01]  /*24b0*/  VIADD R47, R47, 0xffffffff ;  /* 0xffffffff2f2f7836 */ /* 0x000fe20000000000 */
[----:B------:R-:W-:Y:S01]  /*24c0*/  LOP3.LUT R22, R22, 0xfffffffd, RZ, 0xc0, !PT ;  /* 0xfffffffd16167812 */ /* 0x000fe200078ec0ff */
[----:B------:R-:W-:Y:S05]  /*24d0*/  YIELD ;  /* 0x0000000000007946 */ /* 0x000fea0003800000 */
[----:B------:R-:W1:Y:S01]  /*24e0*/  LDC R27, c[0x0][0x3f4] ;  /* 0x0000fd00ff1b7b82 */ /* 0x000e620000000800 */
[----:B------:R-:W-:Y:S01]  /*24f0*/  SHF.R.S32.HI R11, RZ, 0x1f, R47 ;  /* 0x0000001fff0b7819 */ /* 0x000fe2000001142f */
[-C--:B------:R-:W-:Y:S01]  /*2500*/  IMAD R5, R62, R47.reuse, RZ ;  /* 0x0000002f3e057224 */ /* 0x080fe200078e02ff */
[----:B------:R-:W-:Y:S01]  /*2510*/  ISETP.GT.AND P5, PT, R47, R44, PT ;  /* 0x0000002c2f00720c */ /* 0x000fe20003fa4270 */
[----:B---3--:R-:W-:Y:S01]  /*2520*/  IMAD.WIDE.U32 R14, R28, R47, RZ ;  /* 0x0000002f1c0e7225 */ /* 0x008fe200078e00ff */
[----:B------:R-:W-:Y:S03]  /*2530*/  BSSY B0, `(.L_x_1110) ;  /* 0x000026b000007945 */ /* 0x000fe60003800000 */
[----:B------:R-:W-:-:S04]  /*2540*/  IMAD R5, R11, R28, R5 ;  /* 0x0000001c0b057224 */ /* 0x000fc800078e0205 */
[----:B------:R-:W-:Y:S01]  /*2550*/  IMAD.IADD R53, R15, 0x1, R5 ;  /* 0x000000010f357824 */ /* 0x000fe200078e0205 */
[----:B0-----:R-:W-:-:S03]  /*2560*/  IADD3 R12, P0, P1, R14, R50, R57 ;  /* 0x000000320e0c7210 */ /* 0x001fc6000791e039 */
[----:B------:R-:W-:Y:S02]  /*2570*/  @P5 LOP3.LUT R22, R22, 0x2, RZ, 0xfc, !PT ;  /* 0x0000000216165812 */ /* 0x000fe400078efcff */
[----:B------:R-:W-:Y:S02]  /*2580*/  IADD3.X R13, R53, R51, R56, P0, P1 ;  /* 0x00000033350d7210 */ /* 0x000fe400007e2438 */
[----:B-1----:R-:W-:Y:S01]  /*2590*/  ISETP.GE.AND P0, PT, R27, 0x1, PT ;  /* 0x000000011b00780c */ /* 0x002fe20003f06270 */
[----:B--2---:R-:W-:-:S04]  /*25a0*/  IMAD R4, R23, 0x2800, R4 ;  /* 0x0000280017047824 */ /* 0x004fc800078e0204 */
[C---:B------:R-:W-:Y:S02]  /*25b0*/  VIADD R74, R4.reuse, 0x20 ;  /* 0x00000020044a7836 */ /* 0x040fe40000000000 */
[----:B------:R-:W-:Y:S02]  /*25c0*/  @P4 VIADD R74, R4, 0xffffffe0 ;  /* 0xffffffe0044a4836 */ /* 0x000fe40000000000 */
[C---:B------:R-:W-:Y:S02]  /*25d0*/  IMAD.IADD R75, R17.reuse, 0x1, R4 ;  /* 0x00000001114b7824 */ /* 0x040fe400078e0204 */
[----:B------:R-:W-:Y:S02]  /*25e0*/  IMAD.IADD R74, R17, 0x1, R74 ;  /* 0x00000001114a7824 */ /* 0x000fe400078e024a */
[----:B------:R-:W-:Y:S05]  /*25f0*/  @!P0 BRA `(.L_x_1111) ;  /* 0x0000002400188947 */ /* 0x000fea0003800000 */
[----:B------:R-:W-:Y:S01]  /*2600*/  ULDC.U8 UR4, c[0x0][0x410] ;  /* 0x0001040000047ab9 */ /* 0x000fe20000000000 */
[-C--:B------:R-:W-:Y:S01]  /*2610*/  IMAD R5, R63, R47.reuse, RZ ;  /* 0x0000002f3f057224 */ /* 0x080fe200078e02ff */
[----:B------:R-:W-:Y:S01]  /*2620*/  ISETP.NE.AND P0, PT, RZ, UR4, PT ;  /* 0x00000004ff007c0c */ /* 0x000fe2000bf05270 */
[-C--:B------:R-:W-:Y:S02]  /*2630*/  IMAD R7, R64, R47.reuse, RZ ;  /* 0x0000002f40077224 */ /* 0x080fe400078e02ff */
[C---:B------:R-:W-:Y:S02]  /*2640*/  IMAD R9, R11.reuse, R34, R5 ;  /* 0x000000220b097224 */ /* 0x040fe400078e0205 */
[----:B------:R-:W-:Y:S02]  /*2650*/  IMAD R11, R11, R40, R7 ;  /* 0x000000280b0b7224 */ /* 0x000fe400078e0207 */
[----:B------:R-:W-:-:S04]  /*2660*/  IMAD.WIDE.U32 R6, R34, R47, RZ ;  /* 0x0000002f22067225 */ /* 0x000fc800078e00ff */
[----:B------:R-:W-:-:S04]  /*2670*/  IMAD.WIDE.U32 R4, R40, R47, RZ ;  /* 0x0000002f28047225 */ /* 0x000fc800078e00ff */
[----:B------:R-:W-:Y:S02]  /*2680*/  IMAD.IADD R52, R7, 0x1, R9 ;  /* 0x0000000107347824 */ /* 0x000fe400078e0209 */
[----:B------:R-:W-:Y:S01]  /*2690*/  IMAD.IADD R55, R5, 0x1, R11 ;  /* 0x0000000105377824 */ /* 0x000fe200078e020b */
[----:B------:R-:W-:Y:S06]  /*26a0*/  @!P0 BRA `(.L_x_1112) ;  /* 0x0000001000548947 */ /* 0x000fec0003800000 */
[----:B------:R-:W2:Y:S01]  /*26b0*/  LDL.64 R78, [R1] ;  /* 0x00000000014e7983 */ /* 0x000ea20000100a00 */
[----:B------:R-:W0:Y:S01]  /*26c0*/  S2R R8, SR_TID.X ;  /* 0x0000000000087919 */ /* 0x000e220000002100 */
[----:B------:R-:W-:Y:S01]  /*26d0*/  BSSY B1, `(.L_x_1113) ;  /* 0x000001c000017945 */ /* 0x000fe20003800000 */
[----:B------:R-:W-:Y:S01]  /*26e0*/  CS2R R14, SRZ ;  /* 0x00000000000e7805 */ /* 0x000fe2000001ff00 */
[C---:B0-----:R-:W-:Y:S02]  /*26f0*/  VIADD R24, R8.reuse, 0xffffff80 ;  /* 0xffffff8008187836 */ /* 0x041fe40000000000 */
[----:B------:R-:W-:Y:S02]  /*2700*/  VIADD R10, R8, 0xffffff80 ;  /* 0xffffff80080a7836 */ /* 0x000fe40000000000 */
[----:B------:R-:W-:-:S03]  /*2710*/  IMAD R8, R47, -0xa0, R48 ;  /* 0xffffff602f087824 */ /* 0x000fc600078e0230 */
[----:B------:R-:W-:Y:S02]  /*2720*/  LEA.HI R10, R10, R24, RZ, 0x1 ;  /* 0x000000180a0a7211 */ /* 0x000fe400078f08ff */
[----:B------:R-:W-:Y:S02]  /*2730*/  VIMNMX R8, R8, 0xa0, PT ;  /* 0x000000a008087848 */ /* 0x000fe40003fe0100 */
[----:B------:R-:W-:-:S04]  /*2740*/  SHF.R.S32.HI R10, RZ, 0x1, R10 ;  /* 0x00000001ff0a7819 */ /* 0x000fc8000001140a */
[----:B------:R-:W-:Y:S02]  /*2750*/  ISETP.GE.AND P1, PT, R10, R8, PT ;  /* 0x000000080a00720c */ /* 0x000fe40003f26270 */
[----:B------:R-:W-:Y:S02]  /*2760*/  CS2R R8, SRZ ;  /* 0x0000000000087805 */ /* 0x000fe4000001ff00 */
[----:B------:R-:W-:Y:S02]  /*2770*/  CS2R R10, SRZ ;  /* 0x00000000000a7805 */ /* 0x000fe4000001ff00 */
[----:B------:R-:W-:Y:S01]  /*2780*/  CS2R R24, SRZ ;  /* 0x0000000000187805 */ /* 0x000fe2000001ff00 */
[----:B--2---:R-:W-:-:S06]  /*2790*/  VIADD R26, R78, 0x10 ;  /* 0x000000104e1a7836 */ /* 0x004fcc0000000000 */
[----:B------:R-:W-:Y:S05]  /*27a0*/  @P1 BRA `(.L_x_1114) ;  /* 0x0000000000381947 */ /* 0x000fea0003800000 */
        /* <DEDUP_REMOVED lines=11> */
[----:B------:R-:W-:-:S13]  /*2860*/  ISETP.GE.AND P0, PT, R26, R27, PT ;  /* 0x0000001b1a00720c */ /* 0x000fda0003f06270 */
[----:B------:R0:W5:Y:S04]  /*2870*/  @!P0 LDG.E.64 R8, desc[UR44][R6.64+0x10] ;  /* 0x0000102c06088981 */ /* 0x000168000c1e1b00 */
[----:B------:R0:W5:Y:S02]  /*2880*/  @!P0 LDG.E.64 R10, desc[UR44][R4.64+0x10] ;  /* 0x0000102c040a8981 */ /* 0x000164000c1e1b00 */
.L_x_1114:
[----:B------:R-:W-:Y:S05]  /*2890*/  BSYNC B1 ;  /* 0x0000000000017941 */ /* 0x000fea0003800000 */
.L_x_1113:
        /* <DEDUP_REMOVED lines=8> */
.L_x_1115:
[----:B------:R-:W2:Y:S01]  /*2920*/  LDL R4, [R1+0x18] ;  /* 0x0000180001047983 */ /* 0x000ea20000100800 */
[----:B------:R-:W-:Y:S01]  /*2930*/  IMAD R73, R23, 0x8, R17 ;  /* 0x0000000817497824 */ /* 0x000fe200078e0211 */
[----:B------:R-:W-:Y:S01]  /*2940*/  BSSY B1, `(.L_x_1116) ;  /* 0x0000004000017945 */ /* 0x000fe20003800000 */
[----:B--2---:R-:W-:-:S04]  /*2950*/  SHF.L.U32 R76, R4, 0x1f, RZ ;  /* 0x0000001f044c7819 */ /* 0x004fc800000006ff */
[----:B------:R-:W0:Y:S02]  /*2960*/  SYNCS.PHASECHK.TRANS64.TRYWAIT P5, [R73+URZ+0x13290], R76 ;  /* 0x0132904c490075a7 */ /* 0x000e2400080a017f */
[----:B0-----:R-:W-:Y:S05]  /*2970*/  @!P5 BRA `(.L_x_1117) ;  /* 0x000002000018d947 */ /* 0x001fea0003800000 */
.L_x_1410:
[----:B------:R-:W-:Y:S05]  /*2980*/  BSYNC B1 ;  /* 0x0000000000017941 */ /* 0x000fea0003800000 */
.L_x_1116:
[----:B------:R-:W-:Y:S05]  /*2990*/  @P1 BRA `(.L_x_1118) ;  /* 0x0000002000901947 */ /* 0x000fea0003800000 */
[----:B------:R-:W-:Y:S04]  /*29a0*/  BSSY B1, `(.L_x_1119) ;  /* 0x0000070000017945 */ /* 0x000fe80003800000 */
[----:B------:R-:W-:Y:S05]  /*29b0*/  @P3 BRA `(.L_x_1120) ;  /* 0x0000000400b83947 */ /* 0x000fea0003800000 */
[----:B------:R-:W2:Y:S01]  /*29c0*/  LDL.64 R52, [R1] ;  /* 0x0000000001347983 */ /* 0x000ea20000100a00 */
[----:B------:R-:W-:Y:S03]  /*29d0*/  BSSY B2, `(.L_x_1121) ;  /* 0x000006b000027945 */ /* 0x000fe60003800000 */
[----:B------:R1:W3:Y:S01]  /*29e0*/  LDS.128 R4, [R75+0xe000] ;  /* 0x00e000004b047984 */ /* 0x0002e20000000c00 */
[----:B--2---:R-:W-:-:S13]  /*29f0*/  ISETP.GE.AND P5, PT, R52, R27, PT ;  /* 0x0000001b3400720c */ /* 0x004fda0003fa6270 */
[----:B-1-3--:R-:W-:Y:S05]  /*2a00*/  @P5 BRA `(.L_x_1122) ;  /* 0x00000004009c5947 */ /* 0x00afea0003800000 */
[----:B------:R-:W-:Y:S02]  /*2a10*/  SHF.R.U32.HI R14, RZ, 0x8, R25 ;  /* 0x00000008ff0e7819 */ /* 0x000fe40000011619 */
[----:B------:R-:W-:Y:S02]  /*2a20*/  SHF.R.U32.HI R53, RZ, 0x8, R15 ;  /* 0x00000008ff357819 */ /* 0x000fe4000001160f */
[----:B------:R-:W-:Y:S02]  /*2a30*/  SHF.R.U32.HI R54, RZ, 0x10, R25 ;  /* 0x00000010ff367819 */ /* 0x000fe40000011619 */
[----:B------:R-:W-:Y:S01]  /*2a40*/  LOP3.LUT R52, R25, 0xff0000ff, RZ, 0xc0, !PT ;  /* 0xff0000ff19347812 */ /* 0x000fe200078ec0ff */
[----:B------:R-:W-:Y:S01]  /*2a50*/  IMAD.SHL.U32 R25, R14, 0x100, RZ ;  /* 0x000001000e197824 */ /* 0x000fe200078e00ff */
[----:B------:R-:W-:Y:S01]  /*2a60*/  SHF.R.U32.HI R55, RZ, 0x10, R15 ;  /* 0x00000010ff377819 */ /* 0x000fe2000001160f */
[----:B------:R-:W-:Y:S01]  /*2a70*/  IMAD.MOV.U32 R14, RZ, RZ, R4 ;  /* 0x000000ffff0e7224 */ /* 0x000fe200078e0004 */
[----:B------:R-:W-:Y:S01]  /*2a80*/  LOP3.LUT R24, R15, 0xff0000ff, RZ, 0xc0, !PT ;  /* 0xff0000ff0f187812 */ /* 0x000fe200078ec0ff */
[----:B------:R-:W-:Y:S01]  /*2a90*/  IMAD.SHL.U32 R15, R53, 0x100, RZ ;  /* 0x00000100350f7824 */ /* 0x000fe200078e00ff */
[----:B------:R-:W-:Y:S01]  /*2aa0*/  LOP3.LUT R53, R52, 0xff00, R25, 0xf8, !PT ;  /* 0x0000ff0034357812 */ /* 0x000fe200078ef819 */
[----:B------:R-:W-:Y:S01]  /*2ab0*/  IMAD.U32 R52, R54, 0x10000, RZ ;  /* 0x0001000036347824 */ /* 0x000fe200078e00ff */
[----:B------:R-:W-:-:S02]  /*2ac0*/  F2FP.F16.E4M3.UNPACK_B R25, R83.H1 ;  /* 0x00000053ff19723e */ /* 0x000fc400030006ff */
[----:B------:R-:W-:Y:S01]  /*2ad0*/  LOP3.LUT R24, R24, 0xff00, R15, 0xf8, !PT ;  /* 0x0000ff0018187812 */ /* 0x000fe200078ef80f */
[----:B------:R-:W-:Y:S01]  /*2ae0*/  IMAD.U32 R15, R55, 0x10000, RZ ;  /* 0x00010000370f7824 */ /* 0x000fe200078e00ff */
[-C--:B------:R-:W-:Y:S01]  /*2af0*/  F2FP.F16.E4M3.UNPACK_B R4, R5.reuse ;  /* 0x00000005ff04723e */ /* 0x080fe200020006ff */
[--C-:B------:R-:W-:Y:S01]  /*2b00*/  HADD2.F32 R55, -RZ, R25.reuse.H0_H0 ;  /* 0x20000019ff377230 */ /* 0x100fe20000004100 */
[----:B------:R-:W-:Y:S01]  /*2b10*/  LOP3.LUT R79, R53, 0xff0000, R52, 0xf8, !PT ;  /* 0x00ff0000354f7812 */ /* 0x000fe200078ef834 */
[----:B------:R-:W-:Y:S01]  /*2b20*/  HADD2.F32 R78, -RZ, R25.H1_H1 ;  /* 0x30000019ff4e7230 */ /* 0x000fe20000004100 */
[----:B------:R-:W-:Y:S01]  /*2b30*/  LOP3.LUT R54, R24, 0xff0000, R15, 0xf8, !PT ;  /* 0x00ff000018367812 */ /* 0x000fe200078ef80f */
[--C-:B------:R-:W-:Y:S01]  /*2b40*/  HADD2.F32 R15, -RZ, R4.reuse.H1_H1 ;  /* 0x30000004ff0f7230 */ /* 0x100fe20000004100 */
[----:B------:R-:W-:Y:S01]  /*2b50*/  F2FP.F16.E4M3.UNPACK_B R52, R82.H1 ;  /* 0x00000052ff34723e */ /* 0x000fe200030006ff */
[----:B------:R-:W-:Y:S01]  /*2b60*/  HADD2.F32 R4, -RZ, R4.H0_H0 ;  /* 0x20000004ff047230 */ /* 0x000fe20000004100 */
[----:B------:R-:W-:-:S02]  /*2b70*/  F2FP.F16.E4M3.UNPACK_B R5, R5.H1 ;  /* 0x00000005ff05723e */ /* 0x000fc400030006ff */
[-C--:B------:R-:W-:Y:S01]  /*2b80*/  FMUL.FTZ R81, R15, R55.reuse ;  /* 0x000000370f517220 */ /* 0x080fe20000410000 */
[--C-:B------:R-:W-:Y:S02]  /*2b90*/  HADD2.F32 R53, -RZ, R52.reuse.H0_H0 ;  /* 0x20000034ff357230 */ /* 0x100fe40000004100 */
[C---:B------:R-:W-:Y:S01]  /*2ba0*/  FMUL.FTZ R80, R4.reuse, R55 ;  /* 0x0000003704507220 */ /* 0x040fe20000410000 */
[--C-:B------:R-:W-:Y:S01]  /*2bb0*/  HADD2.F32 R25, -RZ, R5.reuse.H1_H1 ;  /* 0x30000005ff197230 */ /* 0x100fe20000004100 */
[----:B------:R-:W-:Y:S01]  /*2bc0*/  F2FP.F16.E4M3.UNPACK_B R55, R83 ;  /* 0x00000053ff37723e */ /* 0x000fe200020006ff */
[----:B------:R-:W-:Y:S02]  /*2bd0*/  HADD2.F32 R24, -RZ, R5.H0_H0 ;  /* 0x20000005ff187230 */ /* 0x000fe40000004100 */
[-C--:B------:R-:W-:Y:S01]  /*2be0*/  FFMA.FTZ R4, R4, R53.reuse, -R81 ;  /* 0x0000003504047223 */ /* 0x080fe20000010851 */
[----:B------:R-:W-:Y:S02]  /*2bf0*/  HADD2.F32 R52, -RZ, R52.H1_H1 ;  /* 0x30000034ff347230 */ /* 0x000fe40000004100 */
[-C--:B------:R-:W-:Y:S01]  /*2c00*/  FMUL.FTZ R81, R25, R78.reuse ;  /* 0x0000004e19517220 */ /* 0x080fe20000410000 */
[----:B------:R-:W-:Y:S01]  /*2c10*/  FFMA.FTZ R5, R15, R53, R80 ;  /* 0x000000350f057223 */ /* 0x000fe20000010050 */
[C---:B------:R-:W-:Y:S01]  /*2c20*/  FMUL.FTZ R78, R24.reuse, R78 ;  /* 0x0000004e184e7220 */ /* 0x040fe20000410000 */
[----:B------:R-:W-:Y:S01]  /*2c30*/  F2FP.F16.E4M3.UNPACK_B R15, R14.H1 ;  /* 0x0000000eff0f723e */ /* 0x000fe200030006ff */
[----:B------:R-:W-:Y:S01]  /*2c40*/  FFMA.FTZ R83, R24, R52, -R81 ;  /* 0x0000003418537223 */ /* 0x000fe20000010851 */
[----:B------:R-:W-:Y:S01]  /*2c50*/  F2FP.F16.E4M3.UNPACK_B R14, R14 ;  /* 0x0000000eff0e723e */ /* 0x000fe200020006ff */
[----:B------:R-:W-:Y:S01]  /*2c60*/  FFMA.FTZ R84, R25, R52, R78 ;  /* 0x0000003419547223 */ /* 0x000fe2000001004e */
[----:B------:R-:W-:Y:S01]  /*2c70*/  HADD2.F32 R78, -RZ, R55.H1_H1 ;  /* 0x30000037ff4e7230 */ /* 0x000fe20000004100 */
[----:B------:R-:W-:Y:S01]  /*2c80*/  F2FP.F16.E4M3.UNPACK_B R52, R82 ;  /* 0x00000052ff34723e */ /* 0x000fe200020006ff */
[----:B------:R-:W-:-:S02]  /*2c90*/  HADD2.F32 R24, -RZ, R15.H0_H0 ;  /* 0x2000000fff187230 */ /* 0x000fc40000004100 */
[----:B------:R-:W-:Y:S01]  /*2ca0*/  HADD2.F32 R25, -RZ, R15.H1_H1 ;  /* 0x3000000fff197230 */ /* 0x000fe20000004100 */
[----:B------:R-:W-:Y:S01]  /*2cb0*/  F2FP.SATFINITE.E4M3.F32.PACK_AB_MERGE_C R86, R84, R83, RZ ;  /* 0x000000535456723e */ /* 0x000fe200048070ff */
[--C-:B------:R-:W-:Y:S02]  /*2cc0*/  HADD2.F32 R15, -RZ, R14.reuse.H0_H0 ;  /* 0x2000000eff0f7230 */ /* 0x100fe40000004100 */
[-C--:B------:R-:W-:Y:S01]  /*2cd0*/  FMUL.FTZ R80, R24, R78.reuse ;  /* 0x0000004e18507220 */ /* 0x080fe20000410000 */
[----:B------:R-:W-:Y:S02]  /*2ce0*/  HADD2.F32 R55, -RZ, R55.H0_H0 ;  /* 0x20000037ff377230 */ /* 0x000fe40000004100 */
[----:B------:R-:W-:Y:S01]  /*2cf0*/  FMUL.FTZ R81, R25, R78 ;  /* 0x0000004e19517220 */ /* 0x000fe20000410000 */
[----:B------:R-:W-:Y:S01]  /*2d00*/  HADD2.F32 R14, -RZ, R14.H1_H1 ;  /* 0x3000000eff0e7230 */ /* 0x000fe20000004100 */
[----:B------:R-:W-:Y:S01]  /*2d10*/  F2FP.SATFINITE.E4M3.F32.PACK_AB_MERGE_C R5, R5, R4, R86 ;  /* 0x000000040505723e */ /* 0x000fe20004807056 */
[----:B------:R-:W-:-:S02]  /*2d20*/  HADD2.F32 R53, -RZ, R52.H1_H1 ;  /* 0x30000034ff357230 */ /* 0x000fc40000004100 */
[----:B------:R-:W-:Y:S02]  /*2d30*/  HADD2.F32 R52, -RZ, R52.H0_H0 ;  /* 0x20000034ff347230 */ /* 0x000fe40000004100 */
[-C--:B------:R-:W-:Y:S01]  /*2d40*/  FMUL.FTZ R78, R14, R55.reuse ;  /* 0x000000370e4e7220 */ /* 0x080fe20000410000 */
[----:B------:R-:W-:Y:S01]  /*2d50*/  FMUL.FTZ R55, R15, R55 ;  /* 0x000000370f377220 */ /* 0x000fe20000410000 */
[-C--:B------:R-:W-:Y:S01]  /*2d60*/  FFMA.FTZ R24, R24, R53.reuse, -R81 ;  /* 0x0000003518187223 */ /* 0x080fe20000010851 */
[----:B------:R-:W-:Y:S01]  /*2d70*/  FFMA.FTZ R25, R25, R53, R80 ;  /* 0x0000003519197223 */ /* 0x000fe20000010050 */
[-C--:B------:R-:W-:Y:S01]  /*2d80*/  FFMA.FTZ R81, R15, R52.reuse, -R78 ;  /* 0x000000340f517223 */ /* 0x080fe2000001084e */
[----:B------:R-:W-:Y:S01]  /*2d90*/  FFMA.FTZ R82, R14, R52, R55 ;  /* 0x000000340e527223 */ /* 0x000fe20000010037 */
[----:B------:R-:W-:Y:S02]  /*2da0*/  F2FP.F16.E4M3.UNPACK_B R15, R7.H1 ;  /* 0x00000007ff0f723e */ /* 0x000fe400030006ff */
[----:B------:R-:W-:-:S02]  /*2db0*/  F2FP.F16.E4M3.UNPACK_B R55, R79.H1 ;  /* 0x0000004fff37723e */ /* 0x000fc400030006ff */
[----:B------:R-:W-:Y:S01]  /*2dc0*/  F2FP.SATFINITE.E4M3.F32.PACK_AB_MERGE_C R85, R25, R24, RZ ;  /* 0x000000181955723e */ /* 0x000fe200048070ff */
[----:B------:R-:W-:Y:S01]  /*2dd0*/  HADD2.F32 R25, -RZ, R15.H1_H1 ;  /* 0x3000000fff197230 */ /* 0x000fe20000004100 */
[----:B------:R-:W-:Y:S01]  /*2de0*/  F2FP.F16.E4M3.UNPACK_B R52, R54.H1 ;  /* 0x00000036ff34723e */ /* 0x000fe200030006ff */
[----:B------:R-:W-:Y:S01]  /*2df0*/  HADD2.F32 R80, -RZ, R55.H1_H1 ;  /* 0x30000037ff507230 */ /* 0x000fe20000004100 */
[----:B------:R-:W-:Y:S01]  /*2e00*/  F2FP.F16.E4M3.UNPACK_B R14, R6.H1 ;  /* 0x00000006ff0e723e */ /* 0x000fe200030006ff */
[----:B------:R-:W-:Y:S01]  /*2e10*/  HADD2.F32 R24, -RZ, R15.H0_H0 ;  /* 0x2000000fff187230 */ /* 0x000fe20000004100 */
[----:B------:R-:W-:Y:S01]  /*2e20*/  F2FP.F16.E4M3.UNPACK_B R79, R79 ;  /* 0x0000004fff4f723e */ /* 0x000fe200020006ff */
[----:B------:R-:W-:Y:S01]  /*2e30*/  HADD2.F32 R53, -RZ, R52.H1_H1 ;  /* 0x30000034ff357230 */ /* 0x000fe20000004100 */
[----:B------:R-:W-:Y:S01]  /*2e40*/  F2FP.F16.E4M3.UNPACK_B R54, R54 ;  /* 0x00000036ff36723e */ /* 0x000fe200020006ff */
[----:B------:R-:W-:Y:S02]  /*2e50*/  HADD2.F32 R15, -RZ, R14.H1_H1 ;  /* 0x3000000eff0f7230 */ /* 0x000fe40000004100 */
[----:B------:R-:W-:Y:S01]  /*2e60*/  FMUL.FTZ R83, R25, R80 ;  /* 0x0000005019537220 */ /* 0x000fe20000410000 */
[----:B------:R-:W-:-:S02]  /*2e70*/  HADD2.F32 R78, -RZ, R79.H1_H1 ;  /* 0x3000004fff4e7230 */ /* 0x000fc40000004100 */
[C---:B------:R-:W-:Y:S01]  /*2e80*/  FMUL.FTZ R80, R24.reuse, R80 ;  /* 0x0000005018507220 */ /* 0x040fe20000410000 */
[----:B------:R-:W-:Y:S02]  /*2e90*/  HADD2.F32 R14, -RZ, R14.H0_H0 ;  /* 0x2000000eff0e7230 */ /* 0x000fe40000004100 */
[----:B------:R-:W-:Y:S01]  /*2ea0*/  FFMA.FTZ R84, R24, R53, -R83 ;  /* 0x0000003518547223 */ /* 0x000fe20000010853 */
[----:B------:R-:W-:Y:S02]  /*2eb0*/  HADD2.F32 R24, -RZ, R54.H1_H1 ;  /* 0x30000036ff187230 */ /* 0x000fe40000004100 */
[-C--:B------:R-:W-:Y:S01]  /*2ec0*/  FMUL.FTZ R83, R15, R78.reuse ;  /* 0x0000004e0f537220 */ /* 0x080fe20000410000 */
[----:B------:R-:W-:Y:S01]  /*2ed0*/  F2FP.F16.E4M3.UNPACK_B R7, R7 ;  /* 0x00000007ff07723e */ /* 0x000fe200020006ff */
[C---:B------:R-:W-:Y:S01]  /*2ee0*/  FMUL.FTZ R78, R14.reuse, R78 ;  /* 0x0000004e0e4e7220 */ /* 0x040fe20000410000 */
[----:B------:R-:W-:Y:S01]  /*2ef0*/  F2FP.F16.E4M3.UNPACK_B R6, R6 ;  /* 0x00000006ff06723e */ /* 0x000fe200020006ff */
[----:B------:R-:W-:Y:S01]  /*2f00*/  FFMA.FTZ R83, R14, R24, -R83 ;  /* 0x000000180e537223 */ /* 0x000fe20000010853 */
[----:B------:R-:W-:-:S02]  /*2f10*/  HADD2.F32 R79, -RZ, R79.H0_H0 ;  /* 0x2000004fff4f7230 */ /* 0x000fc40000004100 */
[----:B------:R-:W-:Y:S01]  /*2f20*/  FFMA.FTZ R78, R15, R24, R78 ;  /* 0x000000180f4e7223 */ /* 0x000fe2000001004e */
[--C-:B------:R-:W-:Y:S02]  /*2f30*/  HADD2.F32 R14, -RZ, R7.reuse.H0_H0 ;  /* 0x20000007ff0e7230 */ /* 0x100fe40000004100 */
[----:B------:R-:W-:Y:S01]  /*2f40*/  FFMA.FTZ R53, R25, R53, R80 ;  /* 0x0000003519357223 */ /* 0x000fe20000010050 */
[----:B------:R-:W-:Y:S01]  /*2f50*/  HADD2.F32 R15, -RZ, R7.H1_H1 ;  /* 0x30000007ff0f7230 */ /* 0x000fe20000004100 */
[----:B------:R-:W-:Y:S01]  /*2f60*/  F2FP.SATFINITE.E4M3.F32.PACK_AB_MERGE_C R4, R82, R81, R85 ;  /* 0x000000515204723e */ /* 0x000fe20004807055 */
[--C-:B------:R-:W-:Y:S01]  /*2f70*/  HADD2.F32 R7, -RZ, R6.reuse.H0_H0 ;  /* 0x20000006ff077230 */ /* 0x100fe20000004100 */
[----:B------:R-:W-:Y:S01]  /*2f80*/  F2FP.SATFINITE.E4M3.F32.PACK_AB_MERGE_C R78, R78, R83, RZ ;  /* 0x000000534e4e723e */ /* 0x000fe200048070ff */
[----:B------:R-:W-:Y:S01]  /*2f90*/  HADD2.F32 R6, -RZ, R6.H1_H1 ;  /* 0x30000006ff067230 */ /* 0x000fe20000004100 */
[----:B------:R-:W-:Y:S01]  /*2fa0*/  F2FP.SATFINITE.E4M3.F32.PACK_AB_MERGE_C R53, R53, R84, RZ ;  /* 0x000000543535723e */ /* 0x000fe200048070ff */
[----:B------:R-:W-:-:S02]  /*2fb0*/  HADD2.F32 R55, -RZ, R55.H0_H0 ;  /* 0x20000037ff377230 */ /* 0x000fc40000004100 */
[----:B------:R-:W-:Y:S02]  /*2fc0*/  HADD2.F32 R52, -RZ, R52.H0_H0 ;  /* 0x20000034ff347230 */ /* 0x000fe40000004100 */
        /* <DEDUP_REMOVED lines=11> */
.L_x_1122:
[----:B------:R-:W-:Y:S05]  /*3080*/  BSYNC B2 ;  /* 0x0000000000027941 */ /* 0x000fea0003800000 */
.L_x_1121:
[----:B------:R1:W-:Y:S02]  /*3090*/  STG.E.128 desc[UR44][R12.64], R4 ;  /* 0x000000040c007986 */ /* 0x0003e4000c101d2c */
.L_x_1120:
[----:B------:R-:W-:Y:S05]  /*30a0*/  BSYNC B1 ;  /* 0x0000000000017941 */ /* 0x000fea0003800000 */
.L_x_1119:
[----:B------:R-:W-:Y:S05]  /*30b0*/  @P2 BRA `(.L_x_1118) ;  /* 0x0000001800c82947 */ /* 0x000fea0003800000 */
[----:B-1----:R-:W2:Y:S01]  /*30c0*/  LDL R6, [R1+0x2c] ;  /* 0x00002c0001067983 */ /* 0x002ea20000100800 */
[----:B------:R-:W-:Y:S01]  /*30d0*/  IMAD.MOV.U32 R5, RZ, RZ, 0x20 ;  /* 0x00000020ff057424 */ /* 0x000fe200078e00ff */
[----:B------:R-:W-:Y:S01]  /*30e0*/  ISETP.GE.AND P5, PT, R26, R27, PT ;  /* 0x0000001b1a00720c */ /* 0x000fe20003fa6270 */
[----:B------:R-:W-:Y:S01]  /*30f0*/  IMAD R4, R23, 0x2800, RZ ;  /* 0x0000280017047824 */ /* 0x000fe200078e02ff */
[----:B------:R-:W-:Y:S02]  /*3100*/  BSSY B1, `(.L_x_1123) ;  /* 0x000006d000017945 */ /* 0x000fe40003800000 */
[----:B------:R-:W-:-:S04]  /*3110*/  SEL R5, R5, 0xffffffe0, !P4 ;  /* 0xffffffe005057807 */ /* 0x000fc80006000000 */
[----:B--2---:R-:W-:-:S05]  /*3120*/  IADD3 R4, R5, R6, R4 ;  /* 0x0000000605047210 */ /* 0x004fca0007ffe004 */
[----:B------:R-:W-:-:S06]  /*3130*/  IMAD.IADD R4, R17, 0x1, R4 ;  /* 0x0000000111047824 */ /* 0x000fcc00078e0204 */
[----:B------:R-:W1:Y:S01]  /*3140*/  LDS.128 R4, [R4+0xe000] ;  /* 0x00e0000004047984 */ /* 0x000e620000000c00 */
        /* <DEDUP_REMOVED lines=30> */
[-C--:B------:R-:W-:Y:S01]  /*3330*/  FFMA.FTZ R5, R9, R15.reuse, R52 ;  /* 0x0000000f09057223 */ /* 0x080fe20000010034 */
[----:B------:R-:W-:Y:S02]  /*3340*/  HADD2.F32 R14, -RZ, R14.H1_H1 ;  /* 0x3000000eff0e7230 */ /* 0x000fe40000004100 */
[C---:B------:R-:W-:Y:S01]  /*3350*/  FMUL.FTZ R25, R11.reuse, R26 ;  /* 0x0000001a0b197220 */ /* 0x040fe20000410000 */
[----:B------:R-:W-:Y:S01]  /*3360*/  F2FP.F16.E4M3.UNPACK_B R9, R8.H1 ;  /* 0x00000008ff09723e */ /* 0x000fe200030006ff */
[----:B------:R-:W-:Y:S01]  /*3370*/  FMUL.FTZ R26, R10, R26 ;  /* 0x0000001a0a1a7220 */ /* 0x000fe20000410000 */
[----:B------:R-:W-:Y:S01]  /*3380*/  FFMA.FTZ R4, R4, R15, -R53 ;  /* 0x0000000f04047223 */ /* 0x000fe20000010835 */
[----:B------:R-:W-:Y:S01]  /*3390*/  F2FP.F16.E4M3.UNPACK_B R50, R50 ;  /* 0x00000032ff32723e */ /* 0x000fe200020006ff */
[-C--:B------:R-:W-:Y:S01]  /*33a0*/  FFMA.FTZ R53, R10, R14.reuse, -R25 ;  /* 0x0000000e0a357223 */ /* 0x080fe20000010819 */
[----:B------:R-:W-:Y:S01]  /*33b0*/  FFMA.FTZ R54, R11, R14, R26 ;  /* 0x0000000e0b367223 */ /* 0x000fe2000001001a */
[----:B------:R-:W-:Y:S01]  /*33c0*/  HADD2.F32 R15, -RZ, R51.H1_H1 ;  /* 0x30000033ff0f7230 */ /* 0x000fe20000004100 */
[----:B------:R-:W-:Y:S01]  /*33d0*/  F2FP.F16.E4M3.UNPACK_B R8, R8 ;  /* 0x00000008ff08723e */ /* 0x000fe200020006ff */
[----:B------:R-:W-:-:S02]  /*33e0*/  HADD2.F32 R11, -RZ, R9.H1_H1 ;  /* 0x30000009ff0b7230 */ /* 0x000fc40000004100 */
[----:B------:R-:W-:Y:S01]  /*33f0*/  HADD2.F32 R10, -RZ, R9.H0_H0 ;  /* 0x20000009ff0a7230 */ /* 0x000fe20000004100 */
[----:B------:R-:W-:Y:S01]  /*3400*/  F2FP.SATFINITE.E4M3.F32.PACK_AB_MERGE_C R78, R54, R53, RZ ;  /* 0x00000035364e723e */ /* 0x000fe200048070ff */
[----:B------:R-:W-:Y:S02]  /*3410*/  HADD2.F32 R14, -RZ, R50.H1_H1 ;  /* 0x30000032ff0e7230 */ /* 0x000fe40000004100 */
[-C--:B------:R-:W-:Y:S01]  /*3420*/  FMUL.FTZ R25, R11, R15.reuse ;  /* 0x0000000f0b197220 */ /* 0x080fe20000410000 */
[--C-:B------:R-:W-:Y:S02]  /*3430*/  HADD2.F32 R9, -RZ, R8.reuse.H0_H0 ;  /* 0x20000008ff097230 */ /* 0x100fe40000004100 */
[C---:B------:R-:W-:Y:S01]  /*3440*/  FMUL.FTZ R52, R10.reuse, R15 ;  /* 0x0000000f0a347220 */ /* 0x040fe20000410000 */
[----:B------:R-:W-:Y:S02]  /*3450*/  HADD2.F32 R51, -RZ, R51.H0_H0 ;  /* 0x20000033ff337230 */ /* 0x000fe40000004100 */
[----:B------:R-:W-:Y:S01]  /*3460*/  FFMA.FTZ R25, R10, R14, -R25 ;  /* 0x0000000e0a197223 */ /* 0x000fe20000010819 */
[----:B------:R-:W-:-:S02]  /*3470*/  HADD2.F32 R8, -RZ, R8.H1_H1 ;  /* 0x30000008ff087230 */ /* 0x000fc40000004100 */
[----:B------:R-:W-:Y:S01]  /*3480*/  FFMA.FTZ R14, R11, R14, R52 ;  /* 0x0000000e0b0e7223 */ /* 0x000fe20000010034 */
[----:B------:R-:W-:Y:S02]  /*3490*/  HADD2.F32 R50, -RZ, R50.H0_H0 ;  /* 0x20000032ff327230 */ /* 0x000fe40000004100 */
[-C--:B------:R-:W-:Y:S01]  /*34a0*/  FMUL.FTZ R15, R9, R51.reuse ;  /* 0x00000033090f7220 */ /* 0x080fe20000410000 */
[----:B------:R-:W-:Y:S01]  /*34b0*/  F2FP.SATFINITE.E4M3.F32.PACK_AB_MERGE_C R5, R5, R4, R78 ;  /* 0x000000040505723e */ /* 0x000fe2000480704e */
[----:B------:R-:W-:Y:S01]  /*34c0*/  FMUL.FTZ R26, R8, R51 ;  /* 0x00000033081a7220 */ /* 0x000fe20000410000 */
[----:B------:R-:W-:Y:S01]  /*34d0*/  F2FP.SATFINITE.E4M3.F32.PACK_AB_MERGE_C R55, R14, R25, RZ ;  /* 0x000000190e37723e */ /* 0x000fe200048070ff */
[-C--:B------:R-:W-:Y:S01]  /*34e0*/  FFMA.FTZ R52, R8, R50.reuse, R15 ;  /* 0x0000003208347223 */ /* 0x080fe2000001000f */
[----:B------:R-:W-:Y:S01]  /*34f0*/  F2FP.F16.E4M3.UNPACK_B R25, R27.H1 ;  /* 0x0000001bff19723e */ /* 0x000fe200030006ff */
[----:B------:R-:W-:Y:S01]  /*3500*/  FFMA.FTZ R51, R9, R50, -R26 ;  /* 0x0000003209337223 */ /* 0x000fe2000001081a */
[----:B------:R-:W-:-:S02]  /*3510*/  F2FP.F16.E4M3.UNPACK_B R9, R7.H1 ;  /* 0x00000007ff09723e */ /* 0x000fc400030006ff */
[----:B------:R-:W-:Y:S01]  /*3520*/  F2FP.F16.E4M3.UNPACK_B R14, R24.H1 ;  /* 0x00000018ff0e723e */ /* 0x000fe200030006ff */
[----:B------:R-:W-:Y:S01]  /*3530*/  HADD2.F32 R50, -RZ, R25.H1_H1 ;  /* 0x30000019ff327230 */ /* 0x000fe20000004100 */
[----:B------:R-:W-:Y:S01]  /*3540*/  F2FP.F16.E4M3.UNPACK_B R8, R6.H1 ;  /* 0x00000006ff08723e */ /* 0x000fe200030006ff */
[--C-:B------:R-:W-:Y:S01]  /*3550*/  HADD2.F32 R11, -RZ, R9.reuse.H1_H1 ;  /* 0x30000009ff0b7230 */ /* 0x100fe20000004100 */
[----:B------:R-:W-:Y:S01]  /*3560*/  F2FP.F16.E4M3.UNPACK_B R27, R27 ;  /* 0x0000001bff1b723e */ /* 0x000fe200020006ff */
[----:B------:R-:W-:Y:S01]  /*3570*/  HADD2.F32 R10, -RZ, R9.H0_H0 ;  /* 0x20000009ff0a7230 */ /* 0x000fe20000004100 */
[----:B------:R-:W-:Y:S01]  /*3580*/  F2FP.F16.E4M3.UNPACK_B R24, R24 ;  /* 0x00000018ff18723e */ /* 0x000fe200020006ff */
[----:B------:R-:W-:Y:S02]  /*3590*/  HADD2.F32 R15, -RZ, R14.H1_H1 ;  /* 0x3000000eff0f7230 */ /* 0x000fe40000004100 */
[----:B------:R-:W-:Y:S01]  /*35a0*/  FMUL.FTZ R53, R11, R50 ;  /* 0x000000320b357220 */ /* 0x000fe20000410000 */
[----:B------:R-:W-:-:S02]  /*35b0*/  HADD2.F32 R9, -RZ, R8.H1_H1 ;  /* 0x30000008ff097230 */ /* 0x000fc40000004100 */
[C---:B------:R-:W-:Y:S01]  /*35c0*/  FMUL.FTZ R50, R10.reuse, R50 ;  /* 0x000000320a327220 */ /* 0x040fe20000410000 */
[--C-:B------:R-:W-:Y:S02]  /*35d0*/  HADD2.F32 R26, -RZ, R27.reuse.H1_H1 ;  /* 0x3000001bff1a7230 */ /* 0x100fe40000004100 */
[----:B------:R-:W-:Y:S01]  /*35e0*/  FFMA.FTZ R54, R10, R15, -R53 ;  /* 0x0000000f0a367223 */ /* 0x000fe20000010835 */
[----:B------:R-:W-:Y:S01]  /*35f0*/  HADD2.F32 R8, -RZ, R8.H0_H0 ;  /* 0x20000008ff087230 */ /* 0x000fe20000004100 */
[----:B------:R-:W-:Y:S01]  /*3600*/  F2FP.F16.E4M3.UNPACK_B R7, R7 ;  /* 0x00000007ff07723e */ /* 0x000fe200020006ff */
        /* <DEDUP_REMOVED lines=28> */
.L_x_1124:
[----:B------:R-:W-:Y:S05]  /*37d0*/  BSYNC B1 ;  /* 0x0000000000017941 */ /* 0x000fea0003800000 */
.L_x_1123:
[----:B-1----:R2:W-:Y:S01]  /*37e0*/  STG.E.128 desc[UR44][R12.64+0x20], R4 ;  /* 0x000020040c007986 */ /* 0x0025e2000c101d2c */
[----:B------:R-:W-:Y:S05]  /*37f0*/  BRA `(.L_x_1118) ;  /* 0x0000001000f87947 */ /* 0x000fea0003800000 */
.L_x_1112:
[----:B------:R-:W0:Y:S01]  /*3800*/  S2R R5, SR_TID.X ;  /* 0x0000000000057919 */ /* 0x000e220000002100 */
[----:B------:R-:W2:Y:S01]  /*3810*/  LDL R26, [R1+0x10] ;  /* 0x00001000011a7983 */ /* 0x000ea20000100800 */
[C---:B0-----:R-:W-:Y:S02]  /*3820*/  VIADD R9, R5.reuse, 0xffffff80 ;  /* 0xffffff8005097836 */ /* 0x041fe40000000000 */
[----:B------:R-:W-:Y:S02]  /*3830*/  VIADD R8, R5, 0xffffff80 ;  /* 0xffffff8005087836 */ /* 0x000fe40000000000 */
[----:B------:R-:W-:-:S03]  /*3840*/  IMAD R5, R47, -0xa0, R48 ;  /* 0xffffff602f057824 */ /* 0x000fc600078e0230 */
[----:B------:R-:W-:Y:S02]  /*3850*/  LEA.HI R8, R8, R9, RZ, 0x1 ;  /* 0x0000000908087211 */ /* 0x000fe400078f08ff */
[----:B------:R-:W-:Y:S02]  /*3860*/  VIMNMX R5, R5, 0xa0, PT ;  /* 0x000000a005057848 */ /* 0x000fe40003fe0100 */
[----:B------:R-:W-:-:S04]  /*3870*/  SHF.R.S32.HI R8, RZ, 0x1, R8 ;  /* 0x00000001ff087819 */ /* 0x000fc80000011408 */
[----:B------:R-:W-:-:S04]  /*3880*/  ISETP.GE.AND P1, PT, R8, R5, PT ;  /* 0x000000050800720c */ /* 0x000fc80003f26270 */
[----:B------:R-:W-:-:S13]  /*3890*/  ISETP.GE.OR P0, PT, R156, R27, P1 ;  /* 0x0000001b9c00720c */ /* 0x000fda0000f06670 */
[----:B------:R-:W0:Y:S08]  /*38a0*/  @!P0 LDC.64 R12, c[0x0][0x3e8] ;  /* 0x0000fa00ff0c8b82 */ /* 0x000e300000000a00 */
[----:B------:R-:W1:Y:S01]  /*38b0*/  @!P0 LDC.64 R24, c[0x0][0x400] ;  /* 0x00010000ff188b82 */ /* 0x000e620000000a00 */
[----:B------:R-:W-:Y:S02]  /*38c0*/  CS2R R10, SRZ ;  /* 0x00000000000a7805 */ /* 0x000fe4000001ff00 */
[----:B------:R-:W-:-:S02]  /*38d0*/  CS2R R8, SRZ ;  /* 0x0000000000087805 */ /* 0x000fc4000001ff00 */
[----:B0-----:R-:W-:-:S04]  /*38e0*/  @!P0 IADD3 R12, P5, P6, R32, R12, R6 ;  /* 0x0000000c200c8210 */ /* 0x001fc80007ebe006 */
[----:B------:R-:W-:Y:S02]  /*38f0*/  @!P0 IADD3.X R13, R66, R13, R52, P5, P6 ;  /* 0x0000000d420d8210 */ /* 0x000fe40002fec434 */
[----:B------:R-:W-:Y:S02]  /*3900*/  CS2R R6, SRZ ;  /* 0x0000000000067805 */ /* 0x000fe4000001ff00 */
[----:B-1----:R-:W-:Y:S02]  /*3910*/  @!P0 IADD3 R24, P5, P6, R38, R24, R4 ;  /* 0x0000001826188210 */ /* 0x002fe40007ebe004 */
[----:B------:R-:W-:Y:S02]  /*3920*/  CS2R R4, SRZ ;  /* 0x0000000000047805 */ /* 0x000fe4000001ff00 */
[----:B------:R-:W-:-:S04]  /*3930*/  @!P0 IADD3.X R25, R70, R25, R55, P5, P6 ;  /* 0x0000001946198210 */ /* 0x000fc80002fec437 */
[----:B------:R-:W3:Y:S04]  /*3940*/  @!P0 LDG.E.128 R4, desc[UR44][R12.64] ;  /* 0x0000002c0c048981 */ /* 0x000ee8000c1e1d00 */
[----:B------:R-:W4:Y:S01]  /*3950*/  @!P0 LDG.E.128 R8, desc[UR44][R24.64] ;  /* 0x0000002c18088981 */ /* 0x000f22000c1e1d00 */
[----:B------:R-:W-:Y:S02]  /*3960*/  ISETP.GE.AND P0, PT, R156, R27, PT ;  /* 0x0000001b9c00720c */ /* 0x000fe40003f06270 */
[----:B------:R-:W-:-:S11]  /*3970*/  LOP3.LUT R22, R22, 0xfffffffe, RZ, 0xc0, !PT ;  /* 0xfffffffe16167812 */ /* 0x000fd600078ec0ff */
[----:B------:R-:W-:Y:S02]  /*3980*/  @P0 LOP3.LUT R22, R22, 0x1, RZ, 0xfc, !PT ;  /* 0x0000000116160812 */ /* 0x000fe400078efcff */
[----:B--2---:R-:W-:Y:S01]  /*3990*/  ISETP.NE.AND P0, PT, R26, 0x3, PT ;  /* 0x000000031a00780c */ /* 0x004fe20003f05270 */
[----:B---3--:R-:W-:Y:S02]  /*39a0*/  IMAD.MOV.U32 R80, RZ, RZ, R6 ;  /* 0x000000ffff507224 */ /* 0x008fe400078e0006 */
[----:B------:R-:W-:Y:S02]  /*39b0*/  IMAD.MOV.U32 R83, RZ, RZ, R4 ;  /* 0x000000ffff537224 */ /* 0x000fe400078e0004 */
[----:B----4-:R-:W-:Y:S02]  /*39c0*/  IMAD.MOV.U32 R82, RZ, RZ, R10 ;  /* 0x000000ffff527224 */ /* 0x010fe400078e000a */
[----:B------:R-:W-:-:S06]  /*39d0*/  IMAD.MOV.U32 R84, RZ, RZ, R8 ;  /* 0x000000ffff547224 */ /* 0x000fcc00078e0008 */
[----:B------:R-:W-:Y:S05]  /*39e0*/  @!P0 BRA `(.L_x_1125) ;  /* 0x0000000000048947 */ /* 0x000fea0003800000 */
[----:B------:R-:W-:Y:S01]  /*39f0*/  BPT.TRAP 0x1 ;  /* 0x000000040000795c */ /* 0x000fe20000300000 */
.L_x_1125:
[----:B------:R-:W2:Y:S01]  /*3a00*/  LDL R12, [R1+0x18] ;  /* 0x00001800010c7983 */ /* 0x000ea20000100800 */
[----:B------:R-:W-:Y:S01]  /*3a10*/  IMAD R73, R23, 0x8, R17 ;  /* 0x0000000817497824 */ /* 0x000fe200078e0211 */
[----:B------:R-:W0:Y:S01]  /*3a20*/  LDC R78, c[0x0][0x2f4] ;  /* 0x0000bd00ff4e7b82 */ /* 0x000e220000000800 */
[----:B------:R-:W-:Y:S01]  /*3a30*/  BSSY B1, `(.L_x_1126) ;  /* 0x0000004000017945 */ /* 0x000fe20003800000 */
[----:B--2---:R-:W-:-:S04]  /*3a40*/  SHF.L.U32 R76, R12, 0x1f, RZ ;  /* 0x0000001f0c4c7819 */ /* 0x004fc800000006ff */
[----:B------:R-:W1:Y:S02]  /*3a50*/  SYNCS.PHASECHK.TRANS64.TRYWAIT P5, [R73+URZ+0x13290], R76 ;  /* 0x0132904c490075a7 */ /* 0x000e6400080a017f */
[----:B01----:R-:W-:Y:S05]  /*3a60*/  @!P5 BRA `(.L_x_1127) ;  /* 0x000001ec00f0d947 */ /* 0x003fea0003800000 */
.L_x_1411:
[----:B------:R-:W-:Y:S05]  /*3a70*/  BSYNC B1 ;  /* 0x0000000000017941 */ /* 0x000fea0003800000 */
.L_x_1126:
[----:B------:R-:W1:Y:S01]  /*3a80*/  S2R R12, SR_TID.X ;  /* 0x00000000000c7919 */ /* 0x000e620000002100 */
[----:B------:R-:W-:Y:S01]  /*3a90*/  ISETP.GE.OR P5, PT, R156, R78, P1 ;  /* 0x0000004e9c00720c */ /* 0x000fe20000fa6670 */
[----:B------:R-:W-:Y:S01]  /*3aa0*/  ULDC.64 UR4, c[0x0][0x300] ;  /* 0x0000c00000047ab9 */ /* 0x000fe20000000a00 */
[----:B------:R-:W-:Y:S02]  /*3ab0*/  IMAD.MOV.U32 R52, RZ, RZ, R14 ;  /* 0x000000ffff347224 */ /* 0x000fe400078e000e */
[C---:B-1----:R-:W-:Y:S02]  /*3ac0*/  VIADD R24, R12.reuse, 0xffffff80 ;  /* 0xffffff800c187836 */ /* 0x042fe40000000000 */
[----:B------:R-:W-:Y:S02]  /*3ad0*/  VIADD R13, R12, 0xffffff80 ;  /* 0xffffff800c0d7836 */ /* 0x000fe40000000000 */
[----:B------:R-:W-:-:S03]  /*3ae0*/  IMAD R12, R49, UR4, RZ ;  /* 0x00000004310c7c24 */ /* 0x000fc6000f8e02ff */
[----:B------:R-:W-:-:S04]  /*3af0*/  LEA.HI R13, R13, R24, RZ, 0x1 ;  /* 0x000000180d0d7211 */ /* 0x000fc800078f08ff */
[----:B------:R-:W-:-:S05]  /*3b00*/  SHF.R.S32.HI R13, RZ, 0x1, R13 ;  /* 0x00000001ff0d7819 */ /* 0x000fca000001140d */
[----:B------:R-:W-:-:S04]  /*3b10*/  IMAD.WIDE.U32 R52, R13, UR4, R52 ;  /* 0x000000040d347c25 */ /* 0x000fc8000f8e0034 */
[----:B------:R-:W-:Y:S01]  /*3b20*/  IMAD R79, R13, UR5, R12 ;  /* 0x000000050d4f7c24 */ /* 0x000fe2000f8e020c */
[----:B------:R-:W-:Y:S06]  /*3b30*/  @P5 BRA `(.L_x_1118) ;  /* 0x0000001000285947 */ /* 0x000fec0003800000 */
[----:B------:R-:W2:Y:S04]  /*3b40*/  LDL R25, [R1+0x3c] ;  /* 0x00003c0001197983 */ /* 0x000ea80000100800 */
[----:B------:R-:W3:Y:S01]  /*3b50*/  LDL R24, [R1+0x50] ;  /* 0x0000500001187983 */ /* 0x000ee20000100800 */
[----:B------:R-:W-:Y:S01]  /*3b60*/  IMAD.IADD R79, R79, 0x1, R53 ;  /* 0x000000014f4f7824 */ /* 0x000fe200078e0235 */
[----:B------:R-:W-:Y:S01]  /*3b70*/  IADD3 R55, P5, P6, R2, R52, R67 ;  /* 0x0000003402377210 */ /* 0x000fe20007ebe043 */
[----:B------:R-:W-:Y:S03]  /*3b80*/  BSSY B1, `(.L_x_1128) ;  /* 0x00000e3000017945 */ /* 0x000fe60003800000 */
[----:B------:R-:W-:-:S02]  /*3b90*/  IADD3.X R12, R0, R79, R69, P5, P6 ;  /* 0x0000004f000c7210 */ /* 0x000fc40002fec445 */
[----:B------:R-:W-:Y:S02]  /*3ba0*/  IADD3 R54, P5, R55, R50, RZ ;  /* 0x0000003237367210 */ /* 0x000fe40007fbe0ff */
[----:B------:R-:W-:-:S03]  /*3bb0*/  LOP3.LUT P6, RZ, R22, 0x1, RZ, 0xc0, !PT ;  /* 0x0000000116ff7812 */ /* 0x000fc600078cc0ff */
[----:B------:R-:W-:Y:S01]  /*3bc0*/  IMAD.X R55, R12, 0x1, R51, P5 ;  /* 0x000000010c377824 */ /* 0x000fe200028e0633 */
[----:B------:R-:W-:Y:S01]  /*3bd0*/  LOP3.LUT P5, RZ, R22, 0x4, RZ, 0xc0, !PT ;  /* 0x0000000416ff7812 */ /* 0x000fe200078ac0ff */
[----:B------:R-:W-:-:S05]  /*3be0*/  IMAD.IADD R12, R78, 0x1, -R61 ;  /* 0x000000014e0c7824 */ /* 0x000fca00078e0a3d */
[----:B------:R-:W-:-:S04]  /*3bf0*/  SEL R12, R61, R12, !P5 ;  /* 0x0000000c3d0c7207 */ /* 0x000fc80006800000 */
[----:B------:R-:W-:-:S04]  /*3c00*/  SHF.R.S32.HI R13, RZ, 0x1f, R12 ;  /* 0x0000001fff0d7819 */ /* 0x000fc8000001140c */
[----:B------:R-:W-:-:S04]  /*3c10*/  LEA.HI R13, R13, R12, RZ, 0x5 ;  /* 0x0000000c0d0d7211 */ /* 0x000fc800078f28ff */
[----:B------:R-:W-:-:S04]  /*3c20*/  SHF.R.S32.HI R13, RZ, 0x5, R13 ;  /* 0x00000005ff0d7819 */ /* 0x000fc8000001140d */
[----:B------:R-:W-:-:S05]  /*3c30*/  LEA.HI.SX32 R13, R58, R13, 0x1c ;  /* 0x0000000d3a0d7211 */ /* 0x000fca00078fe2ff */
[----:B------:R-:W-:-:S05]  /*3c40*/  IMAD.SHL.U32 R81, R13, 0x10, RZ ;  /* 0x000000100d517824 */ /* 0x000fca00078e00ff */
[----:B--2---:R-:W-:-:S04]  /*3c50*/  LOP3.LUT R12, R25, 0x30, R81, 0xf8, !PT ;  /* 0x00000030190c7812 */ /* 0x004fc800078ef851 */
[----:B------:R-:W-:-:S05]  /*3c60*/  LOP3.LUT R12, R12, R59, RZ, 0x3c, !PT ;  /* 0x0000003b0c0c7212 */ /* 0x000fca00078e3cff */
[----:B---3--:R-:W-:Y:S02]  /*3c70*/  IMAD.IADD R14, R24, 0x1, R12 ;  /* 0x00000001180e7824 */ /* 0x008fe400078e020c */
[C---:B------:R-:W-:Y:S02]  /*3c80*/  IMAD R12, R23.reuse, 0x2800, R72 ;  /* 0x00002800170c7824 */ /* 0x040fe400078e0248 */
[----:B------:R-:W-:Y:S02]  /*3c90*/  IMAD R14, R23, 0x2800, R14 ;  /* 0x00002800170e7824 */ /* 0x000fe400078e020e */
[C---:B------:R-:W-:Y:S02]  /*3ca0*/  IMAD.IADD R12, R17.reuse, 0x1, R12 ;  /* 0x00000001110c7824 */ /* 0x040fe400078e020c */
[----:B------:R-:W-:-:S04]  /*3cb0*/  IMAD.IADD R24, R17, 0x1, R14 ;  /* 0x0000000111187824 */ /* 0x000fc800078e020e */
[----:B------:R-:W1:Y:S04]  /*3cc0*/  LDS.128 R12, [R12+0xe000] ;  /* 0x00e000000c0c7984 */ /* 0x000e680000000c00 */
        /* <DEDUP_REMOVED lines=19> */
[----:B------:R-:W-:-:S02]  /*3e00*/  LOP3.LUT R8, R9, 0xff0000ff, RZ, 0xc0, !PT ;  /* 0xff0000ff09087812 */ /* 0x000fc400078ec0ff */
[----:B------:R-:W-:Y:S01]  /*3e10*/  SHF.R.U32.HI R90, RZ, 0x10, R9 ;  /* 0x00000010ff5a7819 */ /* 0x000fe20000011609 */
[----:B------:R-:W-:Y:S01]  /*3e20*/  IMAD.SHL.U32 R9, R86, 0x100, RZ ;  /* 0x0000010056097824 */ /* 0x000fe200078e00ff */
[----:B------:R-:W-:Y:S01]  /*3e30*/  LOP3.LUT R6, R4, 0xff0000, R5, 0xf8, !PT ;  /* 0x00ff000004067812 */ /* 0x000fe200078ef805 */
[----:B------:R-:W-:Y:S01]  /*3e40*/  IMAD.U32 R4, R88, 0x10000, RZ ;  /* 0x0001000058047824 */ /* 0x000fe200078e00ff */
[----:B------:R-:W-:Y:S01]  /*3e50*/  LOP3.LUT R89, R10, 0xff00, R11, 0xf8, !PT ;  /* 0x0000ff000a597812 */ /* 0x000fe200078ef80b */
[----:B------:R-:W-:Y:S01]  /*3e60*/  IMAD.U32 R90, R90, 0x10000, RZ ;  /* 0x000100005a5a7824 */ /* 0x000fe200078e00ff */
[----:B------:R-:W-:Y:S02]  /*3e70*/  F2FP.F16.E4M3.UNPACK_B R88, R84.H1 ;  /* 0x00000054ff58723e */ /* 0x000fe400030006ff */
[----:B--2---:R-:W-:Y:S02]  /*3e80*/  F2FP.F16.E4M3.UNPACK_B R11, R24.H1 ;  /* 0x00000018ff0b723e */ /* 0x004fe400030006ff */
[----:B-1----:R-:W-:Y:S01]  /*3e90*/  F2FP.F16.E4M3.UNPACK_B R10, R12.H1 ;  /* 0x0000000cff0a723e */ /* 0x002fe200030006ff */
        /* <DEDUP_REMOVED lines=54> */
[----:B------:R-:W-:-:S02]  /*4200*/  HADD2.F32 R87, -RZ, R87.H1_H1 ;  /* 0x30000057ff577230 */ /* 0x000fc40000004100 */
[-C--:B------:R-:W-:Y:S01]  /*4210*/  FFMA.FTZ R92, R86, R91.reuse, -R95 ;  /* 0x0000005b565c7223 */ /* 0x080fe2000001085f */
[----:B------:R-:W-:Y:S01]  /*4220*/  HADD2.F32 R84, -RZ, R84.H1_H1 ;  /* 0x30000054ff547230 */ /* 0x000fe20000004100 */
[----:B------:R-:W-:Y:S01]  /*4230*/  F2FP.F16.E4M3.UNPACK_B R86, R82 ;  /* 0x00000052ff56723e */ /* 0x000fe200020006ff */
[----:B------:R-:W-:Y:S02]  /*4240*/  HADD2.F32 R89, -RZ, R89.H1_H1 ;  /* 0x30000059ff597230 */ /* 0x000fe40000004100 */
[----:B------:R-:W-:Y:S01]  /*4250*/  FMUL.FTZ R95, R87, R90 ;  /* 0x0000005a575f7220 */ /* 0x000fe20000410000 */
[----:B------:R-:W-:Y:S01]  /*4260*/  F2FP.F16.E4M3.UNPACK_B R82, R26 ;  /* 0x0000001aff52723e */ /* 0x000fe200020006ff */
[----:B------:R-:W-:Y:S01]  /*4270*/  FMUL.FTZ R90, R84, R90 ;  /* 0x0000005a545a7220 */ /* 0x000fe20000410000 */
[----:B------:R-:W-:Y:S01]  /*4280*/  FFMA.FTZ R88, R88, R91, R93 ;  /* 0x0000005b58587223 */ /* 0x000fe2000001005d */
[----:B------:R-:W-:Y:S01]  /*4290*/  FFMA.FTZ R99, R84, R89, -R95 ;  /* 0x0000005954637223 */ /* 0x000fe2000001085f */
[----:B------:R-:W-:Y:S01]  /*42a0*/  F2FP.F16.E4M3.UNPACK_B R84, R80 ;  /* 0x00000050ff54723e */ /* 0x000fe200020006ff */
[----:B------:R-:W-:-:S02]  /*42b0*/  HADD2.F32 R80, -RZ, R82.H0_H0 ;  /* 0x20000052ff507230 */ /* 0x000fc40000004100 */
[----:B------:R-:W-:Y:S01]  /*42c0*/  FFMA.FTZ R101, R87, R89, R90 ;  /* 0x0000005957657223 */ /* 0x000fe2000001005a */
[--C-:B------:R-:W-:Y:S01]  /*42d0*/  HADD2.F32 R91, -RZ, R86.reuse.H0_H0 ;  /* 0x20000056ff5b7230 */ /* 0x100fe20000004100 */
[----:B------:R-:W-:Y:S01]  /*42e0*/  F2FP.SATFINITE.E4M3.F32.PACK_AB_MERGE_C R8, R11, R8, RZ ;  /* 0x000000080b08723e */ /* 0x000fe200048070ff */
[----:B------:R-:W-:Y:S01]  /*42f0*/  HADD2.F32 R93, -RZ, R86.H1_H1 ;  /* 0x30000056ff5d7230 */ /* 0x000fe20000004100 */
[----:B------:R-:W-:Y:S01]  /*4300*/  F2FP.F16.E4M3.UNPACK_B R10, R25 ;  /* 0x00000019ff0a723e */ /* 0x000fe200020006ff */
[----:B------:R-:W-:Y:S02]  /*4310*/  HADD2.F32 R26, -RZ, R14.H0_H0 ;  /* 0x2000000eff1a7230 */ /* 0x000fe40000004100 */
[----:B------:R-:W-:Y:S01]  /*4320*/  FMUL.FTZ R95, R80, R91 ;  /* 0x0000005b505f7220 */ /* 0x000fe20000410000 */
[----:B------:R-:W-:Y:S01]  /*4330*/  HADD2.F32 R82, -RZ, R82.H1_H1 ;  /* 0x30000052ff527230 */ /* 0x000fe20000004100 */
[----:B------:R-:W-:Y:S01]  /*4340*/  F2FP.F16.E4M3.UNPACK_B R11, R7 ;  /* 0x00000007ff0b723e */ /* 0x000fe200020006ff */
[----:B------:R-:W-:-:S02]  /*4350*/  HADD2.F32 R14, -RZ, R14.H1_H1 ;  /* 0x3000000eff0e7230 */ /* 0x000fc40000004100 */
[----:B------:R-:W-:Y:S01]  /*4360*/  FMUL.FTZ R91, R26, R91 ;  /* 0x0000005b1a5b7220 */ /* 0x000fe20000410000 */
[--C-:B------:R-:W-:Y:S02]  /*4370*/  HADD2.F32 R87, -RZ, R84.reuse.H0_H0 ;  /* 0x20000054ff577230 */ /* 0x100fe40000004100 */
[-C--:B------:R-:W-:Y:S01]  /*4380*/  FMUL.FTZ R97, R82, R93.reuse ;  /* 0x0000005d52617220 */ /* 0x080fe20000410000 */
[----:B------:R-:W-:Y:S02]  /*4390*/  HADD2.F32 R89, -RZ, R84.H1_H1 ;  /* 0x30000054ff597230 */ /* 0x000fe40000004100 */
[----:B------:R-:W-:Y:S01]  /*43a0*/  FMUL.FTZ R93, R14, R93 ;  /* 0x0000005d0e5d7220 */ /* 0x000fe20000410000 */
[----:B------:R-:W-:Y:S01]  /*43b0*/  F2FP.SATFINITE.E4M3.F32.PACK_AB_MERGE_C R24, R85, R24, R9 ;  /* 0x000000185518723e */ /* 0x000fe20004807009 */
[----:B------:R-:W-:Y:S01]  /*43c0*/  FFMA.FTZ R95, R26, R87, -R95 ;  /* 0x000000571a5f7223 */ /* 0x000fe2000001085f */
[----:B------:R-:W-:Y:S01]  /*43d0*/  F2FP.F16.E4M3.UNPACK_B R9, R13 ;  /* 0x0000000dff09723e */ /* 0x000fe200020006ff */
[----:B------:R-:W-:Y:S01]  /*43e0*/  FFMA.FTZ R26, R80, R87, R91 ;  /* 0x00000057501a7223 */ /* 0x000fe2000001005b */
[----:B------:R-:W-:Y:S01]  /*43f0*/  FFMA.FTZ R93, R82, R89, R93 ;  /* 0x00000059525d7223 */ /* 0x000fe2000001005d */
[----:B------:R-:W-:Y:S01]  /*4400*/  F2FP.SATFINITE.E4M3.F32.PACK_AB_MERGE_C R12, R83, R12, R8 ;  /* 0x0000000c530c723e */ /* 0x000fe20004807008 */
[----:B------:R-:W-:Y:S01]  /*4410*/  HADD2.F32 R80, -RZ, R10.H0_H0 ;  /* 0x2000000aff507230 */ /* 0x000fe20000004100 */
[----:B------:R-:W-:Y:S01]  /*4420*/  F2FP.F16.E4M3.UNPACK_B R82, R6 ;  /* 0x00000006ff52723e */ /* 0x000fe200020006ff */
[----:B------:R-:W-:Y:S01]  /*4430*/  HADD2.F32 R85, -RZ, R11.H0_H0 ;  /* 0x2000000bff557230 */ /* 0x000fe20000004100 */
[----:B------:R-:W-:Y:S01]  /*4440*/  F2FP.F16.E4M3.UNPACK_B R13, R13.H1 ;  /* 0x0000000dff0d723e */ /* 0x000fe200030006ff */
[----:B------:R-:W-:Y:S01]  /*4450*/  HADD2.F32 R8, -RZ, R9.H0_H0 ;  /* 0x20000009ff087230 */ /* 0x000fe20000004100 */
[----:B------:R-:W-:Y:S01]  /*4460*/  F2FP.F16.E4M3.UNPACK_B R25, R25.H1 ;  /* 0x00000019ff19723e */ /* 0x000fe200030006ff */
[----:B------:R-:W-:-:S02]  /*4470*/  HADD2.F32 R83, -RZ, R82.H0_H0 ;  /* 0x20000052ff537230 */ /* 0x000fc40000004100 */
[-C--:B------:R-:W-:Y:S01]  /*4480*/  FMUL.FTZ R87, R80, R85.reuse ;  /* 0x0000005550577220 */ /* 0x080fe20000410000 */
[----:B------:R-:W-:Y:S02]  /*4490*/  HADD2.F32 R10, -RZ, R10.H1_H1 ;  /* 0x3000000aff0a7230 */ /* 0x000fe40000004100 */
[C---:B------:R-:W-:Y:S01]  /*44a0*/  FMUL.FTZ R85, R8.reuse, R85 ;  /* 0x0000005508557220 */ /* 0x040fe20000410000 */
[----:B------:R-:W-:Y:S02]  /*44b0*/  HADD2.F32 R84, -RZ, R11.H1_H1 ;  /* 0x3000000bff547230 */ /* 0x000fe40000004100 */
[-C--:B------:R-:W-:Y:S01]  /*44c0*/  FFMA.FTZ R8, R8, R83.reuse, -R87 ;  /* 0x0000005308087223 */ /* 0x080fe20000010857 */
[----:B------:R-:W-:Y:S02]  /*44d0*/  HADD2.F32 R11, -RZ, R9.H1_H1 ;  /* 0x30000009ff0b7230 */ /* 0x000fe40000004100 */
[----:B------:R-:W-:Y:S01]  /*44e0*/  FFMA.FTZ R9, R80, R83, R85 ;  /* 0x0000005350097223 */ /* 0x000fe20000010055 */
[----:B------:R-:W-:-:S02]  /*44f0*/  HADD2.F32 R82, -RZ, R82.H1_H1 ;  /* 0x30000052ff527230 */ /* 0x000fc40000004100 */
[CC--:B------:R-:W-:Y:S01]  /*4500*/  FMUL.FTZ R80, R10.reuse, R84.reuse ;  /* 0x000000540a507220 */ /* 0x0c0fe20000410000 */
[----:B------:R-:W-:Y:S01]  /*4510*/  F2FP.F16.E4M3.UNPACK_B R83, R7.H1 ;  /* 0x00000007ff53723e */ /* 0x000fe200030006ff */
[----:B------:R-:W-:Y:S01]  /*4520*/  FMUL.FTZ R85, R11, R84 ;  /* 0x000000540b557220 */ /* 0x000fe20000410000 */
[----:B------:R-:W-:Y:S01]  /*4530*/  F2FP.SATFINITE.E4M3.F32.PACK_AB_MERGE_C R88, R101, R88, RZ ;  /* 0x000000586558723e */ /* 0x000fe200048070ff */
[----:B------:R-:W-:Y:S01]  /*4540*/  FFMA.FTZ R11, R11, R82, -R80 ;  /* 0x000000520b0b7223 */ /* 0x000fe20000010850 */
[----:B------:R-:W-:Y:S01]  /*4550*/  HADD2.F32 R7, -RZ, R13.H0_H0 ;  /* 0x2000000dff077230 */ /* 0x000fe20000004100 */
[----:B------:R-:W-:Y:S01]  /*4560*/  F2FP.F16.E4M3.UNPACK_B R6, R6.H1 ;  /* 0x00000006ff06723e */ /* 0x000fe200030006ff */
[----:B------:R-:W-:Y:S01]  /*4570*/  HADD2.F32 R80, -RZ, R25.H0_H0 ;  /* 0x20000019ff507230 */ /* 0x000fe20000004100 */
[----:B------:R-:W-:Y:S01]  /*4580*/  F2FP.SATFINITE.E4M3.F32.PACK_AB_MERGE_C R26, R93, R26, R88 ;  /* 0x0000001a5d1a723e */ /* 0x000fe20004807058 */
[----:B------:R-:W-:Y:S02]  /*4590*/  HADD2.F32 R84, -RZ, R83.H0_H0 ;  /* 0x20000053ff547230 */ /* 0x000fe40000004100 */
[----:B------:R-:W-:Y:S01]  /*45a0*/  FFMA.FTZ R10, R10, R82, R85 ;  /* 0x000000520a0a7223 */ /* 0x000fe20000010055 */
[----:B------:R-:W-:-:S02]  /*45b0*/  HADD2.F32 R25, -RZ, R25.H1_H1 ;  /* 0x30000019ff197230 */ /* 0x000fc40000004100 */
[----:B------:R-:W-:Y:S01]  /*45c0*/  FFMA.FTZ R14, R14, R89, -R97 ;  /* 0x000000590e0e7223 */ /* 0x000fe20000010861 */
[----:B------:R-:W-:Y:S02]  /*45d0*/  HADD2.F32 R86, -RZ, R83.H1_H1 ;  /* 0x30000053ff567230 */ /* 0x000fe40000004100 */
[-C--:B------:R-:W-:Y:S01]  /*45e0*/  FMUL.FTZ R88, R80, R84.reuse ;  /* 0x0000005450587220 */ /* 0x080fe20000410000 */
[----:B------:R-:W-:Y:S02]  /*45f0*/  HADD2.F32 R13, -RZ, R13.H1_H1 ;  /* 0x3000000dff0d7230 */ /* 0x000fe40000004100 */
[----:B------:R-:W-:Y:S01]  /*4600*/  FMUL.FTZ R83, R7, R84 ;  /* 0x0000005407537220 */ /* 0x000fe20000410000 */
[--C-:B------:R-:W-:Y:S01]  /*4610*/  HADD2.F32 R82, -RZ, R6.reuse.H0_H0 ;  /* 0x20000006ff527230 */ /* 0x100fe20000004100 */
[----:B------:R-:W-:Y:S01]  /*4620*/  F2FP.SATFINITE.E4M3.F32.PACK_AB_MERGE_C R92, R99, R92, RZ ;  /* 0x0000005c635c723e */ /* 0x000fe200048070ff */
[----:B------:R-:W-:Y:S02]  /*4630*/  HADD2.F32 R84, -RZ, R6.H1_H1 ;  /* 0x30000006ff547230 */ /* 0x000fe40000004100 */
[-C--:B------:R-:W-:Y:S01]  /*4640*/  FMUL.FTZ R6, R25, R86.reuse ;  /* 0x0000005619067220 */ /* 0x080fe20000410000 */
[C---:B------:R-:W-:Y:S01]  /*4650*/  FMUL.FTZ R86, R13.reuse, R86 ;  /* 0x000000560d567220 */ /* 0x040fe20000410000 */
[----:B------:R-:W-:Y:S01]  /*4660*/  F2FP.SATFINITE.E4M3.F32.PACK_AB_MERGE_C R14, R14, R95, R92 ;  /* 0x0000005f0e0e723e */ /* 0x000fe2000480705c */
[----:B------:R-:W-:Y:S01]  /*4670*/  FFMA.FTZ R90, R80, R82, R83 ;  /* 0x00000052505a7223 */ /* 0x000fe20000010053 */
[-C--:B------:R-:W-:Y:S01]  /*4680*/  FFMA.FTZ R92, R13, R84.reuse, -R6 ;  /* 0x000000540d5c7223 */ /* 0x080fe20000010806 */
[----:B------:R-:W-:Y:S01]  /*4690*/  F2FP.F16.E4M3.UNPACK_B R80, R27 ;  /* 0x0000001bff50723e */ /* 0x000fe200020006ff */
[----:B------:R-:W-:Y:S01]  /*46a0*/  FFMA.FTZ R91, R25, R84, R86 ;  /* 0x00000054195b7223 */ /* 0x000fe20000010056 */
[----:B------:R-:W-:Y:S01]  /*46b0*/  F2FP.F16.E4M3.UNPACK_B R6, R15 ;  /* 0x0000000fff06723e */ /* 0x000fe200020006ff */
[----:B------:R-:W-:Y:S01]  /*46c0*/  FFMA.FTZ R89, R7, R82, -R88 ;  /* 0x0000005207597223 */ /* 0x000fe20000010858 */
[----:B------:R-:W-:Y:S01]  /*46d0*/  F2FP.F16.E4M3.UNPACK_B R27, R27.H1 ;  /* 0x0000001bff1b723e */ /* 0x000fe200030006ff */
[----:B------:R-:W-:Y:S01]  /*46e0*/  HADD2.F32 R25, -RZ, R80.H0_H0 ;  /* 0x20000050ff197230 */ /* 0x000fe20000004100 */
        /* <DEDUP_REMOVED lines=14> */
[CC--:B------:R-:W-:Y:S01]  /*47d0*/  FMUL.FTZ R96, R4.reuse, R87.reuse ;  /* 0x0000005704607220 */ /* 0x0c0fe20000410000 */
[----:B------:R-:W-:Y:S01]  /*47e0*/  FMUL.FTZ R87, R13, R87 ;  /* 0x000000570d577220 */ /* 0x000fe20000410000 */
[----:B------:R-:W-:Y:S02]  /*47f0*/  HADD2.F32 R27, -RZ, R27.H1_H1 ;  /* 0x3000001bff1b7230 */ /* 0x000fe40000004100 */
[-C--:B------:R-:W-:Y:S01]  /*4800*/  FMUL.FTZ R94, R25, R88.reuse ;  /* 0x00000058195e7220 */ /* 0x080fe20000410000 */
[----:B------:R-:W-:Y:S02]  /*4810*/  HADD2.F32 R86, -RZ, R86.H1_H1 ;  /* 0x30000056ff567230 */ /* 0x000fe40000004100 */
[----:B------:R-:W-:Y:S01]  /*4820*/  FFMA.FTZ R87, R4, R83, R87 ;  /* 0x0000005304577223 */ /* 0x000fe20000010057 */
[----:B------:R-:W-:Y:S02]  /*4830*/  HADD2.F32 R15, -RZ, R15.H1_H1 ;  /* 0x3000000fff0f7230 */ /* 0x000fe40000004100 */
[----:B------:R-:W-:Y:S01]  /*4840*/  FMUL.FTZ R88, R7, R88 ;  /* 0x0000005807587220 */ /* 0x000fe20000410000 */
[----:B------:R-:W-:-:S02]  /*4850*/  HADD2.F32 R84, -RZ, R5.H0_H0 ;  /* 0x20000005ff547230 */ /* 0x000fc40000004100 */
[-C--:B------:R-:W-:Y:S01]  /*4860*/  FMUL.FTZ R4, R27, R86.reuse ;  /* 0x000000561b047220 */ /* 0x080fe20000410000 */
[----:B------:R-:W-:Y:S02]  /*4870*/  HADD2.F32 R85, -RZ, R85.H1_H1 ;  /* 0x30000055ff557230 */ /* 0x000fe40000004100 */
[----:B------:R-:W-:Y:S01]  /*4880*/  FMUL.FTZ R86, R15, R86 ;  /* 0x000000560f567220 */ /* 0x000fe20000410000 */
[----:B------:R-:W-:Y:S02]  /*4890*/  HADD2.F32 R6, -RZ, R6.H1_H1 ;  /* 0x30000006ff067230 */ /* 0x000fe40000004100 */
[----:B------:R-:W-:Y:S01]  /*48a0*/  FFMA.FTZ R94, R7, R84, -R94 ;  /* 0x00000054075e7223 */ /* 0x000fe2000001085e */
[----:B------:R-:W-:Y:S02]  /*48b0*/  HADD2.F32 R82, -RZ, R82.H1_H1 ;  /* 0x30000052ff527230 */ /* 0x000fe40000004100 */
[----:B------:R-:W-:Y:S01]  /*48c0*/  FMUL.FTZ R7, R80, R85 ;  /* 0x0000005550077220 */ /* 0x000fe20000410000 */
[----:B------:R-:W-:-:S02]  /*48d0*/  HADD2.F32 R5, -RZ, R5.H1_H1 ;  /* 0x30000005ff057230 */ /* 0x000fc40000004100 */
[----:B------:R-:W-:Y:S01]  /*48e0*/  FFMA.FTZ R96, R13, R83, -R96 ;  /* 0x000000530d607223 */ /* 0x000fe20000010860 */
[C---:B------:R-:W-:Y:S01]  /*48f0*/  FMUL.FTZ R85, R6.reuse, R85 ;  /* 0x0000005506557220 */ /* 0x040fe20000410000 */
[-C--:B------:R-:W-:Y:S01]  /*4900*/  FFMA.FTZ R15, R15, R82.reuse, -R4 ;  /* 0x000000520f0f7223 */ /* 0x080fe20000010804 */
[----:B------:R-:W-:Y:S01]  /*4910*/  FFMA.FTZ R86, R27, R82, R86 ;  /* 0x000000521b567223 */ /* 0x000fe20000010056 */
[----:B------:R-:W-:Y:S01]  /*4920*/  FFMA.FTZ R88, R25, R84, R88 ;  /* 0x0000005419587223 */ /* 0x000fe20000010058 */
[-C--:B------:R-:W-:Y:S01]  /*4930*/  FFMA.FTZ R7, R6, R5.reuse, -R7 ;  /* 0x0000000506077223 */ /* 0x080fe20000010807 */
[----:B------:R-:W-:Y:S01]  /*4940*/  FFMA.FTZ R85, R80, R5, R85 ;  /* 0x0000000550557223 */ /* 0x000fe20000010055 */
[----:B------:R-:W-:Y:S02]  /*4950*/  F2FP.SATFINITE.E4M3.F32.PACK_AB_MERGE_C R15, R15, R96, RZ ;  /* 0x000000600f0f723e */ /* 0x000fe400048070ff */
[----:B------:R-:W-:Y:S02]  /*4960*/  F2FP.SATFINITE.E4M3.F32.PACK_AB_MERGE_C R86, R86, R87, RZ ;  /* 0x000000575656723e */ /* 0x000fe400048070ff */
[----:B------:R-:W-:-:S02]  /*4970*/  F2FP.SATFINITE.E4M3.F32.PACK_AB_MERGE_C R13, R11, R8, R89 ;  /* 0x000000080b0d723e */ /* 0x000fc40004807059 */
[----:B------:R-:W-:Y:S02]  /*4980*/  F2FP.SATFINITE.E4M3.F32.PACK_AB_MERGE_C R15, R7, R94, R15 ;  /* 0x0000005e070f723e */ /* 0x000fe4000480700f */
[----:B------:R-:W-:Y:S02]  /*4990*/  F2FP.SATFINITE.E4M3.F32.PACK_AB_MERGE_C R25, R10, R9, R90 ;  /* 0x000000090a19723e */ /* 0x000fe4000480705a */
[----:B------:R-:W-:-:S07]  /*49a0*/  F2FP.SATFINITE.E4M3.F32.PACK_AB_MERGE_C R27, R85, R88, R86 ;  /* 0x00000058551b723e */ /* 0x000fce0004807056 */
.L_x_1129:
[----:B------:R-:W-:Y:S05]  /*49b0*/  BSYNC B1 ;  /* 0x0000000000017941 */ /* 0x000fea0003800000 */
.L_x_1128:
[----:B-1----:R3:W-:Y:S01]  /*49c0*/  STG.E.128 desc[UR44][R54.64], R12 ;  /* 0x0000000c36007986 */ /* 0x0027e2000c101d2c */
        /* <DEDUP_REMOVED lines=9> */
.L_x_1111:
[----:B------:R-:W2:Y:S02]  /*4a60*/  LDL R4, [R1+0x10] ;  /* 0x0000100001047983 */ /* 0x000ea40000100800 */
[----:B--2---:R-:W-:-:S13]  /*4a70*/  ISETP.NE.AND P0, PT, R4, 0x3, PT ;  /* 0x000000030400780c */ /* 0x004fda0003f05270 */
[----:B------:R-:W-:Y:S05]  /*4a80*/  @!P0 BRA `(.L_x_1130) ;  /* 0x0000000000048947 */ /* 0x000fea0003800000 */
[----:B------:R-:W-:Y:S01]  /*4a90*/  BPT.TRAP 0x1 ;  /* 0x000000040000795c */ /* 0x000fe20000300000 */
.L_x_1130:
[----:B------:R-:W2:Y:S01]  /*4aa0*/  LDL R4, [R1+0x18] ;  /* 0x0000180001047983 */ /* 0x000ea20000100800 */
[----:B------:R-:W-:Y:S01]  /*4ab0*/  IMAD R73, R23, 0x8, R17 ;  /* 0x0000000817497824 */ /* 0x000fe200078e0211 */
[----:B------:R-:W-:Y:S01]  /*4ac0*/  BSSY B1, `(.L_x_1131) ;  /* 0x0000006000017945 */ /* 0x000fe20003800000 */
[----:B--2---:R-:W-:Y:S01]  /*4ad0*/  SHF.L.U32 R76, R4, 0x1f, RZ ;  /* 0x0000001f044c7819 */ /* 0x004fe200000006ff */
[----:B------:R-:W-:-:S03]  /*4ae0*/  IMAD R4, R47, -0xa0, R48 ;  /* 0xffffff602f047824 */ /* 0x000fc600078e0230 */
[----:B------:R-:W0:Y:S02]  /*4af0*/  SYNCS.PHASECHK.TRANS64.TRYWAIT P1, [R73+URZ+0x13290], R76 ;  /* 0x0132904c490075a7 */ /* 0x000e24000802017f */
[----:B------:R-:W-:Y:S01]  /*4b00*/  VIMNMX R4, R4, 0xa0, PT ;  /* 0x000000a004047848 */ /* 0x000fe20003fe0100 */
[----:B0-----:R-:W-:Y:S06]  /*4b10*/  @!P1 BRA `(.L_x_1132) ;  /* 0x000001dc00d89947 */ /* 0x001fec0003800000 */
.L_x_1412:
[----:B------:R-:W-:Y:S05]  /*4b20*/  BSYNC B1 ;  /* 0x0000000000017941 */ /* 0x000fea0003800000 */
.L_x_1131:
[----:B------:R-:W1:Y:S02]  /*4b30*/  S2R R5, SR_TID.X ;  /* 0x0000000000057919 */ /* 0x000e640000002100 */
[C---:B-1----:R-:W-:Y:S02]  /*4b40*/  VIADD R6, R5.reuse, 0xffffff80 ;  /* 0xffffff8005067836 */ /* 0x042fe40000000000 */
[----:B------:R-:W-:-:S05]  /*4b50*/  VIADD R5, R5, 0xffffff80 ;  /* 0xffffff8005057836 */ /* 0x000fca0000000000 */
[----:B------:R-:W-:-:S04]  /*4b60*/  LEA.HI R5, R5, R6, RZ, 0x1 ;  /* 0x0000000605057211 */ /* 0x000fc800078f08ff */
[----:B------:R-:W-:-:S04]  /*4b70*/  SHF.R.S32.HI R5, RZ, 0x1, R5 ;  /* 0x00000001ff057819 */ /* 0x000fc80000011405 */
[----:B------:R-:W-:-:S13]  /*4b80*/  ISETP.GE.AND P1, PT, R5, R4, PT ;  /* 0x000000040500720c */ /* 0x000fda0003f26270 */
[----:B------:R-:W-:Y:S05]  /*4b90*/  @P1 BRA `(.L_x_1118) ;  /* 0x0000000000101947 */ /* 0x000fea0003800000 */
[----:B------:R-:W1:Y:S04]  /*4ba0*/  @!P3 LDS.128 R4, [R75+0xe000] ;  /* 0x00e000004b04b984 */ /* 0x000e680000000c00 */
[----:B------:R-:W2:Y:S04]  /*4bb0*/  @!P2 LDS.128 R8, [R74+0xe000] ;  /* 0x00e000004a08a984 */ /* 0x000ea80000000c00 */
[----:B-1----:R1:W-:Y:S04]  /*4bc0*/  @!P3 STG.E.128 desc[UR44][R12.64], R4 ;  /* 0x000000040c00b986 */ /* 0x0023e8000c101d2c */
[----:B--2---:R1:W-:Y:S02]  /*4bd0*/  @!P2 STG.E.128 desc[UR44][R12.64+0x20], R8 ;  /* 0x000020080c00a986 */ /* 0x0043e4000c101d2c */
.L_x_1118:
[----:B------:R-:W-:Y:S05]  /*4be0*/  BSYNC B0 ;  /* 0x0000000000007941 */ /* 0x000fea0003800000 */
.L_x_1110:
[----:B-12---:R-:W1:Y:S01]  /*4bf0*/  S2R R4, SR_TID.X ;  /* 0x0000000000047919 */ /* 0x006e620000002100 */
[----:B------:R-:W-:Y:S01]  /*4c00*/  @!PT LDS RZ, [RZ] ;  /* 0x00000000fffff984 */ /* 0x000fe20000000800 */
[----:B------:R-:W-:Y:S01]  /*4c10*/  @!PT LDS RZ, [RZ] ;  /* 0x00000000fffff984 */ /* 0x000fe20000000800 */
[----:B------:R-:W-:Y:S01]  /*4c20*/  @!PT LDS RZ, [RZ] ;  /* 0x00000000fffff984 */ /* 0x000fe20000000800 */
[----:B------:R-:W-:Y:S01]  /*4c30*/  @!PT LDS RZ, [RZ] ;  /* 0x00000000fffff984 */ /* 0x000fe20000000800 */
[----:B------:R2:W-:Y:S06]  /*4c40*/  MEMBAR.ALL.CTA ;  /* 0x0000000000007992 */ /* 0x0005ec0000008000 */
[----:B--2---:R-:W2:Y:S01]  /*4c50*/  FENCE.VIEW.ASYNC.S ;  /* 0x00000000000073c6 */ /* 0x004ea20000000000 */
[----:B------:R-:W-:Y:S05]  /*4c60*/  WARPSYNC.ALL ;  /* 0x0000000000007948 */ /* 0x000fea0003800000 */
[----:B------:R-:W-:Y:S01]  /*4c70*/  BSSY B0, `(.L_x_1133) ;  /* 0x0000009000007945 */ /* 0x000fe20003800000 */
[----:B-1----:R-:W-:Y:S01]  /*4c80*/  LOP3.LUT R4, R4, 0x7f, RZ, 0xc0, !PT ;  /* 0x0000007f04047812 */ /* 0x002fe200078ec0ff */
[----:B--2---:R1:W-:Y:S03]  /*4c90*/  BAR.SYNC.DEFER_BLOCKING R60, 0x80 ;  /* 0x0002003c0000751d */ /* 0x0043e60000010000 */
[----:B------:R-:W-:-:S13]  /*4ca0*/  ISETP.NE.AND P5, PT, R4, RZ, PT ;  /* 0x000000ff0400720c */ /* 0x000fda0003fa5270 */
[----:B------:R-:W-:-:S05]  /*4cb0*/  @!P5 VIADD R4, R73, 0x132a0 ;  /* 0x000132a04904d836 */ /* 0x000fca0000000000 */
[----:B------:R-:W-:-:S04]  /*4cc0*/  @!P5 PRMT R4, RZ, 0x654, R4 ;  /* 0x00000654ff04d816 */ /* 0x000fc80000000004 */
[----:B------:R1:W-:Y:S01]  /*4cd0*/  @!P5 SYNCS.ARRIVE.TRANS64.RED.A1T0 RZ, [R4+URZ], RZ ;  /* 0x000000ff04ffd9a7 */ /* 0x0003e2000810043f */
[----:B------:R-:W-:Y:S05]  /*4ce0*/  @!P0 BRA `(.L_x_1134) ;  /* 0x0000000000048947 */ /* 0x000fea0003800000 */
[----:B------:R-:W-:Y:S01]  /*4cf0*/  BPT.TRAP 0x1 ;  /* 0x000000040000795c */ /* 0x000fe20000300000 */
.L_x_1134:
[----:B------:R-:W-:Y:S05]  /*4d00*/  BSYNC B0 ;  /* 0x0000000000007941 */ /* 0x000fea0003800000 */
.L_x_1133:
[----:B------:R-:W2:Y:S01]  /*4d10*/  SYNCS.PHASECHK.TRANS64.TRYWAIT P0, [R73+URZ+0x132b0], R76 ;  /* 0x0132b04c490075a7 */ /* 0x000ea2000800017f */
[----:B------:R-:W-:Y:S04]  /*4d20*/  BSSY B0, `(.L_x_1135) ;  /* 0x0000002000007945 */ /* 0x000fe80003800000 */
[----:B--2---:R-:W-:Y:S05]  /*4d30*/  @!P0 BRA `(.L_x_1136) ;  /* 0x000001dc00648947 */ /* 0x004fea0003800000 */
.L_x_1413:
[----:B------:R-:W-:Y:S05]  /*4d40*/  BSYNC B0 ;  /* 0x0000000000007941 */ /* 0x000fea0003800000 */
.L_x_1135:
        /* <DEDUP_REMOVED lines=11> */
[----:B---3--:R-:W-:-:S04]  /*4e00*/  IADD3 R12, P0, R6, UR6, RZ ;  /* 0x00000006060c7c10 */ /* 0x008fc8000ff1e0ff */
[----:B------:R-:W-:Y:S02]  /*4e10*/  IADD3.X R13, R7, UR7, R5, P0, !PT ;  /* 0x00000007070d7c10 */ /* 0x000fe400087fe405 */
[----:B------:R-:W-:-:S13]  /*4e20*/  ISETP.GE.AND P0, PT, R156, UR4, PT ;  /* 0x000000049c007c0c */ /* 0x000fda000bf06270 */
[----:B------:R-:W1:Y:S04]  /*4e30*/  @!P0 LDS.128 R4, [R75+0x6000] ;  /* 0x006000004b048984 */ /* 0x000e680000000c00 */
[----:B-1----:R-:W-:Y:S01]  /*4e40*/  @!P0 STG.E.128 desc[UR44][R12.64], R4 ;  /* 0x000000040c008986 */ /* 0x002fe2000c101d2c */
[----:B------:R-:W-:-:S13]  /*4e50*/  ISETP.GE.AND P0, PT, R77, UR4, PT ;  /* 0x000000044d007c0c */ /* 0x000fda000bf06270 */
[----:B------:R-:W1:Y:S04]  /*4e60*/  @!P0 LDS.128 R8, [R74+0x6000] ;  /* 0x006000004a088984 */ /* 0x000e680000000c00 */
[----:B-1----:R1:W-:Y:S02]  /*4e70*/  @!P0 STG.E.128 desc[UR44][R12.64+0x20], R8 ;  /* 0x000020080c008986 */ /* 0x0023e4000c101d2c */
.L_x_1138:
[----:B------:R-:W-:Y:S05]  /*4e80*/  BSYNC B0 ;  /* 0x0000000000007941 */ /* 0x000fea0003800000 */
.L_x_1137:
[----:B------:R-:W5:Y:S01]  /*4e90*/  LDL.LU R5, [R1+0x18] ;  /* 0x0000180001057983 */ /* 0x000f620000300800 */
[----:B------:R-:W-:Y:S01]  /*4ea0*/  VIADD R23, R23, 0x1 ;  /* 0x0000000117177836 */ /* 0x000fe20000000000 */
[----:B------:R-:W-:Y:S01]  /*4eb0*/  LOP3.LUT P6, RZ, R22, 0x2, RZ, 0xc0, !PT ;  /* 0x0000000216ff7812 */ /* 0x000fe200078cc0ff */
[----:B0-2---:R-:W-:Y:S01]  /*4ec0*/  @!P5 VIADD R73, R73, 0x132c0 ;  /* 0x000132c04949d836 */ /* 0x005fe20000000000 */
        /* <DEDUP_REMOVED lines=9> */
[----:B-1----:R-:W-:Y:S02]  /*4f60*/  SEL R4, RZ, 0x1, P1 ;  /* 0x00000001ff047807 */ /* 0x002fe40000800000 */
[----:B------:R-:W-:Y:S02]  /*4f70*/  PLOP3.LUT P0, PT, PT, PT, PT, 0x8, 0x0 ;  /* 0x000000000000781c */ /* 0x000fe40003f0e170 */
[----:B------:R-:W-:Y:S01]  /*4f80*/  SEL R23, R23, RZ, P1 ;  /* 0x000000ff17177207 */ /* 0x000fe20000800000 */
[----:B------:R0:W-:Y:S01]  /*4f90*/  @!P5 SYNCS.ARRIVE.TRANS64.RED.A1T0 RZ, [R73+URZ], RZ ;  /* 0x000000ff49ffd9a7 */ /* 0x0001e2000810043f */
[----:B-----5:R-:W-:-:S05]  /*4fa0*/  LOP3.LUT R5, R5, R4, RZ, 0x3c, !PT ;  /* 0x0000000405057212 */ /* 0x020fca00078e3cff */
[----:B------:R0:W-:Y:S01]  /*4fb0*/  STL [R1+0x18], R5 ;  /* 0x0000180501007387 */ /* 0x0001e20000100800 */
[----:B------:R-:W-:Y:S05]  /*4fc0*/  @P6 BRA `(.L_x_1139) ;  /* 0xffffffd400306947 */ /* 0x000fea000383ffff */
.L_x_1105:
[----:B------:R-:W2:Y:S01]  /*4fd0*/  LDL R8, [R1+0x1c] ;  /* 0x00001c0001087983 */ /* 0x000ea20000100800 */
[----:B------:R-:W1:Y:S01]  /*4fe0*/  LDC R0, c[0x0][0x448] ;  /* 0x00011200ff007b82 */ /* 0x000e620000000800 */
[----:B------:R-:W-:Y:S07]  /*4ff0*/  BSSY B0, `(.L_x_1140) ;  /* 0x000000d000007945 */ /* 0x000fee0003800000 */
[----:B------:R-:W3:Y:S01]  /*5000*/  LDC.64 R6, c[0x0][0x9e0] ;  /* 0x00027800ff067b82 */ /* 0x000ee20000000a00 */
[----:B-1----:R-:W-:-:S02]  /*5010*/  ISETP.NE.AND P1, PT, R0, 0x1, PT ;  /* 0x000000010000780c */ /* 0x002fc40003f25270 */
[----:B---3--:R-:W-:-:S11]  /*5020*/  ISETP.GE.AND P2, PT, R7, 0x1, PT ;  /* 0x000000010700780c */ /* 0x008fd60003f46270 */
[----:B------:R-:W1:Y:S08]  /*5030*/  @P1 LDC R0, c[0x0][0x44c] ;  /* 0x00011300ff001b82 */ /* 0x000e700000000800 */
[----:B0-----:R-:W0:Y:S01]  /*5040*/  @P1 LDC R5, c[0x0][0x450] ;  /* 0x00011400ff051b82 */ /* 0x001e220000000800 */
[----:B--2---:R-:W-:-:S04]  /*5050*/  VIADD R3, R8, 0xbf ;  /* 0x000000bf08037836 */ /* 0x004fc80000000000 */
[----:B-1----:R-:W-:-:S05]  /*5060*/  @P1 IMAD.HI.U32 R0, R3, R0, RZ ;  /* 0x0000000003001227 */ /* 0x002fca00078e00ff */
[----:B0-----:R-:W-:-:S05]  /*5070*/  @P1 SHF.R.U32.HI R3, RZ, R5, R0 ;  /* 0x00000005ff031219 */ /* 0x001fca0000011600 */
[----:B------:R-:W-:Y:S01]  /*5080*/  IMAD.IADD R3, R46, 0x1, R3 ;  /* 0x000000012e037824 */ /* 0x000fe200078e0203 */
[----:B------:R-:W-:Y:S06]  /*5090*/  @P0 BRA `(.L_x_1141) ;  /* 0x0000000000080947 */ /* 0x000fec0003800000 */
[----:B------:R-:W0:Y:S02]  /*50a0*/  FENCE.VIEW.ASYNC.G ;  /* 0x00000000000073c6 */ /* 0x000e240000000100 */
[----:B0-----:R-:W-:Y:S06]  /*50b0*/  BAR.ARV 0xc, 0x200 ;  /* 0x0308000000007b1d */ /* 0x001fec0000002000 */
.L_x_1141:
[----:B------:R-:W-:Y:S05]  /*50c0*/  BSYNC B0 ;  /* 0x0000000000007941 */ /* 0x000fea0003800000 */
.L_x_1140:
[----:B------:R-:W-:Y:S01]  /*50d0*/  IMAD.IADD R0, R3, 0x1, R6 ;  /* 0x0000000103007824 */ /* 0x000fe200078e0206 */
[----:B------:R-:W-:Y:S06]  /*50e0*/  @!P2 BRA `(.L_x_1142) ;  /* 0x000000000048a947 */ /* 0x000fec0003800000 */
        /* <DEDUP_REMOVED lines=11> */
.L_x_1144:
[----:B------:R-:W-:-:S13]  /*51a0*/  ISETP.NE.AND P0, PT, R7, 0x1, PT ;  /* 0x000000010700780c */ /* 0x000fda0003f05270 */
[----:B------:R-:W0:Y:S02]  /*51b0*/  @P0 LDC.64 R4, c[0x0][0x9e8] ;  /* 0x00027a00ff040b82 */ /* 0x000e240000000a00 */
[----:B0-----:R-:W-:-:S05]  /*51c0*/  @P0 IMAD.HI.U32 R4, R2, R4, RZ ;  /* 0x0000000402040227 */ /* 0x001fca00078e00ff */
[----:B------:R-:W-:-:S07]  /*51d0*/  @P0 SHF.R.U32.HI R2, RZ, R5, R4 ;  /* 0x00000005ff020219 */ /* 0x000fce0000011604 */
.L_x_1145:
[----:B------:R-:W-:Y:S05]  /*51e0*/  BSYNC B0 ;  /* 0x0000000000007941 */ /* 0x000fea0003800000 */
.L_x_1143:
[----:B------:R-:W-:-:S05]  /*51f0*/  IMAD R3, R2, R7, R7 ;  /* 0x0000000702037224 */ /* 0x000fca00078e0207 */
[----:B------:R-:W-:-:S07]  /*5200*/  VIMNMX R0, R0, R3, PT ;  /* 0x0000000300007248 */ /* 0x000fce0003fe0100 */
.L_x_1142:
[----:B------:R-:W0:Y:S01]  /*5210*/  @P1 LDC R2, c[0x0][0x44c] ;  /* 0x00011300ff021b82 */ /* 0x000e220000000800 */
[----:B------:R-:W-:Y:S01]  /*5220*/  VIADD R0, R0, 0x9f ;  /* 0x0000009f00007836 */ /* 0x000fe20000000000 */
[----:B------:R-:W-:Y:S01]  /*5230*/  ULDC UR4, c[0x0][0x9dc] ;  /* 0x0002770000047ab9 */ /* 0x000fe20000000800 */
[----:B------:R-:W-:Y:S02]  /*5240*/  IMAD.MOV.U32 R5, RZ, RZ, R8 ;  /* 0x000000ffff057224 */ /* 0x000fe400078e0008 */
[----:B------:R-:W-:-:S03]  /*5250*/  IMAD.HI R0, R0, 0x66666667, RZ ;  /* 0x6666666700007827 */ /* 0x000fc600078e02ff */
[----:B------:R-:W1:Y:S02]  /*5260*/  @P1 LDC R9, c[0x0][0x450] ;  /* 0x00011400ff091b82 */ /* 0x000e640000000800 */
[----:B------:R-:W-:-:S04]  /*5270*/  SHF.R.U32.HI R3, RZ, 0x1f, R0 ;  /* 0x0000001fff037819 */ /* 0x000fc80000011600 */
[----:B------:R-:W-:-:S04]  /*5280*/  LEA.HI.SX32 R0, R0, R3, 0x1a ;  /* 0x0000000300007211 */ /* 0x000fc800078fd2ff */
[----:B------:R-:W-:Y:S01]  /*5290*/  VIMNMX R105, R105, R0, PT ;  /* 0x0000000069697248 */ /* 0x000fe20003fe0100 */
        /* <DEDUP_REMOVED lines=15> */
.L_x_1148:
[----:B------:R-:W-:-:S13]  /*5390*/  ISETP.NE.AND P0, PT, R7, 0x1, PT ;  /* 0x000000010700780c */ /* 0x000fda0003f05270 */
[----:B------:R-:W0:Y:S02]  /*53a0*/  @P0 LDC.64 R4, c[0x0][0x9e8] ;  /* 0x00027a00ff040b82 */ /* 0x000e240000000a00 */
[----:B0-----:R-:W-:-:S05]  /*53b0*/  @P0 IMAD.HI.U32 R4, R2, R4, RZ ;  /* 0x0000000402040227 */ /* 0x001fca00078e00ff */
[----:B------:R-:W-:-:S07]  /*53c0*/  @P0 SHF.R.U32.HI R2, RZ, R5, R4 ;  /* 0x00000005ff020219 */ /* 0x000fce0000011604 */
.L_x_1149:
[----:B------:R-:W-:Y:S05]  /*53d0*/  BSYNC B0 ;  /* 0x0000000000007941 */ /* 0x000fea0003800000 */
.L_x_1147:
[----:B------:R-:W-:-:S05]  /*53e0*/  IMAD R3, R2, R7, RZ ;  /* 0x0000000702037224 */ /* 0x000fca00078e02ff */
[----:B------:R-:W-:-:S07]  /*53f0*/  VIMNMX R0, R0, R3, !PT ;  /* 0x0000000300007248 */ /* 0x000fce0007fe0100 */
.L_x_1146:
[----:B------:R-:W-:Y:S01]  /*5400*/  IMAD.HI R0, R0, 0x66666667, RZ ;  /* 0x6666666700007827 */ /* 0x000fe200078e02ff */
[----:B------:R-:W-:Y:S02]  /*5410*/  PLOP3.LUT P0, PT, PT, PT, PT, 0x80, 0x0 ;  /* 0x000000000000781c */ /* 0x000fe40003f0f070 */
[----:B------:R-:W-:Y:S02]  /*5420*/  CS2R R56, SRZ ;  /* 0x0000000000387805 */ /* 0x000fe4000001ff00 */
[----:B------:R-:W-:Y:S01]  /*5430*/  CS2R R54, SRZ ;  /* 0x0000000000367805 */ /* 0x000fe2000001ff00 */
[----:B------:R-:W-:Y:S01]  /*5440*/  IMAD.MOV.U32 R20, RZ, RZ, RZ ;  /* 0x000000ffff147224 */ /* 0x000fe200078e00ff */
[----:B------:R-:W-:Y:S02]  /*5450*/  SHF.R.U32.HI R3, RZ, 0x1f, R0 ;  /* 0x0000001fff037819 */ /* 0x000fe40000011600 */
[----:B------:R-:W-:Y:S02]  /*5460*/  CS2R R6, SRZ ;  /* 0x0000000000067805 */ /* 0x000fe4000001ff00 */
[----:B------:R-:W-:-:S02]  /*5470*/  CS2R R52, SRZ ;  /* 0x0000000000347805 */ /* 0x000fc4000001ff00 */
[----:B------:R-:W-:Y:S02]  /*5480*/  CS2R R8, SRZ ;  /* 0x0000000000087805 */ /* 0x000fe4000001ff00 */
[----:B------:R-:W-:Y:S02]  /*5490*/  LEA.HI.SX32 R3, R0, R3, 0x1a ;  /* 0x0000000300037211 */ /* 0x000fe400078fd2ff */
[----:B------:R-:W-:Y:S02]  /*54a0*/  CS2R R46, SRZ ;  /* 0x00000000002e7805 */ /* 0x000fe4000001ff00 */
[----:B------:R-:W-:Y:S02]  /*54b0*/  CS2R R10, SRZ ;  /* 0x00000000000a7805 */ /* 0x000fe4000001ff00 */
[----:B------:R-:W-:Y:S02]  /*54c0*/  CS2R R12, SRZ ;  /* 0x00000000000c7805 */ /* 0x000fe4000001ff00 */
[----:B------:R-:W-:Y:S01]  /*54d0*/  VIMNMX R2, RZ, R3, !PT ;  /* 0x00000003ff027248 */ /* 0x000fe20007fe0100 */
[----:B------:R-:W-:Y:S01]  /*54e0*/  IMAD.MOV.U32 R44, RZ, RZ, RZ ;  /* 0x000000ffff2c7224 */ /* 0x000fe200078e00ff */
[----:B------:R-:W-:-:S02]  /*54f0*/  CS2R R14, SRZ ;  /* 0x00000000000e7805 */ /* 0x000fc4000001ff00 */
[----:B------:R-:W-:Y:S02]  /*5500*/  CS2R R38, SRZ ;  /* 0x0000000000267805 */ /* 0x000fe4000001ff00 */
[----:B------:R-:W-:Y:S01]  /*5510*/  ISETP.GT.AND P1, PT, R105, R2, PT ;  /* 0x000000026900720c */ /* 0x000fe20003f24270 */
[----:B------:R0:W-:Y:S01]  /*5520*/  STL [R1+0x38], R2 ;  /* 0x0000380201007387 */ /* 0x0001e20000100800 */
[----:B------:R-:W-:Y:S02]  /*5530*/  CS2R R36, SRZ ;  /* 0x0000000000247805 */ /* 0x000fe4000001ff00 */
[----:B----4-:R-:W-:Y:S02]  /*5540*/  CS2R R24, SRZ ;  /* 0x0000000000187805 */ /* 0x010fe4000001ff00 */
[----:B------:R-:W-:Y:S02]  /*5550*/  CS2R R28, SRZ ;  /* 0x00000000001c7805 */ /* 0x000fe4000001ff00 */
[----:B------:R-:W-:Y:S01]  /*5560*/  CS2R R26, SRZ ;  /* 0x00000000001a7805 */ /* 0x000fe2000001ff00 */
[----:B------:R-:W-:Y:S01]  /*5570*/  IMAD.MOV.U32 R59, RZ, RZ, RZ ;  /* 0x000000ffff3b7224 */ /* 0x000fe200078e00ff */
[----:B------:R-:W-:Y:S01]  /*5580*/  CS2R R32, SRZ ;  /* 0x0000000000207805 */ /* 0x000fe2000001ff00 */
[----:B------:R-:W-:-:S02]  /*5590*/  IMAD.MOV.U32 R61, RZ, RZ, RZ ;  /* 0x000000ffff3d7224 */ /* 0x000fc400078e00ff */
[----:B0-----:R-:W-:Y:S05]  /*55a0*/  @!P1 BRA `(.L_x_1150) ;  /* 0x00000150005c9947 */ /* 0x001fea0003800000 */
[----:B------:R-:W0:Y:S01]  /*55b0*/  S2R R2, SR_TID.X ;  /* 0x0000000000027919 */ /* 0x000e220000002100 */
[----:B------:R-:W-:Y:S01]  /*55c0*/  VIADD R26, R17, 0xb000 ;  /* 0x0000b000111a7836 */ /* 0x000fe20000000000 */
[----:B------:R-:W-:Y:S04]  /*55d0*/  BSSY B6, `(.L_x_1151) ;  /* 0x000001e000067945 */ /* 0x000fe80003800000 */
[----:B------:R-:W-:Y:S01]  /*55e0*/  LOP3.LUT P0, RZ, R26, 0x9f, RZ, 0xc0, !PT ;  /* 0x0000009f1aff7812 */ /* 0x000fe2000780c0ff */
[----:B0-----:R-:W-:-:S05]  /*55f0*/  VIADD R24, R2, 0xffffff80 ;  /* 0xffffff8002187836 */ /* 0x001fca0000000000 */
[----:B------:R-:W-:-:S04]  /*5600*/  SHF.R.S32.HI R25, RZ, 0x1f, R24 ;  /* 0x0000001fff197819 */ /* 0x000fc80000011418 */
[----:B------:R-:W-:-:S04]  /*5610*/  LEA.HI R0, R25, R24, RZ, 0x7 ;  /* 0x0000001819007211 */ /* 0x000fc800078f38ff */
[----:B------:R-:W-:-:S06]  /*5620*/  SHF.R.S32.HI R0, RZ, 0x7, R0 ;  /* 0x00000007ff007819 */ /* 0x000fcc0000011400 */
        /* <DEDUP_REMOVED lines=24> */
.L_x_1152:
[----:B------:R-:W-:Y:S05]  /*57b0*/  BSYNC B6 ;  /* 0x0000000000067941 */ /* 0x000fea0003800000 */
.L_x_1151:
[----:B------:R-:W2:Y:S01]  /*57c0*/  LDL R21, [R1+0x4c] ;  /* 0x00004c0001157983 */ /* 0x000ea20000100800 */
[----:B------:R-:W-:Y:S01]  /*57d0*/  ULDC.64 UR4, c[0x0][0x990] ;  /* 0x0002640000047ab9 */ /* 0x000fe20000000a00 */
[----:B------:R-:W-:Y:S02]  /*57e0*/  ULDC.64 UR6, c[0x0][0x998] ;  /* 0x0002660000067ab9 */ /* 0x000fe40000000a00 */
[----:B------:R-:W3:Y:S01]  /*57f0*/  LDL R20, [R1+0x48] ;  /* 0x0000480001147983 */ /* 0x000ee20000100800 */
[----:B------:R-:W-:Y:S02]  /*5800*/  ISETP.NE.U32.AND P0, PT, RZ, UR4, PT ;  /* 0x00000004ff007c0c */ /* 0x000fe4000bf05070 */
[----:B------:R-:W-:Y:S02]  /*5810*/  ISETP.NE.U32.AND P1, PT, RZ, UR6, PT ;  /* 0x00000006ff007c0c */ /* 0x000fe4000bf25070 */
[----:B------:R-:W-:Y:S02]  /*5820*/  ISETP.NE.AND.EX P0, PT, RZ, UR5, PT, P0 ;  /* 0x00000005ff007c0c */ /* 0x000fe4000bf05300 */
[----:B------:R-:W-:-:S11]  /*5830*/  ISETP.NE.AND.EX P1, PT, RZ, UR7, PT, P1 ;  /* 0x00000007ff007c0c */ /* 0x000fd6000bf25310 */
[----:B------:R-:W0:Y:S08]  /*5840*/  @P0 LDC.64 R6, c[0x0][0x9a8] ;  /* 0x00026a00ff060b82 */ /* 0x000e300000000a00 */
[----:B------:R-:W1:Y:S08]  /*5850*/  @P1 LDC.64 R8, c[0x0][0x9b8] ;  /* 0x00026e00ff081b82 */ /* 0x000e700000000a00 */
[----:B------:R-:W4:Y:S08]  /*5860*/  @P0 LDC.64 R10, c[0x0][0x9b0] ;  /* 0x00026c00ff0a0b82 */ /* 0x000f300000000a00 */
[----:B------:R-:W4:Y:S01]  /*5870*/  @P1 LDC.64 R12, c[0x0][0x9c0] ;  /* 0x00027000ff0c1b82 */ /* 0x000f220000000a00 */
[----:B--2---:R-:W-:-:S02]  /*5880*/  @P0 SHF.R.S32.HI R3, RZ, 0x1f, R21 ;  /* 0x0000001fff030819 */ /* 0x004fc40000011415 */
[----:B------:R-:W-:Y:S02]  /*5890*/  @P1 SHF.R.S32.HI R5, RZ, 0x1f, R21 ;  /* 0x0000001fff051819 */ /* 0x000fe40000011415 */
[----:B---3--:R-:W-:Y:S01]  /*58a0*/  @P0 SHF.R.S32.HI R15, RZ, 0x1f, R20 ;  /* 0x0000001fff0f0819 */ /* 0x008fe20000011414 */
[-C--:B0-----:R-:W-:Y:S02]  /*58b0*/  @P0 IMAD R0, R3, R6.reuse, RZ ;  /* 0x0000000603000224 */ /* 0x081fe400078e02ff */
[----:B------:R-:W-:-:S04]  /*58c0*/  @P0 IMAD.WIDE.U32 R2, R21, R6, RZ ;  /* 0x0000000615020225 */ /* 0x000fc800078e00ff */
[----:B------:R-:W-:Y:S02]  /*58d0*/  @P0 IMAD R7, R21, R7, R0 ;  /* 0x0000000715070224 */ /* 0x000fe400078e0200 */
[-C--:B-1----:R-:W-:Y:S02]  /*58e0*/  @P1 IMAD R4, R5, R8.reuse, RZ ;  /* 0x0000000805041224 */ /* 0x082fe400078e02ff */
[----:B------:R-:W-:Y:S01]  /*58f0*/  @P0 IMAD.IADD R3, R3, 0x1, R7 ;  /* 0x0000000103030824 */ /* 0x000fe200078e0207 */
[----:B------:R-:W-:Y:S01]  /*5900*/  @P1 SHF.R.S32.HI R7, RZ, 0x1f, R20 ;  /* 0x0000001fff071819 */ /* 0x000fe20000011414 */
[C---:B------:R-:W-:Y:S02]  /*5910*/  @P1 IMAD R9, R21.reuse, R9, R4 ;  /* 0x0000000915091224 */ /* 0x040fe400078e0204 */
[----:B------:R-:W-:-:S04]  /*5920*/  @P1 IMAD.WIDE.U32 R4, R21, R8, RZ ;  /* 0x0000000815041225 */ /* 0x000fc800078e00ff */
[----:B----4-:R-:W-:Y:S02]  /*5930*/  @P0 IMAD R0, R15, R10, RZ ;  /* 0x0000000a0f000224 */ /* 0x010fe400078e02ff */
        /* <DEDUP_REMOVED lines=24> */
[----:B------:R-:W-:-:S05]  /*5ac0*/  LOP3.LUT R0, R0, 0xfffffffe, RZ, 0xc0, !PT ;  /* 0xfffffffe00007812 */ /* 0x000fca00078ec0ff */
[----:B------:R-:W-:-:S05]  /*5ad0*/  IMAD.IADD R0, R20, 0x1, -R0 ;  /* 0x0000000114007824 */ /* 0x000fca00078e0a00 */
[----:B------:R-:W-:-:S04]  /*5ae0*/  SHF.L.U32 R0, R0, 0x1f, RZ ;  /* 0x0000001f00007819 */ /* 0x000fc800000006ff */
[----:B------:R0:W1:Y:S03]  /*5af0*/  SYNCS.PHASECHK.TRANS64.TRYWAIT P0, [R17+URZ+0x13200], R0 ;  /* 0x01320000110075a7 */ /* 0x000066000800017f */
[----:B-1----:R-:W-:Y:S05]  /*5b00*/  @!P0 NANOSLEEP.SYNCS 0x989680 ;  /* 0x009896800000895d */ /* 0x002fea0003900000 */
[----:B------:R-:W1:Y:S01]  /*5b10*/  @!P0 SYNCS.PHASECHK.TRANS64 P0, [R17+URZ+0x13200], R0 ;  /* 0x01320000110085a7 */ /* 0x000e62000800007f */
[----:B------:R-:W-:Y:S04]  /*5b20*/  BSSY B0, `(.L_x_1154) ;  /* 0x0000006000007945 */ /* 0x000fe80003800000 */
[----:B-1----:R-:W-:Y:S05]  /*5b30*/  @P0 BRA `(.L_x_1155) ;  /* 0x0000000000100947 */ /* 0x002fea0003800000 */
.L_x_1156:
[----:B-1----:R1:W2:Y:S02]  /*5b40*/  SYNCS.PHASECHK.TRANS64.TRYWAIT P0, [R17+URZ+0x13200], R0 ;  /* 0x01320000110075a7 */ /* 0x0022a4000800017f */
[----:B--2---:R-:W-:Y:S05]  /*5b50*/  @!P0 NANOSLEEP.SYNCS 0x989680 ;  /* 0x009896800000895d */ /* 0x004fea0003900000 */
[----:B------:R-:W2:Y:S02]  /*5b60*/  @!P0 SYNCS.PHASECHK.TRANS64 P0, [R17+URZ+0x13200], R0 ;  /* 0x01320000110085a7 */ /* 0x000ea4000800007f */
[----:B--2---:R-:W-:Y:S05]  /*5b70*/  @!P0 BRA `(.L_x_1156) ;  /* 0xfffffffc00f08947 */ /* 0x004fea000383ffff */
.L_x_1155:
[----:B------:R-:W-:Y:S05]  /*5b80*/  BSYNC B0 ;  /* 0x0000000000007941 */ /* 0x000fea0003800000 */
.L_x_1154:
[----:B------:R-:W-:Y:S05]  /*5b90*/  BRA `(.L_x_1157) ;  /* 0x0000002c00347947 */ /* 0x000fea0003800000 */
.L_x_1153:
[----:B------:R-:W-:Y:S01]  /*5ba0*/  LOP3.LUT P0, RZ, R26, 0x1bf, RZ, 0xc0, !PT ;  /* 0x000001bf1aff7812 */ /* 0x000fe2000780c0ff */
[----:B------:R-:W-:Y:S01]  /*5bb0*/  ULDC.64 UR4, c[0x0][0x3f8] ;  /* 0x0000fe0000047ab9 */ /* 0x000fe20000000a00 */
[----:B-----5:R-:W-:Y:S01]  /*5bc0*/  SHF.R.S32.HI R0, RZ, 0x1f, R45 ;  /* 0x0000001fff007819 */ /* 0x020fe2000001142d */
[----:B------:R-:W-:Y:S01]  /*5bd0*/  ULDC.64 UR6, c[0x0][0x408] ;  /* 0x0001020000067ab9 */ /* 0x000fe20000000a00 */
[----:B------:R-:W-:Y:S01]  /*5be0*/  IMAD.WIDE.U32 R26, R45, UR4, RZ ;  /* 0x000000042d1a7c25 */ /* 0x000fe2000f8e00ff */
[----:B------:R-:W-:Y:S03]  /*5bf0*/  BSSY B6, `(.L_x_1158) ;  /* 0x0000019000067945 */ /* 0x000fe60003800000 */
[C---:B------:R-:W-:Y:S02]  /*5c00*/  IMAD R4, R0.reuse, UR4, RZ ;  /* 0x0000000400047c24 */ /* 0x040fe4000f8e02ff */
[----:B------:R-:W-:-:S02]  /*5c10*/  IMAD R0, R0, UR6, RZ ;  /* 0x0000000600007c24 */ /* 0x000fc4000f8e02ff */
[C---:B------:R-:W-:Y:S02]  /*5c20*/  IMAD R29, R45.reuse, UR5, R4 ;  /* 0x000000052d1d7c24 */ /* 0x040fe4000f8e0204 */
[C---:B------:R-:W-:Y:S02]  /*5c30*/  IMAD R33, R45.reuse, UR7, R0 ;  /* 0x000000072d217c24 */ /* 0x040fe4000f8e0200 */
[----:B------:R-:W-:-:S04]  /*5c40*/  IMAD.WIDE.U32 R30, R45, UR6, RZ ;  /* 0x000000062d1e7c25 */ /* 0x000fc8000f8e00ff */
        /* <DEDUP_REMOVED lines=19> */
.L_x_1159:
[----:B------:R-:W-:Y:S05]  /*5d80*/  BSYNC B6 ;  /* 0x0000000000067941 */ /* 0x000fea0003800000 */
.L_x_1158:
[----:B------:R-:W2:Y:S01]  /*5d90*/  LDL R20, [R1+0x1c] ;  /* 0x00001c0001147983 */ /* 0x000ea20000100800 */
[----:B------:R-:W-:Y:S01]  /*5da0*/  ULDC.U8 UR4, c[0x0][0x410] ;  /* 0x0001040000047ab9 */ /* 0x000fe20000000000 */
[----:B------:R-:W0:Y:S01]  /*5db0*/  S2R R21, SR_TID.X ;  /* 0x0000000000157919 */ /* 0x000e220000002100 */
[----:B------:R-:W-:Y:S01]  /*5dc0*/  ISETP.NE.AND P0, PT, RZ, UR4, PT ;  /* 0x00000004ff007c0c */ /* 0x000fe2000bf05270 */
[----:B------:R-:W-:Y:S01]  /*5dd0*/  BSSY B0, `(.L_x_1160) ;  /* 0x00002a1000007945 */ /* 0x000fe20003800000 */
[C---:B0-----:R-:W-:Y:S02]  /*5de0*/  VIADD R35, R21.reuse, 0xffffff80 ;  /* 0xffffff8015237836 */ /* 0x041fe40000000000 */
[----:B------:R-:W-:-:S05]  /*5df0*/  VIADD R34, R21, 0xffffff80 ;  /* 0xffffff8015227836 */ /* 0x000fca0000000000 */
[----:B------:R-:W-:-:S04]  /*5e00*/  LEA.HI R34, R34, R35, RZ, 0x1 ;  /* 0x0000002322227211 */ /* 0x000fc800078f08ff */
[----:B------:R-:W-:-:S05]  /*5e10*/  SHF.R.S32.HI R34, RZ, 0x1, R34 ;  /* 0x00000001ff227819 */ /* 0x000fca0000011422 */
[----:B--2---:R-:W-:Y:S01]  /*5e20*/  IMAD.IADD R10, R34, 0x1, R20 ;  /* 0x00000001220a7824 */ /* 0x004fe200078e0214 */
[----:B------:R-:W-:Y:S06]  /*5e30*/  @!P0 BRA `(.L_x_1161) ;  /* 0x0000001400508947 */ /* 0x000fec0003800000 */
[----:B------:R-:W2:Y:S01]  /*5e40*/  LDL.64 R36, [R1] ;  /* 0x0000000001247983 */ /* 0x000ea20000100a00 */
[----:B------:R-:W0:Y:S01]  /*5e50*/  LDC R20, c[0x0][0x448] ;  /* 0x00011200ff147b82 */ /* 0x000e220000000800 */
[----:B------:R-:W-:Y:S01]  /*5e60*/  IMAD.MOV.U32 R5, RZ, RZ, R10 ;  /* 0x000000ffff057224 */ /* 0x000fe200078e000a */
[----:B------:R-:W-:Y:S01]  /*5e70*/  ULDC.64 UR4, c[0x0][0x3f8] ;  /* 0x0000fe0000047ab9 */ /* 0x000fe20000000a00 */
[----:B------:R-:W-:Y:S01]  /*5e80*/  IMAD.MOV.U32 R6, RZ, RZ, R26 ;  /* 0x000000ffff067224 */ /* 0x000fe200078e001a */
[----:B------:R-:W-:Y:S01]  /*5e90*/  ULDC.64 UR6, c[0x0][0x408] ;  /* 0x0001020000067ab9 */ /* 0x000fe20000000a00 */
[----:B------:R-:W-:Y:S01]  /*5ea0*/  IMAD.MOV.U32 R8, RZ, RZ, R30 ;  /* 0x000000ffff087224 */ /* 0x000fe200078e001e */
[----:B------:R-:W-:Y:S01]  /*5eb0*/  ULDC.64 UR8, c[0x0][0x400] ;  /* 0x0001000000087ab9 */ /* 0x000fe20000000a00 */
[----:B------:R-:W-:Y:S01]  /*5ec0*/  IMAD.MOV.U32 R9, RZ, RZ, R33 ;  /* 0x000000ffff097224 */ /* 0x000fe200078e0021 */
[----:B0-----:R-:W-:-:S13]  /*5ed0*/  ISETP.NE.AND P0, PT, R20, 0x1, PT ;  /* 0x000000011400780c */ /* 0x001fda0003f05270 */
[----:B------:R-:W0:Y:S08]  /*5ee0*/  @P0 LDC R3, c[0x0][0x44c] ;  /* 0x00011300ff030b82 */ /* 0x000e300000000800 */
[----:B------:R-:W1:Y:S01]  /*5ef0*/  @P0 LDC R7, c[0x0][0x450] ;  /* 0x00011400ff070b82 */ /* 0x000e620000000800 */
[----:B0-----:R-:W-:-:S05]  /*5f00*/  @P0 IMAD.HI.U32 R0, R10, R3, RZ ;  /* 0x000000030a000227 */ /* 0x001fca00078e00ff */
[----:B-1----:R-:W-:Y:S01]  /*5f10*/  @P0 SHF.R.U32.HI R5, RZ, R7, R0 ;  /* 0x00000007ff050219 */ /* 0x002fe20000011600 */
[----:B------:R-:W-:-:S03]  /*5f20*/  IMAD.MOV.U32 R7, RZ, RZ, R29 ;  /* 0x000000ffff077224 */ /* 0x000fc600078e001d */
[----:B------:R-:W-:Y:S01]  /*5f30*/  SHF.R.S32.HI R0, RZ, 0x1f, R5 ;  /* 0x0000001fff007819 */ /* 0x000fe20000011405 */
[----:B------:R-:W-:-:S04]  /*5f40*/  IMAD.WIDE.U32 R6, R5, UR4, R6 ;  /* 0x0000000405067c25 */ /* 0x000fc8000f8e0006 */
[----:B------:R-:W-:Y:S02]  /*5f50*/  IMAD R4, R0, UR4, RZ ;  /* 0x0000000400047c24 */ /* 0x000fe4000f8e02ff */
[----:B------:R-:W-:-:S04]  /*5f60*/  IMAD.WIDE.U32 R8, R5, UR6, R8 ;  /* 0x0000000605087c25 */ /* 0x000fc8000f8e0008 */
[----:B------:R-:W-:Y:S02]  /*5f70*/  IMAD R0, R0, UR6, RZ ;  /* 0x0000000600007c24 */ /* 0x000fe4000f8e02ff */
[C---:B------:R-:W-:Y:S01]  /*5f80*/  IMAD R13, R5.reuse, UR5, R4 ;  /* 0x00000005050d7c24 */ /* 0x040fe2000f8e0204 */
[----:B------:R-:W-:Y:S01]  /*5f90*/  ULDC.64 UR4, c[0x0][0x3e8] ;  /* 0x0000fa0000047ab9 */ /* 0x000fe20000000a00 */
[----:B------:R-:W-:Y:S01]  /*5fa0*/  IMAD R11, R5, UR7, R0 ;  /* 0x00000007050b7c24 */ /* 0x000fe2000f8e0200 */
[----:B------:R-:W-:Y:S01]  /*5fb0*/  IADD3 R3, P0, R6, UR4, RZ ;  /* 0x0000000406037c10 */ /* 0x000fe2000ff1e0ff */
[----:B------:R-:W-:Y:S01]  /*5fc0*/  UMOV UR4, 0xffffffff ;  /* 0xffffffff00047882 */ /* 0x000fe20000000000 */
[----:B------:R-:W-:Y:S02]  /*5fd0*/  IADD3 R5, P1, R8, UR8, RZ ;  /* 0x0000000808057c10 */ /* 0x000fe4000ff3e0ff */
[----:B------:R-:W-:Y:S02]  /*5fe0*/  IADD3.X R13, R7, UR5, R13, P0, !PT ;  /* 0x00000005070d7c10 */ /* 0x000fe400087fe40d */
[----:B------:R-:W-:Y:S01]  /*5ff0*/  IADD3.X R4, R9, UR9, R11, P1, !PT ;  /* 0x0000000909047c10 */ /* 0x000fe20008ffe40b */
[----:B--2---:R-:W-:Y:S01]  /*6000*/  VIADD R29, R36, 0x10 ;  /* 0x00000010241d7836 */ /* 0x004fe20000000000 */
[----:B------:R-:W-:Y:S07]  /*6010*/  BRA.DIV UR4, `(.L_x_1162) ;  /* 0x000001ca04c07947 */ /* 0x000fee000b800000 */
[----:B------:R0:W1:Y:S04]  /*6020*/  SHFL.IDX PT, R0, R13, RZ, 0x1e1f ;  /* 0x001e1fff0d007589 */ /* 0x00006800000e0000 */
[----:B------:R-:W2:Y:S04]  /*6030*/  SHFL.IDX PT, R3, R3, RZ, 0x1e1f ;  /* 0x001e1fff03037589 */ /* 0x000ea800000e0000 */
[----:B------:R-:W3:Y:S04]  /*6040*/  SHFL.IDX PT, R4, R4, RZ, 0x1e1f ;  /* 0x001e1fff04047589 */ /* 0x000ee800000e0000 */
[----:B------:R0:W4:Y:S02]  /*6050*/  SHFL.IDX PT, R14, R5, RZ, 0x1e1f ;  /* 0x001e1fff050e7589 */ /* 0x00012400000e0000 */
.L_x_1419:
[----:B0-----:R-:W5:Y:S04]  /*6060*/  LDL R5, [R1+0x8] ;  /* 0x0000080001057983 */ /* 0x001f680000100800 */
[----:B------:R-:W2:Y:S01]  /*6070*/  LDL R7, [R1+0x5c] ;  /* 0x00005c0001077983 */ /* 0x000ea20000100800 */
[----:B------:R-:W-:Y:S01]  /*6080*/  BSSY B1, `(.L_x_1163) ;  /* 0x0000021000017945 */ /* 0x000fe20003800000 */
[----:B------:R-:W-:Y:S02]  /*6090*/  CS2R R12, SRZ ;  /* 0x00000000000c7805 */ /* 0x000fe4000001ff00 */
[----:B------:R-:W-:Y:S01]  /*60a0*/  CS2R R8, SRZ ;  /* 0x0000000000087805 */ /* 0x000fe2000001ff00 */
[----:B-----5:R-:W-:Y:S01]  /*60b0*/  IMAD R5, R5, R20, RZ ;  /* 0x0000001405057224 */ /* 0x020fe200078e02ff */
[----:B------:R-:W-:-:S02]  /*60c0*/  CS2R R20, SRZ ;  /* 0x0000000000147805 */ /* 0x000fc4000001ff00 */
[----:B--2---:R-:W-:Y:S02]  /*60d0*/  LEA.HI R6, R7, R7, RZ, 0x1 ;  /* 0x0000000707067211 */ /* 0x004fe400078f08ff */
[----:B------:R-:W-:Y:S02]  /*60e0*/  ISETP.GE.AND P0, PT, R10, R5, PT ;  /* 0x000000050a00720c */ /* 0x000fe40003f06270 */
[----:B------:R-:W-:Y:S02]  /*60f0*/  CS2R R10, SRZ ;  /* 0x00000000000a7805 */ /* 0x000fe4000001ff00 */
[----:B------:R-:W-:-:S05]  /*6100*/  LOP3.LUT R6, R6, 0xfffffffe, RZ, 0xc0, !PT ;  /* 0xfffffffe06067812 */ /* 0x000fca00078ec0ff */
[----:B------:R-:W-:-:S05]  /*6110*/  IMAD.IADD R6, R7, 0x1, -R6 ;  /* 0x0000000107067824 */ /* 0x000fca00078e0a06 */
[----:B------:R-:W-:Y:S01]  /*6120*/  SHF.L.U32 R30, R6, 0x1f, RZ ;  /* 0x0000001f061e7819 */ /* 0x000fe200000006ff */
[----:B------:R-:W-:Y:S06]  /*6130*/  @P0 BRA `(.L_x_1164) ;  /* 0x0000000000540947 */ /* 0x000fec0003800000 */
[----:B------:R-:W-:Y:S01]  /*6140*/  ULDC UR4, c[0x0][0x3f4] ;  /* 0x0000fd0000047ab9 */ /* 0x000fe20000000800 */
[----:B------:R-:W-:Y:S02]  /*6150*/  SHF.R.S32.HI R9, RZ, 0x1f, R29 ;  /* 0x0000001fff097819 */ /* 0x000fe4000001141d */
[----:B------:R-:W-:Y:S02]  /*6160*/  CS2R R10, SRZ ;  /* 0x00000000000a7805 */ /* 0x000fe4000001ff00 */
[----:B------:R-:W-:Y:S02]  /*6170*/  ISETP.GE.AND P4, PT, R36, UR4, PT ;  /* 0x0000000424007c0c */ /* 0x000fe4000bf86270 */
[----:B------:R-:W-:Y:S02]  /*6180*/  ISETP.GE.AND P5, PT, R29, UR4, PT ;  /* 0x000000041d007c0c */ /* 0x000fe4000bfa6270 */
[----:B------:R-:W-:Y:S02]  /*6190*/  CS2R R20, SRZ ;  /* 0x0000000000147805 */ /* 0x000fe4000001ff00 */
[----:B------:R-:W-:-:S07]  /*61a0*/  CS2R R12, SRZ ;  /* 0x00000000000c7805 */ /* 0x000fce000001ff00 */
[CC--:B----4-:R-:W-:Y:S02]  /*61b0*/  @!P4 IADD3 R32, P1, R36.reuse, R14.reuse, RZ ;  /* 0x0000000e2420c210 */ /* 0x0d0fe40007f3e0ff */
[CC--:B------:R-:W-:Y:S02]  /*61c0*/  @!P5 IADD3 R26, P2, R29.reuse, R3.reuse, RZ ;  /* 0x000000031d1ad210 */ /* 0x0c0fe40007f5e0ff */
[----:B------:R-:W-:Y:S02]  /*61d0*/  @!P5 IADD3 R14, P3, R29, R14, RZ ;  /* 0x0000000e1d0ed210 */ /* 0x000fe40007f7e0ff */
[----:B------:R-:W-:Y:S01]  /*61e0*/  @!P4 IADD3 R6, P0, R36, R3, RZ ;  /* 0x000000032406c210 */ /* 0x000fe20007f1e0ff */
[--C-:B-1----:R-:W-:Y:S01]  /*61f0*/  @!P5 IMAD.X R27, R0, 0x1, R9.reuse, P2 ;  /* 0x00000001001bd824 */ /* 0x102fe200010e0609 */
[----:B------:R-:W-:Y:S01]  /*6200*/  @!P4 SHF.R.S32.HI R3, RZ, 0x1f, R36 ;  /* 0x0000001fff03c819 */ /* 0x000fe20000011424 */
[----:B---3--:R-:W-:Y:S01]  /*6210*/  @!P5 IMAD.X R15, R4, 0x1, R9, P3 ;  /* 0x00000001040fd824 */ /* 0x008fe200018e0609 */
[----:B------:R-:W-:-:S02]  /*6220*/  CS2R R8, SRZ ;  /* 0x0000000000087805 */ /* 0x000fc4000001ff00 */
[----:B------:R0:W5:Y:S01]  /*6230*/  @!P5 LD.E.64 R10, desc[UR44][R26.64] ;  /* 0x0000002c1a0ad980 */ /* 0x000162000c101b00 */
[--C-:B------:R-:W-:Y:S02]  /*6240*/  @!P4 IMAD.X R7, R0, 0x1, R3.reuse, P0 ;  /* 0x000000010007c824 */ /* 0x100fe400000e0603 */
[----:B------:R-:W-:Y:S01]  /*6250*/  @!P4 IMAD.X R33, R4, 0x1, R3, P1 ;  /* 0x000000010421c824 */ /* 0x000fe200008e0603 */
[----:B------:R0:W5:Y:S04]  /*6260*/  @!P5 LD.E.64 R8, desc[UR44][R14.64] ;  /* 0x0000002c0e08d980 */ /* 0x000168000c101b00 */
[----:B------:R0:W5:Y:S04]  /*6270*/  @!P4 LD.E.64 R20, desc[UR44][R6.64] ;  /* 0x0000002c0614c980 */ /* 0x000168000c101b00 */
[----:B------:R0:W5:Y:S02]  /*6280*/  @!P4 LD.E.64 R12, desc[UR44][R32.64] ;  /* 0x0000002c200cc980 */ /* 0x000164000c101b00 */
.L_x_1164:
[----:B------:R-:W-:Y:S05]  /*6290*/  BSYNC B1 ;  /* 0x0000000000017941 */ /* 0x000fea0003800000 */
.L_x_1163:
[----:B-1----:R-:W2:Y:S01]  /*62a0*/  LDL.LU R0, [R1+0x44] ;  /* 0x0000440001007983 */ /* 0x002ea20000300800 */
[----:B------:R-:W1:Y:S01]  /*62b0*/  SYNCS.PHASECHK.TRANS64.TRYWAIT P0, [R17+URZ+0x13200], R30 ;  /* 0x0132001e110075a7 */ /* 0x000e62000800017f */
[----:B------:R-:W-:Y:S01]  /*62c0*/  BSSY B1, `(.L_x_1165) ;  /* 0x0000005000017945 */ /* 0x000fe20003800000 */
[----:B--2---:R-:W-:-:S05]  /*62d0*/  IMAD R0, R0, -0xc0, R5 ;  /* 0xffffff4000007824 */ /* 0x004fca00078e0205 */
[----:B------:R-:W-:-:S04]  /*62e0*/  VIMNMX R0, R0, 0xc0, PT ;  /* 0x000000c000007848 */ /* 0x000fc80003fe0100 */
[----:B------:R-:W-:Y:S01]  /*62f0*/  ISETP.GE.AND P1, PT, R34, R0, PT ;  /* 0x000000002200720c */ /* 0x000fe20003f26270 */
[----:B-1----:R-:W-:-:S12]  /*6300*/  @!P0 BRA `(.L_x_1166) ;  /* 0x000001c800708947 */ /* 0x002fd80003800000 */
.L_x_1420:
[----:B------:R-:W-:Y:S05]  /*6310*/  BSYNC B1 ;  /* 0x0000000000017941 */ /* 0x000fea0003800000 */
.L_x_1165:
[----:B------:R-:W-:Y:S05]  /*6320*/  @P1 BRA `(.L_x_1167) ;  /* 0x00000024002c1947 */ /* 0x000fea0003800000 */
[----:B---3--:R-:W2:Y:S01]  /*6330*/  LDL.64 R4, [R1] ;  /* 0x0000000001047983 */ /* 0x008ea20000100a00 */
[----:B------:R-:W3:Y:S03]  /*6340*/  LDC R0, c[0x0][0x3f4] ;  /* 0x0000fd00ff007b82 */ /* 0x000ee60000000800 */
[----:B------:R0:W5:Y:S01]  /*6350*/  LDL R39, [R1+0x2c] ;  /* 0x00002c0001277983 */ /* 0x0001620000100800 */
[----:B------:R-:W-:Y:S01]  /*6360*/  BSSY B1, `(.L_x_1168) ;  /* 0x000007b000017945 */ /* 0x000fe20003800000 */
[-C--:B---3--:R-:W-:Y:S02]  /*6370*/  ISETP.GE.AND P1, PT, R29, R0.reuse, PT ;  /* 0x000000001d00720c */ /* 0x088fe40003f26270 */
[----:B--2---:R-:W-:-:S13]  /*6380*/  ISETP.GE.AND P0, PT, R4, R0, PT ;  /* 0x000000000400720c */ /* 0x004fda0003f06270 */
[----:B0-----:R-:W-:Y:S05]  /*6390*/  @P0 BRA `(.L_x_1169) ;  /* 0x0000000400dc0947 */ /* 0x001fea0003800000 */
[----:B-----5:R-:W-:Y:S01]  /*63a0*/  IMAD.IADD R0, R17, 0x1, R39 ;  /* 0x0000000111007824 */ /* 0x020fe200078e0227 */
[----:B----4-:R-:W-:Y:S02]  /*63b0*/  SHF.R.U32.HI R14, RZ, 0x8, R20 ;  /* 0x00000008ff0e7819 */ /* 0x010fe40000011614 */
[----:B------:R-:W-:Y:S02]  /*63c0*/  LOP3.LUT R3, R20, 0xff, RZ, 0xc0, !PT ;  /* 0x000000ff14037812 */ /* 0x000fe400078ec0ff */
[----:B------:R-:W0:Y:S01]  /*63d0*/  LDS.128 R4, [R0+0xb000] ;  /* 0x00b0000000047984 */ /* 0x000e220000000c00 */
[----:B------:R-:W-:Y:S02]  /*63e0*/  LOP3.LUT R14, R14, 0xff, RZ, 0xc0, !PT ;  /* 0x000000ff0e0e7812 */ /* 0x000fe400078ec0ff */
[----:B------:R-:W-:Y:S02]  /*63f0*/  SHF.R.U32.HI R26, RZ, 0x8, R21 ;  /* 0x00000008ff1a7819 */ /* 0x000fe40000011615 */
[----:B-1----:R-:W-:-:S02]  /*6400*/  SHF.R.U32.HI R30, RZ, 0x8, R13 ;  /* 0x00000008ff1e7819 */ /* 0x002fc4000001160d */
        /* <DEDUP_REMOVED lines=10> */
[----:B------:R-:W-:Y:S01]  /*64b0*/  LOP3.LUT R27, R14, 0xff, RZ, 0xc0, !PT ;  /* 0x000000ff0e1b7812 */ /* 0x000fe200078ec0ff */
        /* <DEDUP_REMOVED lines=101> */
.L_x_1169:
[----:B------:R-:W-:Y:S05]  /*6b10*/  BSYNC B1 ;  /* 0x0000000000017941 */ /* 0x000fea0003800000 */
.L_x_1168:
[----:B------:R-:W-:Y:S05]  /*6b20*/  @P1 BRA `(.L_x_1167) ;  /* 0x0000001c002c1947 */ /* 0x000fea0003800000 */
[----:B------:R-:W-:Y:S02]  /*6b30*/  LEA.HI R24, R25, R24, RZ, 0x2 ;  /* 0x0000001819187211 */ /* 0x000fe400078f10ff */
[----:B-----5:R-:W-:Y:S02]  /*6b40*/  SHF.R.U32.HI R13, RZ, 0x8, R11 ;  /* 0x00000008ff0d7819 */ /* 0x020fe4000001160b */
[--C-:B0-----:R-:W-:Y:S02]  /*6b50*/  SHF.R.S32.HI R0, RZ, 0x2, R24.reuse ;  /* 0x00000002ff007819 */ /* 0x101fe40000011418 */
[----:B------:R-:W-:Y:S02]  /*6b60*/  SHF.R.S32.HI R3, RZ, 0x1f, R24 ;  /* 0x0000001fff037819 */ /* 0x000fe40000011418 */
[----:B------:R-:W-:Y:S02]  /*6b70*/  SHF.R.U32.HI R24, RZ, 0x8, R9 ;  /* 0x00000008ff187819 */ /* 0x000fe40000011609 */
[----:B------:R-:W-:-:S02]  /*6b80*/  LEA.HI R3, R3, R0, RZ, 0x2 ;  /* 0x0000000003037211 */ /* 0x000fc400078f10ff */
[----:B------:R-:W-:Y:S02]  /*6b90*/  SHF.R.U32.HI R15, RZ, 0x8, R8 ;  /* 0x00000008ff0f7819 */ /* 0x000fe40000011608 */
[----:B------:R-:W-:Y:S02]  /*6ba0*/  LOP3.LUT R3, R3, 0xfffffffc, RZ, 0xc0, !PT ;  /* 0xfffffffc03037812 */ /* 0x000fe400078ec0ff */
[----:B----4-:R-:W-:Y:S02]  /*6bb0*/  LOP3.LUT R14, R11, 0xff, RZ, 0xc0, !PT ;  /* 0x000000ff0b0e7812 */ /* 0x010fe400078ec0ff */
[----:B------:R-:W-:Y:S01]  /*6bc0*/  LOP3.LUT R25, R9, 0xff, RZ, 0xc0, !PT ;  /* 0x000000ff09197812 */ /* 0x000fe200078ec0ff */
[----:B------:R-:W-:Y:S01]  /*6bd0*/  IMAD.IADD R3, R0, 0x1, -R3 ;  /* 0x0000000100037824 */ /* 0x000fe200078e0a03 */
[----:B------:R-:W-:Y:S02]  /*6be0*/  LOP3.LUT R13, R13, 0xff, RZ, 0xc0, !PT ;  /* 0x000000ff0d0d7812 */ /* 0x000fe400078ec0ff */
[----:B------:R-:W-:-:S02]  /*6bf0*/  LOP3.LUT R24, R24, 0xff, RZ, 0xc0, !PT ;  /* 0x000000ff18187812 */ /* 0x000fc400078ec0ff */
[----:B------:R-:W-:Y:S01]  /*6c00*/  LOP3.LUT P0, RZ, R3, 0x2, RZ, 0xc0, !PT ;  /* 0x0000000203ff7812 */ /* 0x000fe2000780c0ff */
[----:B------:R-:W-:Y:S01]  /*6c10*/  IMAD.IADD R3, R17, 0x1, R39 ;  /* 0x0000000111037824 */ /* 0x000fe200078e0227 */
[----:B------:R-:W-:Y:S02]  /*6c20*/  LOP3.LUT R20, R8, 0xff, RZ, 0xc0, !PT ;  /* 0x000000ff08147812 */ /* 0x000fe400078ec0ff */
[----:B------:R-:W-:Y:S01]  /*6c30*/  LOP3.LUT R15, R15, 0xff, RZ, 0xc0, !PT ;  /* 0x000000ff0f0f7812 */ /* 0x000fe200078ec0ff */
[----:B------:R-:W-:Y:S01]  /*6c40*/  VIADD R0, R3, 0x20 ;  /* 0x0000002003007836 */ /* 0x000fe20000000000 */
[----:B------:R-:W-:Y:S02]  /*6c50*/  PRMT R14, R13, 0x7604, R14 ;  /* 0x000076040d0e7816 */ /* 0x000fe4000000000e */
[----:B------:R-:W-:Y:S02]  /*6c60*/  PRMT R25, R24, 0x7604, R25 ;  /* 0x0000760418197816 */ /* 0x000fe40000000019 */
[----:B------:R-:W-:-:S02]  /*6c70*/  SHF.R.U32.HI R13, RZ, 0x10, R11 ;  /* 0x00000010ff0d7819 */ /* 0x000fc4000001160b */
[----:B------:R-:W-:Y:S01]  /*6c80*/  SHF.R.U32.HI R24, RZ, 0x10, R9 ;  /* 0x00000010ff187819 */ /* 0x000fe20000011609 */
[----:B------:R-:W-:Y:S01]  /*6c90*/  @P0 VIADD R0, R3, 0xffffffe0 ;  /* 0xffffffe003000836 */ /* 0x000fe20000000000 */
[----:B------:R-:W-:Y:S02]  /*6ca0*/  SHF.R.U32.HI R3, RZ, 0x8, R10 ;  /* 0x00000008ff037819 */ /* 0x000fe4000001160a */
[----:B------:R-:W-:Y:S02]  /*6cb0*/  LOP3.LUT R12, R10, 0xff, RZ, 0xc0, !PT ;  /* 0x000000ff0a0c7812 */ /* 0x000fe400078ec0ff */
[----:B------:R-:W0:Y:S01]  /*6cc0*/  LDS.128 R4, [R0+0xb000] ;  /* 0x00b0000000047984 */ /* 0x000e220000000c00 */
[----:B------:R-:W-:Y:S02]  /*6cd0*/  LOP3.LUT R3, R3, 0xff, RZ, 0xc0, !PT ;  /* 0x000000ff03037812 */ /* 0x000fe400078ec0ff */
[----:B------:R-:W-:Y:S02]  /*6ce0*/  PRMT R21, R15, 0x7604, R20 ;  /* 0x000076040f157816 */ /* 0x000fe40000000014 */
[----:B------:R-:W-:-:S02]  /*6cf0*/  SHF.R.U32.HI R15, RZ, 0x10, R8 ;  /* 0x00000010ff0f7819 */ /* 0x000fc40000011608 */
[----:B------:R-:W-:Y:S02]  /*6d00*/  LOP3.LUT R13, R13, 0xff, RZ, 0xc0, !PT ;  /* 0x000000ff0d0d7812 */ /* 0x000fe400078ec0ff */
[----:B------:R-:W-:Y:S02]  /*6d10*/  LOP3.LUT R24, R24, 0xff, RZ, 0xc0, !PT ;  /* 0x000000ff18187812 */ /* 0x000fe400078ec0ff */
[----:B------:R-:W-:Y:S02]  /*6d20*/  PRMT R12, R3, 0x7604, R12 ;  /* 0x00007604030c7816 */ /* 0x000fe4000000000c */
[----:B------:R-:W-:Y:S02]  /*6d30*/  SHF.R.U32.HI R3, RZ, 0x10, R10 ;  /* 0x00000010ff037819 */ /* 0x000fe4000001160a */
[----:B------:R-:W-:Y:S02]  /*6d40*/  LOP3.LUT R20, R15, 0xff, RZ, 0xc0, !PT ;  /* 0x000000ff0f147812 */ /* 0x000fe400078ec0ff */
[----:B------:R-:W-:-:S02]  /*6d50*/  PRMT R15, R13, 0x7054, R14 ;  /* 0x000070540d0f7816 */ /* 0x000fc4000000000e */
[----:B------:R-:W-:Y:S02]  /*6d60*/  PRMT R25, R24, 0x7054, R25 ;  /* 0x0000705418197816 */ /* 0x000fe40000000019 */
[----:B------:R-:W-:Y:S02]  /*6d70*/  LOP3.LUT R3, R3, 0xff, RZ, 0xc0, !PT ;  /* 0x000000ff03037812 */ /* 0x000fe400078ec0ff */
[----:B------:R-:W-:Y:S02]  /*6d80*/  LOP3.LUT R15, R15, 0xff000000, R11, 0xf8, !PT ;  /* 0xff0000000f0f7812 */ /* 0x000fe400078ef80b */
[----:B------:R-:W-:Y:S02]  /*6d90*/  LOP3.LUT R25, R25, 0xff000000, R9, 0xf8, !PT ;  /* 0xff00000019197812 */ /* 0x000fe400078ef809 */
[----:B------:R-:W-:Y:S02]  /*6da0*/  PRMT R13, R3, 0x7054, R12 ;  /* 0x00007054030d7816 */ /* 0x000fe4000000000c */
[----:B------:R-:W-:-:S02]  /*6db0*/  PRMT R21, R20, 0x7054, R21 ;  /* 0x0000705414157816 */ /* 0x000fc40000000015 */
[----:B------:R-:W-:Y:S02]  /*6dc0*/  F2FP.F16.E4M3.UNPACK_B R12, R15 ;  /* 0x0000000fff0c723e */ /* 0x000fe400020006ff */
[-C--:B------:R-:W-:Y:S02]  /*6dd0*/  F2FP.F16.E4M3.UNPACK_B R20, R25.reuse ;  /* 0x00000019ff14723e */ /* 0x080fe400020006ff */
[----:B------:R-:W-:Y:S01]  /*6de0*/  LOP3.LUT R21, R21, 0xff000000, R8, 0xf8, !PT ;  /* 0xff00000015157812 */ /* 0x000fe200078ef808 */
[----:B------:R-:W-:Y:S01]  /*6df0*/  HADD2.F32 R14, -RZ, R12.H1_H1 ;  /* 0x3000000cff0e7230 */ /* 0x000fe20000004100 */
[----:B------:R-:W-:Y:S01]  /*6e00*/  LOP3.LUT R13, R13, 0xff000000, R10, 0xf8, !PT ;  /* 0xff0000000d0d7812 */ /* 0x000fe200078ef80a */
[--C-:B------:R-:W-:Y:S01]  /*6e10*/  HADD2.F32 R24, -RZ, R20.reuse.H1_H1 ;  /* 0x30000014ff187230 */ /* 0x100fe20000004100 */
[----:B------:R-:W-:Y:S01]  /*6e20*/  F2FP.F16.E4M3.UNPACK_B R25, R25.H1 ;  /* 0x00000019ff19723e */ /* 0x000fe200030006ff */
[----:B------:R-:W-:Y:S01]  /*6e30*/  HADD2.F32 R20, -RZ, R20.H0_H0 ;  /* 0x20000014ff147230 */ /* 0x000fe20000004100 */
[-C--:B0-----:R-:W-:Y:S01]  /*6e40*/  F2FP.F16.E4M3.UNPACK_B R3, R6.reuse.H1 ;  /* 0x00000006ff03723e */ /* 0x081fe200030006ff */
[----:B------:R-:W-:Y:S01]  /*6e50*/  HADD2.F32 R12, -RZ, R12.H0_H0 ;  /* 0x2000000cff0c7230 */ /* 0x000fe20000004100 */
[----:B------:R-:W-:-:S02]  /*6e60*/  F2FP.F16.E4M3.UNPACK_B R6, R6 ;  /* 0x00000006ff06723e */ /* 0x000fc400020006ff */
[-C--:B------:R-:W-:Y:S01]  /*6e70*/  F2FP.F16.E4M3.UNPACK_B R10, R7.reuse ;  /* 0x00000007ff0a723e */ /* 0x080fe200020006ff */
[--C-:B------:R-:W-:Y:S01]  /*6e80*/  HADD2.F32 R8, -RZ, R3.reuse.H1_H1 ;  /* 0x30000003ff087230 */ /* 0x100fe20000004100 */
[----:B------:R-:W-:Y:S01]  /*6e90*/  F2FP.F16.E4M3.UNPACK_B R11, R7.H1 ;  /* 0x00000007ff0b723e */ /* 0x000fe200030006ff */
[----:B------:R-:W-:Y:S01]  /*6ea0*/  HADD2.F32 R9, -RZ, R3.H0_H0 ;  /* 0x20000003ff097230 */ /* 0x000fe20000004100 */
[-C--:B------:R-:W-:Y:S02]  /*6eb0*/  F2FP.F16.E4M3.UNPACK_B R7, R5.reuse ;  /* 0x00000005ff07723e */ /* 0x080fe400020006ff */
[C---:B------:R-:W-:Y:S01]  /*6ec0*/  FMUL.FTZ R26, R8.reuse, R24 ;  /* 0x00000018081a7220 */ /* 0x040fe20000410000 */
[-C--:B------:R-:W-:Y:S01]  /*6ed0*/  FMUL.FTZ R27, R8, R14.reuse ;  /* 0x0000000e081b7220 */ /* 0x080fe20000410000 */
[----:B------:R-:W-:Y:S01]  /*6ee0*/  F2FP.F16.E4M3.UNPACK_B R8, R5.H1 ;  /* 0x00000005ff08723e */ /* 0x000fe200030006ff */
[--C-:B------:R-:W-:Y:S02]  /*6ef0*/  HADD2.F32 R5, -RZ, R6.reuse.H1_H1 ;  /* 0x30000006ff057230 */ /* 0x100fe40000004100 */
[C---:B------:R-:W-:Y:S01]  /*6f00*/  FFMA.FTZ R29, R9.reuse, R14, -R26 ;  /* 0x0000000e091d7223 */ /* 0x040fe2000001081a */
[----:B-1----:R-:W-:Y:S01]  /*6f10*/  FFMA.FTZ R30, R9, R24, R27 ;  /* 0x00000018091e7223 */ /* 0x002fe2000001001b */
[----:B------:R-:W-:Y:S01]  /*6f20*/  HADD2.F32 R6, -RZ, R6.H0_H0 ;  /* 0x20000006ff067230 */ /* 0x000fe20000004100 */
[----:B------:R-:W-:Y:S01]  /*6f30*/  F2FP.F16.E4M3.UNPACK_B R15, R15.H1 ;  /* 0x0000000fff0f723e */ /* 0x000fe200030006ff */
[C---:B------:R-:W-:Y:S01]  /*6f40*/  FMUL.FTZ R9, R5.reuse, R20 ;  /* 0x0000001405097220 */ /* 0x040fe20000410000 */
[----:B------:R-:W-:Y:S01]  /*6f50*/  FMUL.FTZ R27, R5, R12 ;  /* 0x0000000c051b7220 */ /* 0x000fe20000410000 */
[----:B------:R-:W-:Y:S01]  /*6f60*/  HADD2.F32 R14, -RZ, R25.H0_H0 ;  /* 0x20000019ff0e7230 */ /* 0x000fe20000004100 */
[----:B------:R-:W-:Y:S01]  /*6f70*/  F2FP.F16.E4M3.UNPACK_B R3, R4 ;  /* 0x00000004ff03723e */ /* 0x000fe200020006ff */
[----:B------:R-:W-:-:S02]  /*6f80*/  HADD2.F32 R5, -RZ, R10.H1_H1 ;  /* 0x3000000aff057230 */ /* 0x000fc40000004100 */
[C---:B------:R-:W-:Y:S01]  /*6f90*/  FFMA.FTZ R26, R6.reuse, R12, -R9 ;  /* 0x0000000c061a7223 */ /* 0x040fe20000010809 */
[----:B------:R-:W-:Y:S02]  /*6fa0*/  HADD2.F32 R9, -RZ, R15.H0_H0 ;  /* 0x2000000fff097230 */ /* 0x000fe40000004100 */
[----:B------:R-:W-:Y:S01]  /*6fb0*/  FFMA.FTZ R27, R6, R20, R27 ;  /* 0x00000014061b7223 */ /* 0x000fe2000001001b */
[----:B------:R-:W-:Y:S02]  /*6fc0*/  HADD2.F32 R10, -RZ, R10.H0_H0 ;  /* 0x2000000aff0a7230 */ /* 0x000fe40000004100 */
[C---:B------:R-:W-:Y:S01]  /*6fd0*/  FMUL.FTZ R31, R5.reuse, R14 ;  /* 0x0000000e051f7220 */ /* 0x040fe20000410000 */
[----:B------:R-:W-:Y:S02]  /*6fe0*/  HADD2.F32 R6, -RZ, R11.H1_H1 ;  /* 0x3000000bff067230 */ /* 0x000fe40000004100 */
[----:B------:R-:W-:Y:S01]  /*6ff0*/  FMUL.FTZ R5, R5, R9 ;  /* 0x0000000905057220 */ /* 0x000fe20000410000 */
[----:B------:R-:W-:-:S02]  /*7000*/  HADD2.F32 R15, -RZ, R15.H1_H1 ;  /* 0x3000000fff0f7230 */ /* 0x000fc40000004100 */
[C---:B------:R-:W-:Y:S01]  /*7010*/  FFMA.FTZ R31, R10.reuse, R9, -R31 ;  /* 0x000000090a1f7223 */ /* 0x040fe2000001081f */
[----:B------:R-:W-:Y:S02]  /*7020*/  HADD2.F32 R25, -RZ, R25.H1_H1 ;  /* 0x30000019ff197230 */ /* 0x000fe40000004100 */
[----:B------:R-:W-:Y:S01]  /*7030*/  FFMA.FTZ R32, R10, R14, R5 ;  /* 0x0000000e0a207223 */ /* 0x000fe20000010005 */
[----:B------:R-:W-:Y:S01]  /*7040*/  HADD2.F32 R11, -RZ, R11.H0_H0 ;  /* 0x2000000bff0b7230 */ /* 0x000fe20000004100 */
[----:B------:R-:W-:Y:S01]  /*7050*/  F2FP.F16.E4M3.UNPACK_B R5, R13 ;  /* 0x0000000dff05723e */ /* 0x000fe200020006ff */
[C---:B------:R-:W-:Y:S01]  /*7060*/  FMUL.FTZ R10, R6.reuse, R15 ;  /* 0x0000000f060a7220 */ /* 0x040fe20000410000 */
[----:B------:R-:W-:Y:S01]  /*7070*/  F2FP.F16.E4M3.UNPACK_B R4, R4.H1 ;  /* 0x00000004ff04723e */ /* 0x000fe200030006ff */
[----:B------:R-:W-:Y:S01]  /*7080*/  FMUL.FTZ R20, R6, R25 ;  /* 0x0000001906147220 */ /* 0x000fe20000410000 */
[----:B------:R-:W-:Y:S01]  /*7090*/  F2FP.F16.E4M3.UNPACK_B R12, R21 ;  /* 0x00000015ff0c723e */ /* 0x000fe200020006ff */
[----:B------:R-:W-:Y:S01]  /*70a0*/  FFMA.FTZ R34, R11, R25, R10 ;  /* 0x000000190b227223 */ /* 0x000fe2000001000a */
[----:B------:R-:W-:-:S02]  /*70b0*/  HADD2.F32 R10, -RZ, R5.H1_H1 ;  /* 0x30000005ff0a7230 */ /* 0x000fc40000004100 */
[----:B------:R-:W-:Y:S01]  /*70c0*/  FFMA.FTZ R33, R11, R15, -R20 ;  /* 0x0000000f0b217223 */ /* 0x000fe20000010814 */
[----:B------:R-:W-:Y:S01]  /*70d0*/  HADD2.F32 R9, -RZ, R5.H0_H0 ;  /* 0x20000005ff097230 */ /* 0x000fe20000004100 */
[----:B------:R-:W-:Y:S01]  /*70e0*/  F2FP.F16.E4M3.UNPACK_B R13, R13.H1 ;  /* 0x0000000dff0d723e */ /* 0x000fe200030006ff */
[----:B------:R-:W-:Y:S01]  /*70f0*/  HADD2.F32 R14, -RZ, R12.H1_H1 ;  /* 0x3000000cff0e7230 */ /* 0x000fe20000004100 */
[----:B------:R-:W-:Y:S01]  /*7100*/  F2FP.F16.E4M3.UNPACK_B R21, R21.H1 ;  /* 0x00000015ff15723e */ /* 0x000fe200030006ff */
[--C-:B------:R-:W-:Y:S02]  /*7110*/  HADD2.F32 R6, -RZ, R4.reuse.H1_H1 ;  /* 0x30000004ff067230 */ /* 0x100fe40000004100 */
[----:B------:R-:W-:Y:S02]  /*7120*/  HADD2.F32 R5, -RZ, R4.H0_H0 ;  /* 0x20000004ff057230 */ /* 0x000fe40000004100 */
[----:B------:R-:W-:Y:S02]  /*7130*/  HADD2.F32 R12, -RZ, R12.H0_H0 ;  /* 0x2000000cff0c7230 */ /* 0x000fe40000004100 */
[----:B------:R-:W-:Y:S01]  /*7140*/  FMUL.FTZ R20, R6, R14 ;  /* 0x0000000e06147220 */ /* 0x000fe20000410000 */
[----:B------:R-:W-:-:S02]  /*7150*/  HADD2.F32 R4, -RZ, R3.H1_H1 ;  /* 0x30000003ff047230 */ /* 0x000fc40000004100 */
[-C--:B------:R-:W-:Y:S01]  /*7160*/  FMUL.FTZ R24, R6, R10.reuse ;  /* 0x0000000a06187220 */ /* 0x080fe20000410000 */
[----:B------:R-:W-:Y:S02]  /*7170*/  HADD2.F32 R3, -RZ, R3.H0_H0 ;  /* 0x20000003ff037230 */ /* 0x000fe40000004100 */
[C---:B------:R-:W-:Y:S01]  /*7180*/  FFMA.FTZ R20, R5.reuse, R10, -R20 ;  /* 0x0000000a05147223 */ /* 0x040fe20000010814 */
[----:B------:R-:W-:Y:S02]  /*7190*/  HADD2.F32 R10, -RZ, R21.H0_H0 ;  /* 0x20000015ff0a7230 */ /* 0x000fe40000004100 */
[C---:B------:R-:W-:Y:S01]  /*71a0*/  FMUL.FTZ R6, R4.reuse, R12 ;  /* 0x0000000c04067220 */ /* 0x040fe20000410000 */
[-C--:B------:R-:W-:Y:S01]  /*71b0*/  FMUL.FTZ R15, R4, R9.reuse ;  /* 0x00000009040f7220 */ /* 0x080fe20000410000 */
[----:B------:R-:W-:Y:S01]  /*71c0*/  FFMA.FTZ R25, R5, R14, R24 ;  /* 0x0000000e05197223 */ /* 0x000fe20000010018 */
[----:B------:R-:W-:Y:S02]  /*71d0*/  HADD2.F32 R5, -RZ, R13.H1_H1 ;  /* 0x3000000dff057230 */ /* 0x000fe40000004100 */
[----:B------:R-:W-:Y:S01]  /*71e0*/  FFMA.FTZ R11, R3, R9, -R6 ;  /* 0x00000009030b7223 */ /* 0x000fe20000010806 */
[----:B------:R-:W-:-:S02]  /*71f0*/  HADD2.F32 R9, -RZ, R21.H1_H1 ;  /* 0x30000015ff097230 */ /* 0x000fc40000004100 */
[----:B------:R-:W-:Y:S01]  /*7200*/  FFMA.FTZ R12, R3, R12, R15 ;  /* 0x0000000c030c7223 */ /* 0x000fe2000001000f */
[--C-:B------:R-:W-:Y:S02]  /*7210*/  HADD2.F32 R4, -RZ, R8.reuse.H1_H1 ;  /* 0x30000008ff047230 */ /* 0x100fe40000004100 */
[----:B------:R-:W-:Y:S02]  /*7220*/  HADD2.F32 R3, -RZ, R7.H1_H1 ;  /* 0x30000007ff037230 */ /* 0x000fe40000004100 */
[----:B------:R-:W-:Y:S02]  /*7230*/  HADD2.F32 R6, -RZ, R13.H0_H0 ;  /* 0x2000000dff067230 */ /* 0x000fe40000004100 */
[C---:B------:R-:W-:Y:S01]  /*7240*/  FMUL.FTZ R13, R4.reuse, R9 ;  /* 0x00000009040d7220 */ /* 0x040fe20000410000 */
[----:B------:R-:W-:Y:S02]  /*7250*/  HADD2.F32 R8, -RZ, R8.H0_H0 ;  /* 0x20000008ff087230 */ /* 0x000fe40000004100 */
[----:B------:R-:W-:Y:S01]  /*7260*/  FMUL.FTZ R14, R4, R5 ;  /* 0x00000005040e7220 */ /* 0x000fe20000410000 */
[----:B------:R-:W-:-:S02]  /*7270*/  HADD2.F32 R7, -RZ, R7.H0_H0 ;  /* 0x20000007ff077230 */ /* 0x000fc40000004100 */
[C---:B------:R-:W-:Y:S01]  /*7280*/  FMUL.FTZ R4, R3.reuse, R10 ;  /* 0x0000000a03047220 */ /* 0x040fe20000410000 */
[-C--:B------:R-:W-:Y:S01]  /*7290*/  FMUL.FTZ R3, R3, R6.reuse ;  /* 0x0000000603037220 */ /* 0x080fe20000410000 */
[C---:B------:R-:W-:Y:S01]  /*72a0*/  FFMA.FTZ R13, R8.reuse, R5, -R13 ;  /* 0x00000005080d7223 */ /* 0x040fe2000001080d */
[----:B------:R-:W-:Y:S01]  /*72b0*/  FFMA.FTZ R14, R8, R9, R14 ;  /* 0x00000009080e7223 */ /* 0x000fe2000001000e */
[C---:B------:R-:W-:Y:S01]  /*72c0*/  FFMA.FTZ R5, R7.reuse, R6, -R4 ;  /* 0x0000000607057223 */ /* 0x040fe20000010804 */
[----:B------:R-:W-:Y:S01]  /*72d0*/  FFMA.FTZ R10, R7, R10, R3 ;  /* 0x0000000a070a7223 */ /* 0x000fe20000010003 */
[----:B------:R-:W-:Y:S02]  /*72e0*/  F2FP.SATFINITE.E4M3.F32.PACK_AB_MERGE_C R6, R30, R29, RZ ;  /* 0x0000001d1e06723e */ /* 0x000fe400048070ff */
[----:B------:R-:W-:Y:S02]  /*72f0*/  F2FP.SATFINITE.E4M3.F32.PACK_AB_MERGE_C R7, R34, R33, RZ ;  /* 0x000000212207723e */ /* 0x000fe400048070ff */
[----:B------:R-:W-:-:S02]  /*7300*/  F2FP.SATFINITE.E4M3.F32.PACK_AB_MERGE_C R4, R25, R20, RZ ;  /* 0x000000141904723e */ /* 0x000fc400048070ff */
[----:B------:R-:W-:Y:S02]  /*7310*/  F2FP.SATFINITE.E4M3.F32.PACK_AB_MERGE_C R13, R14, R13, RZ ;  /* 0x0000000d0e0d723e */ /* 0x000fe400048070ff */
[----:B------:R-:W-:Y:S02]  /*7320*/  F2FP.SATFINITE.E4M3.F32.PACK_AB_MERGE_C R6, R27, R26, R6 ;  /* 0x0000001a1b06723e */ /* 0x000fe40004807006 */
[----:B------:R-:W-:Y:S02]  /*7330*/  F2FP.SATFINITE.E4M3.F32.PACK_AB_MERGE_C R7, R32, R31, R7 ;  /* 0x0000001f2007723e */ /* 0x000fe40004807007 */
[----:B------:R-:W-:Y:S02]  /*7340*/  F2FP.SATFINITE.E4M3.F32.PACK_AB_MERGE_C R4, R12, R11, R4 ;  /* 0x0000000b0c04723e */ /* 0x000fe40004807004 */
[----:B------:R-:W-:-:S05]  /*7350*/  F2FP.SATFINITE.E4M3.F32.PACK_AB_MERGE_C R5, R10, R5, R13 ;  /* 0x000000050a05723e */ /* 0x000fca000480700d */
[----:B------:R2:W-:Y:S01]  /*7360*/  STS.128 [R0+0xb000], R4 ;  /* 0x00b0000400007388 */ /* 0x0005e20000000c00 */
[----:B------:R-:W-:Y:S05]  /*7370*/  BRA `(.L_x_1167) ;  /* 0x0000001400187947 */ /* 0x000fea0003800000 */
.L_x_1161:
[----:B------:R-:W0:Y:S01]  /*7380*/  LDC R20, c[0x0][0x448] ;  /* 0x00011200ff147b82 */ /* 0x000e220000000800 */
[----:B------:R-:W-:Y:S01]  /*7390*/  IMAD.MOV.U32 R5, RZ, RZ, R10 ;  /* 0x000000ffff057224 */ /* 0x000fe200078e000a */
[----:B------:R-:W-:Y:S01]  /*73a0*/  ULDC.64 UR4, c[0x0][0x3f8] ;  /* 0x0000fe0000047ab9 */ /* 0x000fe20000000a00 */
[----:B------:R-:W-:Y:S01]  /*73b0*/  IMAD.MOV.U32 R6, RZ, RZ, R26 ;  /* 0x000000ffff067224 */ /* 0x000fe200078e001a */
[----:B------:R-:W-:Y:S01]  /*73c0*/  ULDC.64 UR6, c[0x0][0x408] ;  /* 0x0001020000067ab9 */ /* 0x000fe20000000a00 */
[----:B------:R-:W-:Y:S01]  /*73d0*/  IMAD.MOV.U32 R7, RZ, RZ, R29 ;  /* 0x000000ffff077224 */ /* 0x000fe200078e001d */
[----:B------:R-:W-:Y:S01]  /*73e0*/  ULDC.64 UR8, c[0x0][0x400] ;  /* 0x0001000000087ab9 */ /* 0x000fe20000000a00 */
[----:B------:R-:W-:Y:S02]  /*73f0*/  IMAD.MOV.U32 R8, RZ, RZ, R30 ;  /* 0x000000ffff087224 */ /* 0x000fe400078e001e */
[----:B------:R-:W-:Y:S01]  /*7400*/  IMAD.MOV.U32 R9, RZ, RZ, R33 ;  /* 0x000000ffff097224 */ /* 0x000fe200078e0021 */
[----:B0-----:R-:W-:-:S13]  /*7410*/  ISETP.NE.AND P0, PT, R20, 0x1, PT ;  /* 0x000000011400780c */ /* 0x001fda0003f05270 */
[----:B------:R-:W0:Y:S08]  /*7420*/  @P0 LDC R3, c[0x0][0x44c] ;  /* 0x00011300ff030b82 */ /* 0x000e300000000800 */
[----:B------:R-:W1:Y:S01]  /*7430*/  @P0 LDC R0, c[0x0][0x450] ;  /* 0x00011400ff000b82 */ /* 0x000e620000000800 */
[----:B0-----:R-:W-:-:S05]  /*7440*/  @P0 IMAD.HI.U32 R3, R10, R3, RZ ;  /* 0x000000030a030227 */ /* 0x001fca00078e00ff */
[----:B-1----:R-:W-:-:S04]  /*7450*/  @P0 SHF.R.U32.HI R5, RZ, R0, R3 ;  /* 0x00000000ff050219 */ /* 0x002fc80000011603 */
        /* <DEDUP_REMOVED lines=13> */
[----:B------:R-:W-:Y:S08]  /*7530*/  BRA.DIV UR4, `(.L_x_1170) ;  /* 0x000001b604f87947 */ /* 0x000ff0000b800000 */
[----:B------:R0:W1:Y:S04]  /*7540*/  SHFL.IDX PT, R0, R13, RZ, 0x1e1f ;  /* 0x001e1fff0d007589 */ /* 0x00006800000e0000 */
[----:B------:R-:W2:Y:S04]  /*7550*/  SHFL.IDX PT, R3, R3, RZ, 0x1e1f ;  /* 0x001e1fff03037589 */ /* 0x000ea800000e0000 */
[----:B------:R-:W3:Y:S04]  /*7560*/  SHFL.IDX PT, R4, R4, RZ, 0x1e1f ;  /* 0x001e1fff04047589 */ /* 0x000ee800000e0000 */
[----:B------:R0:W4:Y:S02]  /*7570*/  SHFL.IDX PT, R14, R5, RZ, 0x1e1f ;  /* 0x001e1fff050e7589 */ /* 0x00012400000e0000 */
.L_x_1426:
[----:B0-----:R-:W5:Y:S01]  /*7580*/  LDL R5, [R1+0x8] ;  /* 0x0000080001057983 */ /* 0x001f620000100800 */
[----:B------:R-:W0:Y:S03]  /*7590*/  LDC R13, c[0x0][0x3f4] ;  /* 0x0000fd00ff0d7b82 */ /* 0x000e260000000800 */
[----:B------:R-:W2:Y:S01]  /*75a0*/  LDL R7, [R1+0x5c] ;  /* 0x00005c0001077983 */ /* 0x000ea20000100800 */
[----:B------:R-:W-:Y:S01]  /*75b0*/  BSSY B1, `(.L_x_1171) ;  /* 0x0000017000017945 */ /* 0x000fe20003800000 */
[----:B------:R-:W-:Y:S02]  /*75c0*/  CS2R R24, SRZ ;  /* 0x0000000000187805 */ /* 0x000fe4000001ff00 */
[----:B------:R-:W-:Y:S02]  /*75d0*/  CS2R R26, SRZ ;  /* 0x00000000001a7805 */ /* 0x000fe4000001ff00 */
[----:B------:R-:W-:Y:S01]  /*75e0*/  CS2R R8, SRZ ;  /* 0x0000000000087805 */ /* 0x000fe2000001ff00 */
[----:B-----5:R-:W-:Y:S01]  /*75f0*/  IMAD R5, R5, R20, RZ ;  /* 0x0000001405057224 */ /* 0x020fe200078e02ff */
[----:B--2---:R-:W-:-:S04]  /*7600*/  LEA.HI R6, R7, R7, RZ, 0x1 ;  /* 0x0000000707067211 */ /* 0x004fc800078f08ff */
[----:B------:R-:W-:Y:S02]  /*7610*/  ISETP.GE.AND P0, PT, R10, R5, PT ;  /* 0x000000050a00720c */ /* 0x000fe40003f06270 */
[----:B------:R-:W-:Y:S02]  /*7620*/  CS2R R10, SRZ ;  /* 0x00000000000a7805 */ /* 0x000fe4000001ff00 */
[----:B------:R-:W-:-:S05]  /*7630*/  LOP3.LUT R6, R6, 0xfffffffe, RZ, 0xc0, !PT ;  /* 0xfffffffe06067812 */ /* 0x000fca00078ec0ff */
[----:B------:R-:W-:-:S05]  /*7640*/  IMAD.IADD R6, R7, 0x1, -R6 ;  /* 0x0000000107067824 */ /* 0x000fca00078e0a06 */
[----:B------:R-:W-:Y:S01]  /*7650*/  SHF.L.U32 R12, R6, 0x1f, RZ ;  /* 0x0000001f060c7819 */ /* 0x000fe200000006ff */
[----:B0-----:R-:W-:Y:S06]  /*7660*/  @P0 BRA `(.L_x_1172) ;  /* 0x00000000002c0947 */ /* 0x001fec0003800000 */
[----:B------:R-:W-:Y:S01]  /*7670*/  ULDC UR4, c[0x0][0x3f4] ;  /* 0x0000fd0000047ab9 */ /* 0x000fe20000000800 */
[C---:B------:R-:W-:Y:S02]  /*7680*/  IADD3 R6, P0, R156.reuse, R3, RZ ;  /* 0x000000039c067210 */ /* 0x040fe40007f1e0ff */
[----:B------:R-:W-:Y:S02]  /*7690*/  CS2R R24, SRZ ;  /* 0x0000000000187805 */ /* 0x000fe4000001ff00 */
[C---:B------:R-:W-:Y:S02]  /*76a0*/  ISETP.GE.AND P2, PT, R156.reuse, UR4, PT ;  /* 0x000000049c007c0c */ /* 0x040fe4000bf46270 */
[----:B------:R-:W-:Y:S02]  /*76b0*/  SHF.R.S32.HI R3, RZ, 0x1f, R156 ;  /* 0x0000001fff037819 */ /* 0x000fe4000001149c */
[----:B----4-:R-:W-:-:S03]  /*76c0*/  IADD3 R14, P1, R156, R14, RZ ;  /* 0x0000000e9c0e7210 */ /* 0x010fc60007f3e0ff */
[--C-:B-1----:R-:W-:Y:S02]  /*76d0*/  IMAD.X R7, R0, 0x1, R3.reuse, P0 ;  /* 0x0000000100077824 */ /* 0x102fe400000e0603 */
[----:B---3--:R-:W-:-:S04]  /*76e0*/  IMAD.X R15, R4, 0x1, R3, P1 ;  /* 0x00000001040f7824 */ /* 0x008fc800008e0603 */
[----:B------:R-:W-:Y:S05]  /*76f0*/  @P2 BRA `(.L_x_1172) ;  /* 0x0000000000082947 */ /* 0x000fea0003800000 */
[----:B------:R0:W5:Y:S04]  /*7700*/  LD.E.128 R24, desc[UR44][R6.64] ;  /* 0x0000002c06187980 */ /* 0x000168000c101d00 */
[----:B------:R0:W5:Y:S02]  /*7710*/  LD.E.128 R8, desc[UR44][R14.64] ;  /* 0x0000002c0e087980 */ /* 0x000164000c101d00 */
.L_x_1172:
[----:B------:R-:W-:Y:S05]  /*7720*/  BSYNC B1 ;  /* 0x0000000000017941 */ /* 0x000fea0003800000 */
.L_x_1171:
[----:B-1----:R-:W2:Y:S01]  /*7730*/  LDL.LU R0, [R1+0x44] ;  /* 0x0000440001007983 */ /* 0x002ea20000300800 */
[----:B------:R-:W1:Y:S01]  /*7740*/  SYNCS.PHASECHK.TRANS64.TRYWAIT P1, [R17+URZ+0x13200], R12 ;  /* 0x0132000c110075a7 */ /* 0x000e62000802017f */
[----:B------:R-:W3:Y:S01]  /*7750*/  S2R R3, SR_TID.X ;  /* 0x0000000000037919 */ /* 0x000ee20000002100 */
[----:B------:R-:W-:Y:S01]  /*7760*/  ISETP.GE.AND P0, PT, R156, R13, PT ;  /* 0x0000000d9c00720c */ /* 0x000fe20003f06270 */
[----:B------:R-:W-:Y:S01]  /*7770*/  BSSY B1, `(.L_x_1173) ;  /* 0x0000009000017945 */ /* 0x000fe20003800000 */
[C---:B---3--:R-:W-:Y:S02]  /*7780*/  VIADD R4, R3.reuse, 0xffffff80 ;  /* 0xffffff8003047836 */ /* 0x048fe40000000000 */
[----:B------:R-:W-:-:S05]  /*7790*/  VIADD R3, R3, 0xffffff80 ;  /* 0xffffff8003037836 */ /* 0x000fca0000000000 */
[----:B------:R-:W-:-:S04]  /*77a0*/  LEA.HI R3, R3, R4, RZ, 0x1 ;  /* 0x0000000403037211 */ /* 0x000fc800078f08ff */
[----:B------:R-:W-:Y:S01]  /*77b0*/  SHF.R.S32.HI R3, RZ, 0x1, R3 ;  /* 0x00000001ff037819 */ /* 0x000fe20000011403 */
[----:B--2---:R-:W-:-:S05]  /*77c0*/  IMAD R0, R0, -0xc0, R5 ;  /* 0xffffff4000007824 */ /* 0x004fca00078e0205 */
[----:B------:R-:W-:-:S04]  /*77d0*/  VIMNMX R0, R0, 0xc0, PT ;  /* 0x000000c000007848 */ /* 0x000fc80003fe0100 */
[----:B------:R-:W-:Y:S01]  /*77e0*/  ISETP.GE.OR P0, PT, R3, R0, P0 ;  /* 0x000000000300720c */ /* 0x000fe20000706670 */
[----:B-1----:R-:W-:-:S12]  /*77f0*/  @!P1 BRA `(.L_x_1174) ;  /* 0x000001b400b49947 */ /* 0x002fd80003800000 */
.L_x_1427:
[----:B------:R-:W-:Y:S05]  /*7800*/  BSYNC B1 ;  /* 0x0000000000017941 */ /* 0x000fea0003800000 */
.L_x_1173:
[----:B------:R-:W-:Y:S05]  /*7810*/  @P0 BRA `(.L_x_1167) ;  /* 0x0000000c00f00947 */ /* 0x000fea0003800000 */
[----:B0---4-:R-:W2:Y:S04]  /*7820*/  LDL R14, [R1+0x3c] ;  /* 0x00003c00010e7983 */ /* 0x011ea80000100800 */
[----:B------:R-:W3:Y:S04]  /*7830*/  LDL R21, [R1+0x50] ;  /* 0x0000500001157983 */ /* 0x000ee80000100800 */
[----:B------:R-:W4:Y:S01]  /*7840*/  LDL R51, [R1+0x60] ;  /* 0x0000600001337983 */ /* 0x000f220000100800 */
[----:B-----5:R-:W-:Y:S02]  /*7850*/  SHF.R.U32.HI R0, RZ, 0x8, R24 ;  /* 0x00000008ff007819 */ /* 0x020fe40000011618 */
[----:B------:R-:W-:-:S02]  /*7860*/  LOP3.LUT R3, R24, 0xff, RZ, 0xc0, !PT ;  /* 0x000000ff18037812 */ /* 0x000fc400078ec0ff */
[----:B------:R-:W-:Y:S02]  /*7870*/  LOP3.LUT R0, R0, 0xff, RZ, 0xc0, !PT ;  /* 0x000000ff00007812 */ /* 0x000fe400078ec0ff */
[----:B------:R-:W-:Y:S02]  /*7880*/  SHF.R.U32.HI R4, RZ, 0x8, R25 ;  /* 0x00000008ff047819 */ /* 0x000fe40000011619 */
[----:B------:R-:W-:Y:S01]  /*7890*/  PRMT R20, R0, 0x7604, R3 ;  /* 0x0000760400147816 */ /* 0x000fe20000000003 */
[----:B------:R-:W-:Y:S01]  /*78a0*/  IMAD.IADD R0, R156, 0x1, R13 ;  /* 0x000000019c007824 */ /* 0x000fe200078e020d */
[----:B------:R-:W-:Y:S02]  /*78b0*/  LOP3.LUT R5, R25, 0xff, RZ, 0xc0, !PT ;  /* 0x000000ff19057812 */ /* 0x000fe400078ec0ff */
[----:B------:R-:W-:Y:S02]  /*78c0*/  LOP3.LUT R4, R4, 0xff, RZ, 0xc0, !PT ;  /* 0x000000ff04047812 */ /* 0x000fe400078ec0ff */
[----:B------:R-:W-:-:S02]  /*78d0*/  SHF.R.U32.HI R3, RZ, 0x8, R26 ;  /* 0x00000008ff037819 */ /* 0x000fc4000001161a */
[----:B------:R-:W-:Y:S02]  /*78e0*/  PRMT R30, R4, 0x7604, R5 ;  /* 0x00007604041e7816 */ /* 0x000fe40000000005 */
[----:B------:R-:W-:Y:S02]  /*78f0*/  SHF.R.U32.HI R7, RZ, 0x8, R8 ;  /* 0x00000008ff077819 */ /* 0x000fe40000011608 */
[----:B------:R-:W-:Y:S02]  /*7900*/  LOP3.LUT R4, R26, 0xff, RZ, 0xc0, !PT ;  /* 0x000000ff1a047812 */ /* 0x000fe400078ec0ff */
[----:B------:R-:W-:Y:S02]  /*7910*/  LOP3.LUT R3, R3, 0xff, RZ, 0xc0, !PT ;  /* 0x000000ff03037812 */ /* 0x000fe400078ec0ff */
[----:B-1----:R-:W-:Y:S02]  /*7920*/  LOP3.LUT R12, R8, 0xff, RZ, 0xc0, !PT ;  /* 0x000000ff080c7812 */ /* 0x002fe400078ec0ff */
[----:B------:R-:W-:-:S02]  /*7930*/  LOP3.LUT R7, R7, 0xff, RZ, 0xc0, !PT ;  /* 0x000000ff07077812 */ /* 0x000fc400078ec0ff */
[----:B------:R-:W-:Y:S02]  /*7940*/  PRMT R32, R3, 0x7604, R4 ;  /* 0x0000760403207816 */ /* 0x000fe40000000004 */
[----:B------:R-:W-:Y:S02]  /*7950*/  SHF.R.U32.HI R15, RZ, 0x8, R11 ;  /* 0x00000008ff0f7819 */ /* 0x000fe4000001160b */
[----:B------:R-:W-:Y:S02]  /*7960*/  SHF.R.U32.HI R3, RZ, 0x8, R9 ;  /* 0x00000008ff037819 */ /* 0x000fe40000011609 */
[----:B------:R-:W-:Y:S02]  /*7970*/  PRMT R33, R7, 0x7604, R12 ;  /* 0x0000760407217816 */ /* 0x000fe4000000000c */
[----:B------:R-:W-:Y:S02]  /*7980*/  SHF.R.U32.HI R5, RZ, 0x8, R27 ;  /* 0x00000008ff057819 */ /* 0x000fe4000001161b */
[----:B------:R-:W-:-:S02]  /*7990*/  LOP3.LUT R12, R9, 0xff, RZ, 0xc0, !PT ;  /* 0x000000ff090c7812 */ /* 0x000fc400078ec0ff */
[----:B------:R-:W-:Y:S02]  /*79a0*/  LOP3.LUT R15, R15, 0xff, RZ, 0xc0, !PT ;  /* 0x000000ff0f0f7812 */ /* 0x000fe400078ec0ff */
[----:B------:R-:W-:Y:S02]  /*79b0*/  LOP3.LUT R3, R3, 0xff, RZ, 0xc0, !PT ;  /* 0x000000ff03037812 */ /* 0x000fe400078ec0ff */
[----:B------:R-:W-:Y:S02]  /*79c0*/  LOP3.LUT R36, R11, 0xff, RZ, 0xc0, !PT ;  /* 0x000000ff0b247812 */ /* 0x000fe400078ec0ff */
[----:B------:R-:W-:Y:S02]  /*79d0*/  LOP3.LUT R6, R27, 0xff, RZ, 0xc0, !PT ;  /* 0x000000ff1b067812 */ /* 0x000fe400078ec0ff */
[----:B------:R-:W-:Y:S02]  /*79e0*/  LOP3.LUT R5, R5, 0xff, RZ, 0xc0, !PT ;  /* 0x000000ff05057812 */ /* 0x000fe400078ec0ff */
[----:B------:R-:W-:-:S02]  /*79f0*/  PRMT R35, R3, 0x7604, R12 ;  /* 0x0000760403237816 */ /* 0x000fc4000000000c */
[----:B------:R-:W-:Y:S02]  /*7a00*/  PRMT R39, R15, 0x7604, R36 ;  /* 0x000076040f277816 */ /* 0x000fe40000000024 */
[----:B------:R-:W-:Y:S02]  /*7a10*/  PRMT R34, R5, 0x7604, R6 ;  /* 0x0000760405227816 */ /* 0x000fe40000000006 */
[----:B------:R-:W-:Y:S02]  /*7a20*/  SHF.R.U32.HI R31, RZ, 0x10, R27 ;  /* 0x00000010ff1f7819 */ /* 0x000fe4000001161b */
[----:B------:R-:W-:Y:S02]  /*7a30*/  SHF.R.U32.HI R3, RZ, 0x10, R24 ;  /* 0x00000010ff037819 */ /* 0x000fe40000011618 */
[----:B------:R-:W-:Y:S02]  /*7a40*/  SHF.R.U32.HI R29, RZ, 0x10, R26 ;  /* 0x00000010ff1d7819 */ /* 0x000fe4000001161a */
[----:B------:R-:W-:-:S02]  /*7a50*/  LOP3.LUT R31, R31, 0xff, RZ, 0xc0, !PT ;  /* 0x000000ff1f1f7812 */ /* 0x000fc400078ec0ff */
[----:B------:R-:W-:Y:S02]  /*7a60*/  LOP3.LUT R3, R3, 0xff, RZ, 0xc0, !PT ;  /* 0x000000ff03037812 */ /* 0x000fe400078ec0ff */
[----:B------:R-:W-:Y:S02]  /*7a70*/  LOP3.LUT R29, R29, 0xff, RZ, 0xc0, !PT ;  /* 0x000000ff1d1d7812 */ /* 0x000fe400078ec0ff */
[----:B------:R-:W-:Y:S02]  /*7a80*/  PRMT R31, R31, 0x7054, R34 ;  /* 0x000070541f1f7816 */ /* 0x000fe40000000022 */
[----:B------:R-:W-:Y:S02]  /*7a90*/  SHF.R.U32.HI R34, RZ, 0x10, R11 ;  /* 0x00000010ff227819 */ /* 0x000fe4000001160b */
[----:B------:R-:W-:Y:S02]  /*7aa0*/  PRMT R3, R3, 0x7054, R20 ;  /* 0x0000705403037816 */ /* 0x000fe40000000014 */
[----:B------:R-:W-:-:S02]  /*7ab0*/  PRMT R29, R29, 0x7054, R32 ;  /* 0x000070541d1d7816 */ /* 0x000fc40000000020 */
[----:B------:R-:W-:Y:S02]  /*7ac0*/  SHF.R.U32.HI R20, RZ, 0x10, R8 ;  /* 0x00000010ff147819 */ /* 0x000fe40000011608 */
[----:B------:R-:W-:Y:S02]  /*7ad0*/  SHF.R.U32.HI R32, RZ, 0x10, R10 ;  /* 0x00000010ff207819 */ /* 0x000fe4000001160a */
[----:B------:R-:W-:Y:S02]  /*7ae0*/  LOP3.LUT R34, R34, 0xff, RZ, 0xc0, !PT ;  /* 0x000000ff22227812 */ /* 0x000fe400078ec0ff */
[----:B------:R-:W-:Y:S02]  /*7af0*/  LOP3.LUT R20, R20, 0xff, RZ, 0xc0, !PT ;  /* 0x000000ff14147812 */ /* 0x000fe400078ec0ff */
[----:B------:R-:W-:Y:S02]  /*7b00*/  LOP3.LUT R32, R32, 0xff, RZ, 0xc0, !PT ;  /* 0x000000ff20207812 */ /* 0x000fe400078ec0ff */
[----:B------:R-:W-:-:S02]  /*7b10*/  PRMT R43, R34, 0x7054, R39 ;  /* 0x00007054222b7816 */ /* 0x000fc40000000027 */
[----:B------:R-:W-:Y:S02]  /*7b20*/  PRMT R33, R20, 0x7054, R33 ;  /* 0x0000705414217816 */ /* 0x000fe40000000021 */
[----:B------:R-:W-:Y:S02]  /*7b30*/  LOP3.LUT R43, R43, 0xff000000, R11, 0xf8, !PT ;  /* 0xff0000002b2b7812 */ /* 0x000fe400078ef80b */
[----:B------:R-:W-:Y:S02]  /*7b40*/  LOP3.LUT R20, R3, 0xff000000, R24, 0xf8, !PT ;  /* 0xff00000003147812 */ /* 0x000fe400078ef818 */
[----:B------:R-:W-:Y:S02]  /*7b50*/  LOP3.LUT R3, R29, 0xff000000, R26, 0xf8, !PT ;  /* 0xff0000001d037812 */ /* 0x000fe400078ef81a */
[----:B------:R-:W-:Y:S02]  /*7b60*/  LOP3.LUT R29, R33, 0xff000000, R8, 0xf8, !PT ;  /* 0xff000000211d7812 */ /* 0x000fe400078ef808 */
[----:B--2---:R-:W-:-:S02]  /*7b70*/  SHF.R.U32.HI R13, RZ, 0x3, R14 ;  /* 0x00000003ff0d7819 */ /* 0x004fc4000001160e */
[----:B------:R-:W-:Y:S02]  /*7b80*/  LOP3.LUT R0, R14, 0x30, R0, 0xf8, !PT ;  /* 0x000000300e007812 */ /* 0x000fe400078ef800 */
[----:B------:R-:W-:Y:S02]  /*7b90*/  LOP3.LUT R14, R10, 0xff, RZ, 0xc0, !PT ;  /* 0x000000ff0a0e7812 */ /* 0x000fe400078ec0ff */
[----:B------:R-:W-:Y:S02]  /*7ba0*/  LOP3.LUT R0, R0, R13, RZ, 0x3c, !PT ;  /* 0x0000000d00007212 */ /* 0x000fe400078e3cff */
[----:B------:R-:W-:Y:S01]  /*7bb0*/  SHF.R.U32.HI R13, RZ, 0x8, R10 ;  /* 0x00000008ff0d7819 */ /* 0x000fe2000001160a */
[----:B----4-:R-:W0:Y:S01]  /*7bc0*/  LDS.128 R4, [R51+0xb000] ;  /* 0x00b0000033047984 */ /* 0x010e220000000c00 */
[----:B---3--:R-:W-:Y:S02]  /*7bd0*/  IADD3 R0, R17, R21, R0 ;  /* 0x0000001511007210 */ /* 0x008fe40007ffe000 */
[----:B------:R-:W-:-:S02]  /*7be0*/  LOP3.LUT R13, R13, 0xff, RZ, 0xc0, !PT ;  /* 0x000000ff0d0d7812 */ /* 0x000fc400078ec0ff */
[----:B------:R-:W-:Y:S02]  /*7bf0*/  SHF.R.U32.HI R21, RZ, 0x10, R25 ;  /* 0x00000010ff157819 */ /* 0x000fe40000011619 */
[----:B------:R-:W-:Y:S02]  /*7c00*/  PRMT R37, R13, 0x7604, R14 ;  /* 0x000076040d257816 */ /* 0x000fe4000000000e */
[----:B------:R-:W1:Y:S01]  /*7c10*/  LDS.128 R12, [R0+0xb000] ;  /* 0x00b00000000c7984 */ /* 0x000e620000000c00 */
[----:B------:R-:W-:Y:S02]  /*7c20*/  LOP3.LUT R21, R21, 0xff, RZ, 0xc0, !PT ;  /* 0x000000ff15157812 */ /* 0x000fe400078ec0ff */
[----:B------:R-:W-:Y:S02]  /*7c30*/  PRMT R41, R32, 0x7054, R37 ;  /* 0x0000705420297816 */ /* 0x000fe40000000025 */
[----:B------:R-:W-:Y:S02]  /*7c40*/  PRMT R21, R21, 0x7054, R30 ;  /* 0x0000705415157816 */ /* 0x000fe4000000001e */
[----:B------:R-:W-:-:S02]  /*7c50*/  SHF.R.U32.HI R30, RZ, 0x10, R9 ;  /* 0x00000010ff1e7819 */ /* 0x000fc40000011609 */
[----:B------:R-:W-:Y:S02]  /*7c60*/  LOP3.LUT R32, R21, 0xff000000, R25, 0xf8, !PT ;  /* 0xff00000015207812 */ /* 0x000fe400078ef819 */
[----:B------:R-:W-:Y:S02]  /*7c70*/  LOP3.LUT R30, R30, 0xff, RZ, 0xc0, !PT ;  /* 0x000000ff1e1e7812 */ /* 0x000fe400078ec0ff */
[----:B------:R-:W-:Y:S02]  /*7c80*/  LOP3.LUT R8, R41, 0xff000000, R10, 0xf8, !PT ;  /* 0xff00000029087812 */ /* 0x000fe400078ef80a */
[----:B------:R-:W-:Y:S02]  /*7c90*/  PRMT R35, R30, 0x7054, R35 ;  /* 0x000070541e237816 */ /* 0x000fe40000000023 */
[----:B------:R-:W-:Y:S02]  /*7ca0*/  F2FP.F16.E4M3.UNPACK_B R26, R32 ;  /* 0x00000020ff1a723e */ /* 0x000fe400020006ff */
[----:B------:R-:W-:-:S02]  /*7cb0*/  LOP3.LUT R39, R35, 0xff000000, R9, 0xf8, !PT ;  /* 0xff00000023277812 */ /* 0x000fc400078ef809 */
[----:B------:R-:W-:Y:S01]  /*7cc0*/  LOP3.LUT R37, R31, 0xff000000, R27, 0xf8, !PT ;  /* 0xff0000001f257812 */ /* 0x000fe200078ef81b */
[--C-:B------:R-:W-:Y:S01]  /*7cd0*/  HADD2.F32 R38, -RZ, R26.reuse.H0_H0 ;  /* 0x2000001aff267230 */ /* 0x100fe20000004100 */
[-C--:B------:R-:W-:Y:S01]  /*7ce0*/  F2FP.F16.E4M3.UNPACK_B R40, R39.reuse ;  /* 0x00000027ff28723e */ /* 0x080fe200020006ff */
[----:B------:R-:W-:Y:S01]  /*7cf0*/  HADD2.F32 R26, -RZ, R26.H1_H1 ;  /* 0x3000001aff1a7230 */ /* 0x000fe20000004100 */
[----:B------:R-:W-:Y:S02]  /*7d00*/  F2FP.F16.E4M3.UNPACK_B R39, R39.H1 ;  /* 0x00000027ff27723e */ /* 0x000fe400030006ff */
[----:B------:R-:W-:Y:S01]  /*7d10*/  F2FP.F16.E4M3.UNPACK_B R32, R32.H1 ;  /* 0x00000020ff20723e */ /* 0x000fe200030006ff */
[--C-:B------:R-:W-:Y:S02]  /*7d20*/  HADD2.F32 R42, -RZ, R40.reuse.H0_H0 ;  /* 0x20000028ff2a7230 */ /* 0x100fe40000004100 */
[----:B------:R-:W-:Y:S01]  /*7d30*/  HADD2.F32 R40, -RZ, R40.H1_H1 ;  /* 0x30000028ff287230 */ /* 0x000fe20000004100 */
[----:B0-----:R-:W-:-:S02]  /*7d40*/  F2FP.F16.E4M3.UNPACK_B R10, R5 ;  /* 0x00000005ff0a723e */ /* 0x001fc400020006ff */
[----:B------:R-:W-:Y:S02]  /*7d50*/  F2FP.F16.E4M3.UNPACK_B R24, R5.H1 ;  /* 0x00000005ff18723e */ /* 0x000fe400030006ff */
[-C--:B------:R-:W-:Y:S01]  /*7d60*/  F2FP.F16.E4M3.UNPACK_B R30, R7.reuse ;  /* 0x00000007ff1e723e */ /* 0x080fe200020006ff */
[----:B------:R-:W-:Y:S01]  /*7d70*/  HADD2.F32 R9, -RZ, R10.H0_H0 ;  /* 0x2000000aff097230 */ /* 0x000fe20000004100 */
[----:B------:R-:W-:Y:S02]  /*7d80*/  F2FP.F16.E4M3.UNPACK_B R33, R7.H1 ;  /* 0x00000007ff21723e */ /* 0x000fe400030006ff */
[----:B------:R-:W-:Y:S02]  /*7d90*/  F2FP.F16.E4M3.UNPACK_B R31, R4.H1 ;  /* 0x00000004ff1f723e */ /* 0x000fe400030006ff */
[----:B-1----:R-:W-:Y:S02]  /*7da0*/  F2FP.F16.E4M3.UNPACK_B R11, R13 ;  /* 0x0000000dff0b723e */ /* 0x002fe400020006ff */
[----:B------:R-:W-:-:S02]  /*7db0*/  F2FP.F16.E4M3.UNPACK_B R27, R12 ;  /* 0x0000000cff1b723e */ /* 0x000fc400020006ff */
[----:B------:R-:W-:Y:S01]  /*7dc0*/  F2FP.F16.E4M3.UNPACK_B R35, R12.H1 ;  /* 0x0000000cff23723e */ /* 0x000fe200030006ff */
[--C-:B------:R-:W-:Y:S01]  /*7dd0*/  HADD2.F32 R5, -RZ, R11.reuse.H0_H0 ;  /* 0x2000000bff057230 */ /* 0x100fe20000004100 */
[----:B------:R-:W-:Y:S01]  /*7de0*/  F2FP.F16.E4M3.UNPACK_B R25, R13.H1 ;  /* 0x0000000dff19723e */ /* 0x000fe200030006ff */
[----:B------:R-:W-:Y:S01]  /*7df0*/  HADD2.F32 R11, -RZ, R11.H1_H1 ;  /* 0x3000000bff0b7230 */ /* 0x000fe20000004100 */
[-C--:B------:R-:W-:Y:S02]  /*7e00*/  F2FP.F16.E4M3.UNPACK_B R34, R15.reuse ;  /* 0x0000000fff22723e */ /* 0x080fe400020006ff */
[C---:B------:R-:W-:Y:S01]  /*7e10*/  FMUL.FTZ R12, R5.reuse, R42 ;  /* 0x0000002a050c7220 */ /* 0x040fe20000410000 */
[-C--:B------:R-:W-:Y:S01]  /*7e20*/  FMUL.FTZ R13, R5, R38.reuse ;  /* 0x00000026050d7220 */ /* 0x080fe20000410000 */
[----:B------:R-:W-:Y:S01]  /*7e30*/  F2FP.F16.E4M3.UNPACK_B R36, R15.H1 ;  /* 0x0000000fff24723e */ /* 0x000fe200030006ff */
[----:B------:R-:W-:Y:S02]  /*7e40*/  HADD2.F32 R15, -RZ, R32.H0_H0 ;  /* 0x20000020ff0f7230 */ /* 0x000fe40000004100 */
[----:B------:R-:W-:Y:S01]  /*7e50*/  FFMA.FTZ R5, R9, R38, -R12 ;  /* 0x0000002609057223 */ /* 0x000fe2000001080c */
[----:B------:R-:W-:-:S02]  /*7e60*/  HADD2.F32 R12, -RZ, R10.H1_H1 ;  /* 0x3000000aff0c7230 */ /* 0x000fc40000004100 */
[----:B------:R-:W-:Y:S01]  /*7e70*/  FFMA.FTZ R9, R9, R42, R13 ;  /* 0x0000002a09097223 */ /* 0x000fe2000001000d */
[----:B------:R-:W-:Y:S02]  /*7e80*/  HADD2.F32 R38, -RZ, R39.H0_H0 ;  /* 0x20000027ff267230 */ /* 0x000fe40000004100 */
[C---:B------:R-:W-:Y:S01]  /*7e90*/  FMUL.FTZ R41, R11.reuse, R40 ;  /* 0x000000280b297220 */ /* 0x040fe20000410000 */
[----:B------:R-:W-:Y:S02]  /*7ea0*/  HADD2.F32 R10, -RZ, R25.H0_H0 ;  /* 0x20000019ff0a7230 */ /* 0x000fe40000004100 */
[----:B------:R-:W-:Y:S01]  /*7eb0*/  FMUL.FTZ R11, R11, R26 ;  /* 0x0000001a0b0b7220 */ /* 0x000fe20000410000 */
[----:B------:R-:W-:Y:S01]  /*7ec0*/  HADD2.F32 R13, -RZ, R24.H0_H0 ;  /* 0x20000018ff0d7230 */ /* 0x000fe20000004100 */
[----:B------:R-:W-:Y:S01]  /*7ed0*/  F2FP.F16.E4M3.UNPACK_B R21, R4 ;  /* 0x00000004ff15723e */ /* 0x000fe200020006ff */
[----:B------:R-:W-:Y:S02]  /*7ee0*/  HADD2.F32 R32, -RZ, R32.H1_H1 ;  /* 0x30000020ff207230 */ /* 0x000fe40000004100 */
[C---:B------:R-:W-:Y:S01]  /*7ef0*/  FMUL.FTZ R42, R10.reuse, R38 ;  /* 0x000000260a2a7220 */ /* 0x040fe20000410000 */
[-C--:B------:R-:W-:Y:S01]  /*7f00*/  FMUL.FTZ R45, R10, R15.reuse ;  /* 0x0000000f0a2d7220 */ /* 0x080fe20000410000 */
[C---:B------:R-:W-:Y:S01]  /*7f10*/  FFMA.FTZ R10, R12.reuse, R26, -R41 ;  /* 0x0000001a0c0a7223 */ /* 0x040fe20000010829 */
[----:B------:R-:W-:Y:S01]  /*7f20*/  FFMA.FTZ R12, R12, R40, R11 ;  /* 0x000000280c0c7223 */ /* 0x000fe2000001000b */
[C---:B------:R-:W-:Y:S01]  /*7f30*/  FFMA.FTZ R11, R13.reuse, R15, -R42 ;  /* 0x0000000f0d0b7223 */ /* 0x040fe2000001082a */
[----:B------:R-:W-:Y:S01]  /*7f40*/  FFMA.FTZ R13, R13, R38, R45 ;  /* 0x000000260d0d7223 */ /* 0x000fe2000001002d */
[----:B------:R-:W-:Y:S01]  /*7f50*/  F2FP.F16.E4M3.UNPACK_B R41, R43 ;  /* 0x0000002bff29723e */ /* 0x000fe200020006ff */
[----:B------:R-:W-:Y:S01]  /*7f60*/  HADD2.F32 R40, -RZ, R39.H1_H1 ;  /* 0x30000027ff287230 */ /* 0x000fe20000004100 */
[----:B------:R-:W-:Y:S01]  /*7f70*/  F2FP.F16.E4M3.UNPACK_B R38, R37 ;  /* 0x00000025ff26723e */ /* 0x000fe200020006ff */
[----:B------:R-:W-:Y:S01]  /*7f80*/  HADD2.F32 R15, -RZ, R25.H1_H1 ;  /* 0x30000019ff0f7230 */ /* 0x000fe20000004100 */
[----:B------:R-:W-:Y:S01]  /*7f90*/  F2FP.F16.E4M3.UNPACK_B R43, R43.H1 ;  /* 0x0000002bff2b723e */ /* 0x000fe200030006ff */
[----:B------:R-:W-:Y:S01]  /*7fa0*/  HADD2.F32 R26, -RZ, R24.H1_H1 ;  /* 0x30000018ff1a7230 */ /* 0x000fe20000004100 */
[----:B------:R-:W-:Y:S01]  /*7fb0*/  F2FP.F16.E4M3.UNPACK_B R4, R6 ;  /* 0x00000006ff04723e */ /* 0x000fe200020006ff */
[----:B------:R-:W-:-:S02]  /*7fc0*/  HADD2.F32 R42, -RZ, R41.H0_H0 ;  /* 0x20000029ff2a7230 */ /* 0x000fc40000004100 */
[C---:B------:R-:W-:Y:S01]  /*7fd0*/  FMUL.FTZ R45, R15.reuse, R40 ;  /* 0x000000280f2d7220 */ /* 0x040fe20000410000 */
[----:B------:R-:W-:Y:S02]  /*7fe0*/  HADD2.F32 R24, -RZ, R34.H0_H0 ;  /* 0x20000022ff187230 */ /* 0x000fe40000004100 */
[----:B------:R-:W-:Y:S01]  /*7ff0*/  FMUL.FTZ R15, R15, R32 ;  /* 0x000000200f0f7220 */ /* 0x000fe20000410000 */
[----:B------:R-:W-:Y:S01]  /*8000*/  HADD2.F32 R39, -RZ, R38.H0_H0 ;  /* 0x20000026ff277230 */ /* 0x000fe20000004100 */
[----:B------:R-:W-:Y:S01]  /*8010*/  F2FP.F16.E4M3.UNPACK_B R7, R6.H1 ;  /* 0x00000006ff07723e */ /* 0x000fe200030006ff */
[----:B------:R-:W-:Y:S02]  /*8020*/  HADD2.F32 R25, -RZ, R30.H0_H0 ;  /* 0x2000001eff197230 */ /* 0x000fe40000004100 */
[C---:B------:R-:W-:Y:S01]  /*8030*/  FMUL.FTZ R44, R24.reuse, R42 ;  /* 0x0000002a182c7220 */ /* 0x040fe20000410000 */
[----:B------:R-:W-:Y:S02]  /*8040*/  HADD2.F32 R41, -RZ, R41.H1_H1 ;  /* 0x30000029ff297230 */ /* 0x000fe40000004100 */
[-C--:B------:R-:W-:Y:S01]  /*8050*/  FMUL.FTZ R47, R24, R39.reuse ;  /* 0x00000027182f7220 */ /* 0x080fe20000410000 */
[C---:B------:R-:W-:Y:S01]  /*8060*/  FFMA.FTZ R24, R26.reuse, R32, -R45 ;  /* 0x000000201a187223 */ /* 0x040fe2000001082d */
[----:B------:R-:W-:Y:S01]  /*8070*/  FFMA.FTZ R26, R26, R40, R15 ;  /* 0x000000281a1a7223 */ /* 0x000fe2000001000f */
[----:B------:R-:W-:Y:S01]  /*8080*/  FFMA.FTZ R15, R25, R39, -R44 ;  /* 0x00000027190f7223 */ /* 0x000fe2000001082c */
[----:B------:R-:W-:-:S02]  /*8090*/  HADD2.F32 R39, -RZ, R38.H1_H1 ;  /* 0x30000026ff277230 */ /* 0x000fc40000004100 */
[----:B------:R-:W-:Y:S01]  /*80a0*/  FFMA.FTZ R25, R25, R42, R47 ;  /* 0x0000002a19197223 */ /* 0x000fe2000001002f */
[----:B------:R-:W-:Y:S01]  /*80b0*/  F2FP.F16.E4M3.UNPACK_B R38, R37.H1 ;  /* 0x00000025ff26723e */ /* 0x000fe200030006ff */
[----:B------:R-:W-:Y:S01]  /*80c0*/  HADD2.F32 R32, -RZ, R30.H1_H1 ;  /* 0x3000001eff207230 */ /* 0x000fe20000004100 */
[-C--:B------:R-:W-:Y:S01]  /*80d0*/  F2FP.F16.E4M3.UNPACK_B R6, R14.reuse ;  /* 0x0000000eff06723e */ /* 0x080fe200020006ff */
[----:B------:R-:W-:Y:S01]  /*80e0*/  HADD2.F32 R30, -RZ, R34.H1_H1 ;  /* 0x30000022ff1e7230 */ /* 0x000fe20000004100 */
[----:B------:R-:W-:Y:S01]  /*80f0*/  F2FP.F16.E4M3.UNPACK_B R14, R14.H1 ;  /* 0x0000000eff0e723e */ /* 0x000fe200030006ff */
[----:B------:R-:W-:Y:S01]  /*8100*/  HADD2.F32 R42, -RZ, R43.H0_H0 ;  /* 0x2000002bff2a7230 */ /* 0x000fe20000004100 */
[----:B------:R-:W-:Y:S01]  /*8110*/  F2FP.SATFINITE.E4M3.F32.PACK_AB_MERGE_C R11, R24, R11, RZ ;  /* 0x0000000b180b723e */ /* 0x000fe200048070ff */
[----:B------:R-:W-:Y:S02]  /*8120*/  HADD2.F32 R37, -RZ, R36.H0_H0 ;  /* 0x20000024ff257230 */ /* 0x000fe40000004100 */
[----:B------:R-:W-:Y:S01]  /*8130*/  FMUL.FTZ R45, R30, R41 ;  /* 0x000000291e2d7220 */ /* 0x000fe20000410000 */
[----:B------:R-:W-:-:S02]  /*8140*/  HADD2.F32 R40, -RZ, R38.H0_H0 ;  /* 0x20000026ff287230 */ /* 0x000fc40000004100 */
[-C--:B------:R-:W-:Y:S01]  /*8150*/  FMUL.FTZ R44, R30, R39.reuse ;  /* 0x000000271e2c7220 */ /* 0x080fe20000410000 */
[----:B------:R-:W-:Y:S02]  /*8160*/  HADD2.F32 R34, -RZ, R33.H0_H0 ;  /* 0x20000021ff227230 */ /* 0x000fe40000004100 */
[C---:B------:R-:W-:Y:S01]  /*8170*/  FMUL.FTZ R47, R37.reuse, R42 ;  /* 0x0000002a252f7220 */ /* 0x040fe20000410000 */
[C---:B------:R-:W-:Y:S01]  /*8180*/  FFMA.FTZ R30, R32.reuse, R39, -R45 ;  /* 0x00000027201e7223 */ /* 0x040fe2000001082d */
[-C--:B------:R-:W-:Y:S01]  /*8190*/  FMUL.FTZ R37, R37, R40.reuse ;  /* 0x0000002825257220 */ /* 0x080fe20000410000 */
[----:B------:R-:W-:Y:S01]  /*81a0*/  FFMA.FTZ R32, R32, R41, R44 ;  /* 0x0000002920207223 */ /* 0x000fe2000001002c */
[C---:B------:R-:W-:Y:S01]  /*81b0*/  FFMA.FTZ R47, R34.reuse, R40, -R47 ;  /* 0x00000028222f7223 */ /* 0x040fe2000001082f */
[----:B------:R-:W-:Y:S01]  /*81c0*/  HADD2.F32 R40, -RZ, R38.H1_H1 ;  /* 0x30000026ff287230 */ /* 0x000fe20000004100 */
[----:B------:R-:W-:Y:S01]  /*81d0*/  F2FP.F16.E4M3.UNPACK_B R41, R29.H1 ;  /* 0x0000001dff29723e */ /* 0x000fe200030006ff */
[----:B------:R-:W-:Y:S01]  /*81e0*/  FFMA.FTZ R45, R34, R42, R37 ;  /* 0x0000002a222d7223 */ /* 0x000fe20000010025 */
[----:B------:R-:W-:Y:S01]  /*81f0*/  F2FP.F16.E4M3.UNPACK_B R38, R20.H1 ;  /* 0x00000014ff26723e */ /* 0x000fe200030006ff */
[----:B------:R-:W-:Y:S01]  /*8200*/  HADD2.F32 R43, -RZ, R43.H1_H1 ;  /* 0x3000002bff2b7230 */ /* 0x000fe20000004100 */
[----:B------:R-:W-:Y:S01]  /*8210*/  F2FP.SATFINITE.E4M3.F32.PACK_AB_MERGE_C R13, R26, R13, RZ ;  /* 0x0000000d1a0d723e */ /* 0x000fe200048070ff */
[----:B------:R-:W-:Y:S01]  /*8220*/  HADD2.F32 R37, -RZ, R36.H1_H1 ;  /* 0x30000024ff257230 */ /* 0x000fe20000004100 */
[----:B------:R-:W-:Y:S01]  /*8230*/  F2FP.SATFINITE.E4M3.F32.PACK_AB_MERGE_C R5, R10, R5, R11 ;  /* 0x000000050a05723e */ /* 0x000fe2000480700b */
[----:B------:R-:W-:Y:S01]  /*8240*/  HADD2.F32 R42, -RZ, R41.H0_H0 ;  /* 0x20000029ff2a7230 */ /* 0x000fe20000004100 */
[----:B------:R-:W-:Y:S01]  /*8250*/  F2FP.SATFINITE.E4M3.F32.PACK_AB_MERGE_C R9, R12, R9, R13 ;  /* 0x000000090c09723e */ /* 0x000fe2000480700d */
[----:B------:R-:W-:-:S02]  /*8260*/  HADD2.F32 R36, -RZ, R35.H0_H0 ;  /* 0x20000023ff247230 */ /* 0x000fc40000004100 */
[C---:B------:R-:W-:Y:S01]  /*8270*/  FMUL.FTZ R49, R37.reuse, R43 ;  /* 0x0000002b25317220 */ /* 0x040fe20000410000 */
[----:B------:R-:W-:Y:S02]  /*8280*/  HADD2.F32 R39, -RZ, R38.H0_H0 ;  /* 0x20000026ff277230 */ /* 0x000fe40000004100 */
[----:B------:R-:W-:Y:S01]  /*8290*/  FMUL.FTZ R46, R37, R40 ;  /* 0x00000028252e7220 */ /* 0x000fe20000410000 */
[----:B------:R-:W-:Y:S02]  /*82a0*/  HADD2.F32 R34, -RZ, R33.H1_H1 ;  /* 0x30000021ff227230 */ /* 0x000fe40000004100 */
[C---:B------:R-:W-:Y:S01]  /*82b0*/  FMUL.FTZ R44, R36.reuse, R42 ;  /* 0x0000002a242c7220 */ /* 0x040fe20000410000 */
[----:B------:R-:W-:Y:S02]  /*82c0*/  HADD2.F32 R33, -RZ, R31.H0_H0 ;  /* 0x2000001fff217230 */ /* 0x000fe40000004100 */
[----:B------:R-:W-:Y:S01]  /*82d0*/  FMUL.FTZ R37, R36, R39 ;  /* 0x0000002724257220 */ /* 0x000fe20000410000 */
[----:B------:R-:W-:-:S02]  /*82e0*/  HADD2.F32 R36, -RZ, R41.H1_H1 ;  /* 0x30000029ff247230 */ /* 0x000fc40000004100 */
[C---:B------:R-:W-:Y:S01]  /*82f0*/  FFMA.FTZ R48, R34.reuse, R40, -R49 ;  /* 0x0000002822307223 */ /* 0x040fe20000010831 */
[----:B------:R-:W-:Y:S02]  /*8300*/  HADD2.F32 R35, -RZ, R35.H1_H1 ;  /* 0x30000023ff237230 */ /* 0x000fe40000004100 */
[----:B------:R-:W-:Y:S01]  /*8310*/  FFMA.FTZ R50, R34, R43, R46 ;  /* 0x0000002b22327223 */ /* 0x000fe2000001002e */
[----:B------:R-:W-:Y:S02]  /*8320*/  HADD2.F32 R38, -RZ, R38.H1_H1 ;  /* 0x30000026ff267230 */ /* 0x000fe40000004100 */
[C---:B------:R-:W-:Y:S01]  /*8330*/  FFMA.FTZ R44, R33.reuse, R39, -R44 ;  /* 0x00000027212c7223 */ /* 0x040fe2000001082c */
[----:B------:R-:W-:Y:S01]  /*8340*/  FFMA.FTZ R42, R33, R42, R37 ;  /* 0x0000002a212a7223 */ /* 0x000fe20000010025 */
[----:B------:R-:W-:Y:S01]  /*8350*/  F2FP.F16.E4M3.UNPACK_B R34, R29 ;  /* 0x0000001dff22723e */ /* 0x000fe200020006ff */
[----:B------:R-:W-:Y:S01]  /*8360*/  HADD2.F32 R31, -RZ, R31.H1_H1 ;  /* 0x3000001fff1f7230 */ /* 0x000fe20000004100 */
[----:B------:R-:W-:Y:S01]  /*8370*/  F2FP.F16.E4M3.UNPACK_B R33, R20 ;  /* 0x00000014ff21723e */ /* 0x000fe200020006ff */
[C---:B------:R-:W-:Y:S01]  /*8380*/  FMUL.FTZ R20, R35.reuse, R36 ;  /* 0x0000002423147220 */ /* 0x040fe20000410000 */
[----:B------:R-:W-:Y:S01]  /*8390*/  FMUL.FTZ R37, R35, R38 ;  /* 0x0000002623257220 */ /* 0x000fe20000410000 */
[----:B------:R-:W-:Y:S01]  /*83a0*/  HADD2.F32 R35, -RZ, R34.H0_H0 ;  /* 0x20000022ff237230 */ /* 0x000fe20000004100 */
[----:B------:R-:W-:Y:S01]  /*83b0*/  F2FP.SATFINITE.E4M3.F32.PACK_AB_MERGE_C R45, R50, R45, RZ ;  /* 0x0000002d322d723e */ /* 0x000fe200048070ff */
[----:B------:R-:W-:-:S02]  /*83c0*/  HADD2.F32 R29, -RZ, R27.H0_H0 ;  /* 0x2000001bff1d7230 */ /* 0x000fc40000004100 */
[C---:B------:R-:W-:Y:S01]  /*83d0*/  FFMA.FTZ R39, R31.reuse, R38, -R20 ;  /* 0x000000261f277223 */ /* 0x040fe20000010814 */
[----:B------:R-:W-:Y:S01]  /*83e0*/  FFMA.FTZ R41, R31, R36, R37 ;  /* 0x000000241f297223 */ /* 0x000fe20000010025 */
[----:B------:R-:W-:Y:S01]  /*83f0*/  HADD2.F32 R31, -RZ, R33.H0_H0 ;  /* 0x20000021ff1f7230 */ /* 0x000fe20000004100 */
[----:B------:R-:W-:Y:S01]  /*8400*/  F2FP.SATFINITE.E4M3.F32.PACK_AB_MERGE_C R11, R32, R25, R45 ;  /* 0x00000019200b723e */ /* 0x000fe2000480702d */
[----:B------:R-:W-:Y:S02]  /*8410*/  HADD2.F32 R20, -RZ, R21.H0_H0 ;  /* 0x20000015ff147230 */ /* 0x000fe40000004100 */
[C---:B------:R-:W-:Y:S01]  /*8420*/  FMUL.FTZ R37, R29.reuse, R35 ;  /* 0x000000231d257220 */ /* 0x040fe20000410000 */
[----:B------:R-:W-:Y:S02]  /*8430*/  HADD2.F32 R36, -RZ, R34.H1_H1 ;  /* 0x30000022ff247230 */ /* 0x000fe40000004100 */
[----:B------:R-:W-:Y:S01]  /*8440*/  FMUL.FTZ R29, R29, R31 ;  /* 0x0000001f1d1d7220 */ /* 0x000fe20000410000 */
[----:B------:R-:W-:-:S02]  /*8450*/  HADD2.F32 R27, -RZ, R27.H1_H1 ;  /* 0x3000001bff1b7230 */ /* 0x000fc40000004100 */
[C---:B------:R-:W-:Y:S01]  /*8460*/  FFMA.FTZ R37, R20.reuse, R31, -R37 ;  /* 0x0000001f14257223 */ /* 0x040fe20000010825 */
[----:B------:R-:W-:Y:S01]  /*8470*/  HADD2.F32 R34, -RZ, R33.H1_H1 ;  /* 0x30000021ff227230 */ /* 0x000fe20000004100 */
[----:B------:R-:W-:Y:S01]  /*8480*/  F2FP.F16.E4M3.UNPACK_B R31, R8.H1 ;  /* 0x00000008ff1f723e */ /* 0x000fe200030006ff */
[----:B------:R-:W-:Y:S02]  /*8490*/  HADD2.F32 R21, -RZ, R21.H1_H1 ;  /* 0x30000015ff157230 */ /* 0x000fe40000004100 */
[----:B------:R-:W-:Y:S01]  /*84a0*/  FFMA.FTZ R35, R20, R35, R29 ;  /* 0x0000002314237223 */ /* 0x000fe2000001001d */
[-C--:B------:R-:W-:Y:S01]  /*84b0*/  F2FP.F16.E4M3.UNPACK_B R20, R3.reuse.H1 ;  /* 0x00000003ff14723e */ /* 0x080fe200030006ff */
[C---:B------:R-:W-:Y:S01]  /*84c0*/  FMUL.FTZ R29, R27.reuse, R34 ;  /* 0x000000221b1d7220 */ /* 0x040fe20000410000 */
[----:B------:R-:W-:Y:S01]  /*84d0*/  FMUL.FTZ R38, R27, R36 ;  /* 0x000000241b267220 */ /* 0x000fe20000410000 */
[----:B------:R-:W-:Y:S01]  /*84e0*/  HADD2.F32 R33, -RZ, R31.H0_H0 ;  /* 0x2000001fff217230 */ /* 0x000fe20000004100 */
[----:B------:R-:W-:Y:S01]  /*84f0*/  F2FP.F16.E4M3.UNPACK_B R3, R3 ;  /* 0x00000003ff03723e */ /* 0x000fe200020006ff */
[----:B------:R-:W-:-:S02]  /*8500*/  HADD2.F32 R27, -RZ, R14.H0_H0 ;  /* 0x2000000eff1b7230 */ /* 0x000fc40000004100 */
[C---:B------:R-:W-:Y:S01]  /*8510*/  FFMA.FTZ R36, R21.reuse, R36, R29 ;  /* 0x0000002415247223 */ /* 0x040fe2000001001d */
[----:B------:R-:W-:Y:S01]  /*8520*/  FFMA.FTZ R38, R21, R34, -R38 ;  /* 0x0000002215267223 */ /* 0x000fe20000010826 */
[----:B------:R-:W-:Y:S02]  /*8530*/  HADD2.F32 R29, -RZ, R20.H1_H1 ;  /* 0x30000014ff1d7230 */ /* 0x000fe40000004100 */
[----:B------:R-:W-:Y:S02]  /*8540*/  HADD2.F32 R31, -RZ, R31.H1_H1 ;  /* 0x3000001fff1f7230 */ /* 0x000fe40000004100 */
[----:B------:R-:W-:Y:S01]  /*8550*/  FMUL.FTZ R43, R27, R33 ;  /* 0x000000211b2b7220 */ /* 0x000fe20000410000 */
[----:B------:R-:W-:Y:S02]  /*8560*/  HADD2.F32 R14, -RZ, R14.H1_H1 ;  /* 0x3000000eff0e7230 */ /* 0x000fe40000004100 */
[----:B------:R-:W-:Y:S02]  /*8570*/  HADD2.F32 R21, -RZ, R20.H0_H0 ;  /* 0x20000014ff157230 */ /* 0x000fe40000004100 */
[----:B------:R-:W-:-:S02]  /*8580*/  HADD2.F32 R20, -RZ, R7.H0_H0 ;  /* 0x20000007ff147230 */ /* 0x000fc40000004100 */
[C---:B------:R-:W-:Y:S01]  /*8590*/  FMUL.FTZ R34, R14.reuse, R31 ;  /* 0x0000001f0e227220 */ /* 0x040fe20000410000 */
[----:B------:R-:W-:Y:S02]  /*85a0*/  HADD2.F32 R7, -RZ, R7.H1_H1 ;  /* 0x30000007ff077230 */ /* 0x000fe40000004100 */
[----:B------:R-:W-:Y:S01]  /*85b0*/  FMUL.FTZ R46, R14, R29 ;  /* 0x0000001d0e2e7220 */ /* 0x000fe20000410000 */
[-C--:B------:R-:W-:Y:S01]  /*85c0*/  FMUL.FTZ R27, R27, R21.reuse ;  /* 0x000000151b1b7220 */ /* 0x080fe20000410000 */
[----:B------:R-:W-:Y:S01]  /*85d0*/  F2FP.F16.E4M3.UNPACK_B R14, R8 ;  /* 0x00000008ff0e723e */ /* 0x000fe200020006ff */
[C---:B------:R-:W-:Y:S01]  /*85e0*/  FFMA.FTZ R43, R20.reuse, R21, -R43 ;  /* 0x00000015142b7223 */ /* 0x040fe2000001082b */
[C---:B------:R-:W-:Y:S01]  /*85f0*/  FFMA.FTZ R40, R7.reuse, R29, -R34 ;  /* 0x0000001d07287223 */ /* 0x040fe20000010822 */
[----:B------:R-:W-:Y:S01]  /*8600*/  FFMA.FTZ R33, R20, R33, R27 ;  /* 0x0000002114217223 */ /* 0x000fe2000001001b */
[----:B------:R-:W-:Y:S01]  /*8610*/  FFMA.FTZ R46, R7, R31, R46 ;  /* 0x0000001f072e7223 */ /* 0x000fe2000001002e */
[----:B------:R-:W-:-:S02]  /*8620*/  HADD2.F32 R20, -RZ, R14.H0_H0 ;  /* 0x2000000eff147230 */ /* 0x000fc40000004100 */
[----:B------:R-:W-:Y:S01]  /*8630*/  HADD2.F32 R7, -RZ, R6.H0_H0 ;  /* 0x20000006ff077230 */ /* 0x000fe20000004100 */
[----:B------:R-:W-:Y:S01]  /*8640*/  F2FP.SATFINITE.E4M3.F32.PACK_AB_MERGE_C R40, R40, R43, RZ ;  /* 0x0000002b2828723e */ /* 0x000fe200048070ff */
[--C-:B------:R-:W-:Y:S01]  /*8650*/  HADD2.F32 R8, -RZ, R3.reuse.H0_H0 ;  /* 0x20000003ff087230 */ /* 0x100fe20000004100 */
[----:B------:R-:W-:Y:S01]  /*8660*/  F2FP.SATFINITE.E4M3.F32.PACK_AB_MERGE_C R33, R46, R33, RZ ;  /* 0x000000212e21723e */ /* 0x000fe200048070ff */
[----:B------:R-:W-:Y:S02]  /*8670*/  HADD2.F32 R21, -RZ, R3.H1_H1 ;  /* 0x30000003ff157230 */ /* 0x000fe40000004100 */
[----:B------:R-:W-:Y:S02]  /*8680*/  HADD2.F32 R27, -RZ, R14.H1_H1 ;  /* 0x3000000eff1b7230 */ /* 0x000fe40000004100 */
[C---:B------:R-:W-:Y:S01]  /*8690*/  FMUL.FTZ R14, R7.reuse, R20 ;  /* 0x00000014070e7220 */ /* 0x040fe20000410000 */
[----:B------:R-:W-:Y:S02]  /*86a0*/  HADD2.F32 R6, -RZ, R6.H1_H1 ;  /* 0x30000006ff067230 */ /* 0x000fe40000004100 */
[----:B------:R-:W-:Y:S01]  /*86b0*/  FMUL.FTZ R7, R7, R8 ;  /* 0x0000000807077220 */ /* 0x000fe20000410000 */
[----:B------:R-:W-:-:S02]  /*86c0*/  HADD2.F32 R3, -RZ, R4.H0_H0 ;  /* 0x20000004ff037230 */ /* 0x000fc40000004100 */
[----:B------:R-:W-:Y:S02]  /*86d0*/  HADD2.F32 R4, -RZ, R4.H1_H1 ;  /* 0x30000004ff047230 */ /* 0x000fe40000004100 */
[C---:B------:R-:W-:Y:S01]  /*86e0*/  FMUL.FTZ R29, R6.reuse, R27 ;  /* 0x0000001b061d7220 */ /* 0x040fe20000410000 */
[-C--:B------:R-:W-:Y:S01]  /*86f0*/  FMUL.FTZ R34, R6, R21.reuse ;  /* 0x0000001506227220 */ /* 0x080fe20000410000 */
[C---:B------:R-:W-:Y:S01]  /*8700*/  FFMA.FTZ R6, R3.reuse, R8, -R14 ;  /* 0x0000000803067223 */ /* 0x040fe2000001080e */
[----:B------:R-:W-:Y:S01]  /*8710*/  FFMA.FTZ R3, R3, R20, R7 ;  /* 0x0000001403037223 */ /* 0x000fe20000010007 */
[C---:B------:R-:W-:Y:S01]  /*8720*/  FFMA.FTZ R29, R4.reuse, R21, -R29 ;  /* 0x00000015041d7223 */ /* 0x040fe2000001081d */
[----:B------:R-:W-:Y:S01]  /*8730*/  FFMA.FTZ R34, R4, R27, R34 ;  /* 0x0000001b04227223 */ /* 0x000fe20000010022 */
[----:B------:R-:W-:Y:S02]  /*8740*/  F2FP.SATFINITE.E4M3.F32.PACK_AB_MERGE_C R7, R48, R47, RZ ;  /* 0x0000002f3007723e */ /* 0x000fe400048070ff */
[----:B------:R-:W-:-:S02]  /*8750*/  F2FP.SATFINITE.E4M3.F32.PACK_AB_MERGE_C R4, R39, R44, RZ ;  /* 0x0000002c2704723e */ /* 0x000fc400048070ff */
[----:B------:R-:W-:Y:S02]  /*8760*/  F2FP.SATFINITE.E4M3.F32.PACK_AB_MERGE_C R8, R41, R42, RZ ;  /* 0x0000002a2908723e */ /* 0x000fe400048070ff */
[----:B------:R-:W-:Y:S02]  /*8770*/  F2FP.SATFINITE.E4M3.F32.PACK_AB_MERGE_C R7, R30, R15, R7 ;  /* 0x0000000f1e07723e */ /* 0x000fe40004807007 */
[----:B------:R-:W-:Y:S02]  /*8780*/  F2FP.SATFINITE.E4M3.F32.PACK_AB_MERGE_C R4, R38, R37, R4 ;  /* 0x000000252604723e */ /* 0x000fe40004807004 */
[----:B------:R-:W-:Y:S02]  /*8790*/  F2FP.SATFINITE.E4M3.F32.PACK_AB_MERGE_C R6, R29, R6, R40 ;  /* 0x000000061d06723e */ /* 0x000fe40004807028 */
[----:B------:R-:W-:Y:S02]  /*87a0*/  F2FP.SATFINITE.E4M3.F32.PACK_AB_MERGE_C R8, R36, R35, R8 ;  /* 0x000000232408723e */ /* 0x000fe40004807008 */
[----:B------:R-:W-:Y:S01]  /*87b0*/  F2FP.SATFINITE.E4M3.F32.PACK_AB_MERGE_C R10, R34, R3, R33 ;  /* 0x00000003220a723e */ /* 0x000fe20004807021 */
[----:B------:R0:W-:Y:S04]  /*87c0*/  STS.128 [R51+0xb000], R4 ;  /* 0x00b0000433007388 */ /* 0x0001e80000000c00 */
[----:B------:R0:W-:Y:S02]  /*87d0*/  STS.128 [R0+0xb000], R8 ;  /* 0x00b0000800007388 */ /* 0x0001e40000000c00 */
.L_x_1167:
[----:B------:R-:W-:Y:S05]  /*87e0*/  BSYNC B0 ;  /* 0x0000000000007941 */ /* 0x000fea0003800000 */
.L_x_1160:
[----:B------:R-:W-:Y:S01]  /*87f0*/  @!PT LDS RZ, [RZ] ;  /* 0x00000000fffff984 */ /* 0x000fe20000000800 */
[----:B------:R-:W-:Y:S01]  /*8800*/  @!PT LDS RZ, [RZ] ;  /* 0x00000000fffff984 */ /* 0x000fe20000000800 */
[----:B------:R-:W-:Y:S01]  /*8810*/  @!PT LDS RZ, [RZ] ;  /* 0x00000000fffff984 */ /* 0x000fe20000000800 */
[----:B------:R-:W-:Y:S01]  /*8820*/  @!PT LDS RZ, [RZ] ;  /* 0x00000000fffff984 */ /* 0x000fe20000000800 */
[----:B------:R1:W-:Y:S06]  /*8830*/  MEMBAR.ALL.CTA ;  /* 0x0000000000007992 */ /* 0x0003ec0000008000 */
[----:B-1----:R-:W1:Y:S01]  /*8840*/  FENCE.VIEW.ASYNC.S ;  /* 0x00000000000073c6 */ /* 0x002e620000000000 */
[----:B------:R-:W-:Y:S05]  /*8850*/  WARPSYNC.ALL ;  /* 0x0000000000007948 */ /* 0x000fea0003800000 */
[----:B-1----:R-:W-:Y:S06]  /*8860*/  BAR.SYNC.DEFER_BLOCKING 0xd, 0x180 ;  /* 0x0346000000007b1d */ /* 0x002fec0000010000 */
.L_x_1157:
[----:B012---:R-:W2:Y:S02]  /*8870*/  LDL R0, [R1+0x10] ;  /* 0x0000100001007983 */ /* 0x007ea40000100800 */
[----:B--2---:R-:W-:-:S13]  /*8880*/  ISETP.NE.AND P0, PT, R0, 0x3, PT ;  /* 0x000000030000780c */ /* 0x004fda0003f05270 */
[----:B------:R-:W-:Y:S05]  /*8890*/  @!P0 BRA `(.L_x_1175) ;  /* 0x0000000000048947 */ /* 0x000fea0003800000 */
[----:B------:R-:W-:Y:S01]  /*88a0*/  BPT.TRAP 0x1 ;  /* 0x000000040000795c */ /* 0x000fe20000300000 */
.L_x_1175:
[----:B-----5:R-:W-:Y:S01]  /*88b0*/  IMAD R12, R18, 0x8, R17 ;  /* 0x00000008120c7824 */ /* 0x020fe200078e0211 */
[----:B------:R-:W-:-:S04]  /*88c0*/  SHF.L.U32 R3, R19, 0x1f, RZ ;  /* 0x0000001f13037819 */ /* 0x000fc800000006ff */
[----:B------:R0:W1:Y:S01]  /*88d0*/  SYNCS.PHASECHK.TRANS64.TRYWAIT P2, [R12+URZ+0x13230], R3 ;  /* 0x013230030c0075a7 */ /* 0x000062000804017f */
[----:B------:R-:W-:Y:S05]  /*88e0*/  @!P0 BRA `(.L_x_1176) ;  /* 0x0000000000048947 */ /* 0x000fea0003800000 */
[----:B------:R-:W-:Y:S01]  /*88f0*/  BPT.TRAP 0x1 ;  /* 0x000000040000795c */ /* 0x000fe20000300000 */
.L_x_1176:
[----:B------:R-:W2:Y:S02]  /*8900*/  S2R R0, SR_TID.X ;  /* 0x0000000000007919 */ /* 0x000ea40000002100 */
[----:B--2---:R-:W-:-:S04]  /*8910*/  LOP3.LUT R0, R0, 0x7f, RZ, 0xc0, !PT ;  /* 0x0000007f00007812 */ /* 0x004fc800078ec0ff */
[----:B------:R-:W-:Y:S01]  /*8920*/  ISETP.NE.AND P1, PT, R0, RZ, PT ;  /* 0x000000ff0000720c */ /* 0x000fe20003f25270 */
[----:B------:R-:W-:-:S05]  /*8930*/  VIADD R0, R17, 0xe000 ;  /* 0x0000e00011007836 */ /* 0x000fca0000000000 */
[----:B------:R-:W-:Y:S01]  /*8940*/  SHF.R.U32.HI R0, RZ, 0x4, R0 ;  /* 0x00000004ff007819 */ /* 0x000fe20000011600 */
[----:B-1----:R-:W-:Y:S06]  /*8950*/  @P2 BRA `(.L_x_1177) ;  /* 0x0000000000082947 */ /* 0x002fec0003800000 */
[----:B------:R-:W1:Y:S02]  /*8960*/  SYNCS.PHASECHK.TRANS64.TRYWAIT P2, [R12+URZ+0x13230], R3 ;  /* 0x013230030c0075a7 */ /* 0x000e64000804017f */
[----:B-1----:R-:W-:Y:S05]  /*8970*/  @!P2 BRA `(.L_x_1178) ;  /* 0x000001a40068a947 */ /* 0x002fea0003800000 */
.L_x_1177:
[----:B------:R-:W-:Y:S01]  /*8980*/  LOP3.LUT R0, R0, 0x3fff, RZ, 0xc0, !PT ;  /* 0x00003fff00007812 */ /* 0x000fe200078ec0ff */
[----:B------:R-:W-:Y:S05]  /*8990*/  WARPSYNC.ALL ;  /* 0x0000000000007948 */ /* 0x000fea0003800000 */
[----:B01----:R-:W-:-:S05]  /*89a0*/  LOP3.LUT R3, R0, 0x10000, RZ, 0xfc, !PT ;  /* 0x0001000000037812 */ /* 0x003fca00078efcff */
[----:B------:R0:W-:Y:S01]  /*89b0*/  STL [R1+0x20], R3 ;  /* 0x0000200301007387 */ /* 0x0001e20000100800 */
[----:B------:R-:W-:Y:S01]  /*89c0*/  IMAD R8, R18, 0x280, R3 ;  /* 0x0000028012087824 */ /* 0x000fe200078e0203 */
[----:B---3--:R-:W-:Y:S01]  /*89d0*/  LOP3.LUT R4, R28, 0x10000, RZ, 0xfc, !PT ;  /* 0x000100001c047812 */ /* 0x008fe200078efcff */
[----:B------:R-:W-:Y:S01]  /*89e0*/  IMAD.MOV.U32 R9, RZ, RZ, -0x7fffffe0 ;  /* 0x80000020ff097424 */ /* 0x000fe200078e00ff */
[----:B------:R-:W2:Y:S01]  /*89f0*/  LDL R106, [R1+0x34] ;  /* 0x00003400016a7983 */ /* 0x000ea20000100800 */
[----:B------:R-:W-:Y:S01]  /*8a00*/  IMAD.MOV.U32 R5, RZ, RZ, -0x7fffffe0 ;  /* 0x80000020ff057424 */ /* 0x000fe200078e00ff */
[----:B------:R-:W-:Y:S01]  /*8a10*/  R2UR UR6, R8 ;  /* 0x00000000080672ca */ /* 0x000fe200000e0000 */
[----:B------:R-:W-:Y:S01]  /*8a20*/  WARPGROUP.ARRIVE ;  /* 0x00000000000079c5 */ /* 0x000fe20000000000 */
[----:B------:R-:W-:Y:S01]  /*8a30*/  R2UR UR7, R9 ;  /* 0x00000000090772ca */ /* 0x000fe200000e0000 */
[----:B------:R-:W-:Y:S01]  /*8a40*/  IMAD.MOV.U32 R7, RZ, RZ, -0x7fffffe0 ;  /* 0x80000020ff077424 */ /* 0x000fe200078e00ff */
[----:B------:R-:W-:Y:S01]  /*8a50*/  R2UR UR4, R4 ;  /* 0x00000000040472ca */ /* 0x000fe200000e0000 */
[----:B------:R-:W-:Y:S01]  /*8a60*/  IMAD.MOV.U32 R11, RZ, RZ, -0x7fffffe0 ;  /* 0x80000020ff0b7424 */ /* 0x000fe200078e00ff */
[----:B------:R-:W-:Y:S01]  /*8a70*/  R2UR UR5, R5 ;  /* 0x00000000050572ca */ /* 0x000fe200000e0000 */
[----:B------:R-:W-:Y:S01]  /*8a80*/  IMAD.MOV.U32 R15, RZ, RZ, -0x7fffffe0 ;  /* 0x80000020ff0f7424 */ /* 0x000fe200078e00ff */
[----:B------:R-:W2:Y:S01]  /*8a90*/  LDL R108, [R1+0x1c] ;  /* 0x00001c00016c7983 */ /* 0x000ea20000100800 */
[----:B------:R-:W1:Y:S03]  /*8aa0*/  LDC R110, c[0x0][0x448] ;  /* 0x00011200ff6e7b82 */ /* 0x000e660000000800 */
[----:B------:R-:W3:Y:S04]  /*8ab0*/  LDL R107, [R1+0x30] ;  /* 0x00003000016b7983 */ /* 0x000ee80000100800 */
[----:B------:R-:W5:Y:S04]  /*8ac0*/  LDL R114, [R1+0xc] ;  /* 0x00000c0001727983 */ /* 0x000f680000100800 */
[----:B------:R-:W5:Y:S01]  /*8ad0*/  LDL R112, [R1+0x8] ;  /* 0x0000080001707983 */ /* 0x000f620000100800 */
[----:B------:R-:W-:Y:S01]  /*8ae0*/  QGMMA.64x32x32.F32.E4M3.E4M3 R88, gdesc[UR4], RZ, !UPT, gsb0 ;  /* 0x00600000045879f3 */ /* 0x000fe2000c0008ff */
[----:B------:R-:W-:Y:S01]  /*8af0*/  VIADD R6, R8, 0x80 ;  /* 0x0000008008067836 */ /* 0x000fe20000000000 */
[----:B------:R-:W-:-:S02]  /*8b00*/  R2UR UR7, R7 ;  /* 0x00000000070772ca */ /* 0x000fc400000e0000 */
[----:B------:R-:W-:Y:S01]  /*8b10*/  LOP3.LUT R16, R16, 0xffffffdf, RZ, 0xc0, !PT ;  /* 0xffffffdf10107812 */ /* 0x000fe200078ec0ff */
[----:B------:R-:W-:Y:S01]  /*8b20*/  @!P1 VIADD R12, R12, 0x13240 ;  /* 0x000132400c0c9836 */ /* 0x000fe20000000000 */
[----:B------:R-:W-:Y:S01]  /*8b30*/  R2UR UR6, R6 ;  /* 0x00000000060672ca */ /* 0x000fe200000e0000 */
[----:B------:R-:W-:Y:S01]  /*8b40*/  ULDC UR43, c[0x0][0x9dc] ;  /* 0x00027700002b7ab9 */ /* 0x000fe20000000800 */
        /* <DEDUP_REMOVED lines=31> */
[----:B----4-:R-:W-:Y:S02]  /*8d40*/  VIADD R14, R8, 0x2 ;  /* 0x00000002080e7836 */ /* 0x010fe40000000000 */
        /* <DEDUP_REMOVED lines=41> */
[----:B------:R-:W-:-:S02]  /*8fe0*/  R2UR UR5, R7 ;  /* 0x00000000070572ca */ /* 0x000fc400000e0000 */
[----:B-1----:R-:W-:-:S13]  /*8ff0*/  ISETP.NE.AND P2, PT, R110, 0x1, PT ;  /* 0x000000016e00780c */ /* 0x002fda0003f45270 */
[----:B------:R-:W1:Y:S08]  /*9000*/  @P2 LDC R10, c[0x0][0x44c] ;  /* 0x00011300ff0a2b82 */ /* 0x000e700000000800 */
[----:B------:R-:W4:Y:S01]  /*9010*/  @P2 LDC R11, c[0x0][0x450] ;  /* 0x00011400ff0b2b82 */ /* 0x000f220000000800 */
[----:B------:R-:W-:Y:S02]  /*9020*/  WARPGROUP.DEPBAR.LE gsb0, 0x0 ;  /* 0x00008000000079c5 */ /* 0x000fe40000010000 */
[----:B------:R-:W-:-:S06]  /*9030*/  WARPGROUP.ARRIVE ;  /* 0x00000000000079c5 */ /* 0x000fcc0000000000 */
[----:B------:R-:W-:Y:S01]  /*9040*/  QGMMA.64x32x32.F32.E4M3.E4M3 R24, gdesc[UR4], R24, gsb0 ;  /* 0x00600000041879f3 */ /* 0x000fe20008000818 */
[C---:B------:R-:W-:Y:S01]  /*9050*/  FMUL.FTZ R13, R2.reuse, R91 ;  /* 0x0000005b020d7220 */ /* 0x040fe20000410000 */
[----:B------:R-:W-:Y:S01]  /*9060*/  FMUL.FTZ R91, R2, R99 ;  /* 0x00000063025b7220 */ /* 0x000fe20000410000 */
[----:B--2---:R-:W-:-:S04]  /*9070*/  IMAD.IADD R99, R106, 0x1, R108 ;  /* 0x000000016a637824 */ /* 0x004fc800078e026c */
[----:B-1----:R-:W-:-:S05]  /*9080*/  @P2 IMAD.HI.U32 R10, R99, R10, RZ ;  /* 0x0000000a630a2227 */ /* 0x002fca00078e00ff */
[----:B----4-:R-:W-:Y:S02]  /*9090*/  @P2 SHF.R.U32.HI R99, RZ, R11, R10 ;  /* 0x0000000bff632219 */ /* 0x010fe4000001160a */
[----:B------:R-:W1:Y:S01]  /*90a0*/  LDC.64 R10, c[0x0][0x9e0] ;  /* 0x00027800ff0a7b82 */ /* 0x000e620000000a00 */
[C---:B------:R-:W-:Y:S01]  /*90b0*/  FMUL.FTZ R0, R2.reuse, R88 ;  /* 0x0000005802007220 */ /* 0x040fe20000410000 */
[C---:B------:R-:W-:Y:S01]  /*90c0*/  FMUL.FTZ R88, R2.reuse, R96 ;  /* 0x0000006002587220 */ /* 0x040fe20000410000 */
[C---:B------:R-:W-:Y:S01]  /*90d0*/  FMUL.FTZ R96, R2.reuse, R85 ;  /* 0x0000005502607220 */ /* 0x040fe20000410000 */
        /* <DEDUP_REMOVED lines=16> */
[----:B------:R-:W0:Y:S01]  /*91e0*/  SHFL.IDX PT, R106, R99, RZ, 0x1c1f ;  /* 0x001c1fff636a7589 */ /* 0x000e2200000e0000 */
        /* <DEDUP_REMOVED lines=20> */
[----:B------:R-:W-:-:S02]  /*9330*/  WARPGROUP.DEPBAR.LE gsb0, 0x0 ;  /* 0x00008000000079c5 */ /* 0x000fc40000010000 */
[C---:B------:R-:W-:Y:S01]  /*9340*/  FMUL.FTZ R54, R2.reuse, R24 ;  /* 0x0000001802367220 */ /* 0x040fe20000410000 */
[----:B------:R-:W-:Y:S02]  /*9350*/  IMAD.MOV.U32 R24, RZ, RZ, -0xa0 ;  /* 0xffffff60ff187424 */ /* 0x000fe400078e00ff */
[C---:B------:R-:W-:Y:S01]  /*9360*/  FMUL.FTZ R71, R2.reuse, R28 ;  /* 0x0000001c02477220 */ /* 0x040fe20000410000 */
[C---:B------:R-:W-:Y:S01]  /*9370*/  FMUL.FTZ R98, R2.reuse, R29 ;  /* 0x0000001d02627220 */ /* 0x040fe20000410000 */
[C---:B------:R-:W-:Y:S01]  /*9380*/  FMUL.FTZ R28, R2.reuse, R30 ;  /* 0x0000001e021c7220 */ /* 0x040fe20000410000 */
[C---:B------:R-:W-:Y:S01]  /*9390*/  FMUL.FTZ R29, R2.reuse, R31 ;  /* 0x0000001f021d7220 */ /* 0x040fe20000410000 */
[C---:B------:R-:W-:Y:S01]  /*93a0*/  FMUL.FTZ R31, R2.reuse, R34 ;  /* 0x00000022021f7220 */ /* 0x040fe20000410000 */
[C---:B------:R-:W-:Y:S01]  /*93b0*/  FMUL.FTZ R30, R2.reuse, R35 ;  /* 0x00000023021e7220 */ /* 0x040fe20000410000 */
[----:B------:R-:W-:Y:S02]  /*93c0*/  IMAD R101, R105, R24, 0xa1 ;  /* 0x000000a169657424 */ /* 0x000fe400078e0218 */
        /* <DEDUP_REMOVED lines=31> */
[----:B------:R-:W-:Y:S01]  /*95c0*/  @P2 LOP3.LUT R16, R16, 0x20, RZ, 0xfc, !PT ;  /* 0x0000002010102812 */ /* 0x000fe200078efcff */
[----:B---3--:R-:W-:Y:S01]  /*95d0*/  IMAD R36, R107, -0x2, R101 ;  /* 0xfffffffe6b247824 */ /* 0x008fe200078e0265 */
[----:B-1----:R-:W-:Y:S01]  /*95e0*/  ISETP.GE.AND P2, PT, R11, 0x1, PT ;  /* 0x000000010b00780c */ /* 0x002fe20003f46270 */
[--C-:B-----5:R-:W-:Y:S01]  /*95f0*/  IMAD R24, R105, -0xa0, R114.reuse ;  /* 0xffffff6069187824 */ /* 0x120fe200078e0272 */
[----:B------:R-:W1:Y:S01]  /*9600*/  MUFU.TANH R0, R0 ;  /* 0x0000000000007308 */ /* 0x000e620000002400 */
[----:B------:R-:W-:Y:S01]  /*9610*/  ULOP3.LUT UR43, URZ, UR43, URZ, 0x33, !UPT ;  /* 0x0000002b3f2b7292 */ /* 0x000fe2000f8e333f */
[----:B------:R-:W-:Y:S01]  /*9620*/  IADD3 R25, -R112, R36, R114 ;  /* 0x0000002470197210 */ /* 0x000fe20007ffe172 */
[----:B------:R-:W-:-:S05]  /*9630*/  VIADD R24, R24, 0xa0 ;  /* 0x000000a018187836 */ /* 0x000fca0000000000 */
[----:B------:R-:W2:Y:S01]  /*9640*/  MUFU.TANH R3, R3 ;  /* 0x0000000300037308 */ /* 0x000ea20000002400 */
[----:B------:R-:W-:-:S07]  /*9650*/  @!P1 PRMT R12, RZ, 0x654, R12 ;  /* 0x00000654ff0c9816 */ /* 0x000fce000000000c */
[----:B------:R-:W3:Y:S01]  /*9660*/  MUFU.TANH R9, R9 ;  /* 0x0000000900097308 */ /* 0x000ee20000002400 */
[----:B------:R-:W-:-:S07]  /*9670*/  FMUL.FTZ R38, R2, R38 ;  /* 0x0000002602267220 */ /* 0x000fce0000410000 */
[----:B------:R-:W4:Y:S01]  /*9680*/  MUFU.TANH R13, R13 ;  /* 0x0000000d000d7308 */ /* 0x000f220000002400 */
[----:B------:R-:W-:-:S07]  /*9690*/  IMAD R107, R107, -0x2, R24 ;  /* 0xfffffffe6b6b7824 */ /* 0x000fce00078e0218 */
        /* <DEDUP_REMOVED lines=75> */
[----:B------:R-:W1:Y:S01]  /*9b50*/  MUFU.TANH R34, R34 ;  /* 0x0000002200227308 */ /* 0x000e620000002400 */
[----:B------:R-:W-:Y:S01]  /*9b60*/  VIADD R103, R25, UR43 ;  /* 0x0000002b19677c36 */ /* 0x000fe20008000000 */
[----:B------:R-:W-:Y:S01]  /*9b70*/  LOP3.LUT R16, R16, 0xffffffef, RZ, 0xc0, !PT ;  /* 0xffffffef10107812 */ /* 0x000fe200078ec0ff */
[----:B------:R5:W-:Y:S01]  /*9b80*/  @!P1 SYNCS.ARRIVE.TRANS64.RED.A1T0 RZ, [R12+URZ], RZ ;  /* 0x000000ff0cff99a7 */ /* 0x000be2000810043f */
[----:B------:R-:W-:-:S02]  /*9b90*/  VIADD R101, R101, 0xffffffff ;  /* 0xffffffff65657836 */ /* 0x000fc40000000000 */
[----:B------:R-:W-:Y:S01]  /*9ba0*/  @P2 LOP3.LUT R16, R16, 0x10, RZ, 0xfc, !PT ;  /* 0x0000001010102812 */ /* 0x000fe200078efcff */
[----:B------:R-:W-:Y:S02]  /*9bb0*/  VIADD R36, R36, 0xffffffff ;  /* 0xffffffff24247836 */ /* 0x000fe40000000000 */
[----:B0-----:R-:W-:Y:S01]  /*9bc0*/  IMAD.IADD R100, R103, 0x1, R106 ;  /* 0x0000000167647824 */ /* 0x001fe200078e026a */
[----:B-----5:R0:W1:Y:S02]  /*9bd0*/  MUFU.TANH R12, R38 ;  /* 0x00000026000c7308 */ /* 0x0200640000002400 */
[----:B0-----:R-:W-:Y:S01]  /*9be0*/  VIADDMNMX R38, R106, R102, R107, PT ;  /* 0x000000666a267246 */ /* 0x001fe2000380016b */
[----:B--234-:R-:W-:Y:S06]  /*9bf0*/  @!P2 BRA `(.L_x_1179) ;  /* 0x00000000004ca947 */ /* 0x01cfec0003800000 */
[----:B------:R-:W-:Y:S01]  /*9c00*/  IADD3 R39, -R112, R114, R106 ;  /* 0x0000007270277210 */ /* 0x000fe20007ffe16a */
[----:B------:R-:W-:Y:S03]  /*9c10*/  BSSY B0, `(.L_x_1180) ;  /* 0x000000e000007945 */ /* 0x000fe60003800000 */
        /* <DEDUP_REMOVED lines=9> */
.L_x_1181:
[----:B------:R-:W-:-:S13]  /*9cb0*/  ISETP.NE.AND P2, PT, R11, 0x1, PT ;  /* 0x000000010b00780c */ /* 0x000fda0003f45270 */
[----:B------:R-:W0:Y:S02]  /*9cc0*/  @P2 LDC.64 R24, c[0x0][0x9e8] ;  /* 0x00027a00ff182b82 */ /* 0x000e240000000a00 */
[----:B0-----:R-:W-:-:S05]  /*9cd0*/  @P2 IMAD.HI.U32 R24, R39, R24, RZ ;  /* 0x0000001827182227 */ /* 0x001fca00078e00ff */
[----:B------:R-:W-:-:S07]  /*9ce0*/  @P2 SHF.R.U32.HI R39, RZ, R25, R24 ;  /* 0x00000019ff272219 */ /* 0x000fce0000011618 */
.L_x_1182:
[----:B------:R-:W-:Y:S05]  /*9cf0*/  BSYNC B0 ;  /* 0x0000000000007941 */ /* 0x000fea0003800000 */
.L_x_1180:
[----:B------:R-:W-:-:S05]  /*9d00*/  IMAD R39, R39, R11, R36 ;  /* 0x0000000b27277224 */ /* 0x000fca00078e0224 */
[----:B------:R-:W-:Y:S02]  /*9d10*/  VIMNMX R100, R100, R39, !PT ;  /* 0x0000002764647248 */ /* 0x000fe40007fe0100 */
[----:B------:R-:W-:-:S07]  /*9d20*/  VIADDMNMX R38, R39, R11, R38, PT ;  /* 0x0000000b27267246 */ /* 0x000fce0003800126 */
.L_x_1179:
[C---:B------:R-:W-:Y:S02]  /*9d30*/  ISETP.GE.AND P2, PT, R101.reuse, 0x2, PT ;  /* 0x000000026500780c */ /* 0x040fe40003f46270 */
[C---:B------:R-:W-:Y:S02]  /*9d40*/  ISETP.GE.AND P5, PT, R101.reuse, 0xa, PT ;  /* 0x0000000a6500780c */ /* 0x040fe40003fa6270 */
[----:B------:R-:W-:Y:S02]  /*9d50*/  ISETP.GT.AND P3, PT, R100, 0x1, !P2 ;  /* 0x000000016400780c */ /* 0x000fe40005764270 */
[----:B------:R-:W-:Y:S02]  /*9d60*/  LOP3.LUT R16, R16, 0xfffffffd, RZ, 0xc0, !PT ;  /* 0xfffffffd10107812 */ /* 0x000fe400078ec0ff */
[----:B------:R-:W-:Y:S02]  /*9d70*/  ISETP.LT.OR P4, PT, R38, 0x2, P3 ;  /* 0x000000022600780c */ /* 0x000fe40001f81670 */
[----:B------:R-:W-:-:S02]  /*9d80*/  ISETP.GE.AND P3, PT, R101, 0x9, PT ;  /* 0x000000096500780c */ /* 0x000fc40003f66270 */
[----:B------:R-:W-:Y:S02]  /*9d90*/  FSEL R25, R3, -INF , !P4 ;  /* 0xff80000003197808 */ /* 0x000fe40006000000 */
[----:B------:R-:W-:Y:S02]  /*9da0*/  ISETP.GT.AND P4, PT, R100, 0x8, !P3 ;  /* 0x000000086400780c */ /* 0x000fe40005f84270 */
[----:B------:R-:W-:Y:S02]  /*9db0*/  @P5 LOP3.LUT R16, R16, 0x2, RZ, 0xfc, !PT ;  /* 0x0000000210105812 */ /* 0x000fe400078efcff */
[----:B------:R-:W-:Y:S02]  /*9dc0*/  ISETP.LT.OR P4, PT, R38, 0x9, P4 ;  /* 0x000000092600780c */ /* 0x000fe40002781670 */
[----:B------:R-:W-:Y:S02]  /*9dd0*/  LOP3.LUT R16, R16, 0xfffffffe, RZ, 0xc0, !PT ;  /* 0xfffffffe10107812 */ /* 0x000fe400078ec0ff */
[----:B------:R-:W-:-:S02]  /*9de0*/  FSEL R39, R14, -INF , !P4 ;  /* 0xff8000000e277808 */ /* 0x000fc40006000000 */
[----:B------:R-:W-:Y:S01]  /*9df0*/  ISETP.GT.AND P4, PT, R100, 0x9, !P5 ;  /* 0x000000096400780c */ /* 0x000fe20006f84270 */
[----:B------:R-:W0:Y:S01]  /*9e00*/  SHFL.IDX PT, R14, R99, 0x1, 0x1c1f ;  /* 0x003c1f00630e7f89 */ /* 0x000e2200000e0000 */
        /* <DEDUP_REMOVED lines=8> */
[----:B------:R-:W-:Y:S02]  /*9e90*/  FSEL R111, R88, -INF , !P4 ;  /* 0xff800000586f7808 */ /* 0x000fe40006000000 */
[----:B------:R-:W-:Y:S02]  /*9ea0*/  ISETP.GT.AND P4, PT, R100, 0x11, !P5 ;  /* 0x000000116400780c */ /* 0x000fe40006f84270 */
[----:B------:R-:W-:Y:S01]  /*9eb0*/  LOP3.LUT R16, R16, 0xfffffffb, RZ, 0xc0, !PT ;  /* 0xfffffffb10107812 */ /* 0x000fe200078ec0ff */
[----:B0-----:R-:W-:Y:S01]  /*9ec0*/  IMAD.IADD R103, R103, 0x1, R14 ;  /* 0x0000000167677824 */ /* 0x001fe200078e020e */
[----:B------:R-:W-:-:S02]  /*9ed0*/  ISETP.LT.OR P4, PT, R38, 0x12, P4 ;  /* 0x000000122600780c */ /* 0x000fc40002781670 */
[----:B------:R-:W-:Y:S02]  /*9ee0*/  VIADDMNMX R102, R14, R102, R107, PT ;  /* 0x000000660e667246 */ /* 0x000fe4000380016b */
        /* <DEDUP_REMOVED lines=188> */
[----:B------:R-:W-:-:S04]  /*aab0*/  ISETP.GE.AND P5, PT, R101, 0x92, PT ;  /* 0x000000926500780c */ /* 0x000fc80003fa6270 */
        /* <DEDUP_REMOVED lines=10> */
[----:B------:R-:W-:-:S04]  /*ab60*/  ISETP.GT.AND P6, PT, R100, RZ, !P5 ;  /* 0x000000ff6400720c */ /* 0x000fc80006fc4270 */
[----:B------:R-:W-:-:S04]  /*ab70*/  ISETP.LT.OR P6, PT, R38, 0x1, P6 ;  /* 0x000000012600780c */ /* 0x000fc800037c1670 */
[----:B-1----:R-:W-:Y:S02]  /*ab80*/  FSEL R0, R0, -INF , !P6 ;  /* 0xff80000000007808 */ /* 0x002fe40007000000 */
[----:B------:R-:W-:-:S13]  /*ab90*/  ISETP.GE.AND P6, PT, R101, 0x9a, PT ;  /* 0x0000009a6500780c */ /* 0x000fda0003fc6270 */
[----:B------:R-:W-:Y:S02]  /*aba0*/  @P6 LOP3.LUT R16, R16, 0x8, RZ, 0xfc, !PT ;  /* 0x0000000810106812 */ /* 0x000fe400078efcff */
[----:B------:R-:W-:-:S04]  /*abb0*/  ISETP.GT.AND P6, PT, R100, 0x99, !P6 ;  /* 0x000000996400780c */ /* 0x000fc800077c4270 */
[----:B------:R-:W-:-:S04]  /*abc0*/  ISETP.LT.OR P6, PT, R38, 0x9a, P6 ;  /* 0x0000009a2600780c */ /* 0x000fc800037c1670 */
[----:B------:R-:W-:Y:S02]  /*abd0*/  FSEL R37, R37, -INF , !P6 ;  /* 0xff80000025257808 */ /* 0x000fe40007000000 */
[----:B------:R-:W-:-:S13]  /*abe0*/  ISETP.GE.AND P6, PT, R11, 0x1, PT ;  /* 0x000000010b00780c */ /* 0x000fda0003fc6270 */
[----:B------:R-:W-:Y:S05]  /*abf0*/  @!P6 BRA `(.L_x_1183) ;  /* 0x00000000004ce947 */ /* 0x000fea0003800000 */
        /* <DEDUP_REMOVED lines=11> */
.L_x_1185:
[----:B------:R-:W-:-:S13]  /*acb0*/  ISETP.NE.AND P6, PT, R11, 0x1, PT ;  /* 0x000000010b00780c */ /* 0x000fda0003fc5270 */
[----:B------:R-:W0:Y:S02]  /*acc0*/  @P6 LDC.64 R14, c[0x0][0x9e8] ;  /* 0x00027a00ff0e6b82 */ /* 0x000e240000000a00 */
[----:B0-----:R-:W-:-:S05]  /*acd0*/  @P6 IMAD.HI.U32 R14, R3, R14, RZ ;  /* 0x0000000e030e6227 */ /* 0x001fca00078e00ff */
[----:B------:R-:W-:-:S07]  /*ace0*/  @P6 SHF.R.U32.HI R3, RZ, R15, R14 ;  /* 0x0000000fff036219 */ /* 0x000fce000001160e */
.L_x_1186:
[----:B------:R-:W-:Y:S05]  /*acf0*/  BSYNC B0 ;  /* 0x0000000000007941 */ /* 0x000fea0003800000 */
.L_x_1184:
[----:B------:R-:W-:-:S05]  /*ad00*/  IMAD R36, R3, R11, R36 ;  /* 0x0000000b03247224 */ /* 0x000fca00078e0224 */
[----:B------:R-:W-:Y:S02]  /*ad10*/  VIMNMX R103, R103, R36, !PT ;  /* 0x0000002467677248 */ /* 0x000fe40007fe0100 */
[----:B------:R-:W-:-:S07]  /*ad20*/  VIADDMNMX R102, R36, R11, R102, PT ;  /* 0x0000000b24667246 */ /* 0x000fce0003800166 */
.L_x_1183:
[C---:B------:R-:W-:Y:S01]  /*ad30*/  ISETP.GT.AND P2, PT, R103.reuse, 0x1, !P2 ;  /* 0x000000016700780c */ /* 0x040fe20005744270 */
[----:B------:R-:W-:Y:S01]  /*ad40*/  ULDC UR4, c[0x0][0x988] ;  /* 0x0002620000047ab9 */ /* 0x000fe20000000800 */
[----:B------:R-:W-:Y:S02]  /*ad50*/  LOP3.LUT P6, RZ, R16, 0x2, RZ, 0xc0, !PT ;  /* 0x0000000210ff7812 */ /* 0x000fe400078cc0ff */
[----:B------:R-:W-:Y:S02]  /*ad60*/  ISETP.LT.OR P2, PT, R102, 0x2, P2 ;  /* 0x000000026600780c */ /* 0x000fe40001741670 */
[----:B------:R-:W-:Y:S02]  /*ad70*/  ISETP.GT.AND P3, PT, R103, 0x8, !P3 ;  /* 0x000000086700780c */ /* 0x000fe40005f64270 */
[----:B------:R-:W-:Y:S02]  /*ad80*/  FSEL R13, R13, -INF , !P2 ;  /* 0xff8000000d0d7808 */ /* 0x000fe40005000000 */
[----:B------:R-:W-:-:S02]  /*ad90*/  ISETP.GT.AND P2, PT, R103, 0x9, !P6 ;  /* 0x000000096700780c */ /* 0x000fc40007744270 */
[C---:B------:R-:W-:Y:S02]  /*ada0*/  ISETP.LT.OR P3, PT, R102.reuse, 0x9, P3 ;  /* 0x000000096600780c */ /* 0x040fe40001f61670 */
[----:B------:R-:W-:Y:S02]  /*adb0*/  ISETP.LT.OR P2, PT, R102, 0xa, P2 ;  /* 0x0000000a6600780c */ /* 0x000fe40001741670 */
[----:B------:R-:W-:Y:S02]  /*adc0*/  FSEL R15, R20, -INF , !P3 ;  /* 0xff800000140f7808 */ /* 0x000fe40005800000 */
[----:B------:R-:W-:Y:S02]  /*add0*/  FSEL R21, R21, -INF , !P2 ;  /* 0xff80000015157808 */ /* 0x000fe40005000000 */
[----:B------:R-:W-:Y:S02]  /*ade0*/  LOP3.LUT P2, RZ, R16, 0x1, RZ, 0xc0, !PT ;  /* 0x0000000110ff7812 */ /* 0x000fe4000784c0ff */
[----:B------:R-:W-:-:S02]  /*adf0*/  LOP3.LUT P3, RZ, R22, 0x800000, RZ, 0xc0, !PT ;  /* 0x0080000016ff7812 */ /* 0x000fc4000786c0ff */
        /* <DEDUP_REMOVED lines=72> */
[----:B------:R-:W-:Y:S02]  /*b280*/  LOP3.LUT P3, RZ, R22, 0x1000, RZ, 0xc0, !PT ;  /* 0x0000100016ff7812 */ /* 0x000fe4000786c0ff */
[----:B------:R-:W-:Y:S02]  /*b290*/  ISETP.GT.AND P2, PT, R103, 0x39, !P2 ;  /* 0x000000396700780c */ /* 0x000fe40005744270 */
[----:B------:R-:W-:Y:S02]  /*b2a0*/  FMNMX.FTZ R14, R139, R14, !PT ;  /* 0x0000000e8b0e7209 */ /* 0x000fe40007810000 */
[----:B------:R-:W-:Y:S02]  /*b2b0*/  ISETP.LT.OR P2, PT, R102, 0x3a, P2 ;  /* 0x0000003a6600780c */ /* 0x000fe40001741670 */
[----:B------:R-:W-:Y:S02]  /*b2c0*/  FMNMX.FTZ R14, R53, R14, !PT ;  /* 0x0000000e350e7209 */ /* 0x000fe40007810000 */
[----:B------:R-:W-:-:S02]  /*b2d0*/  FSEL R151, R86, -INF , !P2 ;  /* 0xff80000056977808 */ /* 0x000fc40005000000 */
[C---:B------:R-:W-:Y:S02]  /*b2e0*/  LOP3.LUT P2, RZ, R22.reuse, 0x100000, RZ, 0xc0, !PT ;  /* 0x0010000016ff7812 */ /* 0x040fe4000784c0ff */
[----:B------:R-:W-:Y:S02]  /*b2f0*/  LOP3.LUT P6, RZ, R22, 0x800, RZ, 0xc0, !PT ;  /* 0x0000080016ff7812 */ /* 0x000fe400078cc0ff */
[----:B------:R-:W-:Y:S02]  /*b300*/  ISETP.GT.AND P2, PT, R103, 0x40, !P2 ;  /* 0x000000406700780c */ /* 0x000fe40005744270 */
[----:B------:R-:W-:Y:S02]  /*b310*/  FMNMX.FTZ R14, R141, R14, !PT ;  /* 0x0000000e8d0e7209 */ /* 0x000fe40007810000 */
[----:B------:R-:W-:Y:S02]  /*b320*/  ISETP.LT.OR P2, PT, R102, 0x41, P2 ;  /* 0x000000416600780c */ /* 0x000fe40001741670 */
[----:B------:R-:W-:-:S02]  /*b330*/  FMNMX.FTZ R14, R55, R14, !PT ;  /* 0x0000000e370e7209 */ /* 0x000fc40007810000 */
[----:B------:R-:W-:Y:S01]  /*b340*/  FSEL R153, R56, -INF , !P2 ;  /* 0xff80000038997808 */ /* 0x000fe20005000000 */
[----:B------:R-:W-:Y:S01]  /*b350*/  IMAD.U32 R56, RZ, RZ, UR4 ;  /* 0x00000004ff387e24 */ /* 0x000fe2000f8e00ff */
        /* <DEDUP_REMOVED lines=14> */
[----:B------:R-:W-:Y:S01]  /*b440*/  LOP3.LUT P2, RZ, R22, 0x20000, RZ, 0xc0, !PT ;  /* 0x0002000016ff7812 */ /* 0x000fe2000784c0ff */
[----:B------:R-:W0:Y:S01]  /*b450*/  SHFL.BFLY PT, R3, R20, 0x2, 0x1f ;  /* 0x0c401f0014037f89 */ /* 0x000e2200000e0000 */
[C---:B------:R-:W-:Y:S02]  /*b460*/  ISETP.GT.AND P5, PT, R103.reuse, RZ, !P5 ;  /* 0x000000ff6700720c */ /* 0x040fe40006fa4270 */
[----:B------:R-:W-:-:S02]  /*b470*/  ISETP.GT.AND P2, PT, R103, 0x49, !P2 ;  /* 0x000000496700780c */ /* 0x000fc40005744270 */
[C---:B------:R-:W-:Y:S02]  /*b480*/  ISETP.LT.OR P5, PT, R102.reuse, 0x1, P5 ;  /* 0x000000016600780c */ /* 0x040fe40002fa1670 */
[----:B------:R-:W-:Y:S02]  /*b490*/  ISETP.LT.OR P2, PT, R102, 0x4a, P2 ;  /* 0x0000004a6600780c */ /* 0x000fe40001741670 */
[----:B------:R-:W-:Y:S02]  /*b4a0*/  ISETP.GT.AND P4, PT, R103, 0x98, !P4 ;  /* 0x000000986700780c */ /* 0x000fe40006784270 */
[----:B------:R-:W-:Y:S02]  /*b4b0*/  FSEL R59, R59, -INF , !P2 ;  /* 0xff8000003b3b7808 */ /* 0x000fe40005000000 */
[----:B------:R-:W-:Y:S02]  /*b4c0*/  LOP3.LUT P2, RZ, R22, 0x10000, RZ, 0xc0, !PT ;  /* 0x0001000016ff7812 */ /* 0x000fe4000784c0ff */
[----:B------:R-:W-:-:S02]  /*b4d0*/  ISETP.LT.OR P4, PT, R102, 0x99, P4 ;  /* 0x000000996600780c */ /* 0x000fc40002781670 */
[----:B------:R-:W-:-:S04]  /*b4e0*/  ISETP.GT.AND P2, PT, R103, 0x50, !P2 ;  /* 0x000000506700780c */ /* 0x000fc80005744270 */
[----:B------:R-:W-:Y:S02]  /*b4f0*/  ISETP.LT.OR P2, PT, R102, 0x51, P2 ;  /* 0x000000516600780c */ /* 0x000fe40001741670 */
[----:B0-----:R-:W-:Y:S02]  /*b500*/  FMNMX.FTZ R24, R20, R3, !PT ;  /* 0x0000000314187209 */ /* 0x001fe40007810000 */
[----:B------:R-:W-:Y:S02]  /*b510*/  FSEL R62, R62, -INF , !P2 ;  /* 0xff8000003e3e7808 */ /* 0x000fe40005000000 */
[----:B------:R-:W-:Y:S01]  /*b520*/  LOP3.LUT P2, RZ, R22, 0x8000, RZ, 0xc0, !PT ;  /* 0x0000800016ff7812 */ /* 0x000fe2000784c0ff */
[----:B------:R-:W0:Y:S01]  /*b530*/  SHFL.BFLY PT, R3, R24, 0x1, 0x1f ;  /* 0x0c201f0018037f89 */ /* 0x000e2200000e0000 */
[----:B------:R-:W-:Y:S02]  /*b540*/  FSEL R20, R9, -INF , !P5 ;  /* 0xff80000009147808 */ /* 0x000fe40006800000 */
        /* <DEDUP_REMOVED lines=39> */
[----:B------:R-:W-:Y:S02]  /*b7c0*/  LOP3.LUT P3, RZ, R22, 0x2, RZ, 0xc0, !PT ;  /* 0x0000000216ff7812 */ /* 0x000fe4000786c0ff */
        /* <DEDUP_REMOVED lines=8> */
[----:B------:R-:W-:-:S02]  /*b850*/  LOP3.LUT P6, RZ, R22, 0x1, RZ, 0xc0, !PT ;  /* 0x0000000116ff7812 */ /* 0x000fc400078cc0ff */
[----:B------:R-:W-:Y:S02]  /*b860*/  FSEL R46, R46, -INF , !P2 ;  /* 0xff8000002e2e7808 */ /* 0x000fe40005000000 */
[----:B------:R-:W-:Y:S02]  /*b870*/  LOP3.LUT P2, RZ, R22, 0x80, RZ, 0xc0, !PT ;  /* 0x0000008016ff7812 */ /* 0x000fe4000784c0ff */
[----:B------:R-:W-:Y:S02]  /*b880*/  FMNMX.FTZ R54, R62, R9, !PT ;  /* 0x000000093e367209 */ /* 0x000fe40007810000 */
[----:B------:R-:W-:Y:S02]  /*b890*/  ISETP.GT.AND P2, PT, R103, 0x71, !P2 ;  /* 0x000000716700780c */ /* 0x000fe40005744270 */
[----:B0-----:R-:W-:Y:S02]  /*b8a0*/  FMNMX.FTZ R3, R24, R3, !PT ;  /* 0x0000000318037209 */ /* 0x001fe40007810000 */
[----:B------:R-:W-:-:S02]  /*b8b0*/  ISETP.LT.OR P2, PT, R102, 0x72, P2 ;  /* 0x000000726600780c */ /* 0x000fc40001741670 */
[----:B------:R-:W-:Y:S01]  /*b8c0*/  FMNMX.FTZ R9, R63, R54, !PT ;  /* 0x000000363f097209 */ /* 0x000fe20007810000 */
[----:B------:R-:W-:-:S01]  /*b8d0*/  FFMA.FTZ R14, R3, R56, -8 ;  /* 0xc1000000030e7423 */ /* 0x000fc20000010038 */
        /* <DEDUP_REMOVED lines=35> */
[C---:B------:R-:W-:Y:S02]  /*bb10*/  ISETP.GT.AND P2, PT, R103.reuse, 0x91, !P3 ;  /* 0x000000916700780c */ /* 0x040fe40005f44270 */
[----:B------:R-:W-:Y:S01]  /*bb20*/  ISETP.GT.AND P3, PT, R103, 0x99, !P6 ;  /* 0x000000996700780c */ /* 0x000fe20007764270 */
[----:B------:R-:W-:-:S01]  /*bb30*/  FFMA.FTZ R60, R87, R56, -R14 ;  /* 0x00000038573c7223 */ /* 0x000fc2000001080e */
[----:B------:R-:W-:Y:S01]  /*bb40*/  ISETP.LT.OR P2, PT, R102, 0x92, P2 ;  /* 0x000000926600780c */ /* 0x000fe20001741670 */
[----:B------:R-:W-:-:S01]  /*bb50*/  FFMA.FTZ R87, R97, R56, -R14 ;  /* 0x0000003861577223 */ /* 0x000fc2000001080e */
[----:B------:R-:W-:Y:S01]  /*bb60*/  ISETP.LT.OR P3, PT, R102, 0x9a, P3 ;  /* 0x0000009a6600780c */ /* 0x000fe20001f61670 */
[----:B------:R0:W-:Y:S01]  /*bb70*/  MUFU.EX2 R52, R60 ;  /* 0x0000003c00347308 */ /* 0x0001e20000000800 */
[----:B------:R-:W-:Y:S01]  /*bb80*/  FSEL R97, R30, -INF , !P2 ;  /* 0xff8000001e617808 */ /* 0x000fe20005000000 */
[-CC-:B------:R-:W-:Y:S01]  /*bb90*/  FFMA.FTZ R36, R113, R56.reuse, -R14.reuse ;  /* 0x0000003871247223 */ /* 0x180fe2000001080e */
[----:B------:R-:W-:Y:S01]  /*bba0*/  FSEL R103, R12, -INF , !P4 ;  /* 0xff8000000c677808 */ /* 0x000fe20006000000 */
[-CC-:B------:R-:W-:Y:S01]  /*bbb0*/  FFMA.FTZ R0, R0, R56.reuse, -R14.reuse ;  /* 0x0000003800007223 */ /* 0x180fe2000001080e */
[----:B------:R-:W-:Y:S01]  /*bbc0*/  FSEL R113, R34, -INF , !P3 ;  /* 0xff80000022717808 */ /* 0x000fe20005800000 */
[-CC-:B------:R-:W-:Y:S01]  /*bbd0*/  FFMA.FTZ R25, R25, R56.reuse, -R14.reuse ;  /* 0x0000003819197223 */ /* 0x180fe2000001080e */
[----:B------:R-:W-:-:S01]  /*bbe0*/  FFMA.FTZ R24, R39, R56, -R14 ;  /* 0x0000003827187223 */ /* 0x000fc2000001080e */
[-CC-:B------:R-:W-:Y:S01]  /*bbf0*/  FFMA.FTZ R39, R109, R56.reuse, -R14.reuse ;  /* 0x000000386d277223 */ /* 0x180fe2000001080e */
[----:B0-----:R-:W-:Y:S01]  /*bc00*/  FMNMX.FTZ R60, R42, R9, !PT ;  /* 0x000000092a3c7209 */ /* 0x001fe20007810000 */
[----:B------:R-:W-:Y:S01]  /*bc10*/  MUFU.EX2 R0, R0 ;  /* 0x0000000000007308 */ /* 0x000fe20000000800 */
[----:B------:R-:W-:-:S01]  /*bc20*/  FFMA.FTZ R32, R111, R56, -R14 ;  /* 0x000000386f207223 */ /* 0x000fc2000001080e */
[--C-:B------:R-:W-:Y:S01]  /*bc30*/  FFMA.FTZ R70, R71, R56, -R14.reuse ;  /* 0x0000003847467223 */ /* 0x100fe2000001080e */
[----:B------:R-:W-:Y:S01]  /*bc40*/  FMNMX.FTZ R9, R43, R60, !PT ;  /* 0x0000003c2b097209 */ /* 0x000fe20007810000 */
[-CC-:B------:R-:W-:Y:S01]  /*bc50*/  FFMA.FTZ R89, R89, R56.reuse, -R14.reuse ;  /* 0x0000003859597223 */ /* 0x180fe2000001080e */
[----:B------:R-:W-:-:S01]  /*bc60*/  FFMA.FTZ R93, R93, R56, -R14 ;  /* 0x000000385d5d7223 */ /* 0x000fc2000001080e */
[-CC-:B------:R-:W-:Y:S01]  /*bc70*/  FFMA.FTZ R115, R115, R56.reuse, -R14.reuse ;  /* 0x0000003873737223 */ /* 0x180fe2000001080e */
[----:B------:R-:W-:Y:S01]  /*bc80*/  FMNMX.FTZ R60, R46, R9, !PT ;  /* 0x000000092e3c7209 */ /* 0x000fe20007810000 */
        /* <DEDUP_REMOVED lines=16> */
[-CC-:B------:R-:W-:Y:S01]  /*bd90*/  FFMA.FTZ R65, R65, R56.reuse, -R14.reuse ;  /* 0x0000003841417223 */ /* 0x180fe2000001080e */
        /* <DEDUP_REMOVED lines=21> */
[----:B------:R-:W0:Y:S01]  /*bef0*/  MUFU.EX2 R39, R39 ;  /* 0x0000002700277308 */ /* 0x000e220000000800 */
[----:B------:R-:W-:-:S02]  /*bf00*/  FMNMX.FTZ R68, R103, R68, !PT ;  /* 0x0000004467447209 */ /* 0x000fc40007810000 */
[----:B------:R-:W-:Y:S02]  /*bf10*/  ISETP.NE.AND P6, PT, R110, 0x1, PT ;  /* 0x000000016e00780c */ /* 0x000fe40003fc5270 */
[----:B------:R-:W-:-:S03]  /*bf20*/  FMNMX.FTZ R68, R113, R68, !PT ;  /* 0x0000004471447209 */ /* 0x000fc60007810000 */
[----:B------:R-:W-:Y:S02]  /*bf30*/  MUFU.EX2 R32, R32 ;  /* 0x0000002000207308 */ /* 0x000fe40000000800 */
[----:B------:R-:W1:Y:S06]  /*bf40*/  SHFL.BFLY PT, R9, R68, 0x2, 0x1f ;  /* 0x0c401f0044097f89 */ /* 0x000e6c00000e0000 */
[----:B------:R-:W-:Y:S01]  /*bf50*/  MUFU.EX2 R89, R89 ;  /* 0x0000005900597308 */ /* 0x000fe20000000800 */
[----:B0-----:R-:W-:-:S04]  /*bf60*/  F2FP.SATFINITE.E4M3.F32.PACK_AB_MERGE_C R152, R39, R24, RZ ;  /* 0x000000182798723e */ /* 0x001fc800048070ff */
[----:B------:R-:W-:-:S03]  /*bf70*/  F2FP.SATFINITE.E4M3.F32.PACK_AB_MERGE_C R152, R25, R0, R152 ;  /* 0x000000001998723e */ /* 0x000fc60004807098 */
[----:B------:R-:W-:Y:S08]  /*bf80*/  MUFU.EX2 R36, R36 ;  /* 0x0000002400247308 */ /* 0x000ff00000000800 */
[----:B------:R-:W0:Y:S01]  /*bf90*/  MUFU.EX2 R93, R93 ;  /* 0x0000005d005d7308 */ /* 0x000e220000000800 */
[----:B-1----:R-:W-:-:S05]  /*bfa0*/  FMNMX.FTZ R74, R68, R9, !PT ;  /* 0x00000009444a7209 */ /* 0x002fca0007810000 */
[----:B------:R-:W1:Y:S02]  /*bfb0*/  SHFL.BFLY PT, R9, R74, 0x1, 0x1f ;  /* 0x0c201f004a097f89 */ /* 0x000e6400000e0000 */
[----:B------:R-:W-:Y:S08]  /*bfc0*/  MUFU.EX2 R38, R115 ;  /* 0x0000007300267308 */ /* 0x000ff00000000800 */
[----:B------:R-:W-:Y:S01]  /*bfd0*/  MUFU.EX2 R73, R73 ;  /* 0x0000004900497308 */ /* 0x000fe20000000800 */
[----:B0-----:R-:W-:-:S04]  /*bfe0*/  F2FP.SATFINITE.E4M3.F32.PACK_AB_MERGE_C R154, R93, R36, RZ ;  /* 0x000000245d9a723e */ /* 0x001fc800048070ff */
[----:B------:R-:W-:-:S03]  /*bff0*/  F2FP.SATFINITE.E4M3.F32.PACK_AB_MERGE_C R154, R89, R32, R154 ;  /* 0x00000020599a723e */ /* 0x000fc6000480709a */
[----:B------:R-:W-:Y:S01]  /*c000*/  MUFU.EX2 R40, R117 ;  /* 0x0000007500287308 */ /* 0x000fe20000000800 */
[----:B-1----:R-:W-:Y:S01]  /*c010*/  FMNMX.FTZ R9, R74, R9, !PT ;  /* 0x000000094a097209 */ /* 0x002fe20007810000 */
[----:B------:R-:W-:-:S06]  /*c020*/  FFMA.FTZ R74, R37, R56, -R14 ;  /* 0x00000038254a7223 */ /* 0x000fcc000001080e */
[----:B------:R-:W-:Y:S01]  /*c030*/  MUFU.EX2 R77, R77 ;  /* 0x0000004d004d7308 */ /* 0x000fe20000000800 */
[C---:B------:R-:W-:Y:S01]  /*c040*/  FSETP.NEU.FTZ.AND P2, PT, R9.reuse, -INF , PT ;  /* 0xff8000000900780b */ /* 0x040fe20003f5d000 */
[----:B------:R-:W-:-:S05]  /*c050*/  FFMA.FTZ R76, R9, R56, -8 ;  /* 0xc1000000094c7423 */ /* 0x000fca0000010038 */
[----:B------:R-:W-:Y:S01]  /*c060*/  FSEL R14, R76, RZ, P2 ;  /* 0x000000ff4c0e7208 */ /* 0x000fe20001000000 */
[----:B------:R-:W-:Y:S04]  /*c070*/  MUFU.EX2 R44, R119 ;  /* 0x00000077002c7308 */ /* 0x000fe80000000800 */
[----:B------:R-:W-:-:S01]  /*c080*/  FFMA.FTZ R20, R20, R56, -R14 ;  /* 0x0000003814147223 */ /* 0x000fc2000001080e */
[-CC-:B------:R-:W-:Y:S01]  /*c090*/  FFMA.FTZ R13, R13, R56.reuse, -R14.reuse ;  /* 0x000000380d0d7223 */ /* 0x180fe2000001080e */
[----:B------:R-:W-:-:S01]  /*c0a0*/  FFMA.FTZ R92, R59, R56, -R14 ;  /* 0x000000383b5c7223 */ /* 0x000fc2000001080e */
[-CC-:B------:R-:W-:Y:S01]  /*c0b0*/  FFMA.FTZ R15, R15, R56.reuse, -R14.reuse ;  /* 0x000000380f0f7223 */ /* 0x180fe2000001080e */
[----:B------:R-:W-:-:S01]  /*c0c0*/  FFMA.FTZ R59, R62, R56, -R14 ;  /* 0x000000383e3b7223 */ /* 0x000fc2000001080e */
[----:B------:R-:W-:Y:S01]  /*c0d0*/  FFMA.FTZ R62, R63, R56, -R14 ;  /* 0x000000383f3e7223 */ /* 0x000fe2000001080e */
[----:B------:R-:W-:Y:S01]  /*c0e0*/  MUFU.EX2 R20, R20 ;  /* 0x0000001400147308 */ /* 0x000fe20000000800 */
[----:B------:R-:W-:-:S01]  /*c0f0*/  FADD.FTZ R63, R0, R25 ;  /* 0x00000019003f7221 */ /* 0x000fc20000010000 */
[-CC-:B------:R-:W-:Y:S01]  /*c100*/  FFMA.FTZ R76, R21, R56.reuse, -R14.reuse ;  /* 0x00000038154c7223 */ /* 0x180fe2000001080e */
[----:B------:R-:W-:-:S01]  /*c110*/  FFMA.FTZ R21, R99, R56, -R14 ;  /* 0x0000003863157223 */ /* 0x000fc2000001080e */
[----:B------:R-:W-:Y:S01]  /*c120*/  FFMA.FTZ R82, R95, R56, -R14 ;  /* 0x000000385f527223 */ /* 0x000fe2000001080e */
[----:B------:R-:W-:-:S01]  /*c130*/  FADD.FTZ R94, R24, R63 ;  /* 0x0000003f185e7221 */ /* 0x000fc20000010000 */
[-CC-:B------:R-:W-:Y:S01]  /*c140*/  FFMA.FTZ R78, R91, R56.reuse, -R14.reuse ;  /* 0x000000385b4e7223 */ /* 0x180fe2000001080e */
[----:B------:R-:W-:-:S01]  /*c150*/  FFMA.FTZ R37, R101, R56, -R14 ;  /* 0x0000003865257223 */ /* 0x000fc2000001080e */
[----:B------:R-:W0:Y:S01]  /*c160*/  MUFU.EX2 R13, R13 ;  /* 0x0000000d000d7308 */ /* 0x000e220000000800 */
[----:B------:R-:W-:-:S01]  /*c170*/  FADD.FTZ R95, R39, R94 ;  /* 0x0000005e275f7221 */ /* 0x000fc20000010000 */
[-CC-:B------:R-:W-:Y:S01]  /*c180*/  FFMA.FTZ R63, R66, R56.reuse, -R14.reuse ;  /* 0x00000038423f7223 */ /* 0x180fe2000001080e */
[----:B------:R-:W-:-:S01]  /*c190*/  FFMA.FTZ R66, R67, R56, -R14 ;  /* 0x0000003843427223 */ /* 0x000fc2000001080e */
[----:B------:R-:W-:Y:S01]  /*c1a0*/  FFMA.FTZ R80, R107, R56, -R14 ;  /* 0x000000386b507223 */ /* 0x000fe2000001080e */
[----:B------:R-:W-:-:S01]  /*c1b0*/  FADD.FTZ R94, R32, R95 ;  /* 0x0000005f205e7221 */ /* 0x000fc20000010000 */
[-CC-:B------:R-:W-:Y:S01]  /*c1c0*/  FFMA.FTZ R75, R75, R56.reuse, -R14.reuse ;  /* 0x000000384b4b7223 */ /* 0x180fe2000001080e */
[----:B------:R-:W-:-:S01]  /*c1d0*/  FFMA.FTZ R84, R147, R56, -R14 ;  /* 0x0000003893547223 */ /* 0x000fc2000001080e */
[----:B------:R-:W1:Y:S01]  /*c1e0*/  MUFU.EX2 R15, R15 ;  /* 0x0000000f000f7308 */ /* 0x000e620000000800 */
[----:B------:R-:W-:-:S01]  /*c1f0*/  FADD.FTZ R67, R89, R94 ;  /* 0x0000005e59437221 */ /* 0x000fc20000010000 */
[-CC-:B------:R-:W-:Y:S01]  /*c200*/  FFMA.FTZ R79, R79, R56.reuse, -R14.reuse ;  /* 0x000000384f4f7223 */ /* 0x180fe2000001080e */
[----:B------:R-:W-:-:S01]  /*c210*/  FFMA.FTZ R86, R149, R56, -R14 ;  /* 0x0000003895567223 */ /* 0x000fc2000001080e */
[----:B------:R-:W-:Y:S01]  /*c220*/  FFMA.FTZ R83, R83, R56, -R14 ;  /* 0x0000003853537223 */ /* 0x000fe2000001080e */
[----:B------:R-:W-:-:S01]  /*c230*/  FADD.FTZ R96, R36, R67 ;  /* 0x0000004324607221 */ /* 0x000fc20000010000 */
[-CC-:B------:R-:W-:Y:S01]  /*c240*/  FFMA.FTZ R41, R41, R56.reuse, -R14.reuse ;  /* 0x0000003829297223 */ /* 0x180fe2000001080e */
[----:B------:R-:W-:-:S01]  /*c250*/  FFMA.FTZ R85, R85, R56, -R14 ;  /* 0x0000003855557223 */ /* 0x000fc2000001080e */
[----:B------:R-:W2:Y:S01]  /*c260*/  MUFU.EX2 R76, R76 ;  /* 0x0000004c004c7308 */ /* 0x000ea20000000800 */
[----:B0-----:R-:W-:-:S01]  /*c270*/  FADD.FTZ R94, R20, R13 ;  /* 0x0000000d145e7221 */ /* 0x001fc20000010000 */
[----:B------:R-:W-:Y:S01]  /*c280*/  FADD.FTZ R95, R93, R96 ;  /* 0x000000605d5f7221 */ /* 0x000fe20000010000 */
[----:B------:R-:W-:-:S01]  /*c290*/  FFMA.FTZ R25, R43, R56, -R14 ;  /* 0x000000382b197223 */ /* 0x000fc2000001080e */
[-CC-:B------:R-:W-:Y:S01]  /*c2a0*/  FFMA.FTZ R88, R151, R56.reuse, -R14.reuse ;  /* 0x0000003897587223 */ /* 0x180fe2000001080e */
[----:B------:R-:W-:-:S01]  /*c2b0*/  FFMA.FTZ R90, R153, R56, -R14 ;  /* 0x00000038995a7223 */ /* 0x000fc2000001080e */
[----:B------:R-:W-:Y:S01]  /*c2c0*/  FADD.FTZ R96, R38, R95 ;  /* 0x0000005f26607221 */ /* 0x000fe20000010000 */
[----:B------:R-:W-:-:S01]  /*c2d0*/  FFMA.FTZ R57, R57, R56, -R14 ;  /* 0x0000003839397223 */ /* 0x000fc2000001080e */
[----:B------:R-:W0:Y:S01]  /*c2e0*/  MUFU.EX2 R21, R21 ;  /* 0x0000001500157308 */ /* 0x000e220000000800 */
[----:B-1----:R-:W-:-:S01]  /*c2f0*/  FADD.FTZ R67, R15, R94 ;  /* 0x0000005e0f437221 */ /* 0x002fc20000010000 */
[----:B------:R-:W-:Y:S01]  /*c300*/  FADD.FTZ R95, R73, R96 ;  /* 0x00000060495f7221 */ /* 0x000fe20000010000 */
[----:B------:R-:W-:-:S01]  /*c310*/  FFMA.FTZ R91, R155, R56, -R14 ;  /* 0x000000389b5b7223 */ /* 0x000fc2000001080e */
[----:B------:R-:W-:Y:S01]  /*c320*/  F2FP.SATFINITE.E4M3.F32.PACK_AB_MERGE_C R148, R77, R40, RZ ;  /* 0x000000284d94723e */ /* 0x000fe200048070ff */
[----:B------:R-:W-:-:S01]  /*c330*/  FFMA.FTZ R8, R8, R56, -R14 ;  /* 0x0000003808087223 */ /* 0x000fc2000001080e */
[-CC-:B------:R-:W-:Y:S01]  /*c340*/  FFMA.FTZ R27, R27, R56.reuse, -R14.reuse ;  /* 0x000000381b1b7223 */ /* 0x180fe2000001080e */
[----:B------:R-:W-:-:S01]  /*c350*/  FFMA.FTZ R26, R26, R56, -R14 ;  /* 0x000000381a1a7223 */ /* 0x000fc2000001080e */
[----:B------:R-:W1:Y:S01]  /*c360*/  MUFU.EX2 R78, R78 ;  /* 0x0000004e004e7308 */ /* 0x000e620000000800 */
[----:B--2---:R-:W-:-:S01]  /*c370*/  FADD.FTZ R94, R76, R67 ;  /* 0x000000434c5e7221 */ /* 0x004fc20000010000 */
[----:B------:R-:W-:Y:S01]  /*c380*/  F2FP.SATFINITE.E4M3.F32.PACK_AB_MERGE_C R148, R73, R38, R148 ;  /* 0x000000264994723e */ /* 0x000fe20004807094 */
[----:B------:R-:W-:-:S01]  /*c390*/  FFMA.FTZ R28, R28, R56, -R14 ;  /* 0x000000381c1c7223 */ /* 0x000fc2000001080e */
[----:B------:R-:W-:Y:S01]  /*c3a0*/  F2FP.SATFINITE.E4M3.F32.PACK_AB_MERGE_C R76, R76, R15, RZ ;  /* 0x0000000f4c4c723e */ /* 0x000fe200048070ff */
[----:B------:R-:W-:-:S01]  /*c3b0*/  FFMA.FTZ R29, R29, R56, -R14 ;  /* 0x000000381d1d7223 */ /* 0x000fc2000001080e */
[-CC-:B------:R-:W-:Y:S01]  /*c3c0*/  FFMA.FTZ R31, R31, R56.reuse, -R14.reuse ;  /* 0x000000381f1f7223 */ /* 0x180fe2000001080e */
[----:B------:R-:W-:-:S01]  /*c3d0*/  FFMA.FTZ R97, R97, R56, -R14 ;  /* 0x0000003861617223 */ /* 0x000fc2000001080e */
[----:B------:R-:W2:Y:S01]  /*c3e0*/  MUFU.EX2 R37, R37 ;  /* 0x0000002500257308 */ /* 0x000ea20000000800 */
[----:B0-----:R-:W-:-:S01]  /*c3f0*/  FADD.FTZ R67, R21, R94 ;  /* 0x0000005e15437221 */ /* 0x001fc20000010000 */
[----:B------:R-:W-:Y:S01]  /*c400*/  FADD.FTZ R94, R40, R95 ;  /* 0x0000005f285e7221 */ /* 0x000fe20000010000 */
[----:B------:R-:W-:Y:S01]  /*c410*/  F2FP.SATFINITE.E4M3.F32.PACK_AB_MERGE_C R153, R13, R20, R76 ;  /* 0x000000140d99723e */ /* 0x000fe2000480704c */
[----:B------:R-:W-:-:S02]  /*c420*/  FFMA.FTZ R103, R103, R56, -R14 ;  /* 0x0000003867677223 */ /* 0x000fc4000001080e */
[----:B------:R-:W-:-:S02]  /*c430*/  FADD.FTZ R93, R77, R94 ;  /* 0x0000005e4d5d7221 */ /* 0x000fc40000010000 */
[----:B------:R-:W0:Y:S01]  /*c440*/  MUFU.EX2 R82, R82 ;  /* 0x0000005200527308 */ /* 0x000e220000000800 */
[----:B-1----:R-:W-:-:S01]  /*c450*/  FADD.FTZ R24, R78, R67 ;  /* 0x000000434e187221 */ /* 0x002fc20000010000 */
[----:B------:R-:W-:-:S06]  /*c460*/  FADD.FTZ R36, R44, R93 ;  /* 0x0000005d2c247221 */ /* 0x000fcc0000010000 */
[----:B------:R-:W1:Y:S01]  /*c470*/  MUFU.EX2 R80, R80 ;  /* 0x0000005000507308 */ /* 0x000e620000000800 */
[----:B--2---:R-:W-:-:S01]  /*c480*/  FADD.FTZ R67, R37, R24 ;  /* 0x0000001825437221 */ /* 0x004fc20000010000 */
[----:B------:R-:W-:-:S06]  /*c490*/  FFMA.FTZ R24, R42, R56, -R14 ;  /* 0x000000382a187223 */ /* 0x000fcc000001080e */
[----:B------:R-:W2:Y:S01]  /*c4a0*/  MUFU.EX2 R81, R81 ;  /* 0x0000005100517308 */ /* 0x000ea20000000800 */
[----:B0-----:R-:W-:-:S01]  /*c4b0*/  FADD.FTZ R67, R82, R67 ;  /* 0x0000004352437221 */ /* 0x001fc20000010000 */
[----:B------:R-:W-:-:S04]  /*c4c0*/  F2FP.SATFINITE.E4M3.F32.PACK_AB_MERGE_C R82, R82, R37, RZ ;  /* 0x000000255252723e */ /* 0x000fc800048070ff */
[----:B------:R-:W-:Y:S02]  /*c4d0*/  F2FP.SATFINITE.E4M3.F32.PACK_AB_MERGE_C R155, R78, R21, R82 ;  /* 0x000000154e9b723e */ /* 0x000fe40004807052 */
[----:B------:R-:W-:Y:S01]  /*c4e0*/  MUFU.EX2 R75, R75 ;  /* 0x0000004b004b7308 */ /* 0x000fe20000000800 */
[----:B-1----:R-:W-:-:S01]  /*c4f0*/  FADD.FTZ R0, R80, R67 ;  /* 0x0000004350007221 */ /* 0x002fc20000010000 */
[----:B------:R-:W0:Y:S06]  /*c500*/  @P6 LDC R21, c[0x0][0x44c] ;  /* 0x00011300ff156b82 */ /* 0x000e2c0000000800 */
[----:B------:R-:W1:Y:S01]  /*c510*/  MUFU.EX2 R48, R121 ;  /* 0x0000007900307308 */ /* 0x000e620000000800 */
[----:B--2---:R-:W-:-:S07]  /*c520*/  FADD.FTZ R43, R81, R36 ;  /* 0x00000024512b7221 */ /* 0x004fce0000010000 */
[----:B------:R-:W-:Y:S08]  /*c530*/  MUFU.EX2 R84, R84 ;  /* 0x0000005400547308 */ /* 0x000ff00000000800 */
[----:B------:R-:W2:Y:S01]  /*c540*/  MUFU.EX2 R109, R109 ;  /* 0x0000006d006d7308 */ /* 0x000ea20000000800 */
[----:B-1----:R-:W-:-:S01]  /*c550*/  FADD.FTZ R36, R48, R43 ;  /* 0x0000002b30247221 */ /* 0x002fc20000010000 */
[----:B0-----:R-:W-:-:S06]  /*c560*/  @P6 IMAD.HI.U32 R21, R108, R21, RZ ;  /* 0x000000156c156227 */ /* 0x001fcc00078e00ff */
[----:B------:R-:W-:Y:S08]  /*c570*/  MUFU.EX2 R79, R79 ;  /* 0x0000004f004f7308 */ /* 0x000ff00000000800 */
[----:B------:R-:W-:Y:S01]  /*c580*/  MUFU.EX2 R86, R86 ;  /* 0x0000005600567308 */ /* 0x000fe20000000800 */
[C---:B--2---:R-:W-:Y:S01]  /*c590*/  F2FP.SATFINITE.E4M3.F32.PACK_AB_MERGE_C R150, R109.reuse, R48, RZ ;  /* 0x000000306d96723e */ /* 0x044fe200048070ff */
[----:B------:R-:W-:-:S03]  /*c5a0*/  FADD.FTZ R109, R109, R36 ;  /* 0x000000246d6d7221 */ /* 0x000fc60000010000 */
[----:B------:R-:W-:Y:S01]  /*c5b0*/  F2FP.SATFINITE.E4M3.F32.PACK_AB_MERGE_C R150, R81, R44, R150 ;  /* 0x0000002c5196723e */ /* 0x000fe20004807096 */
[----:B------:R-:W-:-:S02]  /*c5c0*/  FADD.FTZ R36, R52, R109 ;  /* 0x0000006d34247221 */ /* 0x000fc40000010000 */
[----:B------:R-:W0:Y:S08]  /*c5d0*/  MUFU.EX2 R87, R87 ;  /* 0x0000005700577308 */ /* 0x000e300000000800 */
[----:B------:R-:W1:Y:S08]  /*c5e0*/  MUFU.EX2 R83, R83 ;  /* 0x0000005300537308 */ /* 0x000e700000000800 */
[----:B------:R2:W-:Y:S01]  /*c5f0*/  MUFU.EX2 R39, R41 ;  /* 0x0000002900277308 */ /* 0x0005e20000000800 */
[----:B0-----:R-:W-:-:S07]  /*c600*/  FADD.FTZ R43, R87, R36 ;  /* 0x00000024572b7221 */ /* 0x001fce0000010000 */
[----:B------:R-:W-:Y:S01]  /*c610*/  MUFU.EX2 R54, R54 ;  /* 0x0000003600367308 */ /* 0x000fe20000000800 */
[----:B--2---:R-:W-:-:S01]  /*c620*/  FADD.FTZ R41, R75, R0 ;  /* 0x000000004b297221 */ /* 0x004fc20000010000 */
[----:B------:R-:W-:-:S03]  /*c630*/  FFMA.FTZ R0, R46, R56, -R14 ;  /* 0x000000382e007223 */ /* 0x000fc6000001080e */
[----:B------:R-:W-:-:S03]  /*c640*/  FADD.FTZ R32, R84, R41 ;  /* 0x0000002954207221 */ /* 0x000fc60000010000 */
[----:B------:R-:W0:Y:S01]  /*c650*/  MUFU.EX2 R61, R61 ;  /* 0x0000003d003d7308 */ /* 0x000e220000000800 */
[----:B------:R-:W-:-:S01]  /*c660*/  FADD.FTZ R41, R79, R32 ;  /* 0x000000204f297221 */ /* 0x000fc20000010000 */
[----:B------:R-:W-:-:S03]  /*c670*/  F2FP.SATFINITE.E4M3.F32.PACK_AB_MERGE_C R79, R79, R84, RZ ;  /* 0x000000544f4f723e */ /* 0x000fc600048070ff */
[----:B------:R-:W-:Y:S01]  /*c680*/  FADD.FTZ R32, R86, R41 ;  /* 0x0000002956207221 */ /* 0x000fe20000010000 */
[----:B------:R-:W-:-:S01]  /*c690*/  FFMA.FTZ R41, R47, R56, -R14 ;  /* 0x000000382f297223 */ /* 0x000fc2000001080e */
[----:B------:R-:W-:Y:S01]  /*c6a0*/  F2FP.SATFINITE.E4M3.F32.PACK_AB_MERGE_C R149, R75, R80, R79 ;  /* 0x000000504b95723e */ /* 0x000fe2000480704f */
[----:B------:R-:W2:Y:S01]  /*c6b0*/  MUFU.EX2 R85, R85 ;  /* 0x0000005500557308 */ /* 0x000ea20000000800 */
[----:B-1----:R-:W-:-:S07]  /*c6c0*/  FADD.FTZ R32, R83, R32 ;  /* 0x0000002053207221 */ /* 0x002fce0000010000 */
[----:B------:R-:W1:Y:S01]  /*c6d0*/  MUFU.EX2 R88, R88 ;  /* 0x0000005800587308 */ /* 0x000e620000000800 */
[----:B0-----:R-:W-:Y:S01]  /*c6e0*/  F2FP.SATFINITE.E4M3.F32.PACK_AB_MERGE_C R144, R61, R54, RZ ;  /* 0x000000363d90723e */ /* 0x001fe200048070ff */
[----:B------:R-:W-:-:S03]  /*c6f0*/  FADD.FTZ R54, R54, R43 ;  /* 0x0000002b36367221 */ /* 0x000fc60000010000 */
[----:B------:R-:W-:Y:S01]  /*c700*/  F2FP.SATFINITE.E4M3.F32.PACK_AB_MERGE_C R144, R87, R52, R144 ;  /* 0x000000345790723e */ /* 0x000fe20004807090 */
[----:B------:R-:W-:-:S02]  /*c710*/  FADD.FTZ R61, R61, R54 ;  /* 0x000000363d3d7221 */ /* 0x000fc40000010000 */
[----:B------:R-:W0:Y:S01]  /*c720*/  MUFU.EX2 R90, R90 ;  /* 0x0000005a005a7308 */ /* 0x000e220000000800 */
[----:B--2---:R-:W-:-:S01]  /*c730*/  FADD.FTZ R43, R85, R32 ;  /* 0x00000020552b7221 */ /* 0x004fc20000010000 */
[----:B------:R-:W-:-:S06]  /*c740*/  FFMA.FTZ R32, R50, R56, -R14 ;  /* 0x0000003832207223 */ /* 0x000fcc000001080e */
[----:B------:R-:W2:Y:S01]  /*c750*/  MUFU.EX2 R57, R57 ;  /* 0x0000003900397308 */ /* 0x000ea20000000800 */
[----:B-1----:R-:W-:-:S01]  /*c760*/  FADD.FTZ R43, R88, R43 ;  /* 0x0000002b582b7221 */ /* 0x002fc20000010000 */
[----:B------:R-:W-:-:S04]  /*c770*/  F2FP.SATFINITE.E4M3.F32.PACK_AB_MERGE_C R85, R88, R85, RZ ;  /* 0x000000555855723e */ /* 0x000fc800048070ff */
[----:B------:R-:W-:Y:S02]  /*c780*/  F2FP.SATFINITE.E4M3.F32.PACK_AB_MERGE_C R151, R83, R86, R85 ;  /* 0x000000565397723e */ /* 0x000fe40004807055 */
[----:B------:R-:W1:Y:S01]  /*c790*/  MUFU.EX2 R91, R91 ;  /* 0x0000005b005b7308 */ /* 0x000e620000000800 */
[----:B0-----:R-:W-:-:S01]  /*c7a0*/  FADD.FTZ R36, R90, R43 ;  /* 0x0000002b5a247221 */ /* 0x001fc20000010000 */
[-CC-:B------:R-:W-:Y:S01]  /*c7b0*/  FFMA.FTZ R43, R51, R56.reuse, -R14.reuse ;  /* 0x00000038332b7223 */ /* 0x180fe2000001080e */
[----:B------:R-:W-:-:S05]  /*c7c0*/  FFMA.FTZ R14, R113, R56, -R14 ;  /* 0x00000038710e7223 */ /* 0x000fca000001080e */
[----:B------:R-:W-:Y:S01]  /*c7d0*/  MUFU.EX2 R60, R60 ;  /* 0x0000003c003c7308 */ /* 0x000fe20000000800 */
[----:B--2---:R-:W-:-:S07]  /*c7e0*/  FADD.FTZ R36, R57, R36 ;  /* 0x0000002439247221 */ /* 0x004fce0000010000 */
[----:B------:R-:W0:Y:S01]  /*c7f0*/  MUFU.EX2 R69, R69 ;  /* 0x0000004500457308 */ /* 0x000e220000000800 */
[----:B-1----:R-:W-:-:S07]  /*c800*/  FADD.FTZ R47, R91, R36 ;  /* 0x000000245b2f7221 */ /* 0x002fce0000010000 */
[----:B------:R-:W1:Y:S08]  /*c810*/  MUFU.EX2 R58, R58 ;  /* 0x0000003a003a7308 */ /* 0x000e700000000800 */
[----:B------:R-:W2:Y:S01]  /*c820*/  MUFU.EX2 R92, R92 ;  /* 0x0000005c005c7308 */ /* 0x000ea20000000800 */
[----:B0-----:R-:W-:-:S07]  /*c830*/  F2FP.SATFINITE.E4M3.F32.PACK_AB_MERGE_C R146, R69, R60, RZ ;  /* 0x0000003c4592723e */ /* 0x001fce00048070ff */
[----:B------:R-:W0:Y:S01]  /*c840*/  MUFU.EX2 R65, R65 ;  /* 0x0000004100417308 */ /* 0x000e220000000800 */
[----:B-1----:R-:W-:-:S07]  /*c850*/  FADD.FTZ R38, R58, R61 ;  /* 0x0000003d3a267221 */ /* 0x002fce0000010000 */
[----:B------:R-:W1:Y:S01]  /*c860*/  MUFU.EX2 R59, R59 ;  /* 0x0000003b003b7308 */ /* 0x000e620000000800 */
[----:B--2---:R-:W-:-:S01]  /*c870*/  FADD.FTZ R36, R92, R47 ;  /* 0x0000002f5c247221 */ /* 0x004fc20000010000 */
[----:B------:R-:W-:-:S04]  /*c880*/  F2FP.SATFINITE.E4M3.F32.PACK_AB_MERGE_C R91, R92, R91, RZ ;  /* 0x0000005b5c5b723e */ /* 0x000fc800048070ff */
[----:B------:R-:W-:Y:S02]  /*c890*/  F2FP.SATFINITE.E4M3.F32.PACK_AB_MERGE_C R145, R57, R90, R91 ;  /* 0x0000005a3991723e */ /* 0x000fe4000480705b */
[----:B------:R-:W2:Y:S01]  /*c8a0*/  MUFU.EX2 R62, R62 ;  /* 0x0000003e003e7308 */ /* 0x000ea20000000800 */
[C---:B0-----:R-:W-:Y:S01]  /*c8b0*/  F2FP.SATFINITE.E4M3.F32.PACK_AB_MERGE_C R146, R65.reuse, R58, R146 ;  /* 0x0000003a4192723e */ /* 0x041fe20004807092 */
[----:B------:R-:W-:-:S04]  /*c8c0*/  FADD.FTZ R65, R65, R38 ;  /* 0x0000002641417221 */ /* 0x000fc80000010000 */
[----:B------:R-:W-:Y:S02]  /*c8d0*/  FADD.FTZ R60, R60, R65 ;  /* 0x000000413c3c7221 */ /* 0x000fe40000010000 */
[----:B------:R-:W-:Y:S01]  /*c8e0*/  MUFU.EX2 R12, R12 ;  /* 0x0000000c000c7308 */ /* 0x000fe20000000800 */
[----:B-1----:R-:W-:-:S01]  /*c8f0*/  FADD.FTZ R47, R59, R36 ;  /* 0x000000243b2f7221 */ /* 0x002fc20000010000 */
[----:B------:R-:W-:-:S06]  /*c900*/  FADD.FTZ R69, R69, R60 ;  /* 0x0000003c45457221 */ /* 0x000fcc0000010000 */
[----:B------:R-:W0:Y:S01]  /*c910*/  MUFU.EX2 R45, R45 ;  /* 0x0000002d002d7308 */ /* 0x000e220000000800 */
[----:B--2---:R-:W-:-:S07]  /*c920*/  FADD.FTZ R36, R62, R47 ;  /* 0x0000002f3e247221 */ /* 0x004fce0000010000 */
[----:B------:R-:W1:Y:S08]  /*c930*/  MUFU.EX2 R63, R63 ;  /* 0x0000003f003f7308 */ /* 0x000e700000000800 */
[----:B------:R-:W-:Y:S01]  /*c940*/  MUFU.EX2 R64, R64 ;  /* 0x0000004000407308 */ /* 0x000fe20000000800 */
[----:B0-----:R-:W-:-:S07]  /*c950*/  F2FP.SATFINITE.E4M3.F32.PACK_AB_MERGE_C R140, R45, R12, RZ ;  /* 0x0000000c2d8c723e */ /* 0x001fce00048070ff */
[----:B------:R-:W0:Y:S01]  /*c960*/  MUFU.EX2 R111, R111 ;  /* 0x0000006f006f7308 */ /* 0x000e220000000800 */
[----:B-1----:R-:W-:-:S07]  /*c970*/  FADD.FTZ R37, R63, R36 ;  /* 0x000000243f257221 */ /* 0x002fce0000010000 */
[----:B------:R-:W1:Y:S08]  /*c980*/  MUFU.EX2 R66, R66 ;  /* 0x0000004200427308 */ /* 0x000e700000000800 */
[----:B------:R-:W2:Y:S01]  /*c990*/  MUFU.EX2 R8, R8 ;  /* 0x0000000800087308 */ /* 0x000ea20000000800 */
[----:B0-----:R-:W-:Y:S01]  /*c9a0*/  F2FP.SATFINITE.E4M3.F32.PACK_AB_MERGE_C R140, R111, R64, R140 ;  /* 0x000000406f8c723e */ /* 0x001fe2000480708c */
[----:B------:R-:W-:-:S04]  /*c9b0*/  FADD.FTZ R64, R64, R69 ;  /* 0x0000004540407221 */ /* 0x000fc80000010000 */
[----:B------:R-:W-:Y:S02]  /*c9c0*/  FADD.FTZ R111, R111, R64 ;  /* 0x000000406f6f7221 */ /* 0x000fe40000010000 */
[----:B------:R-:W-:Y:S01]  /*c9d0*/  MUFU.EX2 R24, R24 ;  /* 0x0000001800187308 */ /* 0x000fe20000000800 */
[----:B-1----:R-:W-:-:S01]  /*c9e0*/  FADD.FTZ R37, R66, R37 ;  /* 0x0000002542257221 */ /* 0x002fc20000010000 */
[----:B------:R-:W-:Y:S01]  /*c9f0*/  FADD.FTZ R12, R12, R111 ;  /* 0x0000006f0c0c7221 */ /* 0x000fe20000010000 */
[----:B------:R-:W-:-:S03]  /*ca00*/  F2FP.SATFINITE.E4M3.F32.PACK_AB_MERGE_C R63, R66, R63, RZ ;  /* 0x0000003f423f723e */ /* 0x000fc600048070ff */
[----:B------:R-:W-:Y:S01]  /*ca10*/  FADD.FTZ R45, R45, R12 ;  /* 0x0000000c2d2d7221 */ /* 0x000fe20000010000 */
[----:B------:R-:W-:Y:S01]  /*ca20*/  F2FP.SATFINITE.E4M3.F32.PACK_AB_MERGE_C R147, R62, R59, R63 ;  /* 0x0000003b3e93723e */ /* 0x000fe2000480703f */
[----:B------:R-:W-:Y:S01]  /*ca30*/  MUFU.EX2 R25, R25 ;  /* 0x0000001900197308 */ /* 0x000fe20000000800 */
[----:B--2---:R-:W-:-:S07]  /*ca40*/  FADD.FTZ R36, R8, R37 ;  /* 0x0000002508247221 */ /* 0x004fce0000010000 */
[----:B------:R-:W-:Y:S08]  /*ca50*/  MUFU.EX2 R34, R34 ;  /* 0x0000002200227308 */ /* 0x000ff00000000800 */
[----:B------:R-:W0:Y:S08]  /*ca60*/  MUFU.EX2 R53, R53 ;  /* 0x0000003500357308 */ /* 0x000e300000000800 */
[----:B------:R-:W-:Y:S08]  /*ca70*/  MUFU.EX2 R30, R30 ;  /* 0x0000001e001e7308 */ /* 0x000ff00000000800 */
[----:B------:R-:W1:Y:S01]  /*ca80*/  MUFU.EX2 R49, R49 ;  /* 0x0000003100317308 */ /* 0x000e620000000800 */
[----:B0-----:R-:W-:-:S07]  /*ca90*/  F2FP.SATFINITE.E4M3.F32.PACK_AB_MERGE_C R142, R53, R34, RZ ;  /* 0x00000022358e723e */ /* 0x001fce00048070ff */
[----:B------:R-:W0:Y:S08]  /*caa0*/  MUFU.EX2 R0, R0 ;  /* 0x0000000000007308 */ /* 0x000e300000000800 */
[----:B------:R-:W2:Y:S01]  /*cab0*/  MUFU.EX2 R41, R41 ;  /* 0x0000002900297308 */ /* 0x000ea20000000800 */
[----:B-1----:R-:W-:Y:S01]  /*cac0*/  F2FP.SATFINITE.E4M3.F32.PACK_AB_MERGE_C R142, R49, R30, R142 ;  /* 0x0000001e318e723e */ /* 0x002fe2000480708e */
[----:B------:R-:W-:-:S04]  /*cad0*/  FADD.FTZ R30, R30, R45 ;  /* 0x0000002d1e1e7221 */ /* 0x000fc80000010000 */
[----:B------:R-:W-:Y:S02]  /*cae0*/  FADD.FTZ R49, R49, R30 ;  /* 0x0000001e31317221 */ /* 0x000fe40000010000 */
[----:B------:R1:W-:Y:S01]  /*caf0*/  MUFU.EX2 R15, R27 ;  /* 0x0000001b000f7308 */ /* 0x0003e20000000800 */
[----:B------:R-:W3:Y:S01]  /*cb00*/  @P6 LDC R30, c[0x0][0x450] ;  /* 0x00011400ff1e6b82 */ /* 0x000ee20000000800 */
[----:B------:R-:W-:-:S04]  /*cb10*/  FADD.FTZ R34, R34, R49 ;  /* 0x0000003122227221 */ /* 0x000fc80000010000 */
[----:B------:R-:W-:Y:S02]  /*cb20*/  FADD.FTZ R53, R53, R34 ;  /* 0x0000002235357221 */ /* 0x000fe40000010000 */
[----:B------:R-:W4:Y:S01]  /*cb30*/  MUFU.EX2 R32, R32 ;  /* 0x0000002000207308 */ /* 0x000f220000000800 */
[----:B-1----:R-:W-:-:S04]  /*cb40*/  FADD.FTZ R27, R39, R36 ;  /* 0x00000024271b7221 */ /* 0x002fc80000010000 */
[----:B------:R-:W-:Y:S01]  /*cb50*/  FADD.FTZ R12, R24, R27 ;  /* 0x0000001b180c7221 */ /* 0x000fe20000010000 */
[C---:B------:R-:W-:Y:S02]  /*cb60*/  F2FP.SATFINITE.E4M3.F32.PACK_AB_MERGE_C R24, R25.reuse, R24, RZ ;  /* 0x000000181918723e */ /* 0x040fe400048070ff */
[----:B------:R-:W1:Y:S01]  /*cb70*/  MUFU.EX2 R43, R43 ;  /* 0x0000002b002b7308 */ /* 0x000e620000000800 */
[----:B------:R-:W-:-:S04]  /*cb80*/  FADD.FTZ R25, R25, R12 ;  /* 0x0000000c19197221 */ /* 0x000fc80000010000 */
[----:B0-----:R-:W-:-:S03]  /*cb90*/  FADD.FTZ R12, R0, R25 ;  /* 0x00000019000c7221 */ /* 0x001fc60000010000 */
[----:B------:R-:W-:Y:S01]  /*cba0*/  MUFU.EX2 R70, R70 ;  /* 0x0000004600467308 */ /* 0x000fe20000000800 */
[----:B--2---:R-:W-:-:S04]  /*cbb0*/  FADD.FTZ R13, R41, R12 ;  /* 0x0000000c290d7221 */ /* 0x004fc80000010000 */
[----:B----4-:R-:W-:-:S03]  /*cbc0*/  FADD.FTZ R20, R32, R13 ;  /* 0x0000000d20147221 */ /* 0x010fc60000010000 */
[----:B------:R-:W0:Y:S01]  /*cbd0*/  MUFU.EX2 R71, R71 ;  /* 0x0000004700477308 */ /* 0x000e220000000800 */
[C---:B-1----:R-:W-:Y:S01]  /*cbe0*/  F2FP.SATFINITE.E4M3.F32.PACK_AB_MERGE_C R32, R43.reuse, R32, RZ ;  /* 0x000000202b20723e */ /* 0x042fe200048070ff */
[----:B------:R-:W-:-:S03]  /*cbf0*/  FADD.FTZ R43, R43, R20 ;  /* 0x000000142b2b7221 */ /* 0x000fc60000010000 */
[----:B------:R-:W-:-:S03]  /*cc00*/  F2FP.SATFINITE.E4M3.F32.PACK_AB_MERGE_C R143, R41, R0, R32 ;  /* 0x00000000298f723e */ /* 0x000fc60004807020 */
[----:B------:R-:W1:Y:S08]  /*cc10*/  MUFU.EX2 R26, R26 ;  /* 0x0000001a001a7308 */ /* 0x000e700000000800 */
[----:B------:R2:W-:Y:S01]  /*cc20*/  MUFU.EX2 R68, R141 ;  /* 0x0000008d00447308 */ /* 0x0005e20000000800 */
[----:B0-----:R-:W-:-:S07]  /*cc30*/  F2FP.SATFINITE.E4M3.F32.PACK_AB_MERGE_C R13, R71, R70, RZ ;  /* 0x00000046470d723e */ /* 0x001fce00048070ff */
[----:B------:R-:W0:Y:S01]  /*cc40*/  MUFU.EX2 R55, R55 ;  /* 0x0000003700377308 */ /* 0x000e220000000800 */
[----:B-1----:R-:W-:-:S01]  /*cc50*/  FADD.FTZ R20, R26, R43 ;  /* 0x0000002b1a147221 */ /* 0x002fc20000010000 */
[----:B--2---:R-:W-:-:S06]  /*cc60*/  F2FP.SATFINITE.E4M3.F32.PACK_AB_MERGE_C R141, R39, R8, R24 ;  /* 0x00000008278d723e */ /* 0x004fcc0004807018 */
[----:B------:R-:W1:Y:S08]  /*cc70*/  MUFU.EX2 R28, R28 ;  /* 0x0000001c001c7308 */ /* 0x000e700000000800 */
[----:B------:R-:W2:Y:S01]  /*cc80*/  MUFU.EX2 R29, R29 ;  /* 0x0000001d001d7308 */ /* 0x000ea20000000800 */
[----:B0-----:R-:W-:Y:S01]  /*cc90*/  F2FP.SATFINITE.E4M3.F32.PACK_AB_MERGE_C R136, R55, R68, R13 ;  /* 0x000000443788723e */ /* 0x001fe2000480700d */
[----:B------:R-:W-:Y:S01]  /*cca0*/  FADD.FTZ R68, R68, R53 ;  /* 0x0000003544447221 */ /* 0x000fe20000010000 */
[----:B------:R-:W-:-:S03]  /*ccb0*/  FADD.FTZ R13, R15, R20 ;  /* 0x000000140f0d7221 */ /* 0x000fc60000010000 */
[----:B------:R-:W-:Y:S02]  /*ccc0*/  FADD.FTZ R55, R55, R68 ;  /* 0x0000004437377221 */ /* 0x000fe40000010000 */
[----:B------:R-:W-:Y:S01]  /*ccd0*/  MUFU.EX2 R35, R35 ;  /* 0x0000002300237308 */ /* 0x000fe20000000800 */
[----:B-1----:R-:W-:-:S01]  /*cce0*/  FADD.FTZ R0, R28, R13 ;  /* 0x0000000d1c007221 */ /* 0x002fc20000010000 */
[----:B------:R-:W-:-:S04]  /*ccf0*/  FADD.FTZ R70, R70, R55 ;  /* 0x0000003746467221 */ /* 0x000fc80000010000 */
[----:B------:R-:W-:Y:S02]  /*cd00*/  FADD.FTZ R71, R71, R70 ;  /* 0x0000004647477221 */ /* 0x000fe40000010000 */
[----:B------:R-:W0:Y:S01]  /*cd10*/  MUFU.EX2 R74, R74 ;  /* 0x0000004a004a7308 */ /* 0x000e220000000800 */
[C---:B--2---:R-:W-:Y:S01]  /*cd20*/  F2FP.SATFINITE.E4M3.F32.PACK_AB_MERGE_C R28, R29.reuse, R28, RZ ;  /* 0x0000001c1d1c723e */ /* 0x044fe200048070ff */
[----:B------:R-:W-:-:S03]  /*cd30*/  FADD.FTZ R0, R29, R0 ;  /* 0x000000001d007221 */ /* 0x000fc60000010000 */
[----:B------:R-:W-:Y:S01]  /*cd40*/  F2FP.SATFINITE.E4M3.F32.PACK_AB_MERGE_C R137, R15, R26, R28 ;  /* 0x0000001a0f89723e */ /* 0x000fe2000480701c */
[----:B------:R-:W-:Y:S01]  /*cd50*/  IMAD.MOV.U32 R15, RZ, RZ, R108 ;  /* 0x000000ffff0f7224 */ /* 0x000fe200078e006c */
[----:B---3--:R-:W-:Y:S01]  /*cd60*/  @P6 SHF.R.U32.HI R15, RZ, R30, R21 ;  /* 0x0000001eff0f6219 */ /* 0x008fe20000011615 */
[----:B------:R-:W-:Y:S01]  /*cd70*/  MUFU.EX2 R72, R72 ;  /* 0x0000004800487308 */ /* 0x000fe20000000800 */
[----:B------:R-:W-:-:S07]  /*cd80*/  ISETP.GE.AND P6, PT, R11, 0x1, PT ;  /* 0x000000010b00780c */ /* 0x000fce0003fc6270 */
[----:B------:R-:W1:Y:S01]  /*cd90*/  MUFU.EX2 R33, R33 ;  /* 0x0000002100217308 */ /* 0x000e620000000800 */
[----:B0-----:R-:W-:-:S07]  /*cda0*/  F2FP.SATFINITE.E4M3.F32.PACK_AB_MERGE_C R8, R74, R35, RZ ;  /* 0x000000234a08723e */ /* 0x001fce00048070ff */
[----:B------:R-:W0:Y:S08]  /*cdb0*/  MUFU.EX2 R31, R31 ;  /* 0x0000001f001f7308 */ /* 0x000e300000000800 */
[----:B------:R-:W2:Y:S01]  /*cdc0*/  MUFU.EX2 R12, R97 ;  /* 0x00000061000c7308 */ /* 0x000ea20000000800 */
[----:B-1----:R-:W-:Y:S01]  /*cdd0*/  F2FP.SATFINITE.E4M3.F32.PACK_AB_MERGE_C R138, R33, R72, R8 ;  /* 0x00000048218a723e */ /* 0x002fe20004807008 */
[----:B------:R-:W-:-:S04]  /*cde0*/  FADD.FTZ R72, R72, R71 ;  /* 0x0000004748487221 */ /* 0x000fc80000010000 */
[----:B------:R-:W-:Y:S02]  /*cdf0*/  FADD.FTZ R72, R33, R72 ;  /* 0x0000004821487221 */ /* 0x000fe40000010000 */
[----:B------:R-:W-:Y:S01]  /*ce00*/  MUFU.EX2 R103, R103 ;  /* 0x0000006700677308 */ /* 0x000fe20000000800 */
[----:B0-----:R-:W-:-:S01]  /*ce10*/  FADD.FTZ R13, R31, R0 ;  /* 0x000000001f0d7221 */ /* 0x001fc20000010000 */
[----:B------:R-:W-:-:S04]  /*ce20*/  FADD.FTZ R21, R35, R72 ;  /* 0x0000004823157221 */ /* 0x000fc80000010000 */
[----:B------:R-:W-:Y:S02]  /*ce30*/  FADD.FTZ R21, R74, R21 ;  /* 0x000000154a157221 */ /* 0x000fe40000010000 */
[----:B------:R-:W0:Y:S01]  /*ce40*/  MUFU.EX2 R14, R14 ;  /* 0x0000000e000e7308 */ /* 0x000e220000000800 */
[----:B--2---:R-:W-:-:S01]  /*ce50*/  FADD.FTZ R0, R12, R13 ;  /* 0x0000000d0c007221 */ /* 0x004fc20000010000 */
[----:B------:R-:W-:-:S04]  /*ce60*/  IMAD.IADD R13, R104, 0x1, R15 ;  /* 0x00000001680d7824 */ /* 0x000fc800078e020f */
[----:B------:R-:W-:Y:S01]  /*ce70*/  IMAD.IADD R10, R13, 0x1, R10 ;  /* 0x000000010d0a7824 */ /* 0x000fe200078e020a */
[----:B0-----:R-:W-:Y:S01]  /*ce80*/  F2FP.SATFINITE.E4M3.F32.PACK_AB_MERGE_C R8, R14, R103, RZ ;  /* 0x000000670e08723e */ /* 0x001fe200048070ff */
[----:B------:R-:W-:Y:S01]  /*ce90*/  FADD.FTZ R103, R103, R0 ;  /* 0x0000000067677221 */ /* 0x000fe20000010000 */
[----:B------:R-:W-:Y:S02]  /*cea0*/  VIADD R0, R105, 0xfffffffe ;  /* 0xfffffffe69007836 */ /* 0x000fe40000000000 */
[----:B------:R-:W-:Y:S01]  /*ceb0*/  F2FP.SATFINITE.E4M3.F32.PACK_AB_MERGE_C R139, R12, R31, R8 ;  /* 0x0000001f0c8b723e */ /* 0x000fe20004807008 */
[----:B------:R-:W-:-:S01]  /*cec0*/  FADD.FTZ R20, R14, R103 ;  /* 0x000000670e147221 */ /* 0x000fc20000010000 */
        /* <DEDUP_REMOVED lines=12> */
.L_x_1189:
[----:B------:R-:W-:-:S13]  /*cf90*/  ISETP.NE.AND P2, PT, R11, 0x1, PT ;  /* 0x000000010b00780c */ /* 0x000fda0003f45270 */
[----:B------:R-:W0:Y:S02]  /*cfa0*/  @P2 LDC.64 R12, c[0x0][0x9e8] ;  /* 0x00027a00ff0c2b82 */ /* 0x000e240000000a00 */
[----:B0-----:R-:W-:-:S05]  /*cfb0*/  @P2 IMAD.HI.U32 R12, R8, R12, RZ ;  /* 0x0000000c080c2227 */ /* 0x001fca00078e00ff */
[----:B------:R-:W-:-:S07]  /*cfc0*/  @P2 SHF.R.U32.HI R8, RZ, R13, R12 ;  /* 0x0000000dff082219 */ /* 0x000fce000001160c */
.L_x_1190:
[----:B------:R-:W-:Y:S05]  /*cfd0*/  BSYNC B0 ;  /* 0x0000000000007941 */ /* 0x000fea0003800000 */
.L_x_1188:
[----:B------:R-:W-:-:S05]  /*cfe0*/  IMAD R11, R8, R11, R11 ;  /* 0x0000000b080b7224 */ /* 0x000fca00078e020b */
[----:B------:R-:W-:-:S07]  /*cff0*/  VIMNMX R10, R10, R11, PT ;  /* 0x0000000b0a0a7248 */ /* 0x000fce0003fe0100 */
.L_x_1187:
[----:B------:R-:W2:Y:S01]  /*d000*/  LDL R8, [R1+0x38] ;  /* 0x0000380001087983 */ /* 0x000ea20000100800 */
[----:B------:R-:W-:Y:S01]  /*d010*/  IMAD.HI R10, R10, 0x66666667, RZ ;  /* 0x666666670a0a7827 */ /* 0x000fe200078e02ff */
[----:B------:R-:W-:Y:S01]  /*d020*/  ULDC UR40, c[0x0][0x9e4] ;  /* 0x0002790000287ab9 */ /* 0x000fe20000000800 */
[----:B------:R-:W-:Y:S01]  /*d030*/  ULDC UR37, c[0x0][0x9e4] ;  /* 0x0002790000257ab9 */ /* 0x000fe20000000800 */
[----:B------:R-:W-:Y:S01]  /*d040*/  ULDC UR36, c[0x0][0x988] ;  /* 0x0002620000247ab9 */ /* 0x000fe20000000800 */
[----:B------:R-:W-:Y:S01]  /*d050*/  ULDC UR39, c[0x0][0x988] ;  /* 0x0002620000277ab9 */ /* 0x000fe20000000800 */
[----:B------:R-:W-:Y:S01]  /*d060*/  SHF.R.U32.HI R11, RZ, 0x1f, R10 ;  /* 0x0000001fff0b7819 */ /* 0x000fe2000001160a */
[----:B------:R-:W-:Y:S01]  /*d070*/  ULDC UR38, c[0x0][0x988] ;  /* 0x0002620000267ab9 */ /* 0x000fe20000000800 */
[----:B------:R-:W-:Y:S01]  /*d080*/  ULDC UR42, c[0x0][0x9e0] ;  /* 0x00027800002a7ab9 */ /* 0x000fe20000000800 */
[----:B------:R-:W-:Y:S01]  /*d090*/  ULDC UR41, c[0x0][0x9e0] ;  /* 0x0002780000297ab9 */ /* 0x000fe20000000800 */
[----:B------:R-:W-:Y:S01]  /*d0a0*/  LEA.HI.SX32 R11, R10, R11, 0x1a ;  /* 0x0000000b0a0b7211 */ /* 0x000fe200078fd2ff */
[----:B------:R-:W-:Y:S01]  /*d0b0*/  BSSY B1, `(.L_x_1191) ;  /* 0x00004e0000017945 */ /* 0x000fe20003800000 */
        /* <DEDUP_REMOVED lines=16> */
[----:B--2---:R-:W-:-:S04]  /*d1c0*/  VIMNMX R8, R8, R11, !PT ;  /* 0x0000000b08087248 */ /* 0x004fc80007fe0100 */
[----:B------:R-:W-:Y:S01]  /*d1d0*/  ISETP.GE.AND P2, PT, R0, R8, PT ;  /* 0x000000080000720c */ /* 0x000fe20003f46270 */
[----:B------:R0:W-:-:S12]  /*d1e0*/  STL [R1+0x28], R8 ;  /* 0x0000280801007387 */ /* 0x0001d80000100800 */
[----:B0-----:R-:W-:Y:S05]  /*d1f0*/  @!P2 BRA `(.L_x_1192) ;  /* 0x0000004c002ca947 */ /* 0x001fea0003800000 */
[----:B------:R-:W-:Y:S01]  /*d200*/  BSSY B0, `(.L_x_1193) ;  /* 0x00004c6000007945 */ /* 0x000fe20003800000 */
[----:B------:R-:W-:-:S07]  /*d210*/  IMAD.MOV.U32 R55, RZ, RZ, RZ ;  /* 0x000000ffff377224 */ /* 0x000fce00078e00ff */
.L_x_1213:
[----:B------:R-:W-:-:S05]  /*d220*/  VIADD R15, R18, 0x1 ;  /* 0x00000001120f7836 */ /* 0x000fca0000000000 */
[----:B------:R-:W-:-:S04]  /*d230*/  ISETP.NE.AND P2, PT, R15, 0x2, PT ;  /* 0x000000020f00780c */ /* 0x000fc80003f45270 */
[----:B------:R-:W-:Y:S02]  /*d240*/  SEL R14, RZ, 0x1, P2 ;  /* 0x00000001ff0e7807 */ /* 0x000fe40001000000 */
[----:B------:R-:W-:Y:S02]  /*d250*/  SEL R15, R15, RZ, P2 ;  /* 0x000000ff0f0f7207 */ /* 0x000fe40001000000 */
[----:B------:R-:W-:Y:S01]  /*d260*/  LOP3.LUT R14, R19, R14, RZ, 0x3c, !PT ;  /* 0x0000000e130e7212 */ /* 0x000fe200078e3cff */
[----:B------:R-:W-:Y:S06]  /*d270*/  @!P0 BRA `(.L_x_1194) ;  /* 0x0000000000048947 */ /* 0x000fec0003800000 */
[----:B------:R-:W-:Y:S01]  /*d280*/  BPT.TRAP 0x1 ;  /* 0x000000040000795c */ /* 0x000fe20000300000 */
.L_x_1194:
[----:B------:R-:W-:Y:S01]  /*d290*/  IMAD R8, R15, 0x8, R17 ;  /* 0x000000080f087824 */ /* 0x000fe200078e0211 */
[----:B------:R-:W-:-:S04]  /*d2a0*/  SHF.L.U32 R11, R14, 0x1f, RZ ;  /* 0x0000001f0e0b7819 */ /* 0x000fc800000006ff */
[----:B------:R0:W1:Y:S01]  /*d2b0*/  SYNCS.PHASECHK.TRANS64.TRYWAIT P2, [R8+URZ+0x13230], R11 ;  /* 0x0132300b080075a7 */ /* 0x000062000804017f */
[----:B------:R-:W-:Y:S05]  /*d2c0*/  @!P0 BRA `(.L_x_1195) ;  /* 0x0000000000048947 */ /* 0x000fea0003800000 */
[----:B------:R-:W-:Y:S01]  /*d2d0*/  BPT.TRAP 0x1 ;  /* 0x000000040000795c */ /* 0x000fe20000300000 */
.L_x_1195:
        /* <DEDUP_REMOVED lines=8> */
.L_x_1197:
[----:B------:R-:W-:Y:S05]  /*d360*/  BSYNC B2 ;  /* 0x0000000000027941 */ /* 0x000fea0003800000 */
.L_x_1196:
[----:B------:R-:W-:Y:S01]  /*d370*/  IMAD.MOV.U32 R10, RZ, RZ, R57 ;  /* 0x000000ffff0a7224 */ /* 0x000fe200078e0039 */
[----:B------:R-:W-:Y:S01]  /*d380*/  R2UR UR12, R4 ;  /* 0x00000000040c72ca */ /* 0x000fe200000e0000 */
[----:B01----:R-:W-:Y:S01]  /*d390*/  IMAD.MOV.U32 R11, RZ, RZ, -0x7fffffe0 ;  /* 0x80000020ff0b7424 */ /* 0x003fe200078e00ff */
[----:B------:R-:W-:Y:S01]  /*d3a0*/  R2UR UR13, R5 ;  /* 0x00000000050d72ca */ /* 0x000fe200000e0000 */
[----:B------:R-:W-:Y:S01]  /*d3b0*/  WARPGROUP.ARRIVE ;  /* 0x00000000000079c5 */ /* 0x000fe20000000000 */
[----:B------:R-:W-:Y:S01]  /*d3c0*/  R2UR UR14, R10 ;  /* 0x000000000a0e72ca */ /* 0x000fe200000e0000 */
[----:B------:R-:W-:Y:S01]  /*d3d0*/  IMAD.MOV.U32 R13, RZ, RZ, -0x7fffffe0 ;  /* 0x80000020ff0d7424 */ /* 0x000fe200078e00ff */
[----:B------:R-:W-:Y:S01]  /*d3e0*/  R2UR UR15, R11 ;  /* 0x000000000b0f72ca */ /* 0x000fe200000e0000 */
[----:B------:R-:W-:Y:S01]  /*d3f0*/  IMAD.MOV.U32 R10, RZ, RZ, R56 ;  /* 0x000000ffff0a7224 */ /* 0x000fe200078e0038 */
[----:B------:R-:W-:Y:S01]  /*d400*/  R2UR UR22, R12 ;  /* 0x000000000c1672ca */ /* 0x000fe200000e0000 */
[----:B------:R-:W-:Y:S01]  /*d410*/  VIADD R12, R57, 0x180 ;  /* 0x00000180390c7836 */ /* 0x000fe20000000000 */
[----:B------:R-:W-:Y:S01]  /*d420*/  R2UR UR23, R13 ;  /* 0x000000000d1772ca */ /* 0x000fe200000e0000 */
[----:B------:R-:W-:Y:S01]  /*d430*/  VIADD R56, R57, 0x182 ;  /* 0x0000018239387836 */ /* 0x000fe20000000000 */
[----:B------:R-:W-:-:S02]  /*d440*/  R2UR UR20, R4 ;  /* 0x00000000041472ca */ /* 0x000fc400000e0000 */
[----:B------:R-:W-:Y:S02]  /*d450*/  R2UR UR21, R5 ;  /* 0x00000000051572ca */ /* 0x000fe400000e0000 */
[----:B------:R-:W-:Y:S01]  /*d460*/  R2UR UR26, R10 ;  /* 0x000000000a1a72ca */ /* 0x000fe200000e0000 */
[----:B------:R-:W-:Y:S01]  /*d470*/  VIADD R10, R57, 0x200 ;  /* 0x00000200390a7836 */ /* 0x000fe20000000000 */
[----:B------:R-:W-:Y:S01]  /*d480*/  R2UR UR27, R11 ;  /* 0x000000000b1b72ca */ /* 0x000fe200000e0000 */
[----:B------:R-:W-:Y:S01]  /*d490*/  QGMMA.64x32x32.F32.E4M3.E4M3 R120, gdesc[UR12], RZ, !UPT, gsb0 ;  /* 0x006000000c7879f3 */ /* 0x000fe2000c0008ff */
[----:B------:R-:W-:Y:S02]  /*d4a0*/  R2UR UR24, R4 ;  /* 0x00000000041872ca */ /* 0x000fe400000e0000 */
[----:B------:R-:W-:Y:S02]  /*d4b0*/  R2UR UR25, R5 ;  /* 0x00000000051972ca */ /* 0x000fe400000e0000 */
[----:B------:R-:W-:Y:S01]  /*d4c0*/  R2UR UR10, R12 ;  /* 0x000000000c0a72ca */ /* 0x000fe200000e0000 */
[----:B------:R-:W-:Y:S01]  /*d4d0*/  VIADD R12, R57, 0x2 ;  /* 0x00000002390c7836 */ /* 0x000fe20000000000 */
[----:B------:R-:W-:-:S02]  /*d4e0*/  R2UR UR11, R13 ;  /* 0x000000000d0b72ca */ /* 0x000fc400000e0000 */
[----:B------:R-:W-:Y:S02]  /*d4f0*/  R2UR UR8, R4 ;  /* 0x00000000040872ca */ /* 0x000fe400000e0000 */
[----:B------:R-:W-:Y:S02]  /*d500*/  R2UR UR9, R5 ;  /* 0x00000000050972ca */ /* 0x000fe400000e0000 */
[----:B------:R-:W-:Y:S01]  /*d510*/  R2UR UR6, R10 ;  /* 0x000000000a0672ca */ /* 0x000fe200000e0000 */
[C---:B------:R-:W-:Y:S01]  /*d520*/  VIADD R10, R57.reuse, 0x82 ;  /* 0x00000082390a7836 */ /* 0x040fe20000000000 */
        /* <DEDUP_REMOVED lines=9> */
[----:B------:R-:W-:Y:S01]  /*d5c0*/  R2UR UR19, R13 ;  /* 0x000000000d1372ca */ /* 0x000fe200000e0000 */
[----:B------:R-:W-:Y:S01]  /*d5d0*/  IMAD.MOV.U32 R13, RZ, RZ, -0x7fffffe0 ;  /* 0x80000020ff0d7424 */ /* 0x000fe200078e00ff */
[C---:B------:R-:W-:Y:S02]  /*d5e0*/  R2UR UR16, R6.reuse ;  /* 0x00000000061072ca */ /* 0x040fe400000e0000 */
[----:B------:R-:W-:Y:S02]  /*d5f0*/  R2UR UR17, R7 ;  /* 0x00000000071172ca */ /* 0x000fe400000e0000 */
[----:B------:R-:W-:Y:S01]  /*d600*/  R2UR UR15, R11 ;  /* 0x000000000b0f72ca */ /* 0x000fe200000e0000 */
[----:B------:R-:W-:Y:S01]  /*d610*/  IMAD.MOV.U32 R11, RZ, RZ, -0x7fffffe0 ;  /* 0x80000020ff0b7424 */ /* 0x000fe200078e00ff */
[----:B------:R-:W-:Y:S02]  /*d620*/  R2UR UR12, R6 ;  /* 0x00000000060c72ca */ /* 0x000fe400000e0000 */
[----:B------:R-:W-:Y:S01]  /*d630*/  R2UR UR13, R7 ;  /* 0x00000000070d72ca */ /* 0x000fe200000e0000 */
[----:B------:R-:W-:-:S02]  /*d640*/  WARPGROUP.DEPBAR.LE gsb0, 0x0 ;  /* 0x00008000000079c5 */ /* 0x000fc40000010000 */
        /* <DEDUP_REMOVED lines=41> */
.L_x_1199:
[----:B------:R-:W-:Y:S01]  /*d8e0*/  SHF.L.U32 R10, R19, 0x1f, RZ ;  /* 0x0000001f130a7819 */ /* 0x000fe200000006ff */
[----:B------:R-:W-:-:S04]  /*d8f0*/  IMAD R19, R18, 0x8, R17 ;  /* 0x0000000812137824 */ /* 0x000fc800078e0211 */
[----:B------:R0:W1:Y:S01]  /*d900*/  SYNCS.PHASECHK.TRANS64.TRYWAIT P2, [R19+URZ+0x13250], R10 ;  /* 0x0132500a130075a7 */ /* 0x000062000804017f */
[----:B------:R-:W-:Y:S05]  /*d910*/  @!P0 BRA `(.L_x_1200) ;  /* 0x0000000000048947 */ /* 0x000fea0003800000 */
[----:B------:R-:W-:Y:S01]  /*d920*/  BPT.TRAP 0x1 ;  /* 0x000000040000795c */ /* 0x000fe20000300000 */
.L_x_1200:
[----:B------:R-:W-:Y:S04]  /*d930*/  BSSY B2, `(.L_x_1201) ;  /* 0x0000004000027945 */ /* 0x000fe80003800000 */
[----:B-1----:R-:W-:Y:S05]  /*d940*/  @P2 BRA `(.L_x_1202) ;  /* 0x0000000000082947 */ /* 0x002fea0003800000 */
[----:B------:R-:W1:Y:S02]  /*d950*/  SYNCS.PHASECHK.TRANS64.TRYWAIT P2, [R19+URZ+0x13250], R10 ;  /* 0x0132500a130075a7 */ /* 0x000e64000804017f */
[----:B-1----:R-:W-:Y:S05]  /*d960*/  @!P2 BRA `(.L_x_1203) ;  /* 0x000001540094a947 */ /* 0x002fea0003800000 */
.L_x_1202:
[----:B------:R-:W-:Y:S05]  /*d970*/  BSYNC B2 ;  /* 0x0000000000027941 */ /* 0x000fea0003800000 */
.L_x_1201:
[----:B01----:R-:W-:Y:S01]  /*d980*/  VIADD R10, R17, 0x1000 ;  /* 0x00001000110a7836 */ /* 0x003fe20000000000 */
[----:B------:R-:W-:Y:S01]  /*d990*/  WARPGROUP.ARRIVE ;  /* 0x00000000000079c5 */ /* 0x000fe20000000000 */
[----:B------:R-:W-:Y:S01]  /*d9a0*/  IMAD.MOV.U32 R11, RZ, RZ, -0x3ffffff0 ;  /* 0xc0000010ff0b7424 */ /* 0x000fe200078e00ff */
[----:B------:R-:W-:Y:S02]  /*d9b0*/  LOP3.LUT P2, RZ, R16, 0x10, RZ, 0xc0, !PT ;  /* 0x0000001010ff7812 */ /* 0x000fe4000784c0ff */
[----:B------:R-:W-:Y:S02]  /*d9c0*/  SHF.R.U32.HI R10, RZ, 0x4, R10 ;  /* 0x00000004ff0a7819 */ /* 0x000fe4000001160a */
[----:B------:R-:W-:Y:S02]  /*d9d0*/  R2UR UR7, R11 ;  /* 0x000000000b0772ca */ /* 0x000fe400000e0000 */
[----:B------:R-:W-:-:S04]  /*d9e0*/  LOP3.LUT R10, R10, 0x3fff, RZ, 0xc0, !PT ;  /* 0x00003fff0a0a7812 */ /* 0x000fc800078ec0ff */
[----:B------:R-:W-:-:S05]  /*d9f0*/  LOP3.LUT R10, R10, 0x10000, RZ, 0xfc, !PT ;  /* 0x000100000a0a7812 */ /* 0x000fca00078efcff */
[----:B------:R-:W-:-:S05]  /*da00*/  IMAD R10, R18, 0x280, R10 ;  /* 0x00000280120a7824 */ /* 0x000fca00078e020a */
[----:B------:R-:W-:-:S13]  /*da10*/  R2UR UR6, R10 ;  /* 0x000000000a0672ca */ /* 0x000fda00000e0000 */
        /* <DEDUP_REMOVED lines=8> */
[----:B------:R-:W-:Y:S01]  /*daa0*/  WARPGROUP.ARRIVE ;  /* 0x00000000000079c5 */ /* 0x000fe20000000000 */
[----:B------:R-:W2:Y:S01]  /*dab0*/  LDL R154, [R1+0x1c] ;  /* 0x00001c00019a7983 */ /* 0x000ea20000100800 */
[----:B------:R-:W-:Y:S01]  /*dac0*/  FMUL.FTZ R11, R2, R120 ;  /* 0x00000078020b7220 */ /* 0x000fe20000410000 */
[----:B------:R-:W0:Y:S02]  /*dad0*/  LDC R153, c[0x0][0x448] ;  /* 0x00011200ff997b82 */ /* 0x000e240000000800 */
[----:B------:R-:W2:Y:S02]  /*dae0*/  LDL R155, [R1+0x34] ;  /* 0x00003400019b7983 */ /* 0x000ea40000100800 */
[----:B------:R-:W-:Y:S01]  /*daf0*/  QGMMA.64x64x32.F32.E4M3.E4M3 R24, R148, gdesc[UR4], R24, gsb0 ;  /* 0x00e0000494187df3 */ /* 0x000fe20008000818 */
[----:B------:R-:W-:Y:S01]  /*db00*/  R2UR UR6, R12 ;  /* 0x000000000c0672ca */ /* 0x000fe200000e0000 */
[----:B------:R-:W-:Y:S01]  /*db10*/  VIADD R12, R10, 0x180 ;  /* 0x000001800a0c7836 */ /* 0x000fe20000000000 */
[----:B------:R-:W-:Y:S01]  /*db20*/  R2UR UR7, R13 ;  /* 0x000000000d0772ca */ /* 0x000fe200000e0000 */
[----:B------:R-:W-:-:S02]  /*db30*/  IMAD.MOV.U32 R13, RZ, RZ, -0x3ffffff0 ;  /* 0xc0000010ff0d7424 */ /* 0x000fc400078e00ff */
[C---:B------:R-:W-:Y:S01]  /*db40*/  FMUL.FTZ R120, R2.reuse, R124 ;  /* 0x0000007c02787220 */ /* 0x040fe20000410000 */
[C---:B------:R-:W-:Y:S01]  /*db50*/  FMUL.FTZ R124, R2.reuse, R128 ;  /* 0x00000080027c7220 */ /* 0x040fe20000410000 */
[C---:B------:R-:W-:Y:S01]  /*db60*/  FMUL.FTZ R128, R2.reuse, R132 ;  /* 0x0000008402807220 */ /* 0x040fe20000410000 */
[----:B------:R-:W-:Y:S01]  /*db70*/  FMUL.FTZ R132, R2, R56 ;  /* 0x0000003802847220 */ /* 0x000fe20000410000 */
[----:B------:R-:W-:Y:S02]  /*db80*/  VIADD R56, R10, 0x200 ;  /* 0x000002000a387836 */ /* 0x000fe40000000000 */
        /* <DEDUP_REMOVED lines=8> */
[----:B------:R1:W3:Y:S01]  /*dc10*/  MUFU.TANH R10, R61 ;  /* 0x0000003d000a7308 */ /* 0x0002e20000002400 */
[C---:B------:R-:W-:Y:S01]  /*dc20*/  FMUL.FTZ R107, R2.reuse, R107 ;  /* 0x0000006b026b7220 */ /* 0x040fe20000410000 */
[C---:B------:R-:W-:Y:S01]  /*dc30*/  FMUL.FTZ R108, R2.reuse, R108 ;  /* 0x0000006c026c7220 */ /* 0x040fe20000410000 */
[----:B0-----:R-:W-:Y:S01]  /*dc40*/  ISETP.NE.AND P3, PT, R153, 0x1, PT ;  /* 0x000000019900780c */ /* 0x001fe20003f65270 */
[C---:B------:R-:W-:Y:S01]  /*dc50*/  FMUL.FTZ R109, R2.reuse, R109 ;  /* 0x0000006d026d7220 */ /* 0x040fe20000410000 */
[C---:B------:R-:W-:Y:S01]  /*dc60*/  FMUL.FTZ R110, R2.reuse, R110 ;  /* 0x0000006e026e7220 */ /* 0x040fe20000410000 */
[C---:B------:R-:W-:Y:S01]  /*dc70*/  FMUL.FTZ R111, R2.reuse, R111 ;  /* 0x0000006f026f7220 */ /* 0x040fe20000410000 */
[C---:B------:R-:W-:Y:S01]  /*dc80*/  FMUL.FTZ R112, R2.reuse, R112 ;  /* 0x0000007002707220 */ /* 0x040fe20000410000 */
[C---:B------:R-:W-:Y:S01]  /*dc90*/  FMUL.FTZ R113, R2.reuse, R113 ;  /* 0x0000007102717220 */ /* 0x040fe20000410000 */
[C---:B-1----:R-:W-:Y:S01]  /*dca0*/  FMUL.FTZ R61, R2.reuse, R62 ;  /* 0x0000003e023d7220 */ /* 0x042fe20000410000 */
        /* <DEDUP_REMOVED lines=43> */
[----:B------:R-:W0:Y:S01]  /*df60*/  MUFU.TANH R11, R11 ;  /* 0x0000000b000b7308 */ /* 0x000e220000002400 */
[----:B------:R-:W-:-:S02]  /*df70*/  WARPGROUP.DEPBAR.LE gsb0, 0x0 ;  /* 0x00008000000079c5 */ /* 0x000fc40000010000 */
[----:B------:R-:W-:Y:S01]  /*df80*/  WARPGROUP.ARRIVE ;  /* 0x00000000000079c5 */ /* 0x000fe20000000000 */
[----:B------:R-:W-:-:S04]  /*df90*/  FMUL.FTZ R62, R2, R63 ;  /* 0x0000003f023e7220 */ /* 0x000fc80000410000 */
[----:B------:R-:W1:Y:S01]  /*dfa0*/  MUFU.TANH R18, R18 ;  /* 0x0000001200127308 */ /* 0x000e620000002400 */
        /* <DEDUP_REMOVED lines=8> */
[----:B------:R-:W-:Y:S01]  /*e030*/  FMUL.FTZ R133, R2, R57 ;  /* 0x0000003902857220 */ /* 0x000fe20000410000 */
[----:B------:R-:W-:-:S02]  /*e040*/  IMAD.MOV.U32 R57, RZ, RZ, -0x3ffffff0 ;  /* 0xc0000010ff397424 */ /* 0x000fc400078e00ff */
[C---:B------:R-:W-:Y:S01]  /*e050*/  FMUL.FTZ R122, R2.reuse, R126 ;  /* 0x0000007e027a7220 */ /* 0x040fe20000410000 */
[C---:B------:R-:W-:Y:S01]  /*e060*/  FMUL.FTZ R126, R2.reuse, R130 ;  /* 0x00000082027e7220 */ /* 0x040fe20000410000 */
[----:B------:R-:W-:Y:S01]  /*e070*/  FMUL.FTZ R130, R2, R134 ;  /* 0x0000008602827220 */ /* 0x000fe20000410000 */
        /* <DEDUP_REMOVED lines=12> */
[----:B------:R-:W-:-:S03]  /*e140*/  FMUL.FTZ R63, R2, R66 ;  /* 0x00000042023f7220 */ /* 0x000fc60000410000 */
[----:B------:R-:W0:Y:S01]  /*e150*/  MUFU.TANH R13, R13 ;  /* 0x0000000d000d7308 */ /* 0x000e220000002400 */
[----:B------:R-:W-:Y:S01]  /*e160*/  QGMMA.64x64x32.F32.E4M3.E4M3 R24, R140, gdesc[UR4], R24, gsb0 ;  /* 0x00e000048c187df3 */ /* 0x000fe20008000818 */
[----:B------:R-:W-:Y:S02]  /*e170*/  R2UR UR6, R56 ;  /* 0x00000000380672ca */ /* 0x000fe400000e0000 */
[----:B------:R-:W-:Y:S01]  /*e180*/  R2UR UR7, R57 ;  /* 0x00000000390772ca */ /* 0x000fe200000e0000 */
[----:B------:R-:W5:Y:S03]  /*e190*/  @P3 LDC R56, c[0x0][0x44c] ;  /* 0x00011300ff383b82 */ /* 0x000f660000000800 */
[----:B------:R-:W0:Y:S05]  /*e1a0*/  MUFU.TANH R12, R12 ;  /* 0x0000000c000c7308 */ /* 0x000e2a0000002400 */
[----:B------:R-:W3:Y:S03]  /*e1b0*/  @P3 LDC R57, c[0x0][0x450] ;  /* 0x00011400ff393b82 */ /* 0x000ee60000000800 */
        /* <DEDUP_REMOVED lines=9> */
[----:B------:R-:W4:Y:S05]  /*e250*/  LDL R140, [R1+0x30] ;  /* 0x00003000018c7983 */ /* 0x000f2a0000100800 */
[----:B------:R-:W0:Y:S01]  /*e260*/  MUFU.TANH R109, R109 ;  /* 0x0000006d006d7308 */ /* 0x000e220000002400 */
[----:B------:R-:W4:Y:S04]  /*e270*/  LDL R142, [R1+0xc] ;  /* 0x00000c00018e7983 */ /* 0x000f280000100800 */
[----:B------:R-:W4:Y:S01]  /*e280*/  LDL R141, [R1+0x8] ;  /* 0x00000800018d7983 */ /* 0x000f220000100800 */
[----:B------:R-:W-:-:S02]  /*e290*/  WARPGROUP.ARRIVE ;  /* 0x00000000000079c5 */ /* 0x000fc40000000000 */
[----:B------:R-:W0:Y:S04]  /*e2a0*/  MUFU.TANH R110, R110 ;  /* 0x0000006e006e7308 */ /* 0x000e280000002400 */
[----:B------:R-:W-:Y:S01]  /*e2b0*/  QGMMA.64x64x32.F32.E4M3.E4M3 R24, R136, gdesc[UR4], R24, gsb0 ;  /* 0x00e0000488187df3 */ /* 0x000fe20008000818 */
[C---:B------:R-:W-:Y:S01]  /*e2c0*/  FMUL.FTZ R64, R2.reuse, R67 ;  /* 0x0000004302407220 */ /* 0x040fe20000410000 */
[----:B------:R-:W-:Y:S02]  /*e2d0*/  FMUL.FTZ R66, R2, R71 ;  /* 0x0000004702427220 */ /* 0x000fe40000410000 */
[----:B------:R-:W0:Y:S08]  /*e2e0*/  MUFU.TANH R111, R111 ;  /* 0x0000006f006f7308 */ /* 0x000e300000002400 */
[----:B------:R-:W0:Y:S08]  /*e2f0*/  MUFU.TANH R112, R112 ;  /* 0x0000007000707308 */ /* 0x000e300000002400 */
[----:B------:R-:W0:Y:S08]  /*e300*/  MUFU.TANH R113, R113 ;  /* 0x0000007100717308 */ /* 0x000e300000002400 */
[----:B------:R-:W0:Y:S01]  /*e310*/  MUFU.TANH R114, R114 ;  /* 0x0000007200727308 */ /* 0x000e220000002400 */
[----:B--2---:R-:W-:-:S07]  /*e320*/  IMAD.IADD R135, R155, 0x1, R154 ;  /* 0x000000019b877824 */ /* 0x004fce00078e029a */
[----:B------:R-:W2:Y:S01]  /*e330*/  MUFU.TANH R115, R115 ;  /* 0x0000007300737308 */ /* 0x000ea20000002400 */
[----:B-----5:R-:W-:-:S05]  /*e340*/  @P3 IMAD.HI.U32 R56, R135, R56, RZ ;  /* 0x0000003887383227 */ /* 0x020fca00078e00ff */
[----:B---3--:R-:W-:Y:S01]  /*e350*/  @P3 SHF.R.U32.HI R135, RZ, R57, R56 ;  /* 0x00000039ff873219 */ /* 0x008fe20000011638 */
[----:B------:R-:W-:Y:S02]  /*e360*/  @!P1 VIADD R56, R8, 0x13240 ;  /* 0x0001324008389836 */ /* 0x000fe40000000000 */
[----:B------:R-:W-:Y:S01]  /*e370*/  FMUL.FTZ R8, R2, R70 ;  /* 0x0000004602087220 */ /* 0x000fe20000410000 */
[----:B------:R-:W3:Y:S02]  /*e380*/  MUFU.TANH R116, R116 ;  /* 0x0000007400747308 */ /* 0x000ee40000002400 */
[----:B------:R-:W-:-:S06]  /*e390*/  @!P1 PRMT R56, RZ, 0x654, R56 ;  /* 0x00000654ff389816 */ /* 0x000fcc0000000038 */
[----:B------:R-:W0:Y:S08]  /*e3a0*/  MUFU.TANH R117, R117 ;  /* 0x0000007500757308 */ /* 0x000e300000002400 */
[----:B------:R-:W0:Y:S08]  /*e3b0*/  MUFU.TANH R118, R118 ;  /* 0x0000007600767308 */ /* 0x000e300000002400 */
[----:B------:R-:W0:Y:S08]  /*e3c0*/  MUFU.TANH R119, R119 ;  /* 0x0000007700777308 */ /* 0x000e300000002400 */
[----:B------:R-:W0:Y:S01]  /*e3d0*/  MUFU.TANH R88, R88 ;  /* 0x0000005800587308 */ /* 0x000e220000002400 */
[----:B------:R-:W-:-:S02]  /*e3e0*/  WARPGROUP.DEPBAR.LE gsb0, 0x0 ;  /* 0x00008000000079c5 */ /* 0x000fc40000010000 */
[----:B------:R-:W-:Y:S01]  /*e3f0*/  FMUL.FTZ R136, R2, R69 ;  /* 0x0000004502887220 */ /* 0x000fe20000410000 */
[----:B------:R-:W5:Y:S01]  /*e400*/  SHFL.IDX PT, R139, R135, RZ, 0x1c1f ;  /* 0x001c1fff878b7589 */ /* 0x000f6200000e0000 */
[----:B------:R-:W-:Y:S01]  /*e410*/  IMAD R69, R0, -0xa0, RZ ;  /* 0xffffff6000457824 */ /* 0x000fe200078e02ff */
[----:B------:R0:W-:Y:S02]  /*e420*/  @!P1 SYNCS.ARRIVE.TRANS64.RED.A1T0 RZ, [R56+URZ], RZ ;  /* 0x000000ff38ff99a7 */ /* 0x0001e4000810043f */
[----:B------:R-:W0:Y:S01]  /*e430*/  MUFU.TANH R89, R89 ;  /* 0x0000005900597308 */ /* 0x000e220000002400 */
[----:B------:R-:W-:-:S07]  /*e440*/  VIADD R67, R69, 0x1 ;  /* 0x0000000145437836 */ /* 0x000fce0000000000 */
        /* <DEDUP_REMOVED lines=25> */
[----:B----4-:R-:W-:-:S07]  /*e5e0*/  IMAD R67, R140, -0x2, R67 ;  /* 0xfffffffe8c437824 */ /* 0x010fce00078e0243 */
[----:B------:R-:W4:Y:S01]  /*e5f0*/  MUFU.TANH R83, R83 ;  /* 0x0000005300537308 */ /* 0x000f220000002400 */
[----:B------:R-:W-:-:S07]  /*e600*/  IADD3 R71, -R141, R67, R142 ;  /* 0x000000438d477210 */ /* 0x000fce0007ffe18e */
[----:B------:R-:W0:Y:S01]  /*e610*/  MUFU.TANH R84, R84 ;  /* 0x0000005400547308 */ /* 0x000e220000002400 */
[----:B------:R-:W-:-:S07]  /*e620*/  VIADD R70, R71, UR42 ;  /* 0x0000002a47467c36 */ /* 0x000fce0008000000 */
        /* <DEDUP_REMOVED lines=18> */
[----:B------:R-:W-:-:S02]  /*e750*/  VIADD R71, R71, UR43 ;  /* 0x0000002b47477c36 */ /* 0x000fc40008000000 */
[----:B------:R-:W-:Y:S02]  /*e760*/  VIADD R67, R67, 0xffffffff ;  /* 0xffffffff43437836 */ /* 0x000fe40000000000 */
[--C-:B-----5:R-:W-:Y:S02]  /*e770*/  IMAD.IADD R137, R70, 0x1, R139.reuse ;  /* 0x0000000146897824 */ /* 0x120fe400078e028b */
[----:B------:R-:W-:Y:S01]  /*e780*/  IMAD.IADD R138, R71, 0x1, R139 ;  /* 0x00000001478a7824 */ /* 0x000fe200078e028b */
[----:B-1234-:R-:W-:Y:S06]  /*e790*/  @!P2 BRA `(.L_x_1204) ;  /* 0x000000000054a947 */ /* 0x01efec0003800000 */
        /* <DEDUP_REMOVED lines=12> */
.L_x_1206:
[----:B------:R-:W-:-:S05]  /*e860*/  IMAD.U32 R140, RZ, RZ, UR40 ;  /* 0x00000028ff8c7e24 */ /* 0x000fca000f8e00ff */
[----:B------:R-:W-:-:S13]  /*e870*/  ISETP.NE.AND P2, PT, R140, 0x1, PT ;  /* 0x000000018c00780c */ /* 0x000fda0003f45270 */
[----:B0-----:R-:W0:Y:S02]  /*e880*/  @P2 LDC.64 R56, c[0x0][0x9e8] ;  /* 0x00027a00ff382b82 */ /* 0x001e240000000a00 */
[----:B0-----:R-:W-:-:S05]  /*e890*/  @P2 IMAD.HI.U32 R56, R139, R56, RZ ;  /* 0x000000388b382227 */ /* 0x001fca00078e00ff */
[----:B------:R-:W-:-:S07]  /*e8a0*/  @P2 SHF.R.U32.HI R139, RZ, R57, R56 ;  /* 0x00000039ff8b2219 */ /* 0x000fce0000011638 */
.L_x_1207:
[----:B------:R-:W-:Y:S05]  /*e8b0*/  BSYNC B2 ;  /* 0x0000000000027941 */ /* 0x000fea0003800000 */
.L_x_1205:
[----:B------:R-:W-:-:S05]  /*e8c0*/  IMAD R139, R139, R140, R67 ;  /* 0x0000008c8b8b7224 */ /* 0x000fca00078e0243 */
[----:B------:R-:W-:Y:S02]  /*e8d0*/  VIMNMX R138, R138, R139, !PT ;  /* 0x0000008b8a8a7248 */ /* 0x000fe40007fe0100 */
[----:B------:R-:W-:-:S07]  /*e8e0*/  VIADDMNMX R137, R139, R140, R137, PT ;  /* 0x0000008c8b897246 */ /* 0x000fce0003800189 */
.L_x_1204:
[----:B------:R-:W-:Y:S01]  /*e8f0*/  ISETP.GE.AND P2, PT, R69, 0x2, PT ;  /* 0x000000024500780c */ /* 0x000fe20003f46270 */
[----:B0-----:R-:W0:Y:S01]  /*e900*/  SHFL.IDX PT, R56, R135, 0x1, 0x1c1f ;  /* 0x003c1f0087387f89 */ /* 0x001e2200000e0000 */
[----:B------:R-:W-:Y:S02]  /*e910*/  LOP3.LUT R16, R16, 0xfffffffb, RZ, 0xc0, !PT ;  /* 0xfffffffb10107812 */ /* 0x000fe400078ec0ff */
[----:B------:R-:W-:Y:S02]  /*e920*/  ISETP.GT.AND P3, PT, R138, 0x1, !P2 ;  /* 0x000000018a00780c */ /* 0x000fe40005764270 */
[----:B------:R-:W-:Y:S02]  /*e930*/  LOP3.LUT R22, R22, 0x7fffffff, RZ, 0xc0, !PT ;  /* 0x7fffffff16167812 */ /* 0x000fe400078ec0ff */
[----:B------:R-:W-:Y:S02]  /*e940*/  ISETP.LT.OR P4, PT, R137, 0x2, P3 ;  /* 0x000000028900780c */ /* 0x000fe40001f81670 */
[----:B------:R-:W-:-:S02]  /*e950*/  ISETP.GE.AND P3, PT, R69, 0x9, PT ;  /* 0x000000094500780c */ /* 0x000fc40003f66270 */
[----:B------:R-:W-:Y:S02]  /*e960*/  FSEL R13, R13, -INF , !P4 ;  /* 0xff8000000d0d7808 */ /* 0x000fe40006000000 */
[----:B------:R-:W-:-:S04]  /*e970*/  ISETP.GT.AND P4, PT, R138, 0x8, !P3 ;  /* 0x000000088a00780c */ /* 0x000fc80005f84270 */
[----:B------:R-:W-:-:S04]  /*e980*/  ISETP.LT.OR P4, PT, R137, 0x9, P4 ;  /* 0x000000098900780c */ /* 0x000fc80002781670 */
[----:B------:R-:W-:Y:S02]  /*e990*/  FSEL R120, R120, -INF , !P4 ;  /* 0xff80000078787808 */ /* 0x000fe40006000000 */
[----:B------:R-:W-:Y:S01]  /*e9a0*/  ISETP.GE.AND P4, PT, R69, 0xa, PT ;  /* 0x0000000a4500780c */ /* 0x000fe20003f86270 */
[--C-:B0-----:R-:W-:Y:S02]  /*e9b0*/  IMAD.IADD R70, R70, 0x1, R56.reuse ;  /* 0x0000000146467824 */ /* 0x101fe400078e0238 */
[----:B------:R-:W-:Y:S01]  /*e9c0*/  IMAD.IADD R71, R71, 0x1, R56 ;  /* 0x0000000147477824 */ /* 0x000fe200078e0238 */
        /* <DEDUP_REMOVED lines=9> */
[----:B------:R-:W-:Y:S02]  /*ea60*/  ISETP.GT.AND P6, PT, R138, 0x11, !P6 ;  /* 0x000000118a00780c */ /* 0x000fe400077c4270 */
[----:B------:R-:W-:Y:S02]  /*ea70*/  LOP3.LUT R16, R16, 0xfffffffd, RZ, 0xc0, !PT ;  /* 0xfffffffd10107812 */ /* 0x000fe400078ec0ff */
        /* <DEDUP_REMOVED lines=210> */
[----:B------:R-:W-:-:S13]  /*f7a0*/  LOP3.LUT P6, RZ, R16, 0x10, RZ, 0xc0, !PT ;  /* 0x0000001010ff7812 */ /* 0x000fda00078cc0ff */
[----:B------:R-:W-:Y:S05]  /*f7b0*/  @!P6 BRA `(.L_x_1208) ;  /* 0x000000000054e947 */ /* 0x000fea0003800000 */
        /* <DEDUP_REMOVED lines=12> */
.L_x_1210:
[----:B------:R-:W-:-:S05]  /*f880*/  IMAD.U32 R69, RZ, RZ, UR40 ;  /* 0x00000028ff457e24 */ /* 0x000fca000f8e00ff */
[----:B------:R-:W-:-:S13]  /*f890*/  ISETP.NE.AND P6, PT, R69, 0x1, PT ;  /* 0x000000014500780c */ /* 0x000fda0003fc5270 */
[----:B------:R-:W0:Y:S02]  /*f8a0*/  @P6 LDC.64 R10, c[0x0][0x9e8] ;  /* 0x00027a00ff0a6b82 */ /* 0x000e240000000a00 */
[----:B0-----:R-:W-:-:S05]  /*f8b0*/  @P6 IMAD.HI.U32 R10, R56, R10, RZ ;  /* 0x0000000a380a6227 */ /* 0x001fca00078e00ff */
[----:B------:R-:W-:-:S07]  /*f8c0*/  @P6 SHF.R.U32.HI R56, RZ, R11, R10 ;  /* 0x0000000bff386219 */ /* 0x000fce000001160a */
.L_x_1211:
[----:B------:R-:W-:Y:S05]  /*f8d0*/  BSYNC B2 ;  /* 0x0000000000027941 */ /* 0x000fea0003800000 */
.L_x_1209:
[----:B------:R-:W-:-:S05]  /*f8e0*/  IMAD R56, R56, R69, R67 ;  /* 0x0000004538387224 */ /* 0x000fca00078e0243 */
[----:B------:R-:W-:Y:S02]  /*f8f0*/  VIMNMX R71, R71, R56, !PT ;  /* 0x0000003847477248 */ /* 0x000fe40007fe0100 */
[----:B------:R-:W-:-:S07]  /*f900*/  VIADDMNMX R70, R56, R69, R70, PT ;  /* 0x0000004538467246 */ /* 0x000fce0003800146 */
.L_x_1208:
[----:B------:R-:W-:Y:S01]  /*f910*/  ISETP.GT.AND P2, PT, R71, 0x1, !P2 ;  /* 0x000000014700780c */ /* 0x000fe20005744270 */
[----:B------:R-:W-:Y:S01]  /*f920*/  IMAD.U32 R56, RZ, RZ, UR39 ;  /* 0x00000027ff387e24 */ /* 0x000fe2000f8e00ff */
[C---:B------:R-:W-:Y:S02]  /*f930*/  LOP3.LUT P6, RZ, R16.reuse, 0x4, RZ, 0xc0, !PT ;  /* 0x0000000410ff7812 */ /* 0x040fe400078cc0ff */
[----:B------:R-:W-:Y:S02]  /*f940*/  LOP3.LUT R16, R16, 0xffffff7f, RZ, 0xc0, !PT ;  /* 0xffffff7f10107812 */ /* 0x000fe400078ec0ff */
[----:B------:R-:W-:Y:S02]  /*f950*/  ISETP.LT.OR P2, PT, R70, 0x2, P2 ;  /* 0x000000024600780c */ /* 0x000fe40001741670 */
[----:B------:R-:W-:Y:S02]  /*f960*/  @P0 LOP3.LUT R16, R16, 0x80, RZ, 0xfc, !PT ;  /* 0x0000008010100812 */ /* 0x000fe400078efcff */
[----:B------:R-:W-:-:S02]  /*f970*/  FSEL R18, R18, -INF , !P2 ;  /* 0xff80000012127808 */ /* 0x000fc40005000000 */
[----:B------:R-:W-:Y:S02]  /*f980*/  ISETP.GT.AND P2, PT, R71, 0x11, !P6 ;  /* 0x000000114700780c */ /* 0x000fe40007744270 */
[----:B------:R-:W-:Y:S02]  /*f990*/  LOP3.LUT R16, R16, 0xffffffbf, RZ, 0xc0, !PT ;  /* 0xffffffbf10107812 */ /* 0x000fe400078ec0ff */
[----:B------:R-:W-:Y:S02]  /*f9a0*/  ISETP.LT.OR P2, PT, R70, 0x12, P2 ;  /* 0x000000124600780c */ /* 0x000fe40001741670 */
[----:B------:R-:W-:Y:S02]  /*f9b0*/  @P1 LOP3.LUT R16, R16, 0x40, RZ, 0xfc, !PT ;  /* 0x0000004010101812 */ /* 0x000fe400078efcff */
[----:B------:R-:W-:Y:S02]  /*f9c0*/  FSEL R127, R127, -INF , !P2 ;  /* 0xff8000007f7f7808 */ /* 0x000fe40005000000 */
[----:B------:R-:W-:-:S02]  /*f9d0*/  LOP3.LUT P2, RZ, R16, 0x2, RZ, 0xc0, !PT ;  /* 0x0000000210ff7812 */ /* 0x000fc4000784c0ff */
[C---:B------:R-:W-:Y:S02]  /*f9e0*/  ISETP.GT.AND P5, PT, R71.reuse, 0x10, !P5 ;  /* 0x000000104700780c */ /* 0x040fe40006fa4270 */
[----:B------:R-:W-:Y:S02]  /*f9f0*/  ISETP.GT.AND P2, PT, R71, 0x18, !P2 ;  /* 0x000000184700780c */ /* 0x000fe40005744270 */
[C---:B------:R-:W-:Y:S02]  /*fa00*/  ISETP.LT.OR P5, PT, R70.reuse, 0x11, P5 ;  /* 0x000000114600780c */ /* 0x040fe40002fa1670 */
[----:B------:R-:W-:Y:S02]  /*fa10*/  ISETP.LT.OR P2, PT, R70, 0x19, P2 ;  /* 0x000000194600780c */ /* 0x000fe40001741670 */
[----:B------:R-:W-:Y:S02]  /*fa20*/  FSEL R126, R126, -INF , !P5 ;  /* 0xff8000007e7e7808 */ /* 0x000fe40006800000 */
[----:B------:R-:W-:-:S02]  /*fa30*/  FSEL R130, R130, -INF , !P2 ;  /* 0xff80000082827808 */ /* 0x000fc40005000000 */
[----:B------:R-:W-:Y:S02]  /*fa40*/  LOP3.LUT P2, RZ, R16, 0x1, RZ, 0xc0, !PT ;  /* 0x0000000110ff7812 */ /* 0x000fe4000784c0ff */
[C---:B------:R-:W-:Y:S02]  /*fa50*/  ISETP.GT.AND P4, PT, R71.reuse, 0x9, !P4 ;  /* 0x000000094700780c */ /* 0x040fe40006784270 */
[----:B------:R-:W-:Y:S02]  /*fa60*/  ISETP.GT.AND P2, PT, R71, 0x19, !P2 ;  /* 0x000000194700780c */ /* 0x000fe40005744270 */
[----:B------:R-:W-:Y:S02]  /*fa70*/  LOP3.LUT P5, RZ, R22, 0x40000000, RZ, 0xc0, !PT ;  /* 0x4000000016ff7812 */ /* 0x000fe400078ac0ff */
[C---:B------:R-:W-:Y:S02]  /*fa80*/  ISETP.LT.OR P2, PT, R70.reuse, 0x1a, P2 ;  /* 0x0000001a4600780c */ /* 0x040fe40001741670 */
[----:B------:R-:W-:-:S02]  /*fa90*/  ISETP.LT.OR P4, PT, R70, 0xa, P4 ;  /* 0x0000000a4600780c */ /* 0x000fc40002781670 */
[----:B------:R-:W-:Y:S02]  /*faa0*/  FSEL R131, R131, -INF , !P2 ;  /* 0xff80000083837808 */ /* 0x000fe40005000000 */
[----:B------:R-:W-:Y:S02]  /*fab0*/  LOP3.LUT P2, RZ, R22, 0x80000000, RZ, 0xc0, !PT ;  /* 0x8000000016ff7812 */ /* 0x000fe4000784c0ff */
[----:B------:R-:W-:Y:S02]  /*fac0*/  FSEL R123, R123, -INF , !P4 ;  /* 0xff8000007b7b7808 */ /* 0x000fe40006000000 */
[C---:B------:R-:W-:Y:S02]  /*fad0*/  ISETP.GT.AND P2, PT, R71.reuse, 0x20, !P2 ;  /* 0x000000204700780c */ /* 0x040fe40005744270 */
[----:B------:R-:W-:Y:S02]  /*fae0*/  ISETP.GT.AND P3, PT, R71, 0x8, !P3 ;  /* 0x000000084700780c */ /* 0x000fe40005f64270 */
[----:B------:R-:W-:-:S02]  /*faf0*/  ISETP.LT.OR P2, PT, R70, 0x21, P2 ;  /* 0x000000214600780c */ /* 0x000fc40001741670 */
[----:B------:R-:W-:Y:S02]  /*fb00*/  LOP3.LUT P4, RZ, R22, 0x20000000, RZ, 0xc0, !PT ;  /* 0x2000000016ff7812 */ /* 0x000fe4000788c0ff */
[----:B------:R-:W-:Y:S02]  /*fb10*/  FSEL R106, R106, -INF , !P2 ;  /* 0xff8000006a6a7808 */ /* 0x000fe40005000000 */
[----:B------:R-:W-:Y:S02]  /*fb20*/  ISETP.GT.AND P2, PT, R71, 0x21, !P5 ;  /* 0x000000214700780c */ /* 0x000fe40006f44270 */
[C---:B------:R-:W-:Y:S02]  /*fb30*/  ISETP.LT.OR P3, PT, R70.reuse, 0x9, P3 ;  /* 0x000000094600780c */ /* 0x040fe40001f61670 */
[----:B------:R-:W-:Y:S02]  /*fb40*/  ISETP.LT.OR P2, PT, R70, 0x22, P2 ;  /* 0x000000224600780c */ /* 0x000fe40001741670 */
[----:B------:R-:W-:-:S02]  /*fb50*/  FSEL R122, R122, -INF , !P3 ;  /* 0xff8000007a7a7808 */ /* 0x000fc40005800000 */
[----:B------:R-:W-:Y:S02]  /*fb60*/  FSEL R107, R107, -INF , !P2 ;  /* 0xff8000006b6b7808 */ /* 0x000fe40005000000 */
[----:B------:R-:W-:Y:S02]  /*fb70*/  ISETP.GT.AND P2, PT, R71, 0x28, !P4 ;  /* 0x000000284700780c */ /* 0x000fe40006744270 */
[----:B------:R-:W-:Y:S02]  /*fb80*/  LOP3.LUT P3, RZ, R22, 0x10000000, RZ, 0xc0, !PT ;  /* 0x1000000016ff7812 */ /* 0x000fe4000786c0ff */
[----:B------:R-:W-:Y:S02]  /*fb90*/  ISETP.LT.OR P2, PT, R70, 0x29, P2 ;  /* 0x000000294600780c */ /* 0x000fe40001741670 */
[----:B------:R-:W-:Y:S02]  /*fba0*/  LOP3.LUT P1, RZ, R22, 0x8000000, RZ, 0xc0, !PT ;  /* 0x0800000016ff7812 */ /* 0x000fe4000782c0ff */
[----:B------:R-:W-:-:S02]  /*fbb0*/  FSEL R110, R110, -INF , !P2 ;  /* 0xff8000006e6e7808 */ /* 0x000fc40005000000 */
[----:B------:R-:W-:Y:S02]  /*fbc0*/  ISETP.GT.AND P2, PT, R71, 0x29, !P3 ;  /* 0x000000294700780c */ /* 0x000fe40005f44270 */
[----:B------:R-:W-:Y:S02]  /*fbd0*/  LOP3.LUT P0, RZ, R22, 0x4000000, RZ, 0xc0, !PT ;  /* 0x0400000016ff7812 */ /* 0x000fe4000780c0ff */
[----:B------:R-:W-:Y:S02]  /*fbe0*/  ISETP.LT.OR P2, PT, R70, 0x2a, P2 ;  /* 0x0000002a4600780c */ /* 0x000fe40001741670 */
[----:B------:R-:W-:Y:S02]  /*fbf0*/  LOP3.LUT P6, RZ, R22, 0x2000000, RZ, 0xc0, !PT ;  /* 0x0200000016ff7812 */ /* 0x000fe400078cc0ff */
[----:B------:R-:W-:Y:S02]  /*fc00*/  FSEL R111, R111, -INF , !P2 ;  /* 0xff8000006f6f7808 */ /* 0x000fe40005000000 */
[----:B------:R-:W-:-:S02]  /*fc10*/  ISETP.GT.AND P2, PT, R71, 0x30, !P1 ;  /* 0x000000304700780c */ /* 0x000fc40004f44270 */
[----:B------:R-:W-:Y:S02]  /*fc20*/  FMNMX.FTZ R10, R139, R3, !PT ;  /* 0x000000038b0a7209 */ /* 0x000fe40007810000 */
[----:B------:R-:W-:Y:S02]  /*fc30*/  ISETP.LT.OR P2, PT, R70, 0x31, P2 ;  /* 0x000000314600780c */ /* 0x000fe40001741670 */
[----:B------:R-:W-:Y:S02]  /*fc40*/  FMNMX.FTZ R10, R13, R10, !PT ;  /* 0x0000000a0d0a7209 */ /* 0x000fe40007810000 */
[----:B------:R-:W-:Y:S02]  /*fc50*/  FSEL R114, R114, -INF , !P2 ;  /* 0xff80000072727808 */ /* 0x000fe40005000000 */
        /* <DEDUP_REMOVED lines=17> */
[C---:B------:R-:W-:Y:S02]  /*fd70*/  LOP3.LUT P2, RZ, R22.reuse, 0x800000, RZ, 0xc0, !PT ;  /* 0x0080000016ff7812 */ /* 0x040fe4000784c0ff */
[----:B------:R-:W-:Y:S02]  /*fd80*/  LOP3.LUT P5, RZ, R22, 0x80000, RZ, 0xc0, !PT ;  /* 0x0008000016ff7812 */ /* 0x000fe400078ac0ff */
[----:B------:R-:W-:-:S02]  /*fd90*/  ISETP.GT.AND P2, PT, R71, 0x40, !P2 ;  /* 0x000000404700780c */ /* 0x000fc40005744270 */
[----:B------:R-:W-:Y:S02]  /*fda0*/  FMNMX.FTZ R10, R105, R10, !PT ;  /* 0x0000000a690a7209 */ /* 0x000fe40007810000 */
[----:B------:R-:W-:Y:S02]  /*fdb0*/  ISETP.LT.OR P2, PT, R70, 0x41, P2 ;  /* 0x000000414600780c */ /* 0x000fe40001741670 */
[----:B------:R-:W-:Y:S02]  /*fdc0*/  FMNMX.FTZ R10, R108, R10, !PT ;  /* 0x0000000a6c0a7209 */ /* 0x000fe40007810000 */
[----:B------:R-:W-:Y:S02]  /*fdd0*/  FSEL R90, R90, -INF , !P2 ;  /* 0xff8000005a5a7808 */ /* 0x000fe40005000000 */
[C---:B------:R-:W-:Y:S02]  /*fde0*/  LOP3.LUT P2, RZ, R22.reuse, 0x400000, RZ, 0xc0, !PT ;  /* 0x0040000016ff7812 */ /* 0x040fe4000784c0ff */
[----:B------:R-:W-:-:S02]  /*fdf0*/  LOP3.LUT P4, RZ, R22, 0x40000, RZ, 0xc0, !PT ;  /* 0x0004000016ff7812 */ /* 0x000fc4000788c0ff */
        /* <DEDUP_REMOVED lines=13> */
[----:B------:R-:W-:Y:S02]  /*fed0*/  FMNMX.FTZ R10, R117, R10, !PT ;  /* 0x0000000a750a7209 */ /* 0x000fe40007810000 */
[----:B------:R-:W-:Y:S02]  /*fee0*/  ISETP.GT.AND P2, PT, R71, 0x49, !P2 ;  /* 0x000000494700780c */ /* 0x000fe40005744270 */
[----:B------:R-:W-:Y:S02]  /*fef0*/  LOP3.LUT P1, RZ, R22, 0x10000, RZ, 0xc0, !PT ;  /* 0x0001000016ff7812 */ /* 0x000fe4000782c0ff */
[----:B------:R-:W-:Y:S02]  /*ff00*/  ISETP.LT.OR P2, PT, R70, 0x4a, P2 ;  /* 0x0000004a4600780c */ /* 0x000fe40001741670 */
[----:B------:R-:W-:-:S02]  /*ff10*/  FMNMX.FTZ R10, R88, R10, !PT ;  /* 0x0000000a580a7209 */ /* 0x000fc40007810000 */
[----:B------:R-:W-:Y:S02]  /*ff20*/  FSEL R95, R95, -INF , !P2 ;  /* 0xff8000005f5f7808 */ /* 0x000fe40005000000 */
[----:B------:R-:W-:Y:S02]  /*ff30*/  ISETP.GT.AND P2, PT, R71, 0x50, !P5 ;  /* 0x000000504700780c */ /* 0x000fe40006f44270 */
[----:B------:R-:W-:Y:S02]  /*ff40*/  FMNMX.FTZ R10, R89, R10, !PT ;  /* 0x0000000a590a7209 */ /* 0x000fe40007810000 */
[----:B------:R-:W-:Y:S02]  /*ff50*/  ISETP.LT.OR P2, PT, R70, 0x51, P2 ;  /* 0x000000514600780c */ /* 0x000fe40001741670 */
[----:B------:R-:W-:Y:S02]  /*ff60*/  LOP3.LUT P0, RZ, R22, 0x8000, RZ, 0xc0, !PT ;  /* 0x0000800016ff7812 */ /* 0x000fe4000780c0ff */
[----:B------:R-:W-:-:S02]  /*ff70*/  FSEL R98, R98, -INF , !P2 ;  /* 0xff80000062627808 */ /* 0x000fc40005000000 */
        /* <DEDUP_REMOVED lines=20> */
[C---:B------:R-:W-:Y:S02]  /*100c0*/  ISETP.GT.AND P2, PT, R71.reuse, 0x61, !P6 ;  /* 0x000000614700780c */ /* 0x040fe40007744270 */
[----:B------:R-:W-:Y:S02]  /*100d0*/  ISETP.GT.AND P1, PT, R71, RZ, !P1 ;  /* 0x000000ff4700720c */ /* 0x000fe40004f24270 */
[----:B------:R-:W-:Y:S02]  /*100e0*/  ISETP.LT.OR P2, PT, R70, 0x62, P2 ;  /* 0x000000624600780c */ /* 0x000fe40001741670 */
[----:B------:R-:W-:-:S02]  /*100f0*/  FMNMX.FTZ R10, R72, R10, !PT ;  /* 0x0000000a480a7209 */ /* 0x000fc40007810000 */
[----:B------:R-:W-:Y:S02]  /*10100*/  FSEL R75, R75, -INF , !P2 ;  /* 0xff8000004b4b7808 */ /* 0x000fe40005000000 */
[----:B------:R-:W-:Y:S02]  /*10110*/  LOP3.LUT P2, RZ, R22, 0x2000, RZ, 0xc0, !PT ;  /* 0x0000200016ff7812 */ /* 0x000fe4000784c0ff */
[C---:B------:R-:W-:Y:S02]  /*10120*/  ISETP.LT.OR P1, PT, R70.reuse, 0x1, P1 ;  /* 0x000000014600780c */ /* 0x040fe40000f21670 */
[----:B------:R-:W-:Y:S02]  /*10130*/  ISETP.GT.AND P2, PT, R71, 0x68, !P2 ;  /* 0x000000684700780c */ /* 0x000fe40005744270 */
[----:B------:R-:W-:Y:S02]  /*10140*/  FMNMX.FTZ R10, R73, R10, !PT ;  /* 0x0000000a490a7209 */ /* 0x000fe40007810000 */
[----:B------:R-:W-:-:S02]  /*10150*/  ISETP.LT.OR P2, PT, R70, 0x69, P2 ;  /* 0x000000694600780c */ /* 0x000fc40001741670 */
[----:B------:R-:W-:Y:S02]  /*10160*/  FSEL R12, R12, -INF , !P1 ;  /* 0xff8000000c0c7808 */ /* 0x000fe40004800000 */
[----:B------:R-:W-:Y:S02]  /*10170*/  FSEL R78, R78, -INF , !P2 ;  /* 0xff8000004e4e7808 */ /* 0x000fe40005000000 */
[----:B------:R-:W-:Y:S02]  /*10180*/  FMNMX.FTZ R10, R76, R10, !PT ;  /* 0x0000000a4c0a7209 */ /* 0x000fe40007810000 */
[----:B------:R-:W-:Y:S02]  /*10190*/  LOP3.LUT P2, RZ, R22, 0x1000, RZ, 0xc0, !PT ;  /* 0x0000100016ff7812 */ /* 0x000fe4000784c0ff */
[----:B------:R-:W-:Y:S02]  /*101a0*/  FMNMX.FTZ R67, R12, R9, !PT ;  /* 0x000000090c437209 */ /* 0x000fe40007810000 */
[----:B------:R-:W-:-:S02]  /*101b0*/  FMNMX.FTZ R10, R77, R10, !PT ;  /* 0x0000000a4d0a7209 */ /* 0x000fc40007810000 */
[----:B------:R-:W-:Y:S02]  /*101c0*/  ISETP.GT.AND P2, PT, R71, 0x69, !P2 ;  /* 0x000000694700780c */ /* 0x000fe40005744270 */
[----:B------:R-:W-:Y:S02]  /*101d0*/  FMNMX.FTZ R67, R18, R67, !PT ;  /* 0x0000004312437209 */ /* 0x000fe40007810000 */
[----:B------:R-:W-:Y:S02]  /*101e0*/  FMNMX.FTZ R10, R80, R10, !PT ;  /* 0x0000000a500a7209 */ /* 0x000fe40007810000 */
[----:B------:R-:W-:Y:S02]  /*101f0*/  ISETP.LT.OR P2, PT, R70, 0x6a, P2 ;  /* 0x0000006a4600780c */ /* 0x000fe40001741670 */
[----:B------:R-:W-:Y:S02]  /*10200*/  FMNMX.FTZ R67, R122, R67, !PT ;  /* 0x000000437a437209 */ /* 0x000fe40007810000 */
[----:B------:R-:W-:-:S02]  /*10210*/  FMNMX.FTZ R10, R81, R10, !PT ;  /* 0x0000000a510a7209 */ /* 0x000fc40007810000 */
[----:B------:R-:W-:Y:S02]  /*10220*/  FSEL R79, R79, -INF , !P2 ;  /* 0xff8000004f4f7808 */ /* 0x000fe40005000000 */
[----:B------:R-:W-:Y:S02]  /*10230*/  LOP3.LUT P2, RZ, R22, 0x800, RZ, 0xc0, !PT ;  /* 0x0000080016ff7812 */ /* 0x000fe4000784c0ff */
[----:B------:R-:W-:Y:S02]  /*10240*/  FMNMX.FTZ R67, R123, R67, !PT ;  /* 0x000000437b437209 */ /* 0x000fe40007810000 */
[----:B------:R-:W-:Y:S02]  /*10250*/  FMNMX.FTZ R10, R84, R10, !PT ;  /* 0x0000000a540a7209 */ /* 0x000fe40007810000 */
[----:B------:R-:W-:Y:S02]  /*10260*/  ISETP.GT.AND P2, PT, R71, 0x70, !P2 ;  /* 0x000000704700780c */ /* 0x000fe40005744270 */
[----:B------:R-:W-:-:S02]  /*10270*/  FMNMX.FTZ R67, R126, R67, !PT ;  /* 0x000000437e437209 */ /* 0x000fc40007810000 */
[----:B------:R-:W-:Y:S02]  /*10280*/  FMNMX.FTZ R10, R85, R10, !PT ;  /* 0x0000000a550a7209 */ /* 0x000fe40007810000 */
[----:B------:R-:W-:Y:S02]  /*10290*/  ISETP.LT.OR P2, PT, R70, 0x71, P2 ;  /* 0x000000714600780c */ /* 0x000fe40001741670 */
[----:B------:R-:W-:Y:S02]  /*102a0*/  FMNMX.FTZ R67, R127, R67, !PT ;  /* 0x000000437f437209 */ /* 0x000fe40007810000 */
[----:B------:R-:W-:Y:S02]  /*102b0*/  FMNMX.FTZ R10, R132, R10, !PT ;  /* 0x0000000a840a7209 */ /* 0x000fe40007810000 */
[----:B------:R-:W-:Y:S02]  /*102c0*/  FSEL R82, R82, -INF , !P2 ;  /* 0xff80000052527808 */ /* 0x000fe40005000000 */
[----:B------:R-:W-:-:S02]  /*102d0*/  FMNMX.FTZ R67, R130, R67, !PT ;  /* 0x0000004382437209 */ /* 0x000fc40007810000 */
[----:B------:R-:W-:Y:S02]  /*102e0*/  LOP3.LUT P2, RZ, R22, 0x400, RZ, 0xc0, !PT ;  /* 0x0000040016ff7812 */ /* 0x000fe4000784c0ff */
[----:B------:R-:W-:Y:S02]  /*102f0*/  FMNMX.FTZ R10, R133, R10, !PT ;  /* 0x0000000a850a7209 */ /* 0x000fe40007810000 */
[----:B------:R-:W-:Y:S02]  /*10300*/  FMNMX.FTZ R67, R131, R67, !PT ;  /* 0x0000004383437209 */ /* 0x000fe40007810000 */
[----:B------:R-:W-:Y:S02]  /*10310*/  ISETP.GT.AND P2, PT, R71, 0x71, !P2 ;  /* 0x000000714700780c */ /* 0x000fe40005744270 */
[----:B------:R-:W-:Y:S02]  /*10320*/  FMNMX.FTZ R10, R60, R10, !PT ;  /* 0x0000000a3c0a7209 */ /* 0x000fe40007810000 */
[----:B------:R-:W-:-:S02]  /*10330*/  FMNMX.FTZ R67, R106, R67, !PT ;  /* 0x000000436a437209 */ /* 0x000fc40007810000 */
[----:B------:R-:W-:Y:S02]  /*10340*/  ISETP.LT.OR P2, PT, R70, 0x72, P2 ;  /* 0x000000724600780c */ /* 0x000fe40001741670 */
[----:B------:R-:W-:Y:S02]  /*10350*/  FMNMX.FTZ R10, R57, R10, !PT ;  /* 0x0000000a390a7209 */ /* 0x000fe40007810000 */
[----:B------:R-:W-:Y:S02]  /*10360*/  FMNMX.FTZ R67, R107, R67, !PT ;  /* 0x000000436b437209 */ /* 0x000fe40007810000 */
[----:B------:R-:W-:Y:S02]  /*10370*/  FSEL R83, R83, -INF , !P2 ;  /* 0xff80000053537808 */ /* 0x000fe40005000000 */
[----:B------:R-:W-:Y:S02]  /*10380*/  LOP3.LUT P2, RZ, R22, 0x200, RZ, 0xc0, !PT ;  /* 0x0000020016ff7812 */ /* 0x000fe4000784c0ff */
[----:B------:R-:W-:-:S02]  /*10390*/  FMNMX.FTZ R10, R134, R10, !PT ;  /* 0x0000000a860a7209 */ /* 0x000fc40007810000 */
[----:B------:R-:W-:Y:S02]  /*103a0*/  FMNMX.FTZ R67, R110, R67, !PT ;  /* 0x000000436e437209 */ /* 0x000fe40007810000 */
[----:B------:R-:W-:Y:S02]  /*103b0*/  ISETP.GT.AND P2, PT, R71, 0x78, !P2 ;  /* 0x000000784700780c */ /* 0x000fe40005744270 */
[----:B------:R-:W-:Y:S02]  /*103c0*/  FMNMX.FTZ R10, R65, R10, !PT ;  /* 0x0000000a410a7209 */ /* 0x000fe40007810000 */
[----:B------:R-:W-:Y:S02]  /*103d0*/  FMNMX.FTZ R67, R111, R67, !PT ;  /* 0x000000436f437209 */ /* 0x000fe40007810000 */
[----:B------:R-:W-:Y:S02]  /*103e0*/  ISETP.LT.OR P2, PT, R70, 0x79, P2 ;  /* 0x000000794600780c */ /* 0x000fe40001741670 */
[----:B------:R-:W-:-:S02]  /*103f0*/  FMNMX.FTZ R10, R68, R10, !PT ;  /* 0x0000000a440a7209 */ /* 0x000fc40007810000 */
[----:B------:R-:W-:Y:S02]  /*10400*/  FMNMX.FTZ R67, R114, R67, !PT ;  /* 0x0000004372437209 */ /* 0x000fe40007810000 */
[----:B------:R-:W-:Y:S02]  /*10410*/  FSEL R86, R86, -INF , !P2 ;  /* 0xff80000056567808 */ /* 0x000fe40005000000 */
[----:B------:R-:W-:Y:S02]  /*10420*/  FMNMX.FTZ R10, R136, R10, !PT ;  /* 0x0000000a880a7209 */ /* 0x000fe40007810000 */
[----:B------:R-:W-:Y:S02]  /*10430*/  LOP3.LUT P2, RZ, R22, 0x100, RZ, 0xc0, !PT ;  /* 0x0000010016ff7812 */ /* 0x000fe4000784c0ff */
[----:B------:R-:W-:Y:S01]  /*10440*/  FMNMX.FTZ R67, R115, R67, !PT ;  /* 0x0000004373437209 */ /* 0x000fe20007810000 */
[----:B------:R-:W0:Y:S01]  /*10450*/  SHFL.BFLY PT, R11, R10, 0x2, 0x1f ;  /* 0x0c401f000a0b7f89 */ /* 0x000e2200000e0000 */
        /* <DEDUP_REMOVED lines=12> */
[----:B------:R-:W-:-:S02]  /*10520*/  FMNMX.FTZ R67, R95, R67, !PT ;  /* 0x000000435f437209 */ /* 0x000fc40007810000 */
[----:B------:R-:W-:Y:S02]  /*10530*/  LOP3.LUT P2, RZ, R22, 0x40, RZ, 0xc0, !PT ;  /* 0x0000004016ff7812 */ /* 0x000fe4000784c0ff */
[----:B------:R-:W-:Y:S02]  /*10540*/  LOP3.LUT P0, RZ, R16, 0x8, RZ, 0xc0, !PT ;  /* 0x0000000810ff7812 */ /* 0x000fe4000780c0ff */
[----:B0-----:R-:W-:Y:S02]  /*10550*/  FMNMX.FTZ R10, R10, R11, !PT ;  /* 0x0000000b0a0a7209 */ /* 0x001fe40007810000 */
[----:B------:R-:W-:Y:S02]  /*10560*/  FMNMX.FTZ R67, R98, R67, !PT ;  /* 0x0000004362437209 */ /* 0x000fe40007810000 */
[C---:B------:R-:W-:Y:S01]  /*10570*/  ISETP.GT.AND P2, PT, R71.reuse, 0x81, !P2 ;  /* 0x000000814700780c */ /* 0x040fe20005744270 */
[----:B------:R-:W0:Y:S01]  /*10580*/  SHFL.BFLY PT, R11, R10, 0x1, 0x1f ;  /* 0x0c201f000a0b7f89 */ /* 0x000e2200000e0000 */
[----:B------:R-:W-:-:S02]  /*10590*/  ISETP.GT.AND P0, PT, R71, 0x99, !P0 ;  /* 0x000000994700780c */ /* 0x000fc40004704270 */
[----:B------:R-:W-:Y:S02]  /*105a0*/  FMNMX.FTZ R67, R99, R67, !PT ;  /* 0x0000004363437209 */ /* 0x000fe40007810000 */
[----:B------:R-:W-:Y:S02]  /*105b0*/  ISETP.LT.OR P2, PT, R70, 0x82, P2 ;  /* 0x000000824600780c */ /* 0x000fe40001741670 */
[----:B------:R-:W-:Y:S02]  /*105c0*/  LOP3.LUT P5, RZ, R22, 0x20, RZ, 0xc0, !PT ;  /* 0x0000002016ff7812 */ /* 0x000fe400078ac0ff */
[----:B------:R-:W-:Y:S02]  /*105d0*/  FMNMX.FTZ R67, R102, R67, !PT ;  /* 0x0000004366437209 */ /* 0x000fe40007810000 */
[----:B------:R-:W-:Y:S02]  /*105e0*/  FSEL R59, R59, -INF , !P2 ;  /* 0xff8000003b3b7808 */ /* 0x000fe40005000000 */
[----:B------:R-:W-:-:S02]  /*105f0*/  LOP3.LUT P4, RZ, R22, 0x10, RZ, 0xc0, !PT ;  /* 0x0000001016ff7812 */ /* 0x000fc4000788c0ff */
[C---:B------:R-:W-:Y:S02]  /*10600*/  LOP3.LUT P6, RZ, R22.reuse, 0x8, RZ, 0xc0, !PT ;  /* 0x0000000816ff7812 */ /* 0x040fe400078cc0ff */
[C---:B------:R-:W-:Y:S02]  /*10610*/  LOP3.LUT P3, RZ, R22.reuse, 0x4, RZ, 0xc0, !PT ;  /* 0x0000000416ff7812 */ /* 0x040fe4000786c0ff */
[C---:B------:R-:W-:Y:S02]  /*10620*/  LOP3.LUT P2, RZ, R22.reuse, 0x2, RZ, 0xc0, !PT ;  /* 0x0000000216ff7812 */ /* 0x040fe4000784c0ff */
[----:B------:R-:W-:Y:S02]  /*10630*/  LOP3.LUT R22, R22, 0xfffffffd, RZ, 0xc0, !PT ;  /* 0xfffffffd16167812 */ /* 0x000fe400078ec0ff */
[----:B------:R-:W-:Y:S02]  /*10640*/  ISETP.GT.AND P5, PT, R71, 0x88, !P5 ;  /* 0x000000884700780c */ /* 0x000fe40006fa4270 */
[----:B------:R-:W-:-:S02]  /*10650*/  FMNMX.FTZ R67, R103, R67, !PT ;  /* 0x0000004367437209 */ /* 0x000fc40007810000 */
[----:B------:R-:W-:Y:S02]  /*10660*/  @P0 LOP3.LUT R22, R22, 0x2, RZ, 0xfc, !PT ;  /* 0x0000000216160812 */ /* 0x000fe400078efcff */
[----:B------:R-:W-:Y:S02]  /*10670*/  ISETP.LT.OR P0, PT, R70, 0x89, P5 ;  /* 0x000000894600780c */ /* 0x000fe40002f01670 */
[----:B------:R-:W-:Y:S02]  /*10680*/  FMNMX.FTZ R67, R74, R67, !PT ;  /* 0x000000434a437209 */ /* 0x000fe40007810000 */
[C---:B------:R-:W-:Y:S02]  /*10690*/  LOP3.LUT P5, RZ, R22.reuse, 0x2, RZ, 0xc0, !PT ;  /* 0x0000000216ff7812 */ /* 0x040fe400078ac0ff */
[----:B------:R-:W-:Y:S02]  /*106a0*/  FMNMX.FTZ R67, R75, R67, !PT ;  /* 0x000000434b437209 */ /* 0x000fe40007810000 */
[----:B------:R-:W-:-:S02]  /*106b0*/  LOP3.LUT R22, R22, 0xfffffff7, RZ, 0xc0, !PT ;  /* 0xfffffff716167812 */ /* 0x000fc400078ec0ff */
[----:B------:R-:W-:Y:S02]  /*106c0*/  FMNMX.FTZ R67, R78, R67, !PT ;  /* 0x000000434e437209 */ /* 0x000fe40007810000 */
[C---:B------:R-:W-:Y:S02]  /*106d0*/  ISETP.GT.AND P4, PT, R71.reuse, 0x89, !P4 ;  /* 0x000000894700780c */ /* 0x040fe40006784270 */
[----:B------:R-:W-:Y:S02]  /*106e0*/  ISETP.GT.AND P6, PT, R71, 0x90, !P6 ;  /* 0x000000904700780c */ /* 0x000fe400077c4270 */
[----:B0-----:R-:W-:Y:S02]  /*106f0*/  FMNMX.FTZ R10, R10, R11, !PT ;  /* 0x0000000b0a0a7209 */ /* 0x001fe40007810000 */
[----:B------:R-:W-:Y:S02]  /*10700*/  FMNMX.FTZ R67, R79, R67, !PT ;  /* 0x000000434f437209 */ /* 0x000fe40007810000 */
[----:B------:R-:W-:-:S02]  /*10710*/  @P0 LOP3.LUT R22, R22, 0x8, RZ, 0xfc, !PT ;  /* 0x0000000816160812 */ /* 0x000fc400078efcff */
[C---:B------:R-:W-:Y:S02]  /*10720*/  ISETP.LT.OR P0, PT, R70.reuse, 0x8a, P4 ;  /* 0x0000008a4600780c */ /* 0x040fe40002701670 */
[----:B------:R-:W-:Y:S02]  /*10730*/  ISETP.LT.OR P4, PT, R70, 0x91, P6 ;  /* 0x000000914600780c */ /* 0x000fe40003781670 */
[----:B------:R-:W-:Y:S02]  /*10740*/  FSETP.NEU.FTZ.AND P6, PT, R10, -INF , PT ;  /* 0xff8000000a00780b */ /* 0x000fe40003fdd000 */
[----:B------:R-:W-:Y:S02]  /*10750*/  FMNMX.FTZ R67, R82, R67, !PT ;  /* 0x0000004352437209 */ /* 0x000fe40007810000 */
[----:B------:R-:W-:Y:S02]  /*10760*/  FSEL R11, R10, RZ, P6 ;  /* 0x000000ff0a0b7208 */ /* 0x000fe40003000000 */
[----:B------:R-:W-:-:S02]  /*10770*/  FMNMX.FTZ R67, R83, R67, !PT ;  /* 0x0000004353437209 */ /* 0x000fc40007810000 */
[----:B------:R-:W-:Y:S01]  /*10780*/  ISETP.GT.AND P3, PT, R71, 0x91, !P3 ;  /* 0x000000914700780c */ /* 0x000fe20005f64270 */
[----:B------:R-:W-:-:S01]  /*10790*/  FADD.FTZ R3, -R11, R3 ;  /* 0x000000030b037221 */ /* 0x000fc20000010100 */
[----:B------:R-:W-:Y:S01]  /*107a0*/  FMNMX.FTZ R67, R86, R67, !PT ;  /* 0x0000004356437209 */ /* 0x000fe20007810000 */
[----:B------:R-:W-:-:S01]  /*107b0*/  FFMA.FTZ R11, R10, R56, -8 ;  /* 0xc10000000a0b7423 */ /* 0x000fc20000010038 */
[----:B------:R-:W-:Y:S01]  /*107c0*/  FSEL R62, R62, -INF , !P0 ;  /* 0xff8000003e3e7808 */ /* 0x000fe20004000000 */
[-C--:B------:R-:W-:Y:S01]  /*107d0*/  FMUL.FTZ R3, R3, R56.reuse ;  /* 0x0000003803037220 */ /* 0x080fe20000410000 */
[----:B------:R-:W-:Y:S02]  /*107e0*/  FMNMX.FTZ R67, R87, R67, !PT ;  /* 0x0000004357437209 */ /* 0x000fe40007810000 */
[----:B------:R-:W-:Y:S02]  /*107f0*/  FSEL R11, R11, RZ, P6 ;  /* 0x000000ff0b0b7208 */ /* 0x000fe40003000000 */
[----:B------:R-:W-:Y:S01]  /*10800*/  LOP3.LUT P6, RZ, R22, 0x8, RZ, 0xc0, !PT ;  /* 0x0000000816ff7812 */ /* 0x000fe200078cc0ff */
[----:B------:R-:W-:Y:S01]  /*10810*/  MUFU.EX2 R3, R3 ;  /* 0x0000000300037308 */ /* 0x000fe20000000800 */
[----:B------:R-:W-:Y:S01]  /*10820*/  FMNMX.FTZ R67, R58, R67, !PT ;  /* 0x000000433a437209 */ /* 0x000fe20007810000 */
[-CC-:B------:R-:W-:Y:S01]  /*10830*/  FFMA.FTZ R57, R57, R56.reuse, -R11.reuse ;  /* 0x0000003839397223 */ /* 0x180fe2000001080b */
[----:B------:R-:W-:Y:S01]  /*10840*/  FSEL R61, R61, -INF , !P6 ;  /* 0xff8000003d3d7808 */ /* 0x000fe20007000000 */
[-CC-:B------:R-:W-:Y:S01]  /*10850*/  FFMA.FTZ R139, R139, R56.reuse, -R11.reuse ;  /* 0x000000388b8b7223 */ /* 0x180fe2000001080b */
[----:B------:R-:W-:Y:S01]  /*10860*/  FMNMX.FTZ R67, R59, R67, !PT ;  /* 0x000000433b437209 */ /* 0x000fe20007810000 */
[-CC-:B------:R-:W-:Y:S01]  /*10870*/  FFMA.FTZ R13, R13, R56.reuse, -R11.reuse ;  /* 0x000000380d0d7223 */ /* 0x180fe2000001080b */
[----:B------:R-:W-:Y:S01]  /*10880*/  ISETP.GT.AND P2, PT, R71, 0x98, !P2 ;  /* 0x000000984700780c */ /* 0x000fe20005744270 */
[-CC-:B------:R-:W-:Y:S01]  /*10890*/  FFMA.FTZ R120, R120, R56.reuse, -R11.reuse ;  /* 0x0000003878787223 */ /* 0x180fe2000001080b */
[----:B------:R-:W-:Y:S01]  /*108a0*/  FMNMX.FTZ R67, R61, R67, !PT ;  /* 0x000000433d437209 */ /* 0x000fe20007810000 */
[----:B------:R-:W0:Y:S01]  /*108b0*/  MUFU.EX2 R139, R139 ;  /* 0x0000008b008b7308 */ /* 0x000e220000000800 */
[----:B------:R-:W-:Y:S01]  /*108c0*/  ISETP.LT.OR P3, PT, R70, 0x92, P3 ;  /* 0x000000924600780c */ /* 0x000fe20001f61670 */
[-CC-:B------:R-:W-:Y:S01]  /*108d0*/  FFMA.FTZ R121, R121, R56.reuse, -R11.reuse ;  /* 0x0000003879797223 */ /* 0x180fe2000001080b */
[----:B------:R-:W-:Y:S01]  /*108e0*/  FSEL R63, R63, -INF , !P4 ;  /* 0xff8000003f3f7808 */ /* 0x000fe20006000000 */
[-CC-:B------:R-:W-:Y:S01]  /*108f0*/  FFMA.FTZ R124, R124, R56.reuse, -R11.reuse ;  /* 0x000000387c7c7223 */ /* 0x180fe2000001080b */
[----:B------:R-:W-:Y:S01]  /*10900*/  FMNMX.FTZ R67, R62, R67, !PT ;  /* 0x000000433e437209 */ /* 0x000fe20007810000 */
[-CC-:B------:R-:W-:Y:S01]  /*10910*/  FFMA.FTZ R125, R125, R56.reuse, -R11.reuse ;  /* 0x000000387d7d7223 */ /* 0x180fe2000001080b */
[----:B------:R-:W-:Y:S01]  /*10920*/  ISETP.LT.OR P2, PT, R70, 0x99, P2 ;  /* 0x000000994600780c */ /* 0x000fe20001741670 */
[----:B------:R-:W1:Y:S01]  /*10930*/  MUFU.EX2 R13, R13 ;  /* 0x0000000d000d7308 */ /* 0x000e620000000800 */
[----:B------:R-:W-:Y:S01]  /*10940*/  FSEL R64, R64, -INF , !P3 ;  /* 0xff80000040407808 */ /* 0x000fe20005800000 */
[-CC-:B------:R-:W-:Y:S01]  /*10950*/  FFMA.FTZ R128, R128, R56.reuse, -R11.reuse ;  /* 0x0000003880807223 */ /* 0x180fe2000001080b */
[----:B------:R-:W-:Y:S01]  /*10960*/  FMNMX.FTZ R67, R63, R67, !PT ;  /* 0x000000433f437209 */ /* 0x000fe20007810000 */
[-CC-:B------:R-:W-:Y:S01]  /*10970*/  FFMA.FTZ R129, R129, R56.reuse, -R11.reuse ;  /* 0x0000003881817223 */ /* 0x180fe2000001080b */
[----:B------:R-:W-:Y:S01]  /*10980*/  ISETP.LT.OR P5, PT, R70, 0x9a, P5 ;  /* 0x0000009a4600780c */ /* 0x000fe20002fa1670 */
[-C--:B------:R-:W-:Y:S01]  /*10990*/  FFMA.FTZ R104, R104, R56.reuse, -R11 ;  /* 0x0000003868687223 */ /* 0x080fe2000001080b */
[----:B------:R-:W-:Y:S01]  /*109a0*/  FSEL R8, R8, -INF , !P2 ;  /* 0xff80000008087808 */ /* 0x000fe20005000000 */
[----:B------:R2:W-:Y:S01]  /*109b0*/  MUFU.EX2 R70, R57 ;  /* 0x0000003900467308 */ /* 0x0005e20000000800 */
[----:B------:R-:W-:Y:S01]  /*109c0*/  FMNMX.FTZ R67, R64, R67, !PT ;  /* 0x0000004340437209 */ /* 0x000fe20007810000 */
[----:B0-----:R-:W-:Y:S01]  /*109d0*/  FFMA.FTZ R21, R3, R21, R139 ;  /* 0x0000001503157223 */ /* 0x001fe2000001008b */
[----:B------:R-:W-:Y:S01]  /*109e0*/  FSEL R66, R66, -INF , !P5 ;  /* 0xff80000042427808 */ /* 0x000fe20006800000 */
[-CC-:B------:R-:W-:Y:S01]  /*109f0*/  FFMA.FTZ R105, R105, R56.reuse, -R11.reuse ;  /* 0x0000003869697223 */ /* 0x180fe2000001080b */
[----:B------:R-:W-:Y:S01]  /*10a00*/  FMNMX.FTZ R67, R8, R67, !PT ;  /* 0x0000004308437209 */ /* 0x000fe20007810000 */
[-CC-:B------:R-:W-:Y:S01]  /*10a10*/  FFMA.FTZ R108, R108, R56.reuse, -R11.reuse ;  /* 0x000000386c6c7223 */ /* 0x180fe2000001080b */
[----:B------:R-:W-:-:S01]  /*10a20*/  FFMA.FTZ R109, R109, R56, -R11 ;  /* 0x000000386d6d7223 */ /* 0x000fc2000001080b */
[----:B------:R-:W-:Y:S01]  /*10a30*/  MUFU.EX2 R120, R120 ;  /* 0x0000007800787308 */ /* 0x000fe20000000800 */
[----:B------:R-:W-:Y:S01]  /*10a40*/  FMNMX.FTZ R67, R66, R67, !PT ;  /* 0x0000004342437209 */ /* 0x000fe20007810000 */
[----:B-1----:R-:W-:Y:S01]  /*10a50*/  FADD.FTZ R21, R13, R21 ;  /* 0x000000150d157221 */ /* 0x002fe20000010000 */
[----:B------:R-:W-:-:S01]  /*10a60*/  FFMA.FTZ R112, R112, R56, -R11 ;  /* 0x0000003870707223 */ /* 0x000fc2000001080b */
[-CC-:B------:R-:W-:Y:S01]  /*10a70*/  FFMA.FTZ R113, R113, R56.reuse, -R11.reuse ;  /* 0x0000003871717223 */ /* 0x180fe2000001080b */
[----:B------:R-:W-:-:S01]  /*10a80*/  FFMA.FTZ R116, R116, R56, -R11 ;  /* 0x0000003874747223 */ /* 0x000fc2000001080b */
[----:B------:R-:W0:Y:S01]  /*10a90*/  SHFL.BFLY PT, R69, R67, 0x2, 0x1f ;  /* 0x0c401f0043457f89 */ /* 0x000e2200000e0000 */
[----:B------:R-:W-:-:S01]  /*10aa0*/  FFMA.FTZ R117, R117, R56, -R11 ;  /* 0x0000003875757223 */ /* 0x000fc2000001080b */
        /* <DEDUP_REMOVED lines=22> */
[----:B0-----:R-:W-:Y:S01]  /*10c10*/  FMNMX.FTZ R69, R67, R69, !PT ;  /* 0x0000004543457209 */ /* 0x001fe20007810000 */
[----:B------:R-:W-:-:S01]  /*10c20*/  FFMA.FTZ R134, R134, R56, -R11 ;  /* 0x0000003886867223 */ /* 0x000fc2000001080b */
[----:B------:R-:W-:Y:S01]  /*10c30*/  MUFU.EX2 R128, R128 ;  /* 0x0000008000807308 */ /* 0x000fe20000000800 */
[----:B------:R-:W-:-:S01]  /*10c40*/  FFMA.FTZ R65, R65, R56, -R11 ;  /* 0x0000003841417223 */ /* 0x000fc2000001080b */
[-CC-:B------:R-:W-:Y:S01]  /*10c50*/  FFMA.FTZ R68, R68, R56.reuse, -R11.reuse ;  /* 0x0000003844447223 */ /* 0x180fe2000001080b */
[----:B------:R-:W2:Y:S01]  /*10c60*/  SHFL.BFLY PT, R67, R69, 0x1, 0x1f ;  /* 0x0c201f0045437f89 */ /* 0x000ea200000e0000 */
[----:B------:R-:W-:-:S01]  /*10c70*/  FFMA.FTZ R11, R136, R56, -R11 ;  /* 0x00000038880b7223 */ /* 0x000fc2000001080b */
[----:B------:R-:W-:-:S02]  /*10c80*/  LOP3.LUT P0, RZ, R16, 0x80, RZ, 0xc0, !PT ;  /* 0x0000008010ff7812 */ /* 0x000fc4000780c0ff */
[----:B------:R-:W-:Y:S01]  /*10c90*/  LOP3.LUT P1, RZ, R16, 0x40, RZ, 0xc0, !PT ;  /* 0x0000004010ff7812 */ /* 0x000fe2000782c0ff */
[----:B------:R-:W-:Y:S08]  /*10ca0*/  MUFU.EX2 R129, R129 ;  /* 0x0000008100817308 */ /* 0x000ff00000000800 */
[----:B------:R-:W-:Y:S08]  /*10cb0*/  MUFU.EX2 R104, R104 ;  /* 0x0000006800687308 */ /* 0x000ff00000000800 */
[----:B------:R-:W-:Y:S01]  /*10cc0*/  MUFU.EX2 R105, R105 ;  /* 0x0000006900697308 */ /* 0x000fe20000000800 */
[----:B--2---:R-:W-:-:S04]  /*10cd0*/  FMNMX.FTZ R57, R69, R67, !PT ;  /* 0x0000004345397209 */ /* 0x004fc80007810000 */
[----:B------:R-:W-:-:S03]  /*10ce0*/  FSETP.NEU.FTZ.AND P2, PT, R57, -INF , PT ;  /* 0xff8000003900780b */ /* 0x000fc60003f5d000 */
[----:B------:R-:W-:Y:S01]  /*10cf0*/  MUFU.EX2 R108, R108 ;  /* 0x0000006c006c7308 */ /* 0x000fe20000000800 */
[----:B------:R-:W-:-:S05]  /*10d00*/  FSEL R67, R57, RZ, P2 ;  /* 0x000000ff39437208 */ /* 0x000fca0001000000 */
[----:B------:R-:W-:Y:S01]  /*10d10*/  FADD.FTZ R9, -R67, R9 ;  /* 0x0000000943097221 */ /* 0x000fe20000010100 */
[----:B------:R-:W-:-:S01]  /*10d20*/  FFMA.FTZ R67, R57, R56, -8 ;  /* 0xc100000039437423 */ /* 0x000fc20000010038 */
[----:B------:R-:W-:Y:S02]  /*10d30*/  MUFU.EX2 R109, R109 ;  /* 0x0000006d006d7308 */ /* 0x000fe40000000800 */
[----:B------:R-:W-:Y:S02]  /*10d40*/  FMUL.FTZ R9, R9, R56 ;  /* 0x0000003809097220 */ /* 0x000fe40000410000 */
[----:B------:R-:W-:-:S04]  /*10d50*/  FSEL R67, R67, RZ, P2 ;  /* 0x000000ff43437208 */ /* 0x000fc80001000000 */
        /* <DEDUP_REMOVED lines=40> */
[----:B------:R-:W3:Y:S01]  /*10fe0*/  MUFU.EX2 R126, R126 ;  /* 0x0000007e007e7308 */ /* 0x000ee20000000800 */
[----:B------:R-:W-:-:S01]  /*10ff0*/  FFMA.FTZ R61, R61, R56, -R67 ;  /* 0x000000383d3d7223 */ /* 0x000fc20000010843 */
[-CC-:B------:R-:W-:Y:S01]  /*11000*/  FFMA.FTZ R62, R62, R56.reuse, -R67.reuse ;  /* 0x000000383e3e7223 */ /* 0x180fe20000010843 */
[----:B------:R-:W-:-:S01]  /*11010*/  FFMA.FTZ R63, R63, R56, -R67 ;  /* 0x000000383f3f7223 */ /* 0x000fc20000010843 */
[-CC-:B------:R-:W-:Y:S01]  /*11020*/  FFMA.FTZ R64, R64, R56.reuse, -R67.reuse ;  /* 0x0000003840407223 */ /* 0x180fe20000010843 */
[----:B------:R-:W-:-:S01]  /*11030*/  FFMA.FTZ R8, R8, R56, -R67 ;  /* 0x0000003808087223 */ /* 0x000fc20000010843 */
[----:B------:R-:W-:Y:S01]  /*11040*/  FFMA.FTZ R66, R66, R56, -R67 ;  /* 0x0000003842427223 */ /* 0x000fe20000010843 */
[----:B-1----:R-:W-:-:S01]  /*11050*/  FADD.FTZ R67, R18, R20 ;  /* 0x0000001412437221 */ /* 0x002fc20000010000 */
[----:B------:R-:W1:Y:S01]  /*11060*/  MUFU.EX2 R127, R127 ;  /* 0x0000007f007f7308 */ /* 0x000e620000000800 */
[----:B------:R-:W-:-:S02]  /*11070*/  FADD.FTZ R20, R120, R21 ;  /* 0x0000001578147221 */ /* 0x000fc40000010000 */
[----:B--2---:R-:W-:Y:S02]  /*11080*/  FADD.FTZ R21, R122, R67 ;  /* 0x000000437a157221 */ /* 0x004fe40000010000 */
[----:B------:R-:W-:-:S02]  /*11090*/  FADD.FTZ R20, R121, R20 ;  /* 0x0000001479147221 */ /* 0x000fc40000010000 */
[----:B0-----:R-:W-:Y:S01]  /*110a0*/  FADD.FTZ R21, R123, R21 ;  /* 0x000000157b157221 */ /* 0x001fe20000010000 */
[----:B------:R-:W0:Y:S01]  /*110b0*/  MUFU.EX2 R130, R130 ;  /* 0x0000008200827308 */ /* 0x000e220000000800 */
[----:B------:R-:W-:-:S02]  /*110c0*/  FADD.FTZ R20, R124, R20 ;  /* 0x000000147c147221 */ /* 0x000fc40000010000 */
[----:B---3--:R-:W-:Y:S02]  /*110d0*/  FADD.FTZ R21, R126, R21 ;  /* 0x000000157e157221 */ /* 0x008fe40000010000 */
[----:B------:R-:W-:-:S03]  /*110e0*/  FADD.FTZ R20, R125, R20 ;  /* 0x000000147d147221 */ /* 0x000fc60000010000 */
[----:B------:R-:W2:Y:S01]  /*110f0*/  MUFU.EX2 R131, R131 ;  /* 0x0000008300837308 */ /* 0x000ea20000000800 */
[----:B-1----:R-:W-:-:S01]  /*11100*/  FADD.FTZ R21, R127, R21 ;  /* 0x000000157f157221 */ /* 0x002fc20000010000 */
[----:B------:R-:W-:-:S04]  /*11110*/  FADD.FTZ R20, R128, R20 ;  /* 0x0000001480147221 */ /* 0x000fc80000010000 */
[----:B------:R-:W-:Y:S02]  /*11120*/  FADD.FTZ R20, R129, R20 ;  /* 0x0000001481147221 */ /* 0x000fe40000010000 */
[----:B------:R-:W1:Y:S01]  /*11130*/  MUFU.EX2 R106, R106 ;  /* 0x0000006a006a7308 */ /* 0x000e620000000800 */
[----:B0-----:R-:W-:-:S01]  /*11140*/  FADD.FTZ R21, R130, R21 ;  /* 0x0000001582157221 */ /* 0x001fc20000010000 */
[----:B------:R-:W-:-:S04]  /*11150*/  FADD.FTZ R20, R104, R20 ;  /* 0x0000001468147221 */ /* 0x000fc80000010000 */
[----:B------:R-:W-:Y:S02]  /*11160*/  FADD.FTZ R20, R105, R20 ;  /* 0x0000001469147221 */ /* 0x000fe40000010000 */
[----:B------:R-:W0:Y:S01]  /*11170*/  MUFU.EX2 R107, R107 ;  /* 0x0000006b006b7308 */ /* 0x000e220000000800 */
[----:B--2---:R-:W-:-:S01]  /*11180*/  FADD.FTZ R21, R131, R21 ;  /* 0x0000001583157221 */ /* 0x004fc20000010000 */
[----:B------:R-:W-:-:S04]  /*11190*/  FADD.FTZ R20, R108, R20 ;  /* 0x000000146c147221 */ /* 0x000fc80000010000 */
[----:B------:R-:W-:Y:S02]  /*111a0*/  FADD.FTZ R20, R109, R20 ;  /* 0x000000146d147221 */ /* 0x000fe40000010000 */
        /* <DEDUP_REMOVED lines=97> */
[----:B-1----:R-:W-:-:S04]  /*117c0*/  FADD.FTZ R20, R60, R20 ;  /* 0x000000143c147221 */ /* 0x002fc80000010000 */
[----:B------:R-:W-:-:S03]  /*117d0*/  FADD.FTZ R20, R70, R20 ;  /* 0x0000001446147221 */ /* 0x000fc60000010000 */
        /* <DEDUP_REMOVED lines=15> */
[----:B--2---:R-:W-:-:S01]  /*118d0*/  FADD.FTZ R67, R8, R21 ;  /* 0x0000001508437221 */ /* 0x004fc20000010000 */
[----:B-1----:R-:W-:-:S03]  /*118e0*/  FADD.FTZ R21, R11, R20 ;  /* 0x000000140b157221 */ /* 0x002fc60000010000 */
[----:B0-----:R-:W-:Y:S01]  /*118f0*/  FADD.FTZ R20, R66, R67 ;  /* 0x0000004342147221 */ /* 0x001fe20000010000 */
[----:B------:R-:W-:Y:S06]  /*11900*/  @!P0 BRA `(.L_x_1212) ;  /* 0x0000000000048947 */ /* 0x000fec0003800000 */
[----:B------:R-:W-:Y:S01]  /*11910*/  BPT.TRAP 0x1 ;  /* 0x000000040000795c */ /* 0x000fe20000300000 */
.L_x_1212:
[----:B------:R-:W-:Y:S01]  /*11920*/  F2FP.SATFINITE.E4M3.F32.PACK_AB_MERGE_C R122, R123, R122, RZ ;  /* 0x0000007a7b7a723e */ /* 0x000fe200048070ff */
[----:B------:R-:W2:Y:S01]  /*11930*/  LDL R67, [R1+0x24] ;  /* 0x0000240001437983 */ /* 0x000ea20000100800 */
[----:B------:R-:W-:Y:S01]  /*11940*/  VIADD R19, R19, 0x13260 ;  /* 0x0001326013137836 */ /* 0x000fe20000000000 */
[----:B------:R-:W-:Y:S02]  /*11950*/  F2FP.SATFINITE.E4M3.F32.PACK_AB_MERGE_C R120, R121, R120, RZ ;  /* 0x000000787978723e */ /* 0x000fe400048070ff */
[----:B------:R-:W-:Y:S02]  /*11960*/  F2FP.SATFINITE.E4M3.F32.PACK_AB_MERGE_C R153, R18, R12, R122 ;  /* 0x0000000c1299723e */ /* 0x000fe4000480707a */
[----:B------:R-:W3:Y:S01]  /*11970*/  LDL R12, [R1+0x28] ;  /* 0x00002800010c7983 */ /* 0x000ee20000100800 */
[----:B------:R-:W-:Y:S02]  /*11980*/  F2FP.SATFINITE.E4M3.F32.PACK_AB_MERGE_C R128, R129, R128, RZ ;  /* 0x000000808180723e */ /* 0x000fe400048070ff */
[----:B------:R-:W-:-:S02]  /*11990*/  F2FP.SATFINITE.E4M3.F32.PACK_AB_MERGE_C R130, R131, R130, RZ ;  /* 0x000000828382723e */ /* 0x000fc400048070ff */
[----:B------:R-:W-:Y:S02]  /*119a0*/  F2FP.SATFINITE.E4M3.F32.PACK_AB_MERGE_C R108, R109, R108, RZ ;  /* 0x0000006c6d6c723e */ /* 0x000fe400048070ff */
[----:B------:R-:W-:Y:S02]  /*119b0*/  F2FP.SATFINITE.E4M3.F32.PACK_AB_MERGE_C R110, R111, R110, RZ ;  /* 0x0000006e6f6e723e */ /* 0x000fe400048070ff */
[----:B------:R-:W-:Y:S02]  /*119c0*/  F2FP.SATFINITE.E4M3.F32.PACK_AB_MERGE_C R116, R117, R116, RZ ;  /* 0x000000747574723e */ /* 0x000fe400048070ff */
[----:B------:R-:W-:Y:S02]  /*119d0*/  F2FP.SATFINITE.E4M3.F32.PACK_AB_MERGE_C R118, R119, R118, RZ ;  /* 0x000000767776723e */ /* 0x000fe400048070ff */
        /* <DEDUP_REMOVED lines=11> */
[----:B------:R-:W-:Y:S01]  /*11a90*/  F2FP.SATFINITE.E4M3.F32.PACK_AB_MERGE_C R8, R66, R8, RZ ;  /* 0x000000084208723e */ /* 0x000fe200048070ff */
[----:B------:R-:W-:Y:S01]  /*11aa0*/  FMUL.FTZ R24, R24, R3 ;  /* 0x0000000318187220 */ /* 0x000fe20000410000 */
[----:B------:R-:W-:Y:S01]  /*11ab0*/  F2FP.SATFINITE.E4M3.F32.PACK_AB_MERGE_C R152, R13, R139, R120 ;  /* 0x0000008b0d98723e */ /* 0x000fe20004807078 */
        /* <DEDUP_REMOVED lines=52> */
[----:B--2---:R-:W-:-:S04]  /*11e00*/  PRMT R19, R67, 0x654, R19 ;  /* 0x0000065443137816 */ /* 0x004fc80000000013 */
[----:B------:R0:W-:Y:S01]  /*11e10*/  SYNCS.ARRIVE.TRANS64.RED.A1T0 RZ, [R19+URZ], RZ ;  /* 0x000000ff13ff79a7 */ /* 0x0001e2000810043f */
[C---:B---3--:R-:W-:Y:S01]  /*11e20*/  ISETP.GT.AND P2, PT, R0.reuse, R12, PT ;  /* 0x0000000c0000720c */ /* 0x048fe20003f44270 */
[----:B------:R-:W-:Y:S02]  /*11e30*/  VIADD R0, R0, 0xffffffff ;  /* 0xffffffff00007836 */ /* 0x000fe40000000000 */
[----:B0-----:R-:W-:-:S10]  /*11e40*/  IMAD.MOV.U32 R19, RZ, RZ, R14 ;  /* 0x000000ffff137224 */ /* 0x001fd400078e000e */
[----:B------:R-:W-:Y:S05]  /*11e50*/  @P2 BRA `(.L_x_1213) ;  /* 0xffffffb000f02947 */ /* 0x000fea000383ffff */
[----:B------:R-:W-:Y:S05]  /*11e60*/  BSYNC B0 ;  /* 0x0000000000007941 */ /* 0x000fea0003800000 */
.L_x_1193:
[----:B------:R-:W-:Y:S02]  /*11e70*/  IMAD.MOV.U32 R9, RZ, RZ, R57 ;  /* 0x000000ffff097224 */ /* 0x000fe400078e0039 */
[----:B------:R-:W-:Y:S02]  /*11e80*/  IMAD.MOV.U32 R3, RZ, RZ, R10 ;  /* 0x000000ffff037224 */ /* 0x000fe400078e000a */
[----:B------:R-:W-:Y:S02]  /*11e90*/  IMAD.MOV.U32 R18, RZ, RZ, R15 ;  /* 0x000000ffff127224 */ /* 0x000fe400078e000f */
[----:B------:R-:W-:-:S07]  /*11ea0*/  IMAD.MOV.U32 R19, RZ, RZ, R14 ;  /* 0x000000ffff137224 */ /* 0x000fce00078e000e */
.L_x_1192:
[----:B------:R-:W-:Y:S05]  /*11eb0*/  BSYNC B1 ;  /* 0x0000000000017941 */ /* 0x000fea0003800000 */
.L_x_1191:
[----:B------:R-:W2:Y:S01]  /*11ec0*/  LDL R8, [R1+0x1c] ;  /* 0x00001c0001087983 */ /* 0x000ea20000100800 */
[----:B------:R-:W0:Y:S03]  /*11ed0*/  LDC R10, c[0x0][0x448] ;  /* 0x00011200ff0a7b82 */ /* 0x000e260000000800 */
[----:B------:R-:W3:Y:S04]  /*11ee0*/  LDL R13, [R1+0x8] ;  /* 0x00000800010d7983 */ /* 0x000ee80000100800 */
[----:B------:R-:W3:Y:S01]  /*11ef0*/  LDL R12, [R1+0xc] ;  /* 0x00000c00010c7983 */ /* 0x000ee20000100800 */
[----:B------:R-:W1:Y:S01]  /*11f00*/  LDC R14, c[0x0][0x9e4] ;  /* 0x00027900ff0e7b82 */ /* 0x000e620000000800 */
[----:B------:R-:W-:Y:S01]  /*11f10*/  LOP3.LUT R16, R16, 0xffffffef, RZ, 0xc0, !PT ;  /* 0xffffffef10107812 */ /* 0x000fe200078ec0ff */
[----:B------:R-:W-:Y:S01]  /*11f20*/  ULDC UR4, c[0x0][0x9dc] ;  /* 0x0002770000047ab9 */ /* 0x000fe20000000800 */
[----:B0-----:R-:W-:-:S13]  /*11f30*/  ISETP.NE.AND P2, PT, R10, 0x1, PT ;  /* 0x000000010a00780c */ /* 0x001fda0003f45270 */
[----:B------:R-:W0:Y:S01]  /*11f40*/  @P2 LDC R11, c[0x0][0x44c] ;  /* 0x00011300ff0b2b82 */ /* 0x000e220000000800 */
[----:B------:R-:W-:-:S04]  /*11f50*/  @P2 LOP3.LUT R16, R16, 0x10, RZ, 0xfc, !PT ;  /* 0x0000001010102812 */ /* 0x000fc800078efcff */
[----:B------:R-:W-:-:S03]  /*11f60*/  LOP3.LUT R16, R16, 0xffffffdf, RZ, 0xc0, !PT ;  /* 0xffffffdf10107812 */ /* 0x000fc600078ec0ff */
[----:B------:R-:W4:Y:S01]  /*11f70*/  @P2 LDC R10, c[0x0][0x450] ;  /* 0x00011400ff0a2b82 */ /* 0x000f220000000800 */
[----:B--2---:R-:W-:-:S04]  /*11f80*/  VIADD R8, R8, 0xbf ;  /* 0x000000bf08087836 */ /* 0x004fc80000000000 */
[----:B0-----:R-:W-:Y:S01]  /*11f90*/  @P2 IMAD.HI.U32 R11, R8, R11, RZ ;  /* 0x0000000b080b2227 */ /* 0x001fe200078e00ff */
[----:B---3--:R-:W-:-:S04]  /*11fa0*/  IADD3 R13, R12, 0x1, -R13 ;  /* 0x000000010c0d7810 */ /* 0x008fc80007ffe80d */
[----:B----4-:R-:W-:Y:S02]  /*11fb0*/  @P2 SHF.R.U32.HI R8, RZ, R10, R11 ;  /* 0x0000000aff082219 */ /* 0x010fe4000001160b */
[----:B-1----:R-:W-:-:S03]  /*11fc0*/  ISETP.GE.AND P2, PT, R14, 0x1, PT ;  /* 0x000000010e00780c */ /* 0x002fc60003f46270 */
[----:B------:R-:W-:-:S04]  /*11fd0*/  IMAD.IADD R8, R8, 0x1, R13 ;  /* 0x0000000108087824 */ /* 0x000fc800078e020d */
[----:B------:R-:W-:-:S06]  /*11fe0*/  VIADD R10, R8, -UR4 ;  /* 0x80000004080a7c36 */ /* 0x000fcc0008000000 */
[----:B------:R-:W-:Y:S01]  /*11ff0*/  @P2 LOP3.LUT R16, R16, 0x20, RZ, 0xfc, !PT ;  /* 0x0000002010102812 */ /* 0x000fe200078efcff */
        /* <DEDUP_REMOVED lines=11> */
.L_x_1216:
[----:B------:R-:W-:-:S13]  /*120b0*/  ISETP.NE.AND P2, PT, R14, 0x1, PT ;  /* 0x000000010e00780c */ /* 0x000fda0003f45270 */
[----:B------:R-:W0:Y:S02]  /*120c0*/  @P2 LDC.64 R12, c[0x0][0x9e8] ;  /* 0x00027a00ff0c2b82 */ /* 0x000e240000000a00 */
[----:B0-----:R-:W-:-:S05]  /*120d0*/  @P2 IMAD.HI.U32 R12, R8, R12, RZ ;  /* 0x0000000c080c2227 */ /* 0x001fca00078e00ff */
[----:B------:R-:W-:-:S07]  /*120e0*/  @P2 SHF.R.U32.HI R8, RZ, R13, R12 ;  /* 0x0000000dff082219 */ /* 0x000fce000001160c */
.L_x_1217:
[----:B------:R-:W-:Y:S05]  /*120f0*/  BSYNC B0 ;  /* 0x0000000000007941 */ /* 0x000fea0003800000 */
.L_x_1215:
[----:B------:R-:W-:-:S05]  /*12100*/  IMAD R11, R8, R14, RZ ;  /* 0x0000000e080b7224 */ /* 0x000fca00078e02ff */
[----:B------:R-:W-:-:S07]  /*12110*/  VIMNMX R10, R10, R11, !PT ;  /* 0x0000000b0a0a7248 */ /* 0x000fce0007fe0100 */
.L_x_1214:
[----:B------:R-:W2:Y:S01]  /*12120*/  LDL R8, [R1+0x38] ;  /* 0x0000380001087983 */ /* 0x000ea20000100800 */
[----:B------:R-:W-:Y:S01]  /*12130*/  VIADD R10, R10, 0x9f ;  /* 0x0000009f0a0a7836 */ /* 0x000fe20000000000 */
[----:B------:R-:W-:Y:S03]  /*12140*/  BSSY B0, `(.L_x_1218) ;  /* 0x00002f7000007945 */ /* 0x000fe60003800000 */
[----:B------:R-:W-:-:S05]  /*12150*/  IMAD.HI R10, R10, 0x66666667, RZ ;  /* 0x666666670a0a7827 */ /* 0x000fca00078e02ff */
[----:B------:R-:W-:-:S04]  /*12160*/  SHF.R.U32.HI R11, RZ, 0x1f, R10 ;  /* 0x0000001fff0b7819 */ /* 0x000fc8000001160a */
[----:B------:R-:W-:-:S04]  /*12170*/  LEA.HI.SX32 R11, R10, R11, 0x1a ;  /* 0x0000000b0a0b7211 */ /* 0x000fc800078fd2ff */
[----:B--2---:R-:W-:-:S04]  /*12180*/  VIMNMX R8, R8, R11, !PT ;  /* 0x0000000b08087248 */ /* 0x004fc80007fe0100 */
[----:B------:R-:W-:Y:S01]  /*12190*/  ISETP.GE.AND P2, PT, R0, R8, PT ;  /* 0x000000080000720c */ /* 0x000fe20003f46270 */
[----:B------:R0:W-:-:S12]  /*121a0*/  STL [R1+0x28], R8 ;  /* 0x0000280801007387 */ /* 0x0001d80000100800 */
[----:B0-----:R-:W-:Y:S05]  /*121b0*/  @!P2 BRA `(.L_x_1219) ;  /* 0x0000002c00bca947 */ /* 0x001fea0003800000 */
[----:B------:R-:W-:Y:S01]  /*121c0*/  BSSY B1, `(.L_x_1219) ;  /* 0x00002ee000017945 */ /* 0x000fe20003800000 */
[----:B------:R-:W-:Y:S02]  /*121d0*/  IMAD.MOV.U32 R11, RZ, RZ, R9 ;  /* 0x000000ffff0b7224 */ /* 0x000fe400078e0009 */
[----:B------:R-:W-:Y:S02]  /*121e0*/  IMAD.MOV.U32 R10, RZ, RZ, R3 ;  /* 0x000000ffff0a7224 */ /* 0x000fe400078e0003 */
[----:B------:R-:W-:Y:S02]  /*121f0*/  IMAD.MOV.U32 R12, RZ, RZ, R19 ;  /* 0x000000ffff0c7224 */ /* 0x000fe400078e0013 */
[----:B------:R-:W-:-:S07]  /*12200*/  IMAD.MOV.U32 R8, RZ, RZ, R18 ;  /* 0x000000ffff087224 */ /* 0x000fce00078e0012 */
.L_x_1231:
[----:B------:R-:W-:-:S05]  /*12210*/  VIADD R15, R8, 0x1 ;  /* 0x00000001080f7836 */ /* 0x000fca0000000000 */
[----:B------:R-:W-:-:S04]  /*12220*/  ISETP.NE.AND P2, PT, R15, 0x2, PT ;  /* 0x000000020f00780c */ /* 0x000fc80003f45270 */
[----:B------:R-:W-:Y:S02]  /*12230*/  SEL R15, R15, RZ, P2 ;  /* 0x000000ff0f0f7207 */ /* 0x000fe40001000000 */
[----:B------:R-:W-:-:S03]  /*12240*/  SEL R19, RZ, 0x1, P2 ;  /* 0x00000001ff137807 */ /* 0x000fc60001000000 */
[----:B------:R-:W-:Y:S01]  /*12250*/  IMAD.MOV.U32 R18, RZ, RZ, R15 ;  /* 0x000000ffff127224 */ /* 0x000fe200078e000f */
[----:B------:R-:W-:Y:S01]  /*12260*/  LOP3.LUT R19, R12, R19, RZ, 0x3c, !PT ;  /* 0x000000130c137212 */ /* 0x000fe200078e3cff */
[----:B------:R-:W-:Y:S06]  /*12270*/  @!P0 BRA `(.L_x_1220) ;  /* 0x0000000000048947 */ /* 0x000fec0003800000 */
[----:B------:R-:W-:Y:S01]  /*12280*/  BPT.TRAP 0x1 ;  /* 0x000000040000795c */ /* 0x000fe20000300000 */
.L_x_1220:
[----:B------:R-:W-:Y:S01]  /*12290*/  IMAD R3, R18, 0x8, R17 ;  /* 0x0000000812037824 */ /* 0x000fe200078e0211 */
[----:B------:R-:W-:-:S04]  /*122a0*/  SHF.L.U32 R14, R19, 0x1f, RZ ;  /* 0x0000001f130e7819 */ /* 0x000fc800000006ff */
[----:B------:R0:W1:Y:S01]  /*122b0*/  SYNCS.PHASECHK.TRANS64.TRYWAIT P2, [R3+URZ+0x13230], R14 ;  /* 0x0132300e030075a7 */ /* 0x000062000804017f */
[----:B------:R-:W-:Y:S05]  /*122c0*/  @!P0 BRA `(.L_x_1221) ;  /* 0x0000000000048947 */ /* 0x000fea0003800000 */
[----:B------:R-:W-:Y:S01]  /*122d0*/  BPT.TRAP 0x1 ;  /* 0x000000040000795c */ /* 0x000fe20000300000 */
.L_x_1221:
        /* <DEDUP_REMOVED lines=8> */
.L_x_1223:
[----:B------:R-:W-:Y:S05]  /*12360*/  BSYNC B2 ;  /* 0x0000000000027941 */ /* 0x000fea0003800000 */
.L_x_1222:
[----:B------:R-:W-:Y:S01]  /*12370*/  IMAD.MOV.U32 R56, RZ, RZ, R9 ;  /* 0x000000ffff387224 */ /* 0x000fe200078e0009 */
[----:B------:R-:W-:Y:S01]  /*12380*/  R2UR UR12, R4 ;  /* 0x00000000040c72ca */ /* 0x000fe200000e0000 */
[----:B------:R-:W-:Y:S01]  /*12390*/  IMAD.MOV.U32 R57, RZ, RZ, -0x7fffffe0 ;  /* 0x80000020ff397424 */ /* 0x000fe200078e00ff */
        /* <DEDUP_REMOVED lines=10> */
[----:B------:R-:W-:Y:S01]  /*12440*/  R2UR UR20, R4 ;  /* 0x00000000041472ca */ /* 0x000fe200000e0000 */
[----:B------:R-:W-:Y:S01]  /*12450*/  IMAD.MOV.U32 R61, RZ, RZ, -0x7fffffe0 ;  /* 0x80000020ff3d7424 */ /* 0x000fe200078e00ff */
[----:B------:R-:W-:-:S02]  /*12460*/  R2UR UR21, R5 ;  /* 0x00000000051572ca */ /* 0x000fc400000e0000 */
        /* <DEDUP_REMOVED lines=21> */
[----:B------:R-:W-:Y:S01]  /*125c0*/  R2UR UR14, R56 ;  /* 0x00000000380e72ca */ /* 0x000fe200000e0000 */
[----:B------:R-:W-:Y:S01]  /*125d0*/  VIADD R56, R9, 0x202 ;  /* 0x0000020209387836 */ /* 0x000fe20000000000 */
[----:B------:R-:W-:Y:S01]  /*125e0*/  R2UR UR15, R57 ;  /* 0x00000000390f72ca */ /* 0x000fe200000e0000 */
[----:B------:R-:W-:Y:S01]  /*125f0*/  IMAD.MOV.U32 R57, RZ, RZ, -0x7fffffe0 ;  /* 0x80000020ff397424 */ /* 0x000fe200078e00ff */
[C---:B------:R-:W-:Y:S02]  /*12600*/  R2UR UR16, R6.reuse ;  /* 0x00000000061072ca */ /* 0x040fe400000e0000 */
[----:B------:R-:W-:Y:S02]  /*12610*/  R2UR UR17, R7 ;  /* 0x00000000071172ca */ /* 0x000fe400000e0000 */
[----:B------:R-:W-:-:S02]  /*12620*/  R2UR UR12, R6 ;  /* 0x00000000060c72ca */ /* 0x000fc400000e0000 */
        /* <DEDUP_REMOVED lines=43> */
.L_x_1225:
[----:B01----:R-:W-:Y:S01]  /*128e0*/  SHF.L.U32 R3, R12, 0x1f, RZ ;  /* 0x0000001f0c037819 */ /* 0x003fe200000006ff */
[----:B------:R-:W-:-:S04]  /*128f0*/  IMAD R14, R8, 0x8, R17 ;  /* 0x00000008080e7824 */ /* 0x000fc800078e0211 */
[----:B------:R0:W1:Y:S01]  /*12900*/  SYNCS.PHASECHK.TRANS64.TRYWAIT P2, [R14+URZ+0x13250], R3 ;  /* 0x013250030e0075a7 */ /* 0x000062000804017f */
[----:B------:R-:W-:Y:S05]  /*12910*/  @!P0 BRA `(.L_x_1226) ;  /* 0x0000000000048947 */ /* 0x000fea0003800000 */
[----:B------:R-:W-:Y:S01]  /*12920*/  BPT.TRAP 0x1 ;  /* 0x000000040000795c */ /* 0x000fe20000300000 */
.L_x_1226:
[----:B------:R-:W-:Y:S04]  /*12930*/  BSSY B2, `(.L_x_1227) ;  /* 0x0000004000027945 */ /* 0x000fe80003800000 */
[----:B-1----:R-:W-:Y:S05]  /*12940*/  @P2 BRA `(.L_x_1228) ;  /* 0x0000000000082947 */ /* 0x002fea0003800000 */
[----:B------:R-:W1:Y:S02]  /*12950*/  SYNCS.PHASECHK.TRANS64.TRYWAIT P2, [R14+URZ+0x13250], R3 ;  /* 0x013250030e0075a7 */ /* 0x000e64000804017f */
[----:B-1----:R-:W-:Y:S05]  /*12960*/  @!P2 BRA `(.L_x_1229) ;  /* 0x0000010400bca947 */ /* 0x002fea0003800000 */
.L_x_1228:
[----:B------:R-:W-:Y:S05]  /*12970*/  BSYNC B2 ;  /* 0x0000000000027941 */ /* 0x000fea0003800000 */
.L_x_1227:
[----:B------:R-:W-:Y:S01]  /*12980*/  VIADD R9, R17, 0x1000 ;  /* 0x0000100011097836 */ /* 0x000fe20000000000 */
        /* <DEDUP_REMOVED lines=20> */
[----:B------:R-:W-:Y:S01]  /*12ad0*/  FMUL.FTZ R116, R2, R116 ;  /* 0x0000007402747220 */ /* 0x000fe20000410000 */
[C---:B------:R-:W-:Y:S01]  /*12ae0*/  VIADD R12, R8.reuse, 0x80 ;  /* 0x00000080080c7836 */ /* 0x040fe20000000000 */
[----:B------:R-:W-:Y:S01]  /*12af0*/  R2UR UR6, R8 ;  /* 0x00000000080672ca */ /* 0x000fe200000e0000 */
[C---:B------:R-:W-:Y:S01]  /*12b00*/  FMUL.FTZ R115, R2.reuse, R115 ;  /* 0x0000007302737220 */ /* 0x040fe20000410000 */
[----:B------:R-:W-:Y:S01]  /*12b10*/  R2UR UR7, R9 ;  /* 0x00000000090772ca */ /* 0x000fe200000e0000 */
        /* <DEDUP_REMOVED lines=11> */
[----:B------:R-:W-:Y:S01]  /*12bd0*/  FMUL.FTZ R94, R2, R94 ;  /* 0x0000005e025e7220 */ /* 0x000fe20000410000 */
[----:B------:R-:W-:Y:S01]  /*12be0*/  QGMMA.64x64x32.F32.E4M3.E4M3 R24, R152, gdesc[UR4], R24, gsb0 ;  /* 0x00e0000498187df3 */ /* 0x000fe20008000818 */
[----:B------:R-:W-:Y:S01]  /*12bf0*/  R2UR UR6, R12 ;  /* 0x000000000c0672ca */ /* 0x000fe200000e0000 */
[----:B------:R-:W-:Y:S01]  /*12c00*/  VIADD R12, R8, 0x100 ;  /* 0x00000100080c7836 */ /* 0x000fe20000000000 */
[----:B------:R-:W-:Y:S01]  /*12c10*/  R2UR UR7, R13 ;  /* 0x000000000d0772ca */ /* 0x000fe200000e0000 */
[----:B------:R-:W-:Y:S01]  /*12c20*/  IMAD.MOV.U32 R13, RZ, RZ, -0x3ffffff0 ;  /* 0xc0000010ff0d7424 */ /* 0x000fe200078e00ff */
        /* <DEDUP_REMOVED lines=44> */
[----:B------:R-:W-:Y:S01]  /*12ef0*/  FMUL.FTZ R71, R2, R71 ;  /* 0x0000004702477220 */ /* 0x000fe20000410000 */
[----:B------:R-:W-:-:S03]  /*12f00*/  @!P1 IMAD R15, R15, 0x8, R17 ;  /* 0x000000080f0f9824 */ /* 0x000fc600078e0211 */
[----:B------:R-:W-:Y:S01]  /*12f10*/  MUFU.TANH R114, R114 ;  /* 0x0000007200727308 */ /* 0x000fe20000002400 */
[----:B------:R-:W-:-:S05]  /*12f20*/  @!P1 VIADD R15, R15, 0x13240 ;  /* 0x000132400f0f9836 */ /* 0x000fca0000000000 */
[----:B------:R-:W-:Y:S02]  /*12f30*/  @!P1 PRMT R15, RZ, 0x654, R15 ;  /* 0x00000654ff0f9816 */ /* 0x000fe4000000000f */
[----:B------:R-:W-:Y:S08]  /*12f40*/  MUFU.TANH R116, R116 ;  /* 0x0000007400747308 */ /* 0x000ff00000002400 */
[----:B------:R-:W-:Y:S08]  /*12f50*/  MUFU.TANH R115, R115 ;  /* 0x0000007300737308 */ /* 0x000ff00000002400 */
[----:B------:R-:W-:Y:S01]  /*12f60*/  MUFU.TANH R117, R117 ;  /* 0x0000007500757308 */ /* 0x000fe20000002400 */
[----:B------:R-:W-:-:S02]  /*12f70*/  WARPGROUP.DEPBAR.LE gsb0, 0x0 ;  /* 0x00008000000079c5 */ /* 0x000fc40000010000 */
[----:B------:R-:W-:-:S05]  /*12f80*/  WARPGROUP.ARRIVE ;  /* 0x00000000000079c5 */ /* 0x000fca0000000000 */
        /* <DEDUP_REMOVED lines=18> */
[----:B------:R-:W-:-:S07]  /*130b0*/  IMAD.MOV.U32 R57, RZ, RZ, -0x3ffffff0 ;  /* 0xc0000010ff397424 */ /* 0x000fce00078e00ff */
[----:B------:R-:W-:Y:S08]  /*130c0*/  MUFU.TANH R121, R121 ;  /* 0x0000007900797308 */ /* 0x000ff00000002400 */
[----:B------:R-:W-:Y:S01]  /*130d0*/  MUFU.TANH R122, R122 ;  /* 0x0000007a007a7308 */ /* 0x000fe20000002400 */
[----:B01----:R-:W-:-:S07]  /*130e0*/  FMNMX.FTZ R3, R13, R11, !PT ;  /* 0x0000000b0d037209 */ /* 0x003fce0007810000 */
[----:B------:R-:W-:Y:S08]  /*130f0*/  MUFU.TANH R125, R125 ;  /* 0x0000007d007d7308 */ /* 0x000ff00000002400 */
[----:B------:R-:W-:Y:S08]  /*13100*/  MUFU.TANH R124, R124 ;  /* 0x0000007c007c7308 */ /* 0x000ff00000002400 */
[----:B------:R-:W-:Y:S08]  /*13110*/  MUFU.TANH R127, R127 ;  /* 0x0000007f007f7308 */ /* 0x000ff00000002400 */
[----:B------:R-:W-:Y:S08]  /*13120*/  MUFU.TANH R128, R128 ;  /* 0x0000008000807308 */ /* 0x000ff00000002400 */
[----:B------:R-:W-:Y:S01]  /*13130*/  MUFU.TANH R130, R130 ;  /* 0x0000008200827308 */ /* 0x000fe20000002400 */
[----:B------:R-:W-:-:S02]  /*13140*/  WARPGROUP.DEPBAR.LE gsb0, 0x0 ;  /* 0x00008000000079c5 */ /* 0x000fc40000010000 */
[----:B------:R-:W-:-:S05]  /*13150*/  WARPGROUP.ARRIVE ;  /* 0x00000000000079c5 */ /* 0x000fca0000000000 */
[----:B------:R-:W-:Y:S01]  /*13160*/  MUFU.TANH R131, R131 ;  /* 0x0000008300837308 */ /* 0x000fe20000002400 */
[----:B------:R-:W-:Y:S01]  /*13170*/  QGMMA.64x64x32.F32.E4M3.E4M3 R24, R144, gdesc[UR4], R24, gsb0 ;  /* 0x00e0000490187df3 */ /* 0x000fe20008000818 */
[----:B------:R-:W-:-:S06]  /*13180*/  R2UR UR7, R57 ;  /* 0x00000000390772ca */ /* 0x000fcc00000e0000 */
[----:B------:R-:W-:Y:S08]  /*13190*/  MUFU.TANH R88, R88 ;  /* 0x0000005800587308 */ /* 0x000ff00000002400 */
        /* <DEDUP_REMOVED lines=8> */
[----:B------:R-:W-:Y:S01]  /*13220*/  MUFU.TANH R95, R95 ;  /* 0x0000005f005f7308 */ /* 0x000fe20000002400 */
[----:B------:R-:W-:-:S02]  /*13230*/  WARPGROUP.DEPBAR.LE gsb0, 0x0 ;  /* 0x00008000000079c5 */ /* 0x000fc40000010000 */
[C---:B------:R-:W-:Y:S01]  /*13240*/  FMUL.FTZ R144, R2.reuse, R120 ;  /* 0x0000007802907220 */ /* 0x040fe20000410000 */
[C---:B------:R-:W-:Y:S01]  /*13250*/  FMUL.FTZ R120, R2.reuse, R123 ;  /* 0x0000007b02787220 */ /* 0x040fe20000410000 */
[C---:B------:R-:W-:Y:S01]  /*13260*/  FMUL.FTZ R123, R2.reuse, R126 ;  /* 0x0000007e027b7220 */ /* 0x040fe20000410000 */
[C---:B------:R-:W-:Y:S01]  /*13270*/  FMUL.FTZ R126, R2.reuse, R129 ;  /* 0x00000081027e7220 */ /* 0x040fe20000410000 */
[C---:B------:R-:W-:Y:S01]  /*13280*/  FMUL.FTZ R129, R2.reuse, R132 ;  /* 0x0000008402817220 */ /* 0x040fe20000410000 */
[----:B------:R-:W-:Y:S01]  /*13290*/  FMUL.FTZ R132, R2, R135 ;  /* 0x0000008702847220 */ /* 0x000fe20000410000 */
[----:B------:R-:W0:Y:S01]  /*132a0*/  MUFU.TANH R144, R144 ;  /* 0x0000009000907308 */ /* 0x000e220000002400 */
[----:B------:R-:W-:-:S07]  /*132b0*/  WARPGROUP.ARRIVE ;  /* 0x00000000000079c5 */ /* 0x000fce0000000000 */
[----:B------:R-:W1:Y:S08]  /*132c0*/  MUFU.TANH R120, R120 ;  /* 0x0000007800787308 */ /* 0x000e700000002400 */
[----:B------:R-:W2:Y:S01]  /*132d0*/  MUFU.TANH R123, R123 ;  /* 0x0000007b007b7308 */ /* 0x000ea20000002400 */
[----:B0-----:R-:W-:-:S04]  /*132e0*/  FMNMX.FTZ R9, R144, R10, !PT ;  /* 0x0000000a90097209 */ /* 0x001fc80007810000 */
[----:B------:R-:W-:-:S03]  /*132f0*/  FMNMX.FTZ R9, R12, R9, !PT ;  /* 0x000000090c097209 */ /* 0x000fc60007810000 */
[----:B------:R-:W0:Y:S01]  /*13300*/  MUFU.TANH R126, R126 ;  /* 0x0000007e007e7308 */ /* 0x000e220000002400 */
[----:B------:R-:W-:Y:S02]  /*13310*/  FMNMX.FTZ R9, R121, R9, !PT ;  /* 0x0000000979097209 */ /* 0x000fe40007810000 */
[----:B-1----:R-:W-:Y:S02]  /*13320*/  FMNMX.FTZ R3, R120, R3, !PT ;  /* 0x0000000378037209 */ /* 0x002fe40007810000 */
[----:B------:R-:W-:-:S03]  /*13330*/  FMNMX.FTZ R9, R122, R9, !PT ;  /* 0x000000097a097209 */ /* 0x000fc60007810000 */
[----:B------:R-:W1:Y:S01]  /*13340*/  MUFU.TANH R129, R129 ;  /* 0x0000008100817308 */ /* 0x000e620000002400 */
[----:B--2---:R-:W-:Y:S02]  /*13350*/  FMNMX.FTZ R3, R123, R3, !PT ;  /* 0x000000037b037209 */ /* 0x004fe40007810000 */
[----:B------:R-:W-:Y:S02]  /*13360*/  FMNMX.FTZ R9, R125, R9, !PT ;  /* 0x000000097d097209 */ /* 0x000fe40007810000 */
[----:B------:R-:W-:-:S03]  /*13370*/  FMNMX.FTZ R3, R124, R3, !PT ;  /* 0x000000037c037209 */ /* 0x000fc60007810000 */
[----:B------:R-:W2:Y:S01]  /*13380*/  MUFU.TANH R132, R132 ;  /* 0x0000008400847308 */ /* 0x000ea20000002400 */
[----:B0-----:R-:W-:Y:S02]  /*13390*/  FMNMX.FTZ R9, R126, R9, !PT ;  /* 0x000000097e097209 */ /* 0x001fe40007810000 */
[----:B------:R-:W-:-:S04]  /*133a0*/  FMNMX.FTZ R3, R127, R3, !PT ;  /* 0x000000037f037209 */ /* 0x000fc80007810000 */
[----:B------:R-:W-:Y:S01]  /*133b0*/  FMNMX.FTZ R3, R128, R3, !PT ;  /* 0x0000000380037209 */ /* 0x000fe20007810000 */
[----:B------:R-:W0:Y:S01]  /*133c0*/  MUFU.TANH R97, R97 ;  /* 0x0000006100617308 */ /* 0x000e220000002400 */
[----:B-1----:R-:W-:Y:S02]  /*133d0*/  FMNMX.FTZ R9, R129, R9, !PT ;  /* 0x0000000981097209 */ /* 0x002fe40007810000 */
[----:B------:R-:W-:Y:S02]  /*133e0*/  FMNMX.FTZ R3, R131, R3, !PT ;  /* 0x0000000383037209 */ /* 0x000fe40007810000 */
[----:B------:R-:W-:-:S03]  /*133f0*/  FMNMX.FTZ R9, R130, R9, !PT ;  /* 0x0000000982097209 */ /* 0x000fc60007810000 */
[----:B------:R-:W1:Y:S01]  /*13400*/  MUFU.TANH R98, R98 ;  /* 0x0000006200627308 */ /* 0x000e620000002400 */
[----:B------:R-:W-:Y:S02]  /*13410*/  FMNMX.FTZ R9, R104, R9, !PT ;  /* 0x0000000968097209 */ /* 0x000fe40007810000 */
[----:B--2---:R-:W-:Y:S02]  /*13420*/  FMNMX.FTZ R3, R132, R3, !PT ;  /* 0x0000000384037209 */ /* 0x004fe40007810000 */
[----:B------:R-:W-:Y:S02]  /*13430*/  FMNMX.FTZ R9, R105, R9, !PT ;  /* 0x0000000969097209 */ /* 0x000fe40007810000 */
[----:B------:R-:W-:Y:S01]  /*13440*/  FMNMX.FTZ R3, R106, R3, !PT ;  /* 0x000000036a037209 */ /* 0x000fe20007810000 */
[----:B------:R-:W2:Y:S01]  /*13450*/  MUFU.TANH R100, R100 ;  /* 0x0000006400647308 */ /* 0x000ea20000002400 */
[----:B------:R-:W-:Y:S02]  /*13460*/  FMNMX.FTZ R9, R108, R9, !PT ;  /* 0x000000096c097209 */ /* 0x000fe40007810000 */
[----:B------:R-:W-:-:S02]  /*13470*/  FMNMX.FTZ R3, R107, R3, !PT ;  /* 0x000000036b037209 */ /* 0x000fc40007810000 */
[----:B------:R-:W-:Y:S02]  /*13480*/  FMNMX.FTZ R9, R109, R9, !PT ;  /* 0x000000096d097209 */ /* 0x000fe40007810000 */
[----:B------:R-:W-:Y:S01]  /*13490*/  FMNMX.FTZ R3, R110, R3, !PT ;  /* 0x000000036e037209 */ /* 0x000fe20007810000 */
[----:B------:R-:W3:Y:S01]  /*134a0*/  MUFU.TANH R99, R99 ;  /* 0x0000006300637308 */ /* 0x000ee20000002400 */
[----:B------:R-:W-:Y:S02]  /*134b0*/  FMNMX.FTZ R9, R112, R9, !PT ;  /* 0x0000000970097209 */ /* 0x000fe40007810000 */
[----:B------:R-:W-:Y:S02]  /*134c0*/  FMNMX.FTZ R3, R111, R3, !PT ;  /* 0x000000036f037209 */ /* 0x000fe40007810000 */
[----:B------:R-:W-:Y:S02]  /*134d0*/  FMNMX.FTZ R9, R113, R9, !PT ;  /* 0x0000000971097209 */ /* 0x000fe40007810000 */
[----:B------:R-:W-:Y:S01]  /*134e0*/  FMNMX.FTZ R3, R114, R3, !PT ;  /* 0x0000000372037209 */ /* 0x000fe20007810000 */
[----:B------:R-:W4:Y:S01]  /*134f0*/  MUFU.TANH R101, R101 ;  /* 0x0000006500657308 */ /* 0x000f220000002400 */
        /* <DEDUP_REMOVED lines=26> */
[----:B------:R-:W-:-:S05]  /*136a0*/  FMNMX.FTZ R3, R103, R3, !PT ;  /* 0x0000000367037209 */ /* 0x000fca0007810000 */
        /* <DEDUP_REMOVED lines=57> */
[----:B-1----:R-:W-:Y:S02]  /*13a40*/  FMNMX.FTZ R3, R69, R9, !PT ;  /* 0x0000000945037209 */ /* 0x002fe40007810000 */
[----:B--2---:R-:W-:-:S03]  /*13a50*/  FMNMX.FTZ R9, R70, R56, !PT ;  /* 0x0000003846097209 */ /* 0x004fc60007810000 */
[----:B------:R-:W1:Y:S01]  /*13a60*/  SHFL.BFLY PT, R56, R3, 0x2, 0x1f ;  /* 0x0c401f0003387f89 */ /* 0x000e6200000e0000 */
[----:B0-----:R-:W-:-:S05]  /*13a70*/  FMNMX.FTZ R9, R71, R9, !PT ;  /* 0x0000000947097209 */ /* 0x001fca0007810000 */
[----:B------:R-:W0:Y:S01]  /*13a80*/  SHFL.BFLY PT, R135, R9, 0x2, 0x1f ;  /* 0x0c401f0009877f89 */ /* 0x000e2200000e0000 */
[----:B-1----:R-:W-:Y:S01]  /*13a90*/  FMNMX.FTZ R3, R3, R56, !PT ;  /* 0x0000003803037209 */ /* 0x002fe20007810000 */
[----:B------:R-:W-:-:S05]  /*13aa0*/  VIADD R56, R8, 0x180 ;  /* 0x0000018008387836 */ /* 0x000fca0000000000 */
[----:B------:R-:W-:Y:S02]  /*13ab0*/  R2UR UR6, R56 ;  /* 0x00000000380672ca */ /* 0x000fe400000e0000 */
[----:B------:R-:W1:Y:S01]  /*13ac0*/  SHFL.BFLY PT, R56, R3, 0x1, 0x1f ;  /* 0x0c201f0003387f89 */ /* 0x000e6200000e0000 */
[----:B0-----:R-:W-:-:S05]  /*13ad0*/  FMNMX.FTZ R9, R9, R135, !PT ;  /* 0x0000008709097209 */ /* 0x001fca0007810000 */
[----:B------:R-:W0:Y:S05]  /*13ae0*/  SHFL.BFLY PT, R57, R9, 0x1, 0x1f ;  /* 0x0c201f0009397f89 */ /* 0x000e2a00000e0000 */
[----:B------:R-:W-:Y:S01]  /*13af0*/  QGMMA.64x64x32.F32.E4M3.E4M3 R24, R140, gdesc[UR4], R24, gsb0 ;  /* 0x00e000048c187df3 */ /* 0x000fe20008000818 */
[----:B-1----:R-:W-:Y:S01]  /*13b00*/  FMNMX.FTZ R3, R3, R56, !PT ;  /* 0x0000003803037209 */ /* 0x002fe20007810000 */
[----:B------:R-:W-:-:S04]  /*13b10*/  IMAD.U32 R56, RZ, RZ, UR38 ;  /* 0x00000026ff387e24 */ /* 0x000fc8000f8e00ff */
[----:B------:R-:W-:Y:S01]  /*13b20*/  FADD.FTZ R135, -R3, R10 ;  /* 0x0000000a03877221 */ /* 0x000fe20000010100 */
[----:B------:R-:W-:Y:S01]  /*13b30*/  VIADD R10, R8, 0x200 ;  /* 0x00000200080a7836 */ /* 0x000fe20000000000 */
[----:B0-----:R-:W-:Y:S02]  /*13b40*/  FMNMX.FTZ R9, R9, R57, !PT ;  /* 0x0000003909097209 */ /* 0x001fe40007810000 */
[----:B------:R-:W-:Y:S02]  /*13b50*/  FMUL.FTZ R135, R135, R56 ;  /* 0x0000003887877220 */ /* 0x000fe40000410000 */
[----:B------:R-:W-:Y:S01]  /*13b60*/  R2UR UR6, R10 ;  /* 0x000000000a0672ca */ /* 0x000fe200000e0000 */
[----:B------:R-:W-:-:S01]  /*13b70*/  FADD.FTZ R8, -R9, R11 ;  /* 0x0000000b09087221 */ /* 0x000fc20000010100 */
[----:B------:R-:W-:Y:S02]  /*13b80*/  IMAD.MOV.U32 R11, RZ, RZ, -0x3ffffff0 ;  /* 0xc0000010ff0b7424 */ /* 0x000fe400078e00ff */
[----:B------:R-:W-:Y:S01]  /*13b90*/  MUFU.EX2 R135, R135 ;  /* 0x0000008700877308 */ /* 0x000fe20000000800 */
[----:B------:R-:W-:-:S02]  /*13ba0*/  FMUL.FTZ R8, R8, R56 ;  /* 0x0000003808087220 */ /* 0x000fc40000410000 */
[----:B------:R-:W-:Y:S01]  /*13bb0*/  R2UR UR7, R11 ;  /* 0x000000000b0772ca */ /* 0x000fe200000e0000 */
[----:B------:R-:W-:-:S04]  /*13bc0*/  FFMA.FTZ R11, R3, R56, -8 ;  /* 0xc1000000030b7423 */ /* 0x000fc80000010038 */
        /* <DEDUP_REMOVED lines=40> */
[-C--:B------:R-:W-:Y:S01]  /*13e50*/  FFMA.FTZ R11, R69, R56.reuse, -R11 ;  /* 0x00000038450b7223 */ /* 0x080fe2000001080b */
[----:B------:R-:W-:-:S01]  /*13e60*/  FFMA.FTZ R69, R9, R56, -8 ;  /* 0xc100000009457423 */ /* 0x000fc20000010038 */
[----:B------:R-:W0:Y:S01]  /*13e70*/  MUFU.EX2 R10, R10 ;  /* 0x0000000a000a7308 */ /* 0x000e220000000800 */
[----:B------:R-:W-:-:S02]  /*13e80*/  WARPGROUP.DEPBAR.LE gsb0, 0x0 ;  /* 0x00008000000079c5 */ /* 0x000fc40000010000 */
[-CC-:B------:R-:W-:Y:S01]  /*13e90*/  FFMA.FTZ R13, R13, R56.reuse, -R69.reuse ;  /* 0x000000380d0d7223 */ /* 0x180fe20000010845 */
[----:B------:R-:W-:-:S01]  /*13ea0*/  FFMA.FTZ R120, R120, R56, -R69 ;  /* 0x0000003878787223 */ /* 0x000fc20000010845 */
[-CC-:B------:R-:W-:Y:S01]  /*13eb0*/  FFMA.FTZ R123, R123, R56.reuse, -R69.reuse ;  /* 0x000000387b7b7223 */ /* 0x180fe20000010845 */
[----:B------:R-:W-:-:S01]  /*13ec0*/  FFMA.FTZ R124, R124, R56, -R69 ;  /* 0x000000387c7c7223 */ /* 0x000fc20000010845 */
[-CC-:B------:R-:W-:Y:S01]  /*13ed0*/  FFMA.FTZ R127, R127, R56.reuse, -R69.reuse ;  /* 0x000000387f7f7223 */ /* 0x180fe20000010845 */
        /* <DEDUP_REMOVED lines=17> */
[----:B-1----:R-:W-:-:S01]  /*13ff0*/  FADD.FTZ R21, R12, R21 ;  /* 0x000000150c157221 */ /* 0x002fc20000010000 */
[-CC-:B------:R-:W-:Y:S01]  /*14000*/  FFMA.FTZ R94, R94, R56.reuse, -R69.reuse ;  /* 0x000000385e5e7223 */ /* 0x180fe20000010845 */
[----:B------:R-:W-:-:S01]  /*14010*/  FFMA.FTZ R95, R95, R56, -R69 ;  /* 0x000000385f5f7223 */ /* 0x000fc20000010845 */
[-CC-:B------:R-:W-:Y:S01]  /*14020*/  FFMA.FTZ R98, R98, R56.reuse, -R69.reuse ;  /* 0x0000003862627223 */ /* 0x180fe20000010845 */
[----:B------:R-:W-:-:S01]  /*14030*/  FFMA.FTZ R99, R99, R56, -R69 ;  /* 0x0000003863637223 */ /* 0x000fc20000010845 */
[-CC-:B------:R-:W-:Y:S01]  /*14040*/  FFMA.FTZ R102, R102, R56.reuse, -R69.reuse ;  /* 0x0000003866667223 */ /* 0x180fe20000010845 */
[----:B------:R-:W-:-:S01]  /*14050*/  FFMA.FTZ R103, R103, R56, -R69 ;  /* 0x0000003867677223 */ /* 0x000fc20000010845 */
[----:B------:R-:W1:Y:S01]  /*14060*/  MUFU.EX2 R57, R57 ;  /* 0x0000003900397308 */ /* 0x000e620000000800 */
[----:B--2---:R-:W-:-:S01]  /*14070*/  FFMA.FTZ R20, R8, R20, R13 ;  /* 0x0000001408147223 */ /* 0x004fc2000001000d */
[-CC-:B------:R-:W-:Y:S01]  /*14080*/  FFMA.FTZ R74, R74, R56.reuse, -R69.reuse ;  /* 0x000000384a4a7223 */ /* 0x180fe20000010845 */
[----:B------:R-:W-:-:S01]  /*14090*/  FFMA.FTZ R75, R75, R56, -R69 ;  /* 0x000000384b4b7223 */ /* 0x000fc20000010845 */
[----:B------:R-:W-:Y:S01]  /*140a0*/  WARPGROUP.ARRIVE ;  /* 0x00000000000079c5 */ /* 0x000fe20000000000 */
[----:B------:R-:W-:-:S01]  /*140b0*/  FFMA.FTZ R78, R78, R56, -R69 ;  /* 0x000000384e4e7223 */ /* 0x000fc20000010845 */
[-CC-:B------:R-:W-:Y:S01]  /*140c0*/  FFMA.FTZ R79, R79, R56.reuse, -R69.reuse ;  /* 0x000000384f4f7223 */ /* 0x180fe20000010845 */
[----:B------:R-:W-:-:S01]  /*140d0*/  FFMA.FTZ R82, R82, R56, -R69 ;  /* 0x0000003852527223 */ /* 0x000fc20000010845 */
[----:B------:R-:W2:Y:S01]  /*140e0*/  MUFU.EX2 R123, R123 ;  /* 0x0000007b007b7308 */ /* 0x000ea20000000800 */
[----:B0-----:R-:W-:-:S01]  /*140f0*/  FADD.FTZ R20, R120, R20 ;  /* 0x0000001478147221 */ /* 0x001fc20000010000 */
[----:B------:R-:W-:Y:S01]  /*14100*/  QGMMA.64x64x32.F32.E4M3.E4M3 R24, R136, gdesc[UR4], R24, gsb0 ;  /* 0x00e0000488187df3 */ /* 0x000fe20008000818 */
        /* <DEDUP_REMOVED lines=31> */
[----:B------:R-:W-:Y:S02]  /*14300*/  WARPGROUP.DEPBAR.LE gsb0, 0x0 ;  /* 0x00008000000079c5 */ /* 0x000fe40000010000 */
[----:B------:R1:W-:Y:S04]  /*14310*/  @!P1 SYNCS.ARRIVE.TRANS64.RED.A1T0 RZ, [R15+URZ], RZ ;  /* 0x000000ff0fff99a7 */ /* 0x0003e8000810043f */
[----:B------:R-:W3:Y:S01]  /*14320*/  MUFU.EX2 R104, R104 ;  /* 0x0000006800687308 */ /* 0x000ee20000000800 */
[----:B--2---:R-:W-:-:S07]  /*14330*/  FADD.FTZ R21, R129, R21 ;  /* 0x0000001581157221 */ /* 0x004fce0000010000 */
[----:B------:R-:W2:Y:S01]  /*14340*/  MUFU.EX2 R106, R106 ;  /* 0x0000006a006a7308 */ /* 0x000ea20000000800 */
[----:B0-----:R-:W-:-:S07]  /*14350*/  FADD.FTZ R20, R132, R20 ;  /* 0x0000001484147221 */ /* 0x001fce0000010000 */
[----:B------:R-:W0:Y:S01]  /*14360*/  MUFU.EX2 R105, R105 ;  /* 0x0000006900697308 */ /* 0x000e220000000800 */
[----:B---3--:R-:W-:-:S07]  /*14370*/  FADD.FTZ R21, R104, R21 ;  /* 0x0000001568157221 */ /* 0x008fce0000010000 */
        /* <DEDUP_REMOVED lines=121> */
[----:B--2---:R-:W-:-:S01]  /*14b10*/  FADD.FTZ R20, R70, R20 ;  /* 0x0000001446147221 */ /* 0x004fc20000010000 */
[----:B0-----:R-:W-:-:S03]  /*14b20*/  FADD.FTZ R21, R11, R21 ;  /* 0x000000150b157221 */ /* 0x001fc60000010000 */
[----:B---3--:R-:W-:Y:S01]  /*14b30*/  FADD.FTZ R20, R69, R20 ;  /* 0x0000001445147221 */ /* 0x008fe20000010000 */
[----:B-1----:R-:W-:Y:S06]  /*14b40*/  @!P0 BRA `(.L_x_1230) ;  /* 0x0000000000048947 */ /* 0x002fec0003800000 */
[----:B------:R-:W-:Y:S01]  /*14b50*/  BPT.TRAP 0x1 ;  /* 0x000000040000795c */ /* 0x000fe20000300000 */
.L_x_1230:
        /* <DEDUP_REMOVED lines=76> */
[----:B------:R-:W-:-:S02]  /*15020*/  IMAD.MOV.U32 R12, RZ, RZ, R19 ;  /* 0x000000ffff0c7224 */ /* 0x000fc400078e0013 */
[----:B------:R-:W-:Y:S01]  /*15030*/  IMAD.MOV.U32 R8, RZ, RZ, R18 ;  /* 0x000000ffff087224 */ /* 0x000fe200078e0012 */
[----:B--2---:R-:W-:-:S04]  /*15040*/  PRMT R14, R15, 0x654, R14 ;  /* 0x000006540f0e7816 */ /* 0x004fc8000000000e */
[----:B------:R0:W-:Y:S01]  /*15050*/  SYNCS.ARRIVE.TRANS64.RED.A1T0 RZ, [R14+URZ], RZ ;  /* 0x000000ff0eff79a7 */ /* 0x0001e2000810043f */
[C---:B---3--:R-:W-:Y:S01]  /*15060*/  ISETP.GT.AND P2, PT, R0.reuse, R10, PT ;  /* 0x0000000a0000720c */ /* 0x048fe20003f44270 */
[----:B------:R-:W-:Y:S02]  /*15070*/  VIADD R0, R0, 0xffffffff ;  /* 0xffffffff00007836 */ /* 0x000fe40000000000 */
[----:B------:R-:W-:-:S10]  /*15080*/  IMAD.MOV.U32 R10, RZ, RZ, R3 ;  /* 0x000000ffff0a7224 */ /* 0x000fd400078e0003 */
[----:B0-----:R-:W-:Y:S05]  /*15090*/  @P2 BRA `(.L_x_1231) ;  /* 0xffffffd0005c2947 */ /* 0x001fea000383ffff */
[----:B------:R-:W-:Y:S05]  /*150a0*/  BSYNC B1 ;  /* 0x0000000000017941 */ /* 0x000fea0003800000 */
.L_x_1219:
[----:B------:R-:W-:Y:S05]  /*150b0*/  BSYNC B0 ;  /* 0x0000000000007941 */ /* 0x000fea0003800000 */
.L_x_1218:
[----:B------:R-:W2:Y:S01]  /*150c0*/  LDL R8, [R1+0x38] ;  /* 0x0000380001087983 */ /* 0x000ea20000100800 */
[----:B------:R-:W-:Y:S01]  /*150d0*/  BSSY B0, `(.L_x_1232) ;  /* 0x00004ce000007945 */ /* 0x000fe20003800000 */
[----:B--2---:R-:W-:-:S13]  /*150e0*/  ISETP.GE.AND P2, PT, R0, R8, PT ;  /* 0x000000080000720c */ /* 0x004fda0003f46270 */
[----:B------:R-:W-:Y:S05]  /*150f0*/  @!P2 BRA `(.L_x_1233) ;  /* 0x0000004c002ca947 */ /* 0x000fea0003800000 */
[----:B------:R-:W-:Y:S02]  /*15100*/  IMAD.MOV.U32 R10, RZ, RZ, R9 ;  /* 0x000000ffff0a7224 */ /* 0x000fe400078e0009 */
[----:B------:R-:W-:Y:S02]  /*15110*/  IMAD.MOV.U32 R11, RZ, RZ, R3 ;  /* 0x000000ffff0b7224 */ /* 0x000fe400078e0003 */
[----:B------:R-:W-:Y:S02]  /*15120*/  IMAD.MOV.U32 R12, RZ, RZ, R19 ;  /* 0x000000ffff0c7224 */ /* 0x000fe400078e0013 */
[----:B------:R-:W-:-:S07]  /*15130*/  IMAD.MOV.U32 R8, RZ, RZ, R18 ;  /* 0x000000ffff087224 */ /* 0x000fce00078e0012 */
.L_x_1253:
        /* <DEDUP_REMOVED lines=8> */
.L_x_1234:
[----:B------:R-:W-:Y:S01]  /*151c0*/  IMAD R9, R18, 0x8, R17 ;  /* 0x0000000812097824 */ /* 0x000fe200078e0211 */
[----:B------:R-:W-:-:S04]  /*151d0*/  SHF.L.U32 R14, R19, 0x1f, RZ ;  /* 0x0000001f130e7819 */ /* 0x000fc800000006ff */
[----:B------:R0:W1:Y:S01]  /*151e0*/  SYNCS.PHASECHK.TRANS64.TRYWAIT P2, [R9+URZ+0x13230], R14 ;  /* 0x0132300e090075a7 */ /* 0x000062000804017f */
[----:B------:R-:W-:Y:S05]  /*151f0*/  @!P0 BRA `(.L_x_1235) ;  /* 0x0000000000048947 */ /* 0x000fea0003800000 */
[----:B------:R-:W-:Y:S01]  /*15200*/  BPT.TRAP 0x1 ;  /* 0x000000040000795c */ /* 0x000fe20000300000 */
.L_x_1235:
        /* <DEDUP_REMOVED lines=8> */
.L_x_1237:
[----:B------:R-:W-:Y:S05]  /*15290*/  BSYNC B1 ;  /* 0x0000000000017941 */ /* 0x000fea0003800000 */
.L_x_1236:
        /* <DEDUP_REMOVED lines=39> */
[----:B------:R-:W-:Y:S01]  /*15510*/  R2UR UR14, R14 ;  /* 0x000000000e0e72ca */ /* 0x000fe200000e0000 */
[----:B------:R-:W-:Y:S01]  /*15520*/  VIADD R14, R13, 0x202 ;  /* 0x000002020d0e7836 */ /* 0x000fe20000000000 */
[----:B------:R-:W-:Y:S01]  /*15530*/  R2UR UR15, R15 ;  /* 0x000000000f0f72ca */ /* 0x000fe200000e0000 */
[----:B------:R-:W-:Y:S01]  /*15540*/  IMAD.MOV.U32 R15, RZ, RZ, -0x7fffffe0 ;  /* 0x80000020ff0f7424 */ /* 0x000fe200078e00ff */
        /* <DEDUP_REMOVED lines=44> */
.L_x_1239:
[----:B------:R-:W-:Y:S01]  /*15810*/  SHF.L.U32 R9, R12, 0x1f, RZ ;  /* 0x0000001f0c097819 */ /* 0x000fe200000006ff */
[----:B------:R-:W-:-:S04]  /*15820*/  IMAD R14, R8, 0x8, R17 ;  /* 0x00000008080e7824 */ /* 0x000fc800078e0211 */
[----:B------:R0:W1:Y:S01]  /*15830*/  SYNCS.PHASECHK.TRANS64.TRYWAIT P2, [R14+URZ+0x13250], R9 ;  /* 0x013250090e0075a7 */ /* 0x000062000804017f */
[----:B------:R-:W-:Y:S05]  /*15840*/  @!P0 BRA `(.L_x_1240) ;  /* 0x0000000000048947 */ /* 0x000fea0003800000 */
[----:B------:R-:W-:Y:S01]  /*15850*/  BPT.TRAP 0x1 ;  /* 0x000000040000795c */ /* 0x000fe20000300000 */
.L_x_1240:
[----:B------:R-:W-:Y:S04]  /*15860*/  BSSY B1, `(.L_x_1241) ;  /* 0x0000004000017945 */ /* 0x000fe80003800000 */
[----:B-1----:R-:W-:Y:S05]  /*15870*/  @P2 BRA `(.L_x_1242) ;  /* 0x0000000000082947 */ /* 0x002fea0003800000 */
[----:B------:R-:W1:Y:S02]  /*15880*/  SYNCS.PHASECHK.TRANS64.TRYWAIT P2, [R14+URZ+0x13250], R9 ;  /* 0x013250090e0075a7 */ /* 0x000e64000804017f */
[----:B-1----:R-:W-:Y:S05]  /*15890*/  @!P2 BRA `(.L_x_1243) ;  /* 0x000000d80018a947 */ /* 0x002fea0003800000 */
.L_x_1242:
[----:B------:R-:W-:Y:S05]  /*158a0*/  BSYNC B1 ;  /* 0x0000000000017941 */ /* 0x000fea0003800000 */
.L_x_1241:
[----:B01----:R-:W-:Y:S01]  /*158b0*/  VIADD R9, R17, 0x1000 ;  /* 0x0000100011097836 */ /* 0x003fe20000000000 */
[----:B------:R-:W-:-:S04]  /*158c0*/  WARPGROUP.ARRIVE ;  /* 0x00000000000079c5 */ /* 0x000fc80000000000 */
[----:B------:R-:W-:-:S04]  /*158d0*/  SHF.R.U32.HI R9, RZ, 0x4, R9 ;  /* 0x00000004ff097819 */ /* 0x000fc80000011609 */
[----:B------:R-:W-:-:S04]  /*158e0*/  LOP3.LUT R9, R9, 0x3fff, RZ, 0xc0, !PT ;  /* 0x00003fff09097812 */ /* 0x000fc800078ec0ff */
[----:B------:R-:W-:-:S05]  /*158f0*/  LOP3.LUT R9, R9, 0x10000, RZ, 0xfc, !PT ;  /* 0x0001000009097812 */ /* 0x000fca00078efcff */
[----:B------:R-:W-:Y:S02]  /*15900*/  IMAD R8, R8, 0x280, R9 ;  /* 0x0000028008087824 */ /* 0x000fe400078e0209 */
[----:B------:R-:W-:-:S03]  /*15910*/  IMAD.MOV.U32 R9, RZ, RZ, -0x3ffffff0 ;  /* 0xc0000010ff097424 */ /* 0x000fc600078e00ff */
[----:B------:R-:W-:Y:S02]  /*15920*/  R2UR UR6, R8 ;  /* 0x00000000080672ca */ /* 0x000fe400000e0000 */
        /* <DEDUP_REMOVED lines=11> */
[----:B------:R-:W0:Y:S03]  /*159e0*/  LDC R153, c[0x0][0x448] ;  /* 0x00011200ff997b82 */ /* 0x000e260000000800 */
        /* <DEDUP_REMOVED lines=9> */
[C---:B------:R-:W-:Y:S01]  /*15a80*/  FMUL.FTZ R131, R2.reuse, R135 ;  /* 0x0000008702837220 */ /* 0x040fe20000410000 */
[----:B------:R-:W-:Y:S02]  /*15a90*/  @!P1 IMAD R3, R3, 0x8, R17 ;  /* 0x0000000803039824 */ /* 0x000fe400078e0211 */
        /* <DEDUP_REMOVED lines=56> */
[----:B------:R-:W-:Y:S01]  /*15e20*/  WARPGROUP.ARRIVE ;  /* 0x00000000000079c5 */ /* 0x000fe20000000000 */
[----:B------:R-:W-:Y:S02]  /*15e30*/  @!P1 VIADD R3, R3, 0x13240 ;  /* 0x0001324003039836 */ /* 0x000fe40000000000 */
[C---:B------:R-:W-:Y:S01]  /*15e40*/  FMUL.FTZ R130, R2.reuse, R134 ;  /* 0x0000008602827220 */ /* 0x040fe20000410000 */
[C---:B------:R-:W-:Y:S01]  /*15e50*/  FMUL.FTZ R134, R2.reuse, R61 ;  /* 0x0000003d02867220 */ /* 0x040fe20000410000 */
[C---:B------:R-:W-:Y:S01]  /*15e60*/  FMUL.FTZ R64, R2.reuse, R64 ;  /* 0x0000004002407220 */ /* 0x040fe20000410000 */
[----:B------:R-:W-:Y:S01]  /*15e70*/  FMUL.FTZ R65, R2, R65 ;  /* 0x0000004102417220 */ /* 0x000fe20000410000 */
        /* <DEDUP_REMOVED lines=15> */
[----:B------:R-:W-:Y:S02]  /*15f70*/  IMAD.MOV.U32 R57, RZ, RZ, -0x3ffffff0 ;  /* 0xc0000010ff397424 */ /* 0x000fe400078e00ff */
[C---:B------:R-:W-:Y:S01]  /*15f80*/  FMUL.FTZ R61, R2.reuse, R63 ;  /* 0x0000003f023d7220 */ /* 0x040fe20000410000 */
[----:B------:R-:W-:Y:S01]  /*15f90*/  @!P1 PRMT R3, RZ, 0x654, R3 ;  /* 0x00000654ff039816 */ /* 0x000fe20000000003 */
[----:B------:R-:W-:Y:S01]  /*15fa0*/  FMUL.FTZ R68, R2, R68 ;  /* 0x0000004402447220 */ /* 0x000fe20000410000 */
[----:B------:R-:W0:Y:S08]  /*15fb0*/  MUFU.TANH R9, R9 ;  /* 0x0000000900097308 */ /* 0x000e300000002400 */
[----:B------:R-:W1:Y:S08]  /*15fc0*/  MUFU.TANH R15, R15 ;  /* 0x0000000f000f7308 */ /* 0x000e700000002400 */
[----:B------:R-:W3:Y:S08]  /*15fd0*/  MUFU.TANH R122, R122 ;  /* 0x0000007a007a7308 */ /* 0x000ef00000002400 */
[----:B------:R-:W4:Y:S08]  /*15fe0*/  MUFU.TANH R123, R123 ;  /* 0x0000007b007b7308 */ /* 0x000f300000002400 */
[----:B------:R-:W0:Y:S08]  /*15ff0*/  MUFU.TANH R126, R126 ;  /* 0x0000007e007e7308 */ /* 0x000e300000002400 */
[----:B------:R-:W0:Y:S08]  /*16000*/  MUFU.TANH R127, R127 ;  /* 0x0000007f007f7308 */ /* 0x000e300000002400 */
[----:B------:R-:W0:Y:S08]  /*16010*/  MUFU.TANH R130, R130 ;  /* 0x0000008200827308 */ /* 0x000e300000002400 */
[----:B------:R-:W0:Y:S01]  /*16020*/  MUFU.TANH R131, R131 ;  /* 0x0000008300837308 */ /* 0x000e220000002400 */
[----:B------:R-:W-:-:S02]  /*16030*/  WARPGROUP.DEPBAR.LE gsb0, 0x0 ;  /* 0x00008000000079c5 */ /* 0x000fc40000010000 */
[----:B------:R-:W-:Y:S01]  /*16040*/  WARPGROUP.ARRIVE ;  /* 0x00000000000079c5 */ /* 0x000fe20000000000 */
[----:B------:R-:W-:-:S04]  /*16050*/  FMUL.FTZ R62, R2, R66 ;  /* 0x00000042023e7220 */ /* 0x000fc80000410000 */
[----:B------:R-:W0:Y:S01]  /*16060*/  MUFU.TANH R12, R12 ;  /* 0x0000000c000c7308 */ /* 0x000e220000002400 */
[----:B------:R-:W-:Y:S01]  /*16070*/  QGMMA.64x64x32.F32.E4M3.E4M3 R24, R140, gdesc[UR4], R24, gsb0 ;  /* 0x00e000048c187df3 */ /* 0x000fe20008000818 */
[----:B------:R-:W-:Y:S02]  /*16080*/  R2UR UR6, R56 ;  /* 0x00000000380672ca */ /* 0x000fe400000e0000 */
[----:B------:R-:W-:Y:S01]  /*16090*/  R2UR UR7, R57 ;  /* 0x00000000390772ca */ /* 0x000fe200000e0000 */
[----:B------:R-:W5:Y:S03]  /*160a0*/  @P2 LDC R56, c[0x0][0x44c] ;  /* 0x00011300ff382b82 */ /* 0x000f660000000800 */
[----:B------:R-:W0:Y:S05]  /*160b0*/  MUFU.TANH R13, R13 ;  /* 0x0000000d000d7308 */ /* 0x000e2a0000002400 */
[----:B------:R-:W1:Y:S03]  /*160c0*/  @P2 LDC R57, c[0x0][0x450] ;  /* 0x00011400ff392b82 */ /* 0x000e660000000800 */
        /* <DEDUP_REMOVED lines=10> */
[----:B------:R-:W3:Y:S04]  /*16170*/  LDL R140, [R1+0x30] ;  /* 0x00003000018c7983 */ /* 0x000ee80000100800 */
[----:B------:R-:W4:Y:S01]  /*16180*/  LDL R142, [R1+0xc] ;  /* 0x00000c00018e7983 */ /* 0x000f220000100800 */
[----:B------:R-:W0:Y:S03]  /*16190*/  MUFU.TANH R107, R107 ;  /* 0x0000006b006b7308 */ /* 0x000e260000002400 */
[----:B------:R-:W4:Y:S01]  /*161a0*/  LDL R141, [R1+0x8] ;  /* 0x00000800018d7983 */ /* 0x000f220000100800 */
[----:B------:R-:W-:Y:S01]  /*161b0*/  WARPGROUP.ARRIVE ;  /* 0x00000000000079c5 */ /* 0x000fe20000000000 */
[----:B------:R-:W0:Y:S03]  /*161c0*/  LDC R143, c[0x0][0x9e4] ;  /* 0x00027900ff8f7b82 */ /* 0x000e260000000800 */
[----:B------:R-:W0:Y:S02]  /*161d0*/  MUFU.TANH R108, R108 ;  /* 0x0000006c006c7308 */ /* 0x000e240000002400 */
[----:B------:R-:W-:Y:S01]  /*161e0*/  QGMMA.64x64x32.F32.E4M3.E4M3 R24, R136, gdesc[UR4], R24, gsb0 ;  /* 0x00e0000488187df3 */ /* 0x000fe20008000818 */
[C---:B------:R-:W-:Y:S01]  /*161f0*/  FMUL.FTZ R63, R2.reuse, R67 ;  /* 0x00000043023f7220 */ /* 0x040fe20000410000 */
[C---:B------:R-:W-:Y:S01]  /*16200*/  FMUL.FTZ R66, R2.reuse, R70 ;  /* 0x0000004602427220 */ /* 0x040fe20000410000 */
[----:B------:R-:W-:-:S03]  /*16210*/  FMUL.FTZ R67, R2, R71 ;  /* 0x0000004702437220 */ /* 0x000fc60000410000 */
[----:B------:R-:W0:Y:S08]  /*16220*/  MUFU.TANH R109, R109 ;  /* 0x0000006d006d7308 */ /* 0x000e300000002400 */
[----:B------:R-:W0:Y:S08]  /*16230*/  MUFU.TANH R110, R110 ;  /* 0x0000006e006e7308 */ /* 0x000e300000002400 */
[----:B------:R-:W0:Y:S08]  /*16240*/  MUFU.TANH R111, R111 ;  /* 0x0000006f006f7308 */ /* 0x000e300000002400 */
[----:B------:R-:W3:Y:S01]  /*16250*/  MUFU.TANH R112, R112 ;  /* 0x0000007000707308 */ /* 0x000ee20000002400 */
[----:B--2---:R-:W-:-:S04]  /*16260*/  IMAD.IADD R135, R155, 0x1, R154 ;  /* 0x000000019b877824 */ /* 0x004fc800078e029a */
[----:B-----5:R-:W-:-:S03]  /*16270*/  @P2 IMAD.HI.U32 R56, R135, R56, RZ ;  /* 0x0000003887382227 */ /* 0x020fc600078e00ff */
[----:B------:R-:W2:Y:S02]  /*16280*/  MUFU.TANH R113, R113 ;  /* 0x0000007100717308 */ /* 0x000ea40000002400 */
[----:B-1----:R-:W-:Y:S02]  /*16290*/  @P2 SHF.R.U32.HI R135, RZ, R57, R56 ;  /* 0x00000039ff872219 */ /* 0x002fe40000011638 */
[----:B0-----:R-:W-:-:S04]  /*162a0*/  ISETP.GE.AND P2, PT, R143, 0x1, PT ;  /* 0x000000018f00780c */ /* 0x001fc80003f46270 */
[----:B------:R-:W0:Y:S08]  /*162b0*/  MUFU.TANH R114, R114 ;  /* 0x0000007200727308 */ /* 0x000e300000002400 */
[----:B------:R-:W1:Y:S08]  /*162c0*/  MUFU.TANH R115, R115 ;  /* 0x0000007300737308 */ /* 0x000e700000002400 */
        /* <DEDUP_REMOVED lines=34> */
[----:B---3--:R-:W-:-:S07]  /*164f0*/  IMAD R3, R140, -0x2, R56 ;  /* 0xfffffffe8c037824 */ /* 0x008fce00078e0238 */
[----:B------:R-:W3:Y:S01]  /*16500*/  MUFU.TANH R80, R80 ;  /* 0x0000005000507308 */ /* 0x000ee20000002400 */
[----:B----4-:R-:W-:-:S07]  /*16510*/  IADD3 R137, -R141, R3, R142 ;  /* 0x000000038d897210 */ /* 0x010fce0007ffe18e */
[----:B------:R-:W4:Y:S01]  /*16520*/  MUFU.TANH R81, R81 ;  /* 0x0000005100517308 */ /* 0x000f220000002400 */
        /* <DEDUP_REMOVED lines=40> */
.L_x_1246:
[----:B------:R-:W-:-:S05]  /*167b0*/  IMAD.U32 R140, RZ, RZ, UR37 ;  /* 0x00000025ff8c7e24 */ /* 0x000fca000f8e00ff */
[----:B------:R-:W-:-:S13]  /*167c0*/  ISETP.NE.AND P2, PT, R140, 0x1, PT ;  /* 0x000000018c00780c */ /* 0x000fda0003f45270 */
[----:B------:R-:W1:Y:S02]  /*167d0*/  @P2 LDC.64 R56, c[0x0][0x9e8] ;  /* 0x00027a00ff382b82 */ /* 0x000e640000000a00 */
[----:B-1----:R-:W-:-:S05]  /*167e0*/  @P2 IMAD.HI.U32 R56, R139, R56, RZ ;  /* 0x000000388b382227 */ /* 0x002fca00078e00ff */
[----:B------:R-:W-:-:S07]  /*167f0*/  @P2 SHF.R.U32.HI R139, RZ, R57, R56 ;  /* 0x00000039ff8b2219 */ /* 0x000fce0000011638 */
.L_x_1247:
[----:B------:R-:W-:Y:S05]  /*16800*/  BSYNC B1 ;  /* 0x0000000000017941 */ /* 0x000fea0003800000 */
.L_x_1245:
[----:B------:R-:W-:-:S05]  /*16810*/  IMAD R139, R139, R140, R3 ;  /* 0x0000008c8b8b7224 */ /* 0x000fca00078e0203 */
[----:B------:R-:W-:Y:S02]  /*16820*/  VIMNMX R70, R70, R139, !PT ;  /* 0x0000008b46467248 */ /* 0x000fe40007fe0100 */
[----:B------:R-:W-:-:S07]  /*16830*/  VIADDMNMX R71, R139, R140, R71, PT ;  /* 0x0000008c8b477246 */ /* 0x000fce0003800147 */
.L_x_1244:
[----:B------:R-:W-:Y:S01]  /*16840*/  ISETP.GE.AND P2, PT, R69, 0x2, PT ;  /* 0x000000024500780c */ /* 0x000fe20003f46270 */
[----:B------:R-:W1:Y:S01]  /*16850*/  SHFL.IDX PT, R56, R135, 0x1, 0x1c1f ;  /* 0x003c1f0087387f89 */ /* 0x000e6200000e0000 */
        /* <DEDUP_REMOVED lines=10> */
[--C-:B-1----:R-:W-:Y:S02]  /*16900*/  IMAD.IADD R138, R138, 0x1, R56.reuse ;  /* 0x000000018a8a7824 */ /* 0x102fe400078e0238 */
        /* <DEDUP_REMOVED lines=67> */
[----:B0-----:R-:W-:Y:S02]  /*16d40*/  FSEL R116, R116, -INF , !P6 ;  /* 0xff80000074747808 */ /* 0x001fe40007000000 */
        /* <DEDUP_REMOVED lines=168> */
.L_x_1250:
[----:B------:R-:W-:-:S05]  /*177d0*/  IMAD.U32 R69, RZ, RZ, UR37 ;  /* 0x00000025ff457e24 */ /* 0x000fca000f8e00ff */
[----:B------:R-:W-:-:S13]  /*177e0*/  ISETP.NE.AND P6, PT, R69, 0x1, PT ;  /* 0x000000014500780c */ /* 0x000fda0003fc5270 */
[----:B------:R-:W0:Y:S02]  /*177f0*/  @P6 LDC.64 R12, c[0x0][0x9e8] ;  /* 0x00027a00ff0c6b82 */ /* 0x000e240000000a00 */
[----:B0-----:R-:W-:-:S05]  /*17800*/  @P6 IMAD.HI.U32 R12, R56, R12, RZ ;  /* 0x0000000c380c6227 */ /* 0x001fca00078e00ff */
[----:B------:R-:W-:-:S07]  /*17810*/  @P6 SHF.R.U32.HI R56, RZ, R13, R12 ;  /* 0x0000000dff386219 */ /* 0x000fce000001160c */
.L_x_1251:
[----:B------:R-:W-:Y:S05]  /*17820*/  BSYNC B1 ;  /* 0x0000000000017941 */ /* 0x000fea0003800000 */
.L_x_1249:
[----:B------:R-:W-:-:S05]  /*17830*/  IMAD R3, R56, R69, R3 ;  /* 0x0000004538037224 */ /* 0x000fca00078e0203 */
[----:B------:R-:W-:Y:S02]  /*17840*/  VIADDMNMX R138, R3, R69, R138, PT ;  /* 0x00000045038a7246 */ /* 0x000fe4000380018a */
[----:B------:R-:W-:-:S07]  /*17850*/  VIMNMX R137, R137, R3, !PT ;  /* 0x0000000389897248 */ /* 0x000fce0007fe0100 */
.L_x_1248:
[----:B------:R-:W-:Y:S01]  /*17860*/  LOP3.LUT R16, R16, 0xffffff7f, RZ, 0xc0, !PT ;  /* 0xffffff7f10107812 */ /* 0x000fe200078ec0ff */
[----:B------:R-:W-:Y:S01]  /*17870*/  IMAD.U32 R56, RZ, RZ, UR36 ;  /* 0x00000024ff387e24 */ /* 0x000fe2000f8e00ff */
[----:B------:R-:W-:Y:S02]  /*17880*/  ISETP.GT.AND P2, PT, R137, 0x1, !P2 ;  /* 0x000000018900780c */ /* 0x000fe40005744270 */
[----:B------:R-:W-:Y:S02]  /*17890*/  @P0 LOP3.LUT R16, R16, 0x80, RZ, 0xfc, !PT ;  /* 0x0000008010100812 */ /* 0x000fe400078efcff */
[----:B------:R-:W-:Y:S02]  /*178a0*/  ISETP.LT.OR P2, PT, R138, 0x2, P2 ;  /* 0x000000028a00780c */ /* 0x000fe40001741670 */
[----:B------:R-:W-:Y:S02]  /*178b0*/  LOP3.LUT R16, R16, 0xffffffbf, RZ, 0xc0, !PT ;  /* 0xffffffbf10107812 */ /* 0x000fe400078ec0ff */
[----:B------:R-:W-:-:S02]  /*178c0*/  FSEL R15, R15, -INF , !P2 ;  /* 0xff8000000f0f7808 */ /* 0x000fc40005000000 */
[----:B------:R-:W-:Y:S02]  /*178d0*/  @P1 LOP3.LUT R16, R16, 0x40, RZ, 0xfc, !PT ;  /* 0x0000004010101812 */ /* 0x000fe400078efcff */
[C---:B------:R-:W-:Y:S02]  /*178e0*/  ISETP.GT.AND P5, PT, R137.reuse, 0x10, !P5 ;  /* 0x000000108900780c */ /* 0x040fe40006fa4270 */
[----:B------:R-:W-:Y:S02]  /*178f0*/  LOP3.LUT P2, RZ, R16, 0x4, RZ, 0xc0, !PT ;  /* 0x0000000410ff7812 */ /* 0x000fe4000784c0ff */
[----:B------:R-:W-:Y:S02]  /*17900*/  ISETP.LT.OR P5, PT, R138, 0x11, P5 ;  /* 0x000000118a00780c */ /* 0x000fe40002fa1670 */
[----:B------:R-:W-:Y:S02]  /*17910*/  ISETP.GT.AND P2, PT, R137, 0x11, !P2 ;  /* 0x000000118900780c */ /* 0x000fe40005744270 */
[----:B------:R-:W-:-:S02]  /*17920*/  FSEL R126, R126, -INF , !P5 ;  /* 0xff8000007e7e7808 */ /* 0x000fc40006800000 */
[----:B------:R-:W-:Y:S02]  /*17930*/  ISETP.LT.OR P2, PT, R138, 0x12, P2 ;  /* 0x000000128a00780c */ /* 0x000fe40001741670 */
[----:B------:R-:W-:Y:S02]  /*17940*/  ISETP.GT.AND P4, PT, R137, 0x9, !P4 ;  /* 0x000000098900780c */ /* 0x000fe40006784270 */
[----:B------:R-:W-:Y:S02]  /*17950*/  FSEL R127, R127, -INF , !P2 ;  /* 0xff8000007f7f7808 */ /* 0x000fe40005000000 */
[C---:B------:R-:W-:Y:S02]  /*17960*/  LOP3.LUT P2, RZ, R16.reuse, 0x2, RZ, 0xc0, !PT ;  /* 0x0000000210ff7812 */ /* 0x040fe4000784c0ff */
[----:B------:R-:W-:Y:S02]  /*17970*/  LOP3.LUT P5, RZ, R16, 0x1, RZ, 0xc0, !PT ;  /* 0x0000000110ff7812 */ /* 0x000fe400078ac0ff */
[----:B------:R-:W-:-:S02]  /*17980*/  ISETP.GT.AND P2, PT, R137, 0x18, !P2 ;  /* 0x000000188900780c */ /* 0x000fc40005744270 */
[C---:B------:R-:W-:Y:S02]  /*17990*/  ISETP.LT.OR P4, PT, R138.reuse, 0xa, P4 ;  /* 0x0000000a8a00780c */ /* 0x040fe40002781670 */
[----:B------:R-:W-:Y:S02]  /*179a0*/  ISETP.LT.OR P2, PT, R138, 0x19, P2 ;  /* 0x000000198a00780c */ /* 0x000fe40001741670 */
[----:B------:R-:W-:Y:S02]  /*179b0*/  FSEL R123, R123, -INF , !P4 ;  /* 0xff8000007b7b7808 */ /* 0x000fe40006000000 */
[----:B------:R-:W-:Y:S02]  /*179c0*/  FSEL R130, R130, -INF , !P2 ;  /* 0xff80000082827808 */ /* 0x000fe40005000000 */
[C---:B------:R-:W-:Y:S02]  /*179d0*/  ISETP.GT.AND P2, PT, R137.reuse, 0x19, !P5 ;  /* 0x000000198900780c */ /* 0x040fe40006f44270 */
[----:B------:R-:W-:-:S02]  /*179e0*/  ISETP.GT.AND P3, PT, R137, 0x8, !P3 ;  /* 0x000000088900780c */ /* 0x000fc40005f64270 */
[----:B------:R-:W-:Y:S02]  /*179f0*/  ISETP.LT.OR P2, PT, R138, 0x1a, P2 ;  /* 0x0000001a8a00780c */ /* 0x000fe40001741670 */
[----:B------:R-:W-:Y:S02]  /*17a00*/  LOP3.LUT P4, RZ, R22, 0x80000000, RZ, 0xc0, !PT ;  /* 0x8000000016ff7812 */ /* 0x000fe4000788c0ff */
[----:B------:R-:W-:Y:S02]  /*17a10*/  FSEL R131, R131, -INF , !P2 ;  /* 0xff80000083837808 */ /* 0x000fe40005000000 */
[----:B------:R-:W-:Y:S02]  /*17a20*/  ISETP.LT.OR P3, PT, R138, 0x9, P3 ;  /* 0x000000098a00780c */ /* 0x000fe40001f61670 */
[----:B------:R-:W-:Y:S02]  /*17a30*/  ISETP.GT.AND P2, PT, R137, 0x20, !P4 ;  /* 0x000000208900780c */ /* 0x000fe40006744270 */
[----:B------:R-:W-:-:S02]  /*17a40*/  FSEL R122, R122, -INF , !P3 ;  /* 0xff8000007a7a7808 */ /* 0x000fc40005800000 */
[----:B------:R-:W-:Y:S02]  /*17a50*/  ISETP.LT.OR P2, PT, R138, 0x21, P2 ;  /* 0x000000218a00780c */ /* 0x000fe40001741670 */
[----:B------:R-:W-:Y:S02]  /*17a60*/  LOP3.LUT P3, RZ, R22, 0x40000000, RZ, 0xc0, !PT ;  /* 0x4000000016ff7812 */ /* 0x000fe4000786c0ff */
[----:B------:R-:W-:Y:S02]  /*17a70*/  FSEL R106, R106, -INF , !P2 ;  /* 0xff8000006a6a7808 */ /* 0x000fe40005000000 */
[----:B------:R-:W-:Y:S02]  /*17a80*/  ISETP.GT.AND P2, PT, R137, 0x21, !P3 ;  /* 0x000000218900780c */ /* 0x000fe40005f44270 */
[----:B------:R-:W-:Y:S02]  /*17a90*/  LOP3.LUT P1, RZ, R22, 0x20000000, RZ, 0xc0, !PT ;  /* 0x2000000016ff7812 */ /* 0x000fe4000782c0ff */
[----:B------:R-:W-:-:S02]  /*17aa0*/  ISETP.LT.OR P2, PT, R138, 0x22, P2 ;  /* 0x000000228a00780c */ /* 0x000fc40001741670 */
[C---:B------:R-:W-:Y:S02]  /*17ab0*/  LOP3.LUT P0, RZ, R22.reuse, 0x8000000, RZ, 0xc0, !PT ;  /* 0x0800000016ff7812 */ /* 0x040fe4000780c0ff */
[----:B------:R-:W-:Y:S02]  /*17ac0*/  FSEL R107, R107, -INF , !P2 ;  /* 0xff8000006b6b7808 */ /* 0x000fe40005000000 */
[----:B------:R-:W-:Y:S02]  /*17ad0*/  ISETP.GT.AND P2, PT, R137, 0x28, !P1 ;  /* 0x000000288900780c */ /* 0x000fe40004f44270 */
[----:B------:R-:W-:Y:S02]  /*17ae0*/  LOP3.LUT P6, RZ, R22, 0x4000000, RZ, 0xc0, !PT ;  /* 0x0400000016ff7812 */ /* 0x000fe400078cc0ff */
        /* <DEDUP_REMOVED lines=10> */
[----:B------:R-:W-:Y:S02]  /*17b90*/  ISETP.GT.AND P2, PT, R137, 0x30, !P0 ;  /* 0x000000308900780c */ /* 0x000fe40004744270 */
[----:B------:R-:W-:Y:S02]  /*17ba0*/  FMNMX.FTZ R3, R124, R3, !PT ;  /* 0x000000037c037209 */ /* 0x000fe40007810000 */
[----:B------:R-:W-:Y:S02]  /*17bb0*/  ISETP.LT.OR P2, PT, R138, 0x31, P2 ;  /* 0x000000318a00780c */ /* 0x000fe40001741670 */
[----:B------:R-:W-:-:S02]  /*17bc0*/  LOP3.LUT P5, RZ, R22, 0x400000, RZ, 0xc0, !PT ;  /* 0x0040000016ff7812 */ /* 0x000fc400078ac0ff */
[----:B------:R-:W-:Y:S02]  /*17bd0*/  FSEL R114, R114, -INF , !P2 ;  /* 0xff80000072727808 */ /* 0x000fe40005000000 */
        /* <DEDUP_REMOVED lines=11> */
[----:B------:R-:W-:Y:S02]  /*17c90*/  FSEL R118, R118, -INF , !P2 ;  /* 0xff80000076767808 */ /* 0x000fe40005000000 */
[C---:B------:R-:W-:Y:S02]  /*17ca0*/  LOP3.LUT P2, RZ, R22.reuse, 0x1000000, RZ, 0xc0, !PT ;  /* 0x0100000016ff7812 */ /* 0x040fe4000784c0ff */
[----:B------:R-:W-:Y:S02]  /*17cb0*/  FMNMX.FTZ R3, R105, R3, !PT ;  /* 0x0000000369037209 */ /* 0x000fe40007810000 */
[----:B------:R-:W-:Y:S02]  /*17cc0*/  ISETP.GT.AND P2, PT, R137, 0x39, !P2 ;  /* 0x000000398900780c */ /* 0x000fe40005744270 */
[----:B------:R-:W-:Y:S02]  /*17cd0*/  LOP3.LUT P3, RZ, R22, 0x100000, RZ, 0xc0, !PT ;  /* 0x0010000016ff7812 */ /* 0x000fe4000786c0ff */
[----:B------:R-:W-:-:S02]  /*17ce0*/  ISETP.LT.OR P2, PT, R138, 0x3a, P2 ;  /* 0x0000003a8a00780c */ /* 0x000fc40001741670 */
[----:B------:R-:W-:Y:S02]  /*17cf0*/  FMNMX.FTZ R3, R108, R3, !PT ;  /* 0x000000036c037209 */ /* 0x000fe40007810000 */
[----:B------:R-:W-:Y:S02]  /*17d00*/  FSEL R119, R119, -INF , !P2 ;  /* 0xff80000077777808 */ /* 0x000fe40005000000 */
[C---:B------:R-:W-:Y:S02]  /*17d10*/  LOP3.LUT P2, RZ, R22.reuse, 0x800000, RZ, 0xc0, !PT ;  /* 0x0080000016ff7812 */ /* 0x040fe4000784c0ff */
[----:B------:R-:W-:Y:S02]  /*17d20*/  FMNMX.FTZ R3, R109, R3, !PT ;  /* 0x000000036d037209 */ /* 0x000fe40007810000 */
[----:B------:R-:W-:Y:S02]  /*17d30*/  ISETP.GT.AND P2, PT, R137, 0x40, !P2 ;  /* 0x000000408900780c */ /* 0x000fe40005744270 */
[----:B------:R-:W-:-:S02]  /*17d40*/  LOP3.LUT P1, RZ, R22, 0x80000, RZ, 0xc0, !PT ;  /* 0x0008000016ff7812 */ /* 0x000fc4000782c0ff */
[----:B------:R-:W-:Y:S02]  /*17d50*/  ISETP.LT.OR P2, PT, R138, 0x41, P2 ;  /* 0x000000418a00780c */ /* 0x000fe40001741670 */
[----:B------:R-:W-:Y:S02]  /*17d60*/  FMNMX.FTZ R3, R112, R3, !PT ;  /* 0x0000000370037209 */ /* 0x000fe40007810000 */
[----:B------:R-:W-:Y:S02]  /*17d70*/  FSEL R90, R90, -INF , !P2 ;  /* 0xff8000005a5a7808 */ /* 0x000fe40005000000 */
[----:B------:R-:W-:Y:S02]  /*17d80*/  ISETP.GT.AND P2, PT, R137, 0x41, !P5 ;  /* 0x000000418900780c */ /* 0x000fe40006f44270 */
[----:B------:R-:W-:Y:S02]  /*17d90*/  FMNMX.FTZ R3, R113, R3, !PT ;  /* 0x0000000371037209 */ /* 0x000fe40007810000 */
[----:B------:R-:W-:-:S02]  /*17da0*/  ISETP.LT.OR P2, PT, R138, 0x42, P2 ;  /* 0x000000428a00780c */ /* 0x000fc40001741670 */
[----:B------:R-:W-:Y:S02]  /*17db0*/  LOP3.LUT P0, RZ, R22, 0x40000, RZ, 0xc0, !PT ;  /* 0x0004000016ff7812 */ /* 0x000fe4000780c0ff */
[----:B------:R-:W-:Y:S02]  /*17dc0*/  FSEL R91, R91, -INF , !P2 ;  /* 0xff8000005b5b7808 */ /* 0x000fe40005000000 */
[----:B------:R-:W-:Y:S02]  /*17dd0*/  ISETP.GT.AND P2, PT, R137, 0x48, !P4 ;  /* 0x000000488900780c */ /* 0x000fe40006744270 */
[----:B------:R-:W-:Y:S02]  /*17de0*/  FMNMX.FTZ R3, R116, R3, !PT ;  /* 0x0000000374037209 */ /* 0x000fe40007810000 */
[----:B------:R-:W-:Y:S02]  /*17df0*/  ISETP.LT.OR P2, PT, R138, 0x49, P2 ;  /* 0x000000498a00780c */ /* 0x000fe40001741670 */
[----:B------:R-:W-:-:S02]  /*17e00*/  FMNMX.FTZ R3, R117, R3, !PT ;  /* 0x0000000375037209 */ /* 0x000fc40007810000 */
[----:B------:R-:W-:Y:S02]  /*17e10*/  FSEL R94, R94, -INF , !P2 ;  /* 0xff8000005e5e7808 */ /* 0x000fe40005000000 */
[----:B------:R-:W-:Y:S02]  /*17e20*/  ISETP.GT.AND P2, PT, R137, 0x49, !P3 ;  /* 0x000000498900780c */ /* 0x000fe40005f44270 */
[----:B------:R-:W-:Y:S02]  /*17e30*/  LOP3.LUT P6, RZ, R22, 0x20000, RZ, 0xc0, !PT ;  /* 0x0002000016ff7812 */ /* 0x000fe400078cc0ff */
        /* <DEDUP_REMOVED lines=46> */
[C---:B------:R-:W-:Y:S02]  /*18120*/  LOP3.LUT P2, RZ, R22.reuse, 0x1000, RZ, 0xc0, !PT ;  /* 0x0000100016ff7812 */ /* 0x040fe4000784c0ff */
[----:B------:R-:W-:Y:S02]  /*18130*/  LOP3.LUT P5, RZ, R22, 0x800, RZ, 0xc0, !PT ;  /* 0x0000080016ff7812 */ /* 0x000fe400078ac0ff */
[----:B------:R-:W-:Y:S02]  /*18140*/  ISETP.GT.AND P2, PT, R137, 0x69, !P2 ;  /* 0x000000698900780c */ /* 0x000fe40005744270 */
[----:B------:R-:W-:Y:S02]  /*18150*/  FMNMX.FTZ R3, R134, R3, !PT ;  /* 0x0000000386037209 */ /* 0x000fe40007810000 */
[----:B------:R-:W-:-:S02]  /*18160*/  ISETP.LT.OR P2, PT, R138, 0x6a, P2 ;  /* 0x0000006a8a00780c */ /* 0x000fc40001741670 */
[----:B------:R-:W-:Y:S02]  /*18170*/  FMNMX.FTZ R3, R64, R3, !PT ;  /* 0x0000000340037209 */ /* 0x000fe40007810000 */
[----:B------:R-:W-:Y:S02]  /*18180*/  FSEL R79, R79, -INF , !P2 ;  /* 0xff8000004f4f7808 */ /* 0x000fe40005000000 */
        /* <DEDUP_REMOVED lines=9> */
[----:B------:R-:W-:-:S02]  /*18220*/  FMNMX.FTZ R3, R136, R3, !PT ;  /* 0x0000000388037209 */ /* 0x000fc40007810000 */
[----:B------:R-:W-:Y:S02]  /*18230*/  FSEL R83, R83, -INF , !P2 ;  /* 0xff80000053537808 */ /* 0x000fe40005000000 */
[----:B------:R-:W-:Y:S01]  /*18240*/  ISETP.GT.AND P2, PT, R137, 0x78, !P3 ;  /* 0x000000788900780c */ /* 0x000fe20005f44270 */
[----:B------:R-:W0:Y:S01]  /*18250*/  SHFL.BFLY PT, R12, R3, 0x2, 0x1f ;  /* 0x0c401f00030c7f89 */ /* 0x000e2200000e0000 */
        /* <DEDUP_REMOVED lines=10> */
[----:B------:R-:W-:Y:S02]  /*18300*/  LOP3.LUT P0, RZ, R16, 0x8, RZ, 0xc0, !PT ;  /* 0x0000000810ff7812 */ /* 0x000fe4000780c0ff */
[----:B------:R-:W-:Y:S02]  /*18310*/  ISETP.LT.OR P2, PT, R138, 0x81, P2 ;  /* 0x000000818a00780c */ /* 0x000fe40001741670 */
[----:B0-----:R-:W-:Y:S02]  /*18320*/  FMNMX.FTZ R3, R3, R12, !PT ;  /* 0x0000000c03037209 */ /* 0x001fe40007810000 */
[----:B------:R-:W-:Y:S02]  /*18330*/  FSEL R58, R58, -INF , !P2 ;  /* 0xff8000003a3a7808 */ /* 0x000fe40005000000 */
[C---:B------:R-:W-:Y:S01]  /*18340*/  ISETP.GT.AND P2, PT, R137.reuse, 0x81, !P6 ;  /* 0x000000818900780c */ /* 0x040fe20007744270 */
[----:B------:R-:W0:Y:S01]  /*18350*/  SHFL.BFLY PT, R12, R3, 0x1, 0x1f ;  /* 0x0c201f00030c7f89 */ /* 0x000e2200000e0000 */
[----:B------:R-:W-:-:S02]  /*18360*/  ISETP.GT.AND P0, PT, R137, 0x99, !P0 ;  /* 0x000000998900780c */ /* 0x000fc40004704270 */
[----:B------:R-:W-:Y:S02]  /*18370*/  ISETP.LT.OR P2, PT, R138, 0x82, P2 ;  /* 0x000000828a00780c */ /* 0x000fe40001741670 */
[C---:B------:R-:W-:Y:S02]  /*18380*/  LOP3.LUT P4, RZ, R22.reuse, 0x10, RZ, 0xc0, !PT ;  /* 0x0000001016ff7812 */ /* 0x040fe4000788c0ff */
[----:B------:R-:W-:Y:S02]  /*18390*/  FSEL R59, R59, -INF , !P2 ;  /* 0xff8000003b3b7808 */ /* 0x000fe40005000000 */
[C---:B------:R-:W-:Y:S02]  /*183a0*/  LOP3.LUT P6, RZ, R22.reuse, 0x8, RZ, 0xc0, !PT ;  /* 0x0000000816ff7812 */ /* 0x040fe400078cc0ff */
[C---:B------:R-:W-:Y:S02]  /*183b0*/  LOP3.LUT P3, RZ, R22.reuse, 0x4, RZ, 0xc0, !PT ;  /* 0x0000000416ff7812 */ /* 0x040fe4000786c0ff */
[----:B------:R-:W-:-:S02]  /*183c0*/  LOP3.LUT P1, RZ, R22, 0x1, RZ, 0xc0, !PT ;  /* 0x0000000116ff7812 */ /* 0x000fc4000782c0ff */
[C---:B------:R-:W-:Y:S02]  /*183d0*/  LOP3.LUT P2, RZ, R22.reuse, 0x2, RZ, 0xc0, !PT ;  /* 0x0000000216ff7812 */ /* 0x040fe4000784c0ff */
[----:B------:R-:W-:Y:S02]  /*183e0*/  LOP3.LUT R22, R22, 0xfffffffd, RZ, 0xc0, !PT ;  /* 0xfffffffd16167812 */ /* 0x000fe400078ec0ff */
[----:B------:R-:W-:Y:S02]  /*183f0*/  ISETP.GT.AND P5, PT, R137, 0x88, !P5 ;  /* 0x000000888900780c */ /* 0x000fe40006fa4270 */
[----:B------:R-:W-:Y:S02]  /*18400*/  @P0 LOP3.LUT R22, R22, 0x2, RZ, 0xfc, !PT ;  /* 0x0000000216160812 */ /* 0x000fe400078efcff */
[----:B------:R-:W-:Y:S02]  /*18410*/  ISETP.LT.OR P0, PT, R138, 0x89, P5 ;  /* 0x000000898a00780c */ /* 0x000fe40002f01670 */
[----:B------:R-:W-:-:S02]  /*18420*/  LOP3.LUT P5, RZ, R22, 0x2, RZ, 0xc0, !PT ;  /* 0x0000000216ff7812 */ /* 0x000fc400078ac0ff */
[----:B------:R-:W-:Y:S02]  /*18430*/  LOP3.LUT R22, R22, 0xfffffff7, RZ, 0xc0, !PT ;  /* 0xfffffff716167812 */ /* 0x000fe400078ec0ff */
[C---:B------:R-:W-:Y:S02]  /*18440*/  ISETP.GT.AND P4, PT, R137.reuse, 0x89, !P4 ;  /* 0x000000898900780c */ /* 0x040fe40006784270 */
[----:B------:R-:W-:Y:S02]  /*18450*/  ISETP.GT.AND P6, PT, R137, 0x90, !P6 ;  /* 0x000000908900780c */ /* 0x000fe400077c4270 */
[----:B0-----:R-:W-:Y:S02]  /*18460*/  FMNMX.FTZ R3, R3, R12, !PT ;  /* 0x0000000c03037209 */ /* 0x001fe40007810000 */
[----:B------:R-:W-:Y:S02]  /*18470*/  ISETP.GT.AND P1, PT, R137, RZ, !P1 ;  /* 0x000000ff8900720c */ /* 0x000fe40004f24270 */
[----:B------:R-:W-:Y:S01]  /*18480*/  @P0 LOP3.LUT R22, R22, 0x8, RZ, 0xfc, !PT ;  /* 0x0000000816160812 */ /* 0x000fe200078efcff */
[----:B------:R-:W-:-:S01]  /*18490*/  FFMA.FTZ R13, R3, R56, -8 ;  /* 0xc1000000030d7423 */ /* 0x000fc20000010038 */
[----:B------:R-:W-:-:S02]  /*184a0*/  ISETP.LT.OR P0, PT, R138, 0x8a, P4 ;  /* 0x0000008a8a00780c */ /* 0x000fc40002701670 */
[C---:B------:R-:W-:Y:S02]  /*184b0*/  ISETP.LT.OR P4, PT, R138.reuse, 0x91, P6 ;  /* 0x000000918a00780c */ /* 0x040fe40003781670 */
[C---:B------:R-:W-:Y:S02]  /*184c0*/  FSETP.NEU.FTZ.AND P6, PT, R3.reuse, -INF , PT ;  /* 0xff8000000300780b */ /* 0x040fe40003fdd000 */
[----:B------:R-:W-:Y:S02]  /*184d0*/  ISETP.LT.OR P1, PT, R138, 0x1, P1 ;  /* 0x000000018a00780c */ /* 0x000fe40000f21670 */
[----:B------:R-:W-:Y:S02]  /*184e0*/  FSEL R12, R3, RZ, P6 ;  /* 0x000000ff030c7208 */ /* 0x000fe40003000000 */
[----:B------:R-:W-:Y:S02]  /*184f0*/  FSEL R13, R13, RZ, P6 ;  /* 0x000000ff0d0d7208 */ /* 0x000fe40003000000 */
[----:B------:R-:W-:Y:S01]  /*18500*/  LOP3.LUT P6, RZ, R22, 0x8, RZ, 0xc0, !PT ;  /* 0x0000000816ff7812 */ /* 0x000fe200078cc0ff */
[----:B------:R-:W-:-:S01]  /*18510*/  FADD.FTZ R11, -R12, R11 ;  /* 0x0000000b0c0b7221 */ /* 0x000fc20000010100 */
[----:B------:R-:W-:Y:S01]  /*18520*/  FSEL R12, R9, -INF , !P1 ;  /* 0xff800000090c7808 */ /* 0x000fe20004800000 */
[----:B------:R-:W-:-:S01]  /*18530*/  FFMA.FTZ R139, R139, R56, -R13 ;  /* 0x000000388b8b7223 */ /* 0x000fc2000001080d */
[----:B------:R-:W-:Y:S01]  /*18540*/  FSEL R8, R8, -INF , !P6 ;  /* 0xff80000008087808 */ /* 0x000fe20007000000 */
[----:B------:R-:W-:Y:S01]  /*18550*/  FMUL.FTZ R11, R11, R56 ;  /* 0x000000380b0b7220 */ /* 0x000fe20000410000 */
[----:B------:R-:W-:Y:S01]  /*18560*/  FMNMX.FTZ R9, R12, R10, !PT ;  /* 0x0000000a0c097209 */ /* 0x000fe20007810000 */
[----:B------:R-:W-:-:S01]  /*18570*/  FFMA.FTZ R57, R57, R56, -R13 ;  /* 0x0000003839397223 */ /* 0x000fc2000001080d */
[----:B------:R-:W-:Y:S01]  /*18580*/  ISETP.GT.AND P3, PT, R137, 0x91, !P3 ;  /* 0x000000918900780c */ /* 0x000fe20005f64270 */
        /* <DEDUP_REMOVED lines=8> */
[----:B------:R-:W0:Y:S01]  /*18610*/  MUFU.EX2 R11, R11 ;  /* 0x0000000b000b7308 */ /* 0x000e220000000800 */
[----:B------:R-:W-:Y:S01]  /*18620*/  FMNMX.FTZ R9, R123, R9, !PT ;  /* 0x000000097b097209 */ /* 0x000fe20007810000 */
[-CC-:B------:R-:W-:Y:S01]  /*18630*/  FFMA.FTZ R125, R125, R56.reuse, -R13.reuse ;  /* 0x000000387d7d7223 */ /* 0x180fe2000001080d */
[----:B------:R-:W-:Y:S01]  /*18640*/  ISETP.LT.OR P3, PT, R138, 0x92, P3 ;  /* 0x000000928a00780c */ /* 0x000fe20001f61670 */
[-CC-:B------:R-:W-:Y:S01]  /*18650*/  FFMA.FTZ R128, R128, R56.reuse, -R13.reuse ;  /* 0x0000003880807223 */ /* 0x180fe2000001080d */
[----:B------:R-:W-:Y:S01]  /*18660*/  FMNMX.FTZ R9, R126, R9, !PT ;  /* 0x000000097e097209 */ /* 0x000fe20007810000 */
[-CC-:B------:R-:W-:Y:S01]  /*18670*/  FFMA.FTZ R129, R129, R56.reuse, -R13.reuse ;  /* 0x0000003881817223 */ /* 0x180fe2000001080d */
[----:B------:R-:W-:Y:S01]  /*18680*/  FSEL R62, R62, -INF , !P4 ;  /* 0xff8000003e3e7808 */ /* 0x000fe20006000000 */
[----:B------:R-:W1:Y:S01]  /*18690*/  MUFU.EX2 R57, R57 ;  /* 0x0000003900397308 */ /* 0x000e620000000800 */
[----:B------:R-:W-:Y:S01]  /*186a0*/  FMNMX.FTZ R9, R127, R9, !PT ;  /* 0x000000097f097209 */ /* 0x000fe20007810000 */
[-CC-:B------:R-:W-:Y:S01]  /*186b0*/  FFMA.FTZ R104, R104, R56.reuse, -R13.reuse ;  /* 0x0000003868687223 */ /* 0x180fe2000001080d */
[----:B------:R-:W-:Y:S01]  /*186c0*/  ISETP.LT.OR P2, PT, R138, 0x99, P2 ;  /* 0x000000998a00780c */ /* 0x000fe20001741670 */
[-CC-:B------:R-:W-:Y:S01]  /*186d0*/  FFMA.FTZ R105, R105, R56.reuse, -R13.reuse ;  /* 0x0000003869697223 */ /* 0x180fe2000001080d */
[----:B------:R-:W-:Y:S01]  /*186e0*/  FMNMX.FTZ R9, R130, R9, !PT ;  /* 0x0000000982097209 */ /* 0x000fe20007810000 */
[-C--:B------:R-:W-:Y:S01]  /*186f0*/  FFMA.FTZ R108, R108, R56.reuse, -R13 ;  /* 0x000000386c6c7223 */ /* 0x080fe2000001080d */
[----:B------:R-:W-:Y:S01]  /*18700*/  FSEL R63, R63, -INF , !P3 ;  /* 0xff8000003f3f7808 */ /* 0x000fe20005800000 */
[----:B------:R-:W-:Y:S01]  /*18710*/  MUFU.EX2 R120, R120 ;  /* 0x0000007800787308 */ /* 0x000fe20000000800 */
[----:B------:R-:W-:Y:S01]  /*18720*/  FMNMX.FTZ R9, R131, R9, !PT ;  /* 0x0000000983097209 */ /* 0x000fe20007810000 */
[----:B0-----:R-:W-:Y:S01]  /*18730*/  FFMA.FTZ R21, R11, R21, R139 ;  /* 0x000000150b157223 */ /* 0x001fe2000001008b */
[----:B------:R-:W-:Y:S01]  /*18740*/  ISETP.LT.OR P5, PT, R138, 0x9a, P5 ;  /* 0x0000009a8a00780c */ /* 0x000fe20002fa1670 */
[-CC-:B------:R-:W-:Y:S01]  /*18750*/  FFMA.FTZ R109, R109, R56.reuse, -R13.reuse ;  /* 0x000000386d6d7223 */ /* 0x180fe2000001080d */
[----:B------:R-:W-:Y:S01]  /*18760*/  FMNMX.FTZ R9, R106, R9, !PT ;  /* 0x000000096a097209 */ /* 0x000fe20007810000 */
[-C--:B------:R-:W-:Y:S01]  /*18770*/  FFMA.FTZ R112, R112, R56.reuse, -R13 ;  /* 0x0000003870707223 */ /* 0x080fe2000001080d */
[----:B------:R-:W-:Y:S01]  /*18780*/  FSEL R66, R66, -INF , !P2 ;  /* 0xff80000042427808 */ /* 0x000fe20005000000 */
[----:B------:R-:W-:Y:S01]  /*18790*/  MUFU.EX2 R121, R121 ;  /* 0x0000007900797308 */ /* 0x000fe20000000800 */
[----:B------:R-:W-:Y:S01]  /*187a0*/  FMNMX.FTZ R9, R107, R9, !PT ;  /* 0x000000096b097209 */ /* 0x000fe20007810000 */
[----:B-1----:R-:W-:Y:S01]  /*187b0*/  FADD.FTZ R21, R57, R21 ;  /* 0x0000001539157221 */ /* 0x002fe20000010000 */
[----:B------:R-:W-:Y:S01]  /*187c0*/  FSEL R67, R67, -INF , !P5 ;  /* 0xff80000043437808 */ /* 0x000fe20006800000 */
[-CC-:B------:R-:W-:Y:S01]  /*187d0*/  FFMA.FTZ R113, R113, R56.reuse, -R13.reuse ;  /* 0x0000003871717223 */ /* 0x180fe2000001080d */
[----:B------:R-:W-:Y:S01]  /*187e0*/  FMNMX.FTZ R9, R110, R9, !PT ;  /* 0x000000096e097209 */ /* 0x000fe20007810000 */
[-CC-:B------:R-:W-:Y:S01]  /*187f0*/  FFMA.FTZ R116, R116, R56.reuse, -R13.reuse ;  /* 0x0000003874747223 */ /* 0x180fe2000001080d */
[----:B------:R-:W-:-:S01]  /*18800*/  FFMA.FTZ R117, R117, R56, -R13 ;  /* 0x0000003875757223 */ /* 0x000fc2000001080d */
[----:B------:R-:W-:Y:S01]  /*18810*/  MUFU.EX2 R124, R124 ;  /* 0x0000007c007c7308 */ /* 0x000fe20000000800 */
[----:B------:R-:W-:Y:S01]  /*18820*/  FMNMX.FTZ R9, R111, R9, !PT ;  /* 0x000000096f097209 */ /* 0x000fe20007810000 */
[-CC-:B------:R-:W-:Y:S01]  /*18830*/  FFMA.FTZ R88, R88, R56.reuse, -R13.reuse ;  /* 0x0000003858587223 */ /* 0x180fe2000001080d */
[----:B------:R-:W-:-:S01]  /*18840*/  FFMA.FTZ R89, R89, R56, -R13 ;  /* 0x0000003859597223 */ /* 0x000fc2000001080d */
        /* <DEDUP_REMOVED lines=34> */
[----:B------:R-:W-:Y:S01]  /*18a70*/  FFMA.FTZ R13, R136, R56, -R13 ;  /* 0x00000038880d7223 */ /* 0x000fe2000001080d */
[----:B------:R-:W-:Y:S01]  /*18a80*/  LOP3.LUT P0, RZ, R16, 0x80, RZ, 0xc0, !PT ;  /* 0x0000008010ff7812 */ /* 0x000fe2000780c0ff */
[----:B------:R-:W-:Y:S01]  /*18a90*/  MUFU.EX2 R105, R105 ;  /* 0x0000006900697308 */ /* 0x000fe20000000800 */
[----:B------:R-:W-:-:S02]  /*18aa0*/  FMNMX.FTZ R9, R99, R9, !PT ;  /* 0x0000000963097209 */ /* 0x000fc40007810000 */
[----:B------:R-:W-:Y:S02]  /*18ab0*/  LOP3.LUT P1, RZ, R16, 0x40, RZ, 0xc0, !PT ;  /* 0x0000004010ff7812 */ /* 0x000fe4000782c0ff */
[----:B------:R-:W-:-:S03]  /*18ac0*/  FMNMX.FTZ R9, R102, R9, !PT ;  /* 0x0000000966097209 */ /* 0x000fc60007810000 */
[----:B------:R-:W-:Y:S01]  /*18ad0*/  MUFU.EX2 R108, R108 ;  /* 0x0000006c006c7308 */ /* 0x000fe20000000800 */
[----:B------:R-:W-:-:S04]  /*18ae0*/  FMNMX.FTZ R9, R103, R9, !PT ;  /* 0x0000000967097209 */ /* 0x000fc80007810000 */
        /* <DEDUP_REMOVED lines=23> */
[----:B------:R-:W-:-:S05]  /*18c60*/  FMNMX.FTZ R9, R67, R9, !PT ;  /* 0x0000000943097209 */ /* 0x000fca0007810000 */
[----:B------:R-:W0:Y:S02]  /*18c70*/  SHFL.BFLY PT, R69, R9, 0x2, 0x1f ;  /* 0x0c401f0009457f89 */ /* 0x000e2400000e0000 */
[----:B------:R-:W-:Y:S08]  /*18c80*/  MUFU.EX2 R93, R93 ;  /* 0x0000005d005d7308 */ /* 0x000ff00000000800 */
[----:B------:R-:W-:Y:S08]  /*18c90*/  MUFU.EX2 R96, R96 ;  /* 0x0000006000607308 */ /* 0x000ff00000000800 */
[----:B------:R-:W-:Y:S01]  /*18ca0*/  MUFU.EX2 R97, R97 ;  /* 0x0000006100617308 */ /* 0x000fe20000000800 */
[----:B0-----:R-:W-:-:S07]  /*18cb0*/  FMNMX.FTZ R9, R9, R69, !PT ;  /* 0x0000004509097209 */ /* 0x001fce0007810000 */
[----:B------:R-:W-:Y:S01]  /*18cc0*/  MUFU.EX2 R100, R100 ;  /* 0x0000006400647308 */ /* 0x000fe20000000800 */
[----:B------:R-:W0:Y:S07]  /*18cd0*/  SHFL.BFLY PT, R69, R9, 0x1, 0x1f ;  /* 0x0c201f0009457f89 */ /* 0x000e2e00000e0000 */
[----:B------:R-:W-:Y:S08]  /*18ce0*/  MUFU.EX2 R101, R101 ;  /* 0x0000006500657308 */ /* 0x000ff00000000800 */
[----:B------:R-:W-:Y:S08]  /*18cf0*/  MUFU.EX2 R72, R72 ;  /* 0x0000004800487308 */ /* 0x000ff00000000800 */
[----:B------:R-:W-:Y:S01]  /*18d00*/  MUFU.EX2 R73, R73 ;  /* 0x0000004900497308 */ /* 0x000fe20000000800 */
[----:B0-----:R-:W-:-:S04]  /*18d10*/  FMNMX.FTZ R9, R9, R69, !PT ;  /* 0x0000004509097209 */ /* 0x001fc80007810000 */
        /* <DEDUP_REMOVED lines=181> */
.L_x_1252:
        /* <DEDUP_REMOVED lines=78> */
[----:B--2---:R-:W-:-:S04]  /*19d50*/  PRMT R14, R69, 0x654, R14 ;  /* 0x00000654450e7816 */ /* 0x004fc8000000000e */
[----:B------:R0:W-:Y:S01]  /*19d60*/  SYNCS.ARRIVE.TRANS64.RED.A1T0 RZ, [R14+URZ], RZ ;  /* 0x000000ff0eff79a7 */ /* 0x0001e2000810043f */
[C---:B---3--:R-:W-:Y:S01]  /*19d70*/  ISETP.GT.AND P2, PT, R0.reuse, R12, PT ;  /* 0x0000000c0000720c */ /* 0x048fe20003f44270 */
[----:B------:R-:W-:Y:S02]  /*19d80*/  VIADD R0, R0, 0xffffffff ;  /* 0xffffffff00007836 */ /* 0x000fe40000000000 */
[----:B------:R-:W-:-:S10]  /*19d90*/  IMAD.MOV.U32 R12, RZ, RZ, R19 ;  /* 0x000000ffff0c7224 */ /* 0x000fd400078e0013 */
[----:B0-----:R-:W-:Y:S05]  /*19da0*/  @P2 BRA `(.L_x_1253) ;  /* 0xffffffb000e42947 */ /* 0x001fea000383ffff */
.L_x_1233:
[----:B------:R-:W-:Y:S05]  /*19db0*/  BSYNC B0 ;  /* 0x0000000000007941 */ /* 0x000fea0003800000 */
.L_x_1232:
[----:B------:R-:W-:Y:S06]  /*19dc0*/  BAR.ARV 0x8, 0x200 ;  /* 0x0208000000007b1d */ /* 0x000fec0000002000 */
[----:B------:R-:W-:Y:S05]  /*19dd0*/  @!P0 BRA `(.L_x_1254) ;  /* 0x0000000000048947 */ /* 0x000fea0003800000 */
[----:B------:R-:W-:Y:S01]  /*19de0*/  BPT.TRAP 0x1 ;  /* 0x000000040000795c */ /* 0x000fe20000300000 */
.L_x_1254:
[----:B------:R-:W-:Y:S01]  /*19df0*/  IMAD R13, R18, 0x8, R17 ;  /* 0x00000008120d7824 */ /* 0x000fe200078e0211 */
[----:B------:R-:W-:-:S04]  /*19e00*/  SHF.L.U32 R0, R19, 0x1f, RZ ;  /* 0x0000001f13007819 */ /* 0x000fc800000006ff */
[----:B------:R0:W1:Y:S01]  /*19e10*/  SYNCS.PHASECHK.TRANS64.TRYWAIT P1, [R13+URZ+0x13250], R0 ;  /* 0x013250000d0075a7 */ /* 0x000062000802017f */
[----:B------:R-:W-:Y:S05]  /*19e20*/  @!P0 BRA `(.L_x_1255) ;  /* 0x0000000000048947 */ /* 0x000fea0003800000 */
[----:B------:R-:W-:Y:S01]  /*19e30*/  BPT.TRAP 0x1 ;  /* 0x000000040000795c */ /* 0x000fe20000300000 */
.L_x_1255:
[----:B------:R-:W-:Y:S04]  /*19e40*/  BSSY B0, `(.L_x_1256) ;  /* 0x0000004000007945 */ /* 0x000fe80003800000 */
[----:B-1----:R-:W-:Y:S05]  /*19e50*/  @P1 BRA `(.L_x_1257) ;  /* 0x0000000000081947 */ /* 0x002fea0003800000 */
[----:B------:R-:W1:Y:S02]  /*19e60*/  SYNCS.PHASECHK.TRANS64.TRYWAIT P1, [R13+URZ+0x13250], R0 ;  /* 0x013250000d0075a7 */ /* 0x000e64000802017f */
[----:B-1----:R-:W-:Y:S05]  /*19e70*/  @!P1 BRA `(.L_x_1258) ;  /* 0x0000009000b49947 */ /* 0x002fea0003800000 */
.L_x_1257:
[----:B------:R-:W-:Y:S05]  /*19e80*/  BSYNC B0 ;  /* 0x0000000000007941 */ /* 0x000fea0003800000 */
.L_x_1256:
[----:B------:R-:W2:Y:S01]  /*19e90*/  LDL.LU R8, [R1+0x4c] ;  /* 0x00004c0001087983 */ /* 0x000ea20000300800 */
[----:B------:R-:W-:-:S03]  /*19ea0*/  ULDC.64 UR4, c[0x0][0x9a0] ;  /* 0x0002680000047ab9 */ /* 0x000fc60000000a00 */
[----:B------:R-:W3:Y:S01]  /*19eb0*/  LDL.LU R2, [R1+0x48] ;  /* 0x0000480001027983 */ /* 0x000ee20000300800 */
[----:B------:R-:W-:Y:S01]  /*19ec0*/  VIADD R17, R17, 0x1000 ;  /* 0x0000100011117836 */ /* 0x000fe20000000000 */
[----:B------:R-:W-:Y:S01]  /*19ed0*/  ISETP.NE.U32.AND P1, PT, RZ, UR4, PT ;  /* 0x00000004ff007c0c */ /* 0x000fe2000bf25070 */
[----:B------:R-:W-:Y:S01]  /*19ee0*/  IMAD.MOV.U32 R5, RZ, RZ, -0x3ffffff0 ;  /* 0xc0000010ff057424 */ /* 0x000fe200078e00ff */
[----:B------:R-:W-:Y:S02]  /*19ef0*/  WARPGROUP.ARRIVE ;  /* 0x00000000000079c5 */ /* 0x000fe40000000000 */
[----:B------:R-:W-:Y:S02]  /*19f00*/  SHF.R.U32.HI R17, RZ, 0x4, R17 ;  /* 0x00000004ff117819 */ /* 0x000fe40000011611 */
[----:B------:R-:W-:Y:S02]  /*19f10*/  R2UR UR7, R5 ;  /* 0x00000000050772ca */ /* 0x000fe400000e0000 */
[----:B------:R-:W-:-:S02]  /*19f20*/  LOP3.LUT R17, R17, 0x3fff, RZ, 0xc0, !PT ;  /* 0x00003fff11117812 */ /* 0x000fc400078ec0ff */
[----:B------:R-:W-:Y:S02]  /*19f30*/  ISETP.NE.AND.EX P1, PT, RZ, UR5, PT, P1 ;  /* 0x00000005ff007c0c */ /* 0x000fe4000bf25310 */
[----:B------:R-:W-:-:S05]  /*19f40*/  LOP3.LUT R17, R17, 0x10000, RZ, 0xfc, !PT ;  /* 0x0001000011117812 */ /* 0x000fca00078efcff */
[----:B------:R-:W-:-:S05]  /*19f50*/  IMAD R4, R18, 0x280, R17 ;  /* 0x0000028012047824 */ /* 0x000fca00078e0211 */
[----:B------:R-:W-:Y:S01]  /*19f60*/  R2UR UR6, R4 ;  /* 0x00000000040672ca */ /* 0x000fe200000e0000 */
[----:B------:R-:W0:Y:S08]  /*19f70*/  @P1 LDC.64 R6, c[0x0][0x9c8] ;  /* 0x00027200ff061b82 */ /* 0x000e300000000a00 */
[----:B------:R-:W4:Y:S04]  /*19f80*/  @P1 LDC.64 R10, c[0x0][0x9d0] ;  /* 0x00027400ff0a1b82 */ /* 0x000f280000000a00 */
[----:B------:R-:W-:Y:S03]  /*19f90*/  QGMMA.64x64x32.F32.E4M3.E4M3 R24, R152, gdesc[UR4], R24, gsb0 ;  /* 0x00e0000498187df3 */ /* 0x000fe60008000818 */
[----:B------:R-:W-:-:S02]  /*19fa0*/  WARPGROUP.DEPBAR.LE gsb0, 0x0 ;  /* 0x00008000000079c5 */ /* 0x000fc40000010000 */
[----:B------:R-:W-:Y:S01]  /*19fb0*/  WARPGROUP.ARRIVE ;  /* 0x00000000000079c5 */ /* 0x000fe20000000000 */
[----:B--2---:R-:W-:-:S05]  /*19fc0*/  @P1 SHF.R.S32.HI R15, RZ, 0x1f, R8 ;  /* 0x0000001fff0f1819 */ /* 0x004fca0000011408 */
[----:B01----:R-:W-:Y:S01]  /*19fd0*/  @P1 IMAD R0, R15, R6, RZ ;  /* 0x000000060f001224 */ /* 0x003fe200078e02ff */
[----:B---3--:R-:W-:-:S03]  /*19fe0*/  @P1 SHF.R.S32.HI R15, RZ, 0x1f, R2 ;  /* 0x0000001fff0f1819 */ /* 0x008fc60000011402 */
[C---:B------:R-:W-:Y:S02]  /*19ff0*/  @P1 IMAD R5, R8.reuse, R7, R0 ;  /* 0x0000000708051224 */ /* 0x040fe400078e0200 */
[----:B------:R-:W-:-:S04]  /*1a000*/  @P1 IMAD.WIDE.U32 R6, R8, R6, RZ ;  /* 0x0000000608061225 */ /* 0x000fc800078e00ff */
[-C--:B----4-:R-:W-:Y:S02]  /*1a010*/  @P1 IMAD R0, R15, R10.reuse, RZ ;  /* 0x0000000a0f001224 */ /* 0x090fe400078e02ff */
[----:B------:R-:W-:Y:S02]  /*1a020*/  @P1 IMAD.IADD R7, R7, 0x1, R5 ;  /* 0x0000000107071824 */ /* 0x000fe400078e0205 */
[C---:B------:R-:W-:Y:S02]  /*1a030*/  @P1 IMAD R5, R2.reuse, R11, R0 ;  /* 0x0000000b02051224 */ /* 0x040fe400078e0200 */
[----:B------:R-:W-:-:S04]  /*1a040*/  @P1 IMAD.WIDE.U32 R6, R2, R10, R6 ;  /* 0x0000000a02061225 */ /* 0x000fc800078e0006 */
[----:B------:R-:W-:Y:S01]  /*1a050*/  @P1 IMAD.IADD R5, R7, 0x1, R5 ;  /* 0x0000000107051824 */ /* 0x000fe200078e0205 */
[C---:B------:R-:W-:Y:S01]  /*1a060*/  @P1 LEA R10, P2, R6.reuse, UR4, 0x2 ;  /* 0x00000004060a1c11 */ /* 0x040fe2000f8410ff */
[----:B------:R-:W-:Y:S02]  /*1a070*/  IMAD.MOV.U32 R0, RZ, RZ, 0x3f800000 ;  /* 0x3f800000ff007424 */ /* 0x000fe400078e00ff */
[----:B------:R-:W-:Y:S01]  /*1a080*/  IMAD.MOV.U32 R7, RZ, RZ, -0x3ffffff0 ;  /* 0xc0000010ff077424 */ /* 0x000fe200078e00ff */
[----:B------:R-:W-:Y:S01]  /*1a090*/  @P1 LEA.HI.X R11, R6, UR5, R5, 0x2, P2 ;  /* 0x00000005060b1c11 */ /* 0x000fe200090f1405 */
[----:B------:R-:W-:-:S03]  /*1a0a0*/  VIADD R6, R4, 0x80 ;  /* 0x0000008004067836 */ /* 0x000fc60000000000 */
[----:B------:R-:W-:Y:S01]  /*1a0b0*/  R2UR UR7, R7 ;  /* 0x00000000070772ca */ /* 0x000fe200000e0000 */
[----:B------:R0:W2:Y:S01]  /*1a0c0*/  @P1 LDG.E R0, desc[UR44][R10.64] ;  /* 0x0000002c0a001981 */ /* 0x0000a2000c1e1900 */
[----:B------:R-:W-:Y:S01]  /*1a0d0*/  R2UR UR6, R6 ;  /* 0x00000000060672ca */ /* 0x000fe200000e0000 */
[----:B------:R-:W-:Y:S02]  /*1a0e0*/  VIADD R6, R4, 0x100 ;  /* 0x0000010004067836 */ /* 0x000fe40000000000 */
[----:B------:R-:W-:Y:S01]  /*1a0f0*/  IMAD.MOV.U32 R7, RZ, RZ, -0x3ffffff0 ;  /* 0xc0000010ff077424 */ /* 0x000fe200078e00ff */
[----:B------:R-:W-:Y:S01]  /*1a100*/  SHFL.BFLY PT, R5, R20, 0x2, 0x1f ;  /* 0x0c401f0014057f89 */ /* 0x000fe200000e0000 */
[----:B------:R-:W-:-:S03]  /*1a110*/  IMAD.MOV.U32 R57, RZ, RZ, -0x800000 ;  /* 0xff800000ff397424 */ /* 0x000fc600078e00ff */
[----:B------:R-:W1:Y:S01]  /*1a120*/  SHFL.BFLY PT, R2, R21, 0x2, 0x1f ;  /* 0x0c401f0015027f89 */ /* 0x000e6200000e0000 */
[----:B0-----:R-:W-:-:S04]  /*1a130*/  IMAD.MOV.U32 R11, RZ, RZ, RZ ;  /* 0x000000ffff0b7224 */ /* 0x001fc800078e00ff */
[----:B------:R-:W-:Y:S01]  /*1a140*/  QGMMA.64x64x32.F32.E4M3.E4M3 R24, R148, gdesc[UR4], R24, gsb0 ;  /* 0x00e0000494187df3 */ /* 0x000fe20008000818 */
[----:B------:R-:W-:Y:S01]  /*1a150*/  R2UR UR6, R6 ;  /* 0x00000000060672ca */ /* 0x000fe200000e0000 */
[C---:B------:R-:W-:Y:S01]  /*1a160*/  VIADD R6, R4.reuse, 0x180 ;  /* 0x0000018004067836 */ /* 0x040fe20000000000 */
[----:B------:R-:W-:Y:S01]  /*1a170*/  R2UR UR7, R7 ;  /* 0x00000000070772ca */ /* 0x000fe200000e0000 */
[----:B------:R-:W-:Y:S02]  /*1a180*/  IMAD.MOV.U32 R7, RZ, RZ, -0x3ffffff0 ;  /* 0xc0000010ff077424 */ /* 0x000fe400078e00ff */
[----:B------:R-:W-:Y:S02]  /*1a190*/  VIADD R4, R4, 0x200 ;  /* 0x0000020004047836 */ /* 0x000fe40000000000 */
[----:B-1----:R-:W-:-:S01]  /*1a1a0*/  FADD.FTZ R2, R2, R21 ;  /* 0x0000001502027221 */ /* 0x002fc20000010000 */
[----:B------:R-:W-:Y:S02]  /*1a1b0*/  WARPGROUP.DEPBAR.LE gsb0, 0x0 ;  /* 0x00008000000079c5 */ /* 0x000fe40000010000 */
[----:B------:R-:W-:-:S06]  /*1a1c0*/  WARPGROUP.ARRIVE ;  /* 0x00000000000079c5 */ /* 0x000fcc0000000000 */
[----:B------:R-:W-:Y:S01]  /*1a1d0*/  QGMMA.64x64x32.F32.E4M3.E4M3 R24, R144, gdesc[UR4], R24, gsb0 ;  /* 0x00e0000490187df3 */ /* 0x000fe20008000818 */
[----:B------:R-:W-:Y:S01]  /*1a1e0*/  R2UR UR6, R6 ;  /* 0x00000000060672ca */ /* 0x000fe200000e0000 */
[----:B------:R-:W-:Y:S01]  /*1a1f0*/  FADD.FTZ R6, R5, R20 ;  /* 0x0000001405067221 */ /* 0x000fe20000010000 */
[----:B------:R-:W-:Y:S01]  /*1a200*/  R2UR UR7, R7 ;  /* 0x00000000070772ca */ /* 0x000fe200000e0000 */
[----:B------:R-:W-:Y:S01]  /*1a210*/  IMAD.MOV.U32 R5, RZ, RZ, -0x3ffffff0 ;  /* 0xc0000010ff057424 */ /* 0x000fe200078e00ff */
[----:B------:R-:W0:Y:S01]  /*1a220*/  SHFL.BFLY PT, R7, R2, 0x1, 0x1f ;  /* 0x0c201f0002077f89 */ /* 0x000e2200000e0000 */
[----:B------:R-:W-:Y:S02]  /*1a230*/  IMAD.MOV.U32 R20, RZ, RZ, -0x800000 ;  /* 0xff800000ff147424 */ /* 0x000fe400078e00ff */
[----:B0-----:R-:W-:-:S05]  /*1a240*/  FADD.FTZ R7, R2, R7 ;  /* 0x0000000702077221 */ /* 0x001fca0000010000 */
[----:B------:R-:W-:Y:S01]  /*1a250*/  FSETP.NE.FTZ.AND P1, PT, R7, RZ, PT ;  /* 0x000000ff0700720b */ /* 0x000fe20003f35000 */
[----:B------:R-:W-:Y:S02]  /*1a260*/  WARPGROUP.DEPBAR.LE gsb0, 0x0 ;  /* 0x00008000000079c5 */ /* 0x000fe40000010000 */
[----:B------:R-:W-:-:S06]  /*1a270*/  WARPGROUP.ARRIVE ;  /* 0x00000000000079c5 */ /* 0x000fcc0000000000 */
[----:B------:R-:W-:Y:S01]  /*1a280*/  QGMMA.64x64x32.F32.E4M3.E4M3 R24, R140, gdesc[UR4], R24, gsb0 ;  /* 0x00e000048c187df3 */ /* 0x000fe20008000818 */
[----:B------:R-:W-:Y:S01]  /*1a290*/  R2UR UR6, R4 ;  /* 0x00000000040672ca */ /* 0x000fe200000e0000 */
[----:B------:R-:W-:Y:S01]  /*1a2a0*/  FMUL.FTZ R4, R7, 0.00390625 ;  /* 0x3b80000007047820 */ /* 0x000fe20000410000 */
[----:B------:R-:W-:Y:S02]  /*1a2b0*/  R2UR UR7, R5 ;  /* 0x00000000050772ca */ /* 0x000fe400000e0000 */
[----:B------:R-:W0:Y:S02]  /*1a2c0*/  SHFL.BFLY PT, R5, R6, 0x1, 0x1f ;  /* 0x0c201f0006057f89 */ /* 0x000e2400000e0000 */
[----:B------:R-:W-:-:S13]  /*1a2d0*/  FSETP.NE.FTZ.AND P2, PT, R4, RZ, PT ;  /* 0x000000ff0400720b */ /* 0x000fda0003f55000 */
[----:B------:R-:W1:Y:S01]  /*1a2e0*/  @P2 MUFU.LG2 R4, R4 ;  /* 0x0000000400042308 */ /* 0x000e620000000c00 */
[----:B------:R-:W-:Y:S01]  /*1a2f0*/  @P2 FMUL.FTZ R2, R56, 0.69314718246459960938 ;  /* 0x3f31721838022820 */ /* 0x000fe20000410000 */
[----:B0-----:R-:W-:Y:S01]  /*1a300*/  FADD.FTZ R8, R6, R5 ;  /* 0x0000000506087221 */ /* 0x001fe20000010000 */
[----:B------:R-:W-:-:S03]  /*1a310*/  IMAD.MOV.U32 R5, RZ, RZ, RZ ;  /* 0x000000ffff057224 */ /* 0x000fc600078e00ff */
[----:B------:R-:W-:-:S03]  /*1a320*/  FMUL.FTZ R10, R8, 0.00390625 ;  /* 0x3b800000080a7820 */ /* 0x000fc60000410000 */
[----:B------:R1:W-:Y:S01]  /*1a330*/  @P1 MUFU.RCP R5, R7 ;  /* 0x0000000700051308 */ /* 0x0003e20000001000 */
[----:B------:R-:W-:Y:S02]  /*1a340*/  FSETP.NE.FTZ.AND P1, PT, R8, RZ, PT ;  /* 0x000000ff0800720b */ /* 0x000fe40003f35000 */
[----:B------:R-:W-:Y:S01]  /*1a350*/  FSETP.NE.FTZ.AND P3, PT, R10, RZ, PT ;  /* 0x000000ff0a00720b */ /* 0x000fe20003f75000 */
[----:B-1----:R-:W-:-:S04]  /*1a360*/  @P2 FMUL.FTZ R7, R4, 0.69314718246459960938 ;  /* 0x3f31721804072820 */ /* 0x002fc80000410000 */
[----:B------:R-:W-:-:S06]  /*1a370*/  @P2 FFMA.FTZ R57, R2, R3, R7 ;  /* 0x0000000302392223 */ /* 0x000fcc0000010007 */
[----:B------:R-:W-:Y:S02]  /*1a380*/  @P1 MUFU.RCP R11, R8 ;  /* 0x00000008000b1308 */ /* 0x000fe40000001000 */
[----:B------:R-:W-:-:S06]  /*1a390*/  @P3 FMUL.FTZ R15, R56, 0.69314718246459960938 ;  /* 0x3f317218380f3820 */ /* 0x000fcc0000410000 */
[----:B------:R-:W0:Y:S02]  /*1a3a0*/  @P3 MUFU.LG2 R6, R10 ;  /* 0x0000000a00063308 */ /* 0x000e240000000c00 */
[----:B0-----:R-:W-:Y:S01]  /*1a3b0*/  @P3 FMUL.FTZ R6, R6, 0.69314718246459960938 ;  /* 0x3f31721806063820 */ /* 0x001fe20000410000 */
[----:B------:R-:W-:Y:S02]  /*1a3c0*/  WARPGROUP.DEPBAR.LE gsb0, 0x0 ;  /* 0x00008000000079c5 */ /* 0x000fe40000010000 */
[----:B------:R-:W-:Y:S01]  /*1a3d0*/  WARPGROUP.ARRIVE ;  /* 0x00000000000079c5 */ /* 0x000fe20000000000 */
[----:B------:R-:W-:-:S05]  /*1a3e0*/  @P3 FFMA.FTZ R20, R15, R9, R6 ;  /* 0x000000090f143223 */ /* 0x000fca0000010006 */
[----:B------:R-:W-:Y:S01]  /*1a3f0*/  QGMMA.64x64x32.F32.E4M3.E4M3 R24, R136, gdesc[UR4], R24, gsb0 ;  /* 0x00e0000488187df3 */ /* 0x000fe20008000818 */
[-C--:B--2---:R-:W-:Y:S01]  /*1a400*/  FMUL.FTZ R5, R5, R0.reuse ;  /* 0x0000000005057220 */ /* 0x084fe20000410000 */
[----:B------:R-:W-:Y:S01]  /*1a410*/  FMUL.FTZ R2, R11, R0 ;  /* 0x000000000b027220 */ /* 0x000fe20000410000 */
[----:B------:R-:W-:Y:S02]  /*1a420*/  WARPGROUP.DEPBAR.LE gsb0, 0x0 ;  /* 0x00008000000079c5 */ /* 0x000fe40000010000 */
[----:B------:R-:W-:Y:S05]  /*1a430*/  @!P0 BRA `(.L_x_1259) ;  /* 0x0000000000048947 */ /* 0x000fea0003800000 */
[----:B------:R-:W-:Y:S01]  /*1a440*/  BPT.TRAP 0x1 ;  /* 0x000000040000795c */ /* 0x000fe20000300000 */
.L_x_1259:
[----:B------:R-:W2:Y:S01]  /*1a450*/  LDL.LU R3, [R1+0x24] ;  /* 0x0000240001037983 */ /* 0x000ea20000300800 */
[----:B------:R-:W-:Y:S02]  /*1a460*/  VIADD R0, R13, 0x13260 ;  /* 0x000132600d007836 */ /* 0x000fe40000000000 */
[-C--:B------:R-:W-:Y:S01]  /*1a470*/  FMUL.FTZ R61, R24, R5.reuse ;  /* 0x00000005183d7220 */ /* 0x080fe20000410000 */
[-C--:B------:R-:W-:Y:S02]  /*1a480*/  FMUL.FTZ R59, R25, R5.reuse ;  /* 0x00000005193b7220 */ /* 0x080fe40000410000 */
[----:B--2---:R-:W-:Y:S02]  /*1a490*/  PRMT R0, R3, 0x654, R0 ;  /* 0x0000065403007816 */ /* 0x004fe40000000000 */
[----:B------:R-:W2:Y:S01]  /*1a4a0*/  LDL.LU R3, [R1+0x5c] ;  /* 0x00005c0001037983 */ /* 0x000ea20000300800 */
[----:B------:R-:W-:Y:S01]  /*1a4b0*/  VIADD R18, R18, 0x1 ;  /* 0x0000000112127836 */ /* 0x000fe20000000000 */
[----:B------:R0:W-:Y:S01]  /*1a4c0*/  SYNCS.ARRIVE.TRANS64.RED.A1T0 RZ, [R0+URZ], RZ ;  /* 0x000000ff00ff79a7 */ /* 0x0001e2000810043f */
[-C--:B------:R-:W-:Y:S01]  /*1a4d0*/  FMUL.FTZ R56, R28, R5.reuse ;  /* 0x000000051c387220 */ /* 0x080fe20000410000 */
[-C--:B------:R-:W-:Y:S01]  /*1a4e0*/  FMUL.FTZ R28, R29, R5.reuse ;  /* 0x000000051d1c7220 */ /* 0x080fe20000410000 */
[-C--:B------:R-:W-:Y:S01]  /*1a4f0*/  FMUL.FTZ R24, R33, R5.reuse ;  /* 0x0000000521187220 */ /* 0x080fe20000410000 */
[----:B------:R-:W-:Y:S01]  /*1a500*/  ISETP.NE.AND P1, PT, R18, 0x2, PT ;  /* 0x000000021200780c */ /* 0x000fe20003f25270 */
[-C--:B------:R-:W-:Y:S01]  /*1a510*/  FMUL.FTZ R29, R32, R5.reuse ;  /* 0x00000005201d7220 */ /* 0x080fe20000410000 */
[-C--:B------:R-:W-:Y:S01]  /*1a520*/  FMUL.FTZ R33, R26, R2.reuse ;  /* 0x000000021a217220 */ /* 0x080fe20000410000 */
[-C--:B------:R-:W-:Y:S01]  /*1a530*/  FMUL.FTZ R36, R36, R5.reuse ;  /* 0x0000000524247220 */ /* 0x080fe20000410000 */
[----:B0-----:R-:W-:Y:S01]  /*1a540*/  SEL R0, RZ, 0x1, P1 ;  /* 0x00000001ff007807 */ /* 0x001fe20000800000 */
        /* <DEDUP_REMOVED lines=24> */
[----:B------:R-:W-:Y:S01]  /*1a6d0*/  FMUL.FTZ R55, R55, R2 ;  /* 0x0000000237377220 */ /* 0x000fe20000410000 */
[----:B------:R-:W-:-:S02]  /*1a6e0*/  LOP3.LUT R19, R19, R0, RZ, 0x3c, !PT ;  /* 0x0000000013137212 */ /* 0x000fc400078e3cff */
[----:B------:R-:W-:Y:S01]  /*1a6f0*/  SEL R18, R18, RZ, P1 ;  /* 0x000000ff12127207 */ /* 0x000fe20000800000 */
[----:B--2---:R-:W-:-:S05]  /*1a700*/  VIADD R3, R3, 0x1 ;  /* 0x0000000103037836 */ /* 0x004fca0000000000 */
[----:B------:R0:W-:Y:S02]  /*1a710*/  STL [R1+0x5c], R3 ;  /* 0x00005c0301007387 */ /* 0x0001e40000100800 */
.L_x_1150:
[----:B------:R-:W1:Y:S08]  /*1a720*/  S2UR UR4, SR_CgaCtaId ;  /* 0x00000000000479c3 */ /* 0x000e700000008800 */
[----:B------:R-:W-:Y:S01]  /*1a730*/  BAR.SYNC.DEFER_BLOCKING 0x5, 0x200 ;  /* 0x0148000000007b1d */ /* 0x000fe20000010000 */
[----:B------:R-:W-:-:S05]  /*1a740*/  MOV R17, 0x400 ;  /* 0x0000040000117802 */ /* 0x000fca0000000f00 */
[----:B------:R-:W-:Y:S01]  /*1a750*/  BSSY B0, `(.L_x_1260) ;  /* 0x00001d8000007945 */ /* 0x000fe20003800000 */
[----:B------:R-:W2:Y:S01]  /*1a760*/  S2R R50, SR_TID.X ;  /* 0x0000000000327919 */ /* 0x000ea20000002100 */
[----:B-1----:R-:W-:-:S05]  /*1a770*/  IMAD.U32 R0, RZ, RZ, UR4 ;  /* 0x00000004ff007e24 */ /* 0x002fca000f8e00ff */
[----:B------:R-:W-:Y:S01]  /*1a780*/  LEA R17, R0, R17, 0x18 ;  /* 0x0000001100117211 */ /* 0x000fe200078ec0ff */
[----:B------:R1:W-:Y:S04]  /*1a790*/  STL [R1+0x24], R0 ;  /* 0x0000240001007387 */ /* 0x0003e80000100800 */
[----:B------:R-:W3:Y:S01]  /*1a7a0*/  LDS.128 R40, [R17+0x132d0] ;  /* 0x0132d00011287984 */ /* 0x000ee20000000c00 */
[----:B--2---:R-:W-:-:S05]  /*1a7b0*/  VIADD R30, R50, 0xffffff80 ;  /* 0xffffff80321e7836 */ /* 0x004fca0000000000 */
[----:B------:R-:W-:-:S04]  /*1a7c0*/  SHF.R.S32.HI R31, RZ, 0x1f, R30 ;  /* 0x0000001fff1f7819 */ /* 0x000fc8000001141e */
[----:B------:R-:W-:-:S04]  /*1a7d0*/  LEA.HI R2, R31, R30, RZ, 0x3 ;  /* 0x0000001e1f027211 */ /* 0x000fc800078f18ff */
[----:B------:R-:W-:Y:S02]  /*1a7e0*/  LOP3.LUT R21, R2, 0xfffffff8, RZ, 0xc0, !PT ;  /* 0xfffffff802157812 */ /* 0x000fe400078ec0ff */
[----:B------:R-:W-:-:S03]  /*1a7f0*/  SHF.R.S32.HI R2, RZ, 0x3, R2 ;  /* 0x00000003ff027819 */ /* 0x000fc60000011402 */
[----:B------:R-:W-:-:S04]  /*1a800*/  IMAD.IADD R21, R30, 0x1, -R21 ;  /* 0x000000011e157824 */ /* 0x000fc800078e0a15 */
[----:B0-----:R-:W-:-:S05]  /*1a810*/  IMAD.SHL.U32 R3, R21, 0x8, RZ ;  /* 0x0000000815037824 */ /* 0x001fca00078e00ff */
[----:B-1----:R-:W-:Y:S01]  /*1a820*/  SHF.R.S32.HI R0, RZ, 0x1f, R3 ;  /* 0x0000001fff007819 */ /* 0x002fe20000011403 */
[----:B---3--:R0:W-:Y:S04]  /*1a830*/  STL.64 [R1+0x40], R40 ;  /* 0x0000402801007387 */ /* 0x0081e80000100a00 */
[----:B------:R0:W-:Y:S01]  /*1a840*/  STL.64 [R1+0x48], R42 ;  /* 0x0000482a01007387 */ /* 0x0001e20000100a00 */
[----:B------:R-:W-:Y:S06]  /*1a850*/  BAR.ARV 0x4, 0x200 ;  /* 0x0108000000007b1d */ /* 0x000fec0000002000 */
[----:B------:R-:W-:Y:S05]  /*1a860*/  @P0 BRA `(.L_x_1261) ;  /* 0x0000001000e00947 */ /* 0x000fea0003800000 */
[----:B------:R-:W-:Y:S01]  /*1a870*/  IMAD.SHL.U32 R4, R50, 0x4, RZ ;  /* 0x0000000432047824 */ /* 0x000fe200078e00ff */
[----:B------:R-:W-:Y:S01]  /*1a880*/  ULDC.64 UR4, c[0x4][0x38] ;  /* 0x01000e0000047ab9 */ /* 0x000fe20000000a00 */
[----:B------:R-:W2:Y:S01]  /*1a890*/  LDL R64, [R1+0x34] ;  /* 0x0000340001407983 */ /* 0x000ea20000100800 */
[----:B------:R-:W-:Y:S01]  /*1a8a0*/  F2FP.BF16.F32.PACK_AB R27, R26, R27 ;  /* 0x0000001b1a1b723e */ /* 0x000fe200000010ff */
[----:B------:R-:W-:Y:S01]  /*1a8b0*/  ULDC.64 UR6, c[0x0][0xb90] ;  /* 0x0002e40000067ab9 */ /* 0x000fe20000000a00 */
[----:B------:R-:W-:Y:S01]  /*1a8c0*/  LOP3.LUT R4, R4, 0xc, RZ, 0xc0, !PT ;  /* 0x0000000c04047812 */ /* 0x000fe200078ec0ff */
[----:B------:R-:W3:Y:S03]  /*1a8d0*/  LDL.LU R62, [R1+0x58] ;  /* 0x00005800013e7983 */ /* 0x000ee60000300800 */
[----:B------:R-:W-:Y:S01]  /*1a8e0*/  IADD3 R4, P0, R4, UR4, RZ ;  /* 0x0000000404047c10 */ /* 0x000fe2000ff1e0ff */
[----:B------:R-:W1:Y:S04]  /*1a8f0*/  S2R R26, SR_SWINHI ;  /* 0x00000000001a7919 */ /* 0x000e680000002f00 */
[----:B------:R-:W-:Y:S01]  /*1a900*/  IMAD.X R5, RZ, RZ, UR5, P0 ;  /* 0x00000005ff057e24 */ /* 0x000fe200080e06ff */
[----:B------:R-:W-:Y:S01]  /*1a910*/  F2FP.BF16.F32.PACK_AB R12, R11, R12 ;  /* 0x0000000c0b0c723e */ /* 0x000fe200000010ff */
[----:B------:R-:W-:Y:S01]  /*1a920*/  ULDC.64 UR4, c[0x0][0xc00] ;  /* 0x0003000000047ab9 */ /* 0x000fe20000000a00 */
[----:B------:R-:W-:Y:S01]  /*1a930*/  F2FP.BF16.F32.PACK_AB R59, R28, R59 ;  /* 0x0000003b1c3b723e */ /* 0x000fe200000010ff */
[----:B------:R-:W4:Y:S04]  /*1a940*/  LDL R60, [R1+0x54] ;  /* 0x00005400013c7983 */ /* 0x000f280000100800 */
[----:B0-----:R0:W2:Y:S01]  /*1a950*/  LDG.E.CONSTANT R40, desc[UR44][R4.64] ;  /* 0x0000002c04287981 */ /* 0x0010a2000c1e9900 */
[----:B------:R-:W-:-:S02]  /*1a960*/  LEA.HI R11, R31, R30, RZ, 0x5 ;  /* 0x0000001e1f0b7211 */ /* 0x000fc400078f28ff */
[----:B------:R-:W-:Y:S01]  /*1a970*/  F2FP.BF16.F32.PACK_AB R32, R32, R33 ;  /* 0x000000212020723e */ /* 0x000fe200000010ff */
[----:B------:R-:W4:Y:S01]  /*1a980*/  LDL R58, [R1+0x1c] ;  /* 0x00001c00013a7983 */ /* 0x000f220000100800 */
[----:B0-----:R-:W-:Y:S01]  /*1a990*/  LEA.HI R4, R31, R30, RZ, 0x4 ;  /* 0x0000001e1f047211 */ /* 0x001fe200078f20ff */
[----:B------:R-:W-:-:S03]  /*1a9a0*/  IMAD.SHL.U32 R28, R11, 0x20, RZ ;  /* 0x000000200b1c7824 */ /* 0x000fc600078e00ff */
[----:B------:R-:W-:Y:S02]  /*1a9b0*/  SHF.R.S32.HI R5, RZ, 0x4, R4 ;  /* 0x00000004ff057819 */ /* 0x000fe40000011404 */
[C---:B------:R-:W-:Y:S02]  /*1a9c0*/  LOP3.LUT R11, R4.reuse, 0x3fffff0, RZ, 0xc0, !PT ;  /* 0x03fffff0040b7812 */ /* 0x040fe400078ec0ff */
[----:B------:R-:W-:Y:S02]  /*1a9d0*/  LEA.HI R4, R4, R5, RZ, 0x1 ;  /* 0x0000000504047211 */ /* 0x000fe400078f08ff */
[----:B------:R-:W-:Y:S01]  /*1a9e0*/  LOP3.LUT P0, R33, R50, 0x3, RZ, 0xc0, !PT ;  /* 0x0000000332217812 */ /* 0x000fe2000780c0ff */
[----:B------:R-:W-:Y:S01]  /*1a9f0*/  IMAD.IADD R11, R30, 0x1, -R11 ;  /* 0x000000011e0b7824 */ /* 0x000fe200078e0a0b */
[----:B------:R-:W-:Y:S02]  /*1aa00*/  LOP3.LUT R28, R28, 0xfffffc00, RZ, 0xc0, !PT ;  /* 0xfffffc001c1c7812 */ /* 0x000fe400078ec0ff */
[----:B------:R-:W-:-:S02]  /*1aa10*/  LOP3.LUT R4, R4, 0x1ffffffe, RZ, 0xc0, !PT ;  /* 0x1ffffffe04047812 */ /* 0x000fc400078ec0ff */
[----:B------:R-:W-:Y:S02]  /*1aa20*/  F2FP.BF16.F32.PACK_AB R29, R36, R29 ;  /* 0x0000001d241d723e */ /* 0x000fe400000010ff */
[----:B------:R-:W-:Y:S02]  /*1aa30*/  F2FP.BF16.F32.PACK_AB R24, R37, R24 ;  /* 0x000000182518723e */ /* 0x000fe400000010ff */
[----:B------:R-:W-:Y:S01]  /*1aa40*/  ISETP.EQ.OR P0, PT, R33, 0x3, !P0 ;  /* 0x000000032100780c */ /* 0x000fe20004702670 */
[----:B------:R-:W-:Y:S02]  /*1aa50*/  IMAD R11, R11, 0x40, R28 ;  /* 0x000000400b0b7824 */ /* 0x000fe400078e021c */
[----:B------:R-:W-:Y:S01]  /*1aa60*/  IMAD.IADD R4, R5, 0x1, -R4 ;  /* 0x0000000105047824 */ /* 0x000fe200078e0a04 */
[----:B------:R-:W-:Y:S02]  /*1aa70*/  SEL R35, R29, R24, P0 ;  /* 0x000000181d237207 */ /* 0x000fe40000000000 */
[----:B------:R-:W-:Y:S01]  /*1aa80*/  SEL R37, R24, R29, P0 ;  /* 0x0000001d18257207 */ /* 0x000fe20000000000 */
[----:B------:R-:W-:Y:S01]  /*1aa90*/  IMAD R11, R4, 0x8, R11 ;  /* 0x00000008040b7824 */ /* 0x000fe200078e020b */
[----:B------:R-:W-:-:S02]  /*1aaa0*/  F2FP.BF16.F32.PACK_AB R9, R52, R9 ;  /* 0x000000093409723e */ /* 0x000fc400000010ff */
[----:B------:R-:W-:Y:S02]  /*1aab0*/  F2FP.BF16.F32.PACK_AB R8, R53, R8 ;  /* 0x000000083508723e */ /* 0x000fe400000010ff */
[----:B------:R-:W-:Y:S02]  /*1aac0*/  MOV R28, R17 ;  /* 0x00000011001c7202 */ /* 0x000fe40000000f00 */
[----:B-1----:R-:W-:Y:S02]  /*1aad0*/  MOV R29, R26 ;  /* 0x0000001a001d7202 */ /* 0x002fe40000000f00 */
[----:B------:R-:W-:Y:S02]  /*1aae0*/  SEL R41, R9, R8, P0 ;  /* 0x0000000809297207 */ /* 0x000fe40000000000 */
[----:B------:R-:W-:Y:S01]  /*1aaf0*/  SEL R43, R8, R9, P0 ;  /* 0x00000009082b7207 */ /* 0x000fe20000000000 */
[----:B------:R-:W-:Y:S01]  /*1ab00*/  IMAD.WIDE R8, R11, 0x2, R28 ;  /* 0x000000020b087825 */ /* 0x000fe200078e021c */
[----:B------:R-:W-:-:S02]  /*1ab10*/  F2FP.BF16.F32.PACK_AB R25, R38, R25 ;  /* 0x000000192619723e */ /* 0x000fc400000010ff */
[----:B------:R-:W-:Y:S02]  /*1ab20*/  F2FP.BF16.F32.PACK_AB R14, R39, R14 ;  /* 0x0000000e270e723e */ /* 0x000fe400000010ff */
[----:B------:R-:W-:Y:S02]  /*1ab30*/  F2FP.BF16.F32.PACK_AB R10, R47, R10 ;  /* 0x0000000a2f0a723e */ /* 0x000fe400000010ff */
[----:B------:R-:W-:Y:S02]  /*1ab40*/  SEL R47, R25, R14, P0 ;  /* 0x0000000e192f7207 */ /* 0x000fe40000000000 */
[----:B------:R-:W-:Y:S02]  /*1ab50*/  SEL R49, R14, R25, P0 ;  /* 0x000000190e317207 */ /* 0x000fe40000000000 */
[----:B------:R-:W-:Y:S02]  /*1ab60*/  IADD3 R25, P3, R8, 0x20, RZ ;  /* 0x0000002008197810 */ /* 0x000fe40007f7e0ff */
[----:B------:R-:W-:-:S02]  /*1ab70*/  F2FP.BF16.F32.PACK_AB R13, R46, R13 ;  /* 0x0000000d2e0d723e */ /* 0x000fc400000010ff */
[----:B------:R-:W-:Y:S02]  /*1ab80*/  LOP3.LUT R4, R25, 0x380, RZ, 0xc0, !PT ;  /* 0x0000038019047812 */ /* 0x000fe400078ec0ff */
[----:B------:R-:W-:Y:S02]  /*1ab90*/  F2FP.BF16.F32.PACK_AB R15, R44, R15 ;  /* 0x0000000f2c0f723e */ /* 0x000fe400000010ff */
[----:B------:R-:W-:Y:S02]  /*1aba0*/  LOP3.LUT R5, R8, 0x380, RZ, 0xc0, !PT ;  /* 0x0000038008057812 */ /* 0x000fe400078ec0ff */
[----:B------:R-:W-:Y:S02]  /*1abb0*/  F2FP.BF16.F32.PACK_AB R56, R56, R61 ;  /* 0x0000003d3838723e */ /* 0x000fe400000010ff */
[----:B------:R-:W-:Y:S02]  /*1abc0*/  SHF.R.U64 R4, R4, 0x3, RZ ;  /* 0x0000000304047819 */ /* 0x000fe400000012ff */
[----:B------:R-:W-:-:S02]  /*1abd0*/  IADD3 R63, P1, R8, 0x60, RZ ;  /* 0x00000060083f7810 */ /* 0x000fc40007f3e0ff */
[----:B------:R-:W-:Y:S02]  /*1abe0*/  IADD3 R61, P2, R8, 0x40, RZ ;  /* 0x00000040083d7810 */ /* 0x000fe40007f5e0ff */
[----:B------:R-:W-:Y:S02]  /*1abf0*/  SEL R51, R13, R10, P0 ;  /* 0x0000000a0d337207 */ /* 0x000fe40000000000 */
[----:B------:R-:W-:Y:S02]  /*1ac00*/  SEL R39, R15, R12, P0 ;  /* 0x0000000c0f277207 */ /* 0x000fe40000000000 */
[----:B------:R-:W-:Y:S02]  /*1ac10*/  SEL R13, R10, R13, P0 ;  /* 0x0000000d0a0d7207 */ /* 0x000fe40000000000 */
[----:B------:R-:W-:Y:S02]  /*1ac20*/  SHF.R.U64 R5, R5, 0x3, RZ ;  /* 0x0000000305057819 */ /* 0x000fe400000012ff */
[----:B------:R-:W-:-:S02]  /*1ac30*/  SEL R33, R56, R59, P0 ;  /* 0x0000003b38217207 */ /* 0x000fc40000000000 */
[----:B------:R-:W-:Y:S02]  /*1ac40*/  SEL R15, R12, R15, P0 ;  /* 0x0000000f0c0f7207 */ /* 0x000fe40000000000 */
[----:B------:R-:W-:Y:S02]  /*1ac50*/  LOP3.LUT R10, R4, R25, RZ, 0x3c, !PT ;  /* 0x00000019040a7212 */ /* 0x000fe400078e3cff */
[----:B------:R-:W-:Y:S02]  /*1ac60*/  SEL R59, R59, R56, P0 ;  /* 0x000000383b3b7207 */ /* 0x000fe40000000000 */
[----:B------:R-:W-:Y:S02]  /*1ac70*/  LOP3.LUT R4, R61, 0x380, RZ, 0xc0, !PT ;  /* 0x000003803d047812 */ /* 0x000fe400078ec0ff */
[----:B------:R-:W-:Y:S02]  /*1ac80*/  LOP3.LUT R14, R63, 0x380, RZ, 0xc0, !PT ;  /* 0x000003803f0e7812 */ /* 0x000fe400078ec0ff */
[----:B------:R-:W-:-:S02]  /*1ac90*/  F2FP.BF16.F32.PACK_AB R7, R54, R7 ;  /* 0x000000073607723e */ /* 0x000fc400000010ff */
[----:B------:R-:W-:Y:S01]  /*1aca0*/  F2FP.BF16.F32.PACK_AB R6, R55, R6 ;  /* 0x000000063706723e */ /* 0x000fe200000010ff */
[----:B------:R-:W-:Y:S01]  /*1acb0*/  IMAD.X R11, RZ, RZ, R9, P3 ;  /* 0x000000ffff0b7224 */ /* 0x000fe200018e0609 */
[----:B-----5:R-:W-:Y:S02]  /*1acc0*/  SEL R45, R32, R27, P0 ;  /* 0x0000001b202d7207 */ /* 0x020fe40000000000 */
[----:B------:R-:W-:Y:S02]  /*1acd0*/  LOP3.LUT R8, R5, R8, RZ, 0x3c, !PT ;  /* 0x0000000805087212 */ /* 0x000fe400078e3cff */
[----:B------:R-:W-:Y:S02]  /*1ace0*/  SEL R27, R27, R32, P0 ;  /* 0x000000201b1b7207 */ /* 0x000fe40000000000 */
[----:B------:R-:W-:Y:S02]  /*1acf0*/  SHF.R.U64 R4, R4, 0x3, RZ ;  /* 0x0000000304047819 */ /* 0x000fe400000012ff */
[----:B------:R-:W-:-:S02]  /*1ad00*/  SHF.R.U64 R14, R14, 0x3, RZ ;  /* 0x000000030e0e7819 */ /* 0x000fc400000012ff */
[----:B------:R-:W-:Y:S02]  /*1ad10*/  SEL R53, R7, R6, P0 ;  /* 0x0000000607357207 */ /* 0x000fe40000000000 */
[----:B------:R-:W-:Y:S02]  /*1ad20*/  SEL R55, R6, R7, P0 ;  /* 0x0000000706377207 */ /* 0x000fe40000000000 */
[----:B------:R-:W-:Y:S02]  /*1ad30*/  MOV R48, R8 ;  /* 0x0000000800307202 */ /* 0x000fe40000000f00 */
[----:B------:R-:W-:Y:S02]  /*1ad40*/  LOP3.LUT R6, R4, R61, RZ, 0x3c, !PT ;  /* 0x0000003d04067212 */ /* 0x000fe400078e3cff */
[----:B------:R-:W-:Y:S02]  /*1ad50*/  MOV R46, R10 ;  /* 0x0000000a002e7202 */ /* 0x000fe40000000f00 */
[----:B------:R-:W-:Y:S01]  /*1ad60*/  LOP3.LUT R4, R14, R63, RZ, 0x3c, !PT ;  /* 0x0000003f0e047212 */ /* 0x000fe200078e3cff */
[----:B------:R-:W-:-:S02]  /*1ad70*/  IMAD.X R5, RZ, RZ, R9, P1 ;  /* 0x000000ffff057224 */ /* 0x000fc400008e0609 */
[----:B------:R-:W-:-:S05]  /*1ad80*/  IMAD.X R7, RZ, RZ, R9, P2 ;  /* 0x000000ffff077224 */ /* 0x000fca00010e0609 */
[----:B------:R-:W-:Y:S02]  /*1ad90*/  MOV R44, R6 ;  /* 0x00000006002c7202 */ /* 0x000fe40000000f00 */
[----:B------:R-:W-:-:S04]  /*1ada0*/  ISETP.NE.U32.AND P1, PT, RZ, UR4, PT ;  /* 0x00000004ff007c0c */ /* 0x000fc8000bf25070 */
[----:B------:R-:W-:Y:S01]  /*1adb0*/  ISETP.NE.AND.EX P1, PT, RZ, UR5, PT, P1 ;  /* 0x00000005ff007c0c */ /* 0x000fe2000bf25310 */
[----:B------:R-:W-:Y:S01]  /*1adc0*/  ULDC.64 UR4, c[0x0][0xc08] ;  /* 0x0003020000047ab9 */ /* 0x000fe20000000a00 */
[----:B--2---:R-:W-:Y:S01]  /*1add0*/  LOP3.LUT R12, R40, 0x2, RZ, 0x3c, !PT ;  /* 0x00000002280c7812 */ /* 0x004fe200078e3cff */
[----:B------:R-:W-:Y:S04]  /*1ade0*/  SHFL.IDX PT, R33, R33, R40, 0x1c1f ;  /* 0x001c1f2821217589 */ /* 0x000fe800000e0000 */
[----:B------:R-:W0:Y:S04]  /*1adf0*/  SHFL.IDX PT, R26, R59, R12, 0x1c1f ;  /* 0x001c1f0c3b1a7589 */ /* 0x000e2800000e0000 */
[----:B------:R-:W-:Y:S04]  /*1ae00*/  SHFL.IDX PT, R45, R45, R40, 0x1c1f ;  /* 0x001c1f282d2d7589 */ /* 0x000fe800000e0000 */
[----:B------:R-:W1:Y:S04]  /*1ae10*/  SHFL.IDX PT, R32, R27, R12, 0x1c1f ;  /* 0x001c1f0c1b207589 */ /* 0x000e6800000e0000 */
[----:B------:R2:W-:Y:S04]  /*1ae20*/  SHFL.IDX PT, R8, R35, R40, 0x1c1f ;  /* 0x001c1f2823087589 */ /* 0x0005e800000e0000 */
[----:B------:R-:W3:Y:S04]  /*1ae30*/  SHFL.IDX PT, R37, R37, R12, 0x1c1f ;  /* 0x001c1f0c25257589 */ /* 0x000ee800000e0000 */
[----:B------:R-:W-:Y:S01]  /*1ae40*/  SHFL.IDX PT, R39, R39, R40, 0x1c1f ;  /* 0x001c1f2827277589 */ /* 0x000fe200000e0000 */
[----:B--2---:R-:W2:Y:S03]  /*1ae50*/  LDC.64 R34, c[0x0][0xc00] ;  /* 0x00030000ff227b82 */ /* 0x004ea60000000a00 */
[----:B------:R-:W4:Y:S04]  /*1ae60*/  SHFL.IDX PT, R10, R15, R12, 0x1c1f ;  /* 0x001c1f0c0f0a7589 */ /* 0x000f2800000e0000 */
[----:B------:R-:W-:Y:S04]  /*1ae70*/  SHFL.IDX PT, R47, R47, R40, 0x1c1f ;  /* 0x001c1f282f2f7589 */ /* 0x000fe800000e0000 */
[----:B------:R-:W4:Y:S04]  /*1ae80*/  SHFL.IDX PT, R36, R49, R12, 0x1c1f ;  /* 0x001c1f0c31247589 */ /* 0x000f2800000e0000 */
[----:B------:R-:W-:Y:S04]  /*1ae90*/  SHFL.IDX PT, R41, R41, R40, 0x1c1f ;  /* 0x001c1f2829297589 */ /* 0x000fe800000e0000 */
[----:B------:R-:W2:Y:S04]  /*1aea0*/  SHFL.IDX PT, R14, R43, R12, 0x1c1f ;  /* 0x001c1f0c2b0e7589 */ /* 0x000ea800000e0000 */
[----:B------:R-:W-:Y:S04]  /*1aeb0*/  SHFL.IDX PT, R51, R51, R40, 0x1c1f ;  /* 0x001c1f2833337589 */ /* 0x000fe800000e0000 */
[----:B------:R-:W2:Y:S04]  /*1aec0*/  SHFL.IDX PT, R38, R13, R12, 0x1c1f ;  /* 0x001c1f0c0d267589 */ /* 0x000ea800000e0000 */
[----:B------:R-:W-:Y:S04]  /*1aed0*/  SHFL.IDX PT, R53, R53, R40, 0x1c1f ;  /* 0x001c1f2835357589 */ /* 0x000fe800000e0000 */
[----:B------:R2:W2:Y:S01]  /*1aee0*/  SHFL.IDX PT, R42, R55, R12, 0x1c1f ;  /* 0x001c1f0c372a7589 */ /* 0x0004a200000e0000 */
[----:B0-----:R-:W-:-:S02]  /*1aef0*/  SEL R24, R33, R26, P0 ;  /* 0x0000001a21187207 */ /* 0x001fc40000000000 */
[----:B------:R-:W-:Y:S02]  /*1af00*/  SEL R26, R26, R33, P0 ;  /* 0x000000211a1a7207 */ /* 0x000fe40000000000 */
[----:B------:R-:W-:Y:S02]  /*1af10*/  MOV R33, R4 ;  /* 0x0000000400217202 */ /* 0x000fe40000000f00 */
[----:B-1----:R-:W-:Y:S02]  /*1af20*/  SEL R25, R45, R32, P0 ;  /* 0x000000202d197207 */ /* 0x002fe40000000000 */
[----:B------:R-:W-:Y:S01]  /*1af30*/  SEL R27, R32, R45, P0 ;  /* 0x0000002d201b7207 */ /* 0x000fe20000000000 */
[----:B------:R-:W-:Y:S01]  /*1af40*/  BAR.SYNC.DEFER_BLOCKING 0x1, 0x180 ;  /* 0x0046000000007b1d */ /* 0x000fe20000010000 */
[----:B---3--:R-:W-:Y:S02]  /*1af50*/  SEL R4, R8, R37, P0 ;  /* 0x0000002508047207 */ /* 0x008fe40000000000 */
[----:B------:R-:W-:-:S02]  /*1af60*/  SEL R6, R37, R8, P0 ;  /* 0x0000000825067207 */ /* 0x000fc40000000000 */
[----:B----4-:R-:W-:Y:S02]  /*1af70*/  SEL R8, R39, R10, P0 ;  /* 0x0000000a27087207 */ /* 0x010fe40000000000 */
[----:B------:R-:W-:Y:S02]  /*1af80*/  SEL R5, R47, R36, P0 ;  /* 0x000000242f057207 */ /* 0x000fe40000000000 */
[----:B------:R-:W-:Y:S02]  /*1af90*/  SEL R7, R36, R47, P0 ;  /* 0x0000002f24077207 */ /* 0x000fe40000000000 */
[----:B------:R-:W-:Y:S02]  /*1afa0*/  SEL R10, R10, R39, P0 ;  /* 0x000000270a0a7207 */ /* 0x000fe40000000000 */
[----:B--2---:R-:W-:Y:S02]  /*1afb0*/  SEL R12, R41, R14, P0 ;  /* 0x0000000e290c7207 */ /* 0x004fe40000000000 */
[----:B------:R-:W-:-:S02]  /*1afc0*/  SEL R9, R51, R38, P0 ;  /* 0x0000002633097207 */ /* 0x000fc40000000000 */
[----:B------:R-:W-:Y:S02]  /*1afd0*/  SEL R11, R38, R51, P0 ;  /* 0x00000033260b7207 */ /* 0x000fe40000000000 */
[----:B------:R-:W-:Y:S02]  /*1afe0*/  SEL R14, R14, R41, P0 ;  /* 0x000000290e0e7207 */ /* 0x000fe40000000000 */
[----:B------:R-:W-:Y:S02]  /*1aff0*/  SEL R13, R53, R42, P0 ;  /* 0x0000002a350d7207 */ /* 0x000fe40000000000 */
[----:B------:R-:W-:Y:S01]  /*1b000*/  SEL R15, R42, R53, P0 ;  /* 0x000000352a0f7207 */ /* 0x000fe20000000000 */
[----:B------:R0:W-:Y:S04]  /*1b010*/  STSM.16.M88.4 [R48], R24 ;  /* 0x0000001830007844 */ /* 0x0001e80000000200 */
[----:B------:R-:W-:Y:S04]  /*1b020*/  STSM.16.M88.4 [R46], R4 ;  /* 0x000000042e007844 */ /* 0x000fe80000000200 */
[----:B------:R-:W-:Y:S04]  /*1b030*/  STSM.16.M88.4 [R44], R8 ;  /* 0x000000082c007844 */ /* 0x000fe80000000200 */
[----:B------:R1:W-:Y:S01]  /*1b040*/  STSM.16.M88.4 [R33], R12 ;  /* 0x0000000c21007844 */ /* 0x0003e20000000200 */
[----:B------:R-:W-:-:S02]  /*1b050*/  IMAD.MOV.U32 R32, RZ, RZ, RZ ;  /* 0x000000ffff207224 */ /* 0x000fc400078e00ff */
[----:B0-----:R-:W-:Y:S01]  /*1b060*/  IMAD.WIDE R24, R62, 0x4, R34 ;  /* 0x000000043e187825 */ /* 0x001fe200078e0222 */
[----:B------:R-:W-:Y:S08]  /*1b070*/  BAR.SYNC.DEFER_BLOCKING 0x1, 0x180 ;  /* 0x0046000000007b1d */ /* 0x000ff00000010000 */
[----:B------:R-:W0:Y:S01]  /*1b080*/  LDC R34, c[0x0][0xbe8] ;  /* 0x0002fa00ff227b82 */ /* 0x000e220000000800 */
[----:B------:R-:W2:Y:S01]  /*1b090*/  @P1 LDG.E R32, desc[UR44][R24.64] ;  /* 0x0000002c18201981 */ /* 0x000ea2000c1e1900 */
[----:B0-----:R-:W-:-:S02]  /*1b0a0*/  ISETP.NE.AND P2, PT, R34, 0x1, PT ;  /* 0x000000012200780c */ /* 0x001fc40003f45270 */
[----:B------:R-:W-:-:S04]  /*1b0b0*/  ISETP.NE.U32.AND P0, PT, RZ, UR4, PT ;  /* 0x00000004ff007c0c */ /* 0x000fc8000bf05070 */
[----:B------:R-:W-:Y:S02]  /*1b0c0*/  ISETP.NE.AND.EX P0, PT, RZ, UR5, PT, P0 ;  /* 0x00000005ff007c0c */ /* 0x000fe4000bf05300 */
[----:B------:R-:W-:Y:S02]  /*1b0d0*/  LEA.HI R31, R31, R30, RZ, 0x7 ;  /* 0x0000001e1f1f7211 */ /* 0x000fe400078f38ff */
[----:B------:R-:W-:Y:S01]  /*1b0e0*/  SHF.R.S32.HI R38, RZ, 0x1f, R60 ;  /* 0x0000001fff267819 */ /* 0x000fe2000001143c */
[----:B-1----:R-:W-:Y:S02]  /*1b0f0*/  IMAD.IADD R13, R64, 0x1, R58 ;  /* 0x00000001400d7824 */ /* 0x002fe400078e023a */
[----:B------:R-:W0:Y:S08]  /*1b100*/  @P2 LDC R26, c[0x0][0xbec] ;  /* 0x0002fb00ff1a2b82 */ /* 0x000e300000000800 */
[----:B------:R-:W1:Y:S01]  /*1b110*/  @P2 LDC R27, c[0x0][0xbf0] ;  /* 0x0002fc00ff1b2b82 */ /* 0x000e620000000800 */
[----:B------:R-:W-:Y:S01]  /*1b120*/  LOP3.LUT R9, R31, 0xffffff80, RZ, 0xc0, !PT ;  /* 0xffffff801f097812 */ /* 0x000fe200078ec0ff */
[----:B------:R-:W-:Y:S01]  /*1b130*/  IMAD R4, R38, UR6, RZ ;  /* 0x0000000626047c24 */ /* 0x000fe2000f8e02ff */
[----:B------:R-:W-:Y:S01]  /*1b140*/  SHF.R.S32.HI R36, RZ, 0x1f, R62 ;  /* 0x0000001fff247819 */ /* 0x000fe2000001143e */
[----:B------:R-:W-:-:S02]  /*1b150*/  ULDC.64 UR4, c[0x0][0xb98] ;  /* 0x0002e60000047ab9 */ /* 0x000fc40000000a00 */
[----:B------:R-:W-:Y:S02]  /*1b160*/  IMAD.IADD R30, R30, 0x1, -R9 ;  /* 0x000000011e1e7824 */ /* 0x000fe400078e0a09 */
[----:B------:R-:W3:Y:S01]  /*1b170*/  @P0 LDC.64 R8, c[0x0][0xc08] ;  /* 0x00030200ff080b82 */ /* 0x000ee20000000a00 */
[----:B------:R-:W-:Y:S01]  /*1b180*/  IMAD R7, R60, UR7, R4 ;  /* 0x000000073c077c24 */ /* 0x000fe2000f8e0204 */
[----:B------:R-:W-:Y:S01]  /*1b190*/  SEL R36, R36, RZ, !P1 ;  /* 0x000000ff24247207 */ /* 0x000fe20004800000 */
[----:B0-----:R-:W-:Y:S01]  /*1b1a0*/  @P2 IMAD.HI.U32 R6, R13, R26, RZ ;  /* 0x0000001a0d062227 */ /* 0x001fe200078e00ff */
[----:B------:R-:W-:Y:S02]  /*1b1b0*/  SEL R35, R62, RZ, !P1 ;  /* 0x000000ff3e237207 */ /* 0x000fe40004800000 */
[----:B--2---:R-:W-:-:S03]  /*1b1c0*/  SHF.R.S32.HI R33, RZ, 0x1f, R32 ;  /* 0x0000001fff217819 */ /* 0x004fc60000011420 */
[----:B------:R-:W-:-:S04]  /*1b1d0*/  IMAD.WIDE.U32 R4, R60, UR6, R32 ;  /* 0x000000063c047c25 */ /* 0x000fc8000f8e0020 */
[----:B------:R-:W-:Y:S02]  /*1b1e0*/  IMAD.IADD R5, R5, 0x1, R7 ;  /* 0x0000000105057824 */ /* 0x000fe400078e0207 */
[----:B------:R-:W-:Y:S01]  /*1b1f0*/  IMAD.MOV.U32 R7, RZ, RZ, R13 ;  /* 0x000000ffff077224 */ /* 0x000fe200078e000d */
[----:B-1----:R-:W-:Y:S01]  /*1b200*/  @P2 SHF.R.U32.HI R7, RZ, R27, R6 ;  /* 0x0000001bff072219 */ /* 0x002fe20000011606 */
[----:B------:R-:W-:Y:S02]  /*1b210*/  IMAD R6, R36, UR4, RZ ;  /* 0x0000000424067c24 */ /* 0x000fe4000f8e02ff */
[----:B------:R-:W-:-:S04]  /*1b220*/  IMAD.WIDE.U32 R4, R35, UR4, R4 ;  /* 0x0000000423047c25 */ /* 0x000fc8000f8e0004 */
[----:B------:R-:W-:Y:S02]  /*1b230*/  IMAD.MOV R11, RZ, RZ, -R7 ;  /* 0x000000ffff0b7224 */ /* 0x000fe400078e0a07 */
[----:B------:R-:W-:Y:S01]  /*1b240*/  IMAD R12, R35, UR5, R6 ;  /* 0x00000005230c7c24 */ /* 0x000fe2000f8e0206 */
[----:B------:R-:W-:Y:S01]  /*1b250*/  IADD3 R6, P3, R7, R4, RZ ;  /* 0x0000000407067210 */ /* 0x000fe20007f7e0ff */
[----:B------:R-:W-:Y:S01]  /*1b260*/  IMAD R11, R34, R11, R13 ;  /* 0x0000000b220b7224 */ /* 0x000fe200078e020d */
[----:B------:R-:W-:Y:S01]  /*1b270*/  SHF.R.S32.HI R13, RZ, 0x1f, R7 ;  /* 0x0000001fff0d7819 */ /* 0x000fe20000011407 */
[----:B------:R-:W-:Y:S01]  /*1b280*/  ULDC UR6, c[0x0][0xa88] ;  /* 0x0002a20000067ab9 */ /* 0x000fe20000000800 */
[----:B------:R-:W-:Y:S01]  /*1b290*/  SHF.R.S32.HI R15, RZ, 0x1f, R30 ;  /* 0x0000001fff0f7819 */ /* 0x000fe2000001141e */
[----:B------:R-:W-:Y:S01]  /*1b2a0*/  ULDC.64 UR4, c[0x0][0xb88] ;  /* 0x0002e20000047ab9 */ /* 0x000fe20000000a00 */
[----:B------:R-:W-:Y:S01]  /*1b2b0*/  IADD3.X R7, R13, R5, R12, P3, !PT ;  /* 0x000000050d077210 */ /* 0x000fe20001ffe40c */
[----:B---3--:R-:W-:-:S04]  /*1b2c0*/  @P0 IMAD.WIDE R4, R62, 0x4, R8 ;  /* 0x000000043e040825 */ /* 0x008fc800078e0208 */
[----:B------:R-:W-:-:S06]  /*1b2d0*/  IMAD.U32 R9, RZ, RZ, UR6 ;  /* 0x00000006ff097e24 */ /* 0x000fcc000f8e00ff */
[----:B------:R0:W5:Y:S01]  /*1b2e0*/  @P0 LDG.E R9, desc[UR44][R4.64] ;  /* 0x0000002c04090981 */ /* 0x000162000c1e1900 */
[----:B------:R-:W-:-:S04]  /*1b2f0*/  LEA.HI R10, R15, R30, RZ, 0x2 ;  /* 0x0000001e0f0a7211 */ /* 0x000fc800078f10ff */
[--C-:B------:R-:W-:Y:S02]  /*1b300*/  SHF.R.S32.HI R14, RZ, 0x2, R10.reuse ;  /* 0x00000002ff0e7819 */ /* 0x100fe4000001140a */
[----:B------:R-:W-:Y:S02]  /*1b310*/  SHF.R.S32.HI R27, RZ, 0x1f, R10 ;  /* 0x0000001fff1b7819 */ /* 0x000fe4000001140a */
[----:B------:R-:W-:Y:S02]  /*1b320*/  SHF.R.S32.HI R10, RZ, 0x1f, R11 ;  /* 0x0000001fff0a7819 */ /* 0x000fe4000001140b */
[----:B------:R-:W-:-:S03]  /*1b330*/  SHF.R.S32.HI R31, RZ, 0x7, R31 ;  /* 0x00000007ff1f7819 */ /* 0x000fc6000001141f */
[----:B------:R-:W-:Y:S01]  /*1b340*/  IMAD R10, R10, UR4, RZ ;  /* 0x000000040a0a7c24 */ /* 0x000fe2000f8e02ff */
[----:B------:R-:W-:Y:S01]  /*1b350*/  LEA.HI R27, R27, R14, RZ, 0x3 ;  /* 0x0000000e1b1b7211 */ /* 0x000fe200078f18ff */
[----:B------:R-:W-:Y:S01]  /*1b360*/  IMAD.WIDE.U32 R6, R11, UR4, R6 ;  /* 0x000000040b067c25 */ /* 0x000fe2000f8e0006 */
[----:B------:R-:W-:-:S03]  /*1b370*/  LEA.HI R15, R15, R30, RZ, 0x5 ;  /* 0x0000001e0f0f7211 */ /* 0x000fc600078f28ff */
[----:B------:R-:W-:Y:S01]  /*1b380*/  IMAD R13, R11, UR5, R10 ;  /* 0x000000050b0d7c24 */ /* 0x000fe2000f8e020a */
[----:B------:R-:W-:Y:S01]  /*1b390*/  LOP3.LUT R27, R27, 0xfffffff8, RZ, 0xc0, !PT ;  /* 0xfffffff81b1b7812 */ /* 0x000fe200078ec0ff */
[----:B------:R-:W-:Y:S01]  /*1b3a0*/  IMAD.HI R8, R31, 0x55555556, RZ ;  /* 0x555555561f087827 */ /* 0x000fe200078e02ff */
[----:B------:R-:W-:Y:S02]  /*1b3b0*/  ULDC.64 UR4, c[0x0][0xb50] ;  /* 0x0002d40000047ab9 */ /* 0x000fe40000000a00 */
[----:B------:R-:W-:Y:S01]  /*1b3c0*/  LEA R10, P3, R6, UR4, 0x2 ;  /* 0x00000004060a7c11 */ /* 0x000fe2000f8610ff */
[----:B------:R-:W-:Y:S01]  /*1b3d0*/  IMAD.IADD R7, R7, 0x1, R13 ;  /* 0x0000000107077824 */ /* 0x000fe200078e020d */
[----:B------:R-:W-:Y:S01]  /*1b3e0*/  LEA.HI R8, R8, R8, RZ, 0x1 ;  /* 0x0000000808087211 */ /* 0x000fe200078f08ff */
[----:B------:R-:W-:Y:S01]  /*1b3f0*/  IMAD.IADD R14, R14, 0x1, -R27 ;  /* 0x000000010e0e7824 */ /* 0x000fe200078e0a1b */
[----:B------:R-:W-:Y:S02]  /*1b400*/  SHF.R.S32.HI R15, RZ, 0x5, R15 ;  /* 0x00000005ff0f7819 */ /* 0x000fe4000001140f */
[----:B------:R-:W-:Y:S01]  /*1b410*/  LEA.HI.X R7, R6, UR5, R7, 0x2, P3 ;  /* 0x0000000506077c11 */ /* 0x000fe200098f1407 */
[----:B------:R-:W-:-:S02]  /*1b420*/  IMAD R8, R8, -0x3, R31 ;  /* 0xfffffffd08087824 */ /* 0x000fc400078e021f */
[----:B------:R-:W-:Y:S01]  /*1b430*/  IMAD R15, R15, 0x10, R14 ;  /* 0x000000100f0f7824 */ /* 0x000fe200078e020e */
[----:B0-----:R-:W-:Y:S06]  /*1b440*/  @P0 BRA `(.L_x_1262) ;  /* 0x0000000000100947 */ /* 0x001fec0003800000 */
[----:B------:R-:W-:Y:S05]  /*1b450*/  @!P1 BRA `(.L_x_1262) ;  /* 0x00000000000c9947 */ /* 0x000fea0003800000 */
[----:B------:R-:W2:Y:S04]  /*1b460*/  LDG.E R4, desc[UR44][R24.64] ;  /* 0x0000002c18047981 */ /* 0x000ea8000c1e1900 */
[----:B-----5:R-:W2:Y:S02]  /*1b470*/  LDG.E R9, desc[UR44][R24.64+0x4] ;  /* 0x0000042c18097981 */ /* 0x020ea4000c1e1900 */
[----:B--2---:R-:W-:-:S07]  /*1b480*/  IMAD.IADD R9, R9, 0x1, -R4 ;  /* 0x0000000109097824 */ /* 0x004fce00078e0a04 */
.L_x_1262:
[----:B------:R-:W-:Y:S01]  /*1b490*/  IMAD R5, R2, 0x40, R3 ;  /* 0x0000004002057824 */ /* 0x000fe200078e0203 */
[----:B------:R-:W-:Y:S01]  /*1b4a0*/  SHFL.IDX PT, R24, R10, RZ, 0x1c1f ;  /* 0x001c1fff0a187589 */ /* 0x000fe200000e0000 */
[----:B------:R-:W-:Y:S01]  /*1b4b0*/  IMAD R6, R8, 0x40, R15 ;  /* 0x0000004008067824 */ /* 0x000fe200078e020f */
[----:B------:R-:W-:Y:S01]  /*1b4c0*/  LOP3.LUT P0, RZ, R30, 0x3, RZ, 0xc0, !PT ;  /* 0x000000031eff7812 */ /* 0x000fe2000780c0ff */
[----:B------:R-:W-:Y:S01]  /*1b4d0*/  IMAD.WIDE R28, R5, 0x2, R28 ;  /* 0x00000002051c7825 */ /* 0x000fe200078e021c */
[----:B------:R-:W0:Y:S01]  /*1b4e0*/  SHFL.IDX PT, R25, R7, RZ, 0x1c1f ;  /* 0x001c1fff07197589 */ /* 0x000e2200000e0000 */
[----:B------:R-:W1:Y:S01]  /*1b4f0*/  @P2 LDC R39, c[0x0][0xbec] ;  /* 0x0002fb00ff272b82 */ /* 0x000e620000000800 */
[----:B------:R-:W-:Y:S01]  /*1b500*/  ULDC.64 UR4, c[0x0][0xaa0] ;  /* 0x0002a80000047ab9 */ /* 0x000fe20000000a00 */
[----:B------:R-:W-:Y:S01]  /*1b510*/  IMAD.IADD R6, R6, 0x1, R58 ;  /* 0x0000000106067824 */ /* 0x000fe200078e023a */
[----:B------:R-:W-:Y:S01]  /*1b520*/  SHFL.IDX PT, R26, R10, 0x1, 0x1c1f ;  /* 0x003c1f000a1a7f89 */ /* 0x000fe200000e0000 */
[----:B-----5:R-:W-:Y:S01]  /*1b530*/  IMAD R37, R9, R34, RZ ;  /* 0x0000002209257224 */ /* 0x020fe200078e02ff */
[----:B------:R-:W-:Y:S01]  /*1b540*/  IADD3 R9, P3, R28, 0x1800, RZ ;  /* 0x000018001c097810 */ /* 0x000fe20007f7e0ff */
[----:B------:R-:W-:Y:S01]  /*1b550*/  VIADD R4, R6, 0x8 ;  /* 0x0000000806047836 */ /* 0x000fe20000000000 */
[----:B------:R-:W2:Y:S01]  /*1b560*/  SHFL.IDX PT, R27, R7, 0x1, 0x1c1f ;  /* 0x003c1f00071b7f89 */ /* 0x000ea200000e0000 */
        /* <DEDUP_REMOVED lines=8> */
[----:B0-----:R0:W-:Y:S01]  /*1b5f0*/  @!P1 ST.E desc[UR44][R24.64], R57 ;  /* 0x0000003918009985 */ /* 0x0011e2000c10192c */
        /* <DEDUP_REMOVED lines=8> */
[----:B------:R-:W3:Y:S04]  /*1b680*/  LD.E.128 R4, desc[UR44][R4.64] ;  /* 0x0000002c04047980 */ /* 0x000ee8000c101d00 */
[----:B------:R-:W4:Y:S04]  /*1b690*/  LD.E.128 R8, desc[UR44][R8.64] ;  /* 0x0000002c08087980 */ /* 0x000f28000c101d00 */
[----:B------:R-:W4:Y:S01]  /*1b6a0*/  LD.E.128 R12, desc[UR44][R12.64] ;  /* 0x0000002c0c0c7980 */ /* 0x000f22000c101d00 */
[----:B------:R-:W-:-:S04]  /*1b6b0*/  IADD3 R31, P0, R28, 0x4800, RZ ;  /* 0x000048001c1f7810 */ /* 0x000fc80007f1e0ff */
[----:B------:R-:W-:Y:S01]  /*1b6c0*/  LOP3.LUT R28, R31, 0x380, RZ, 0xc0, !PT ;  /* 0x000003801f1c7812 */ /* 0x000fe200078ec0ff */
[----:B0-----:R-:W-:Y:S02]  /*1b6d0*/  IMAD.X R25, RZ, RZ, R29, P0 ;  /* 0x000000ffff197224 */ /* 0x001fe400000e061d */
[----:B------:R-:W-:Y:S01]  /*1b6e0*/  IMAD R29, R33, UR4, RZ ;  /* 0x00000004211d7c24 */ /* 0x000fe2000f8e02ff */
[----:B------:R-:W-:Y:S01]  /*1b6f0*/  SHF.R.U64 R24, R28, 0x3, RZ ;  /* 0x000000031c187819 */ /* 0x000fe200000012ff */
[----:B------:R-:W0:Y:S03]  /*1b700*/  @P2 LDC R33, c[0x0][0xbf0] ;  /* 0x0002fc00ff212b82 */ /* 0x000e260000000800 */
[----:B------:R-:W-:Y:S01]  /*1b710*/  LOP3.LUT R24, R24, R31, RZ, 0x3c, !PT ;  /* 0x0000001f18187212 */ /* 0x000fe200078e3cff */
[C---:B------:R-:W-:Y:S02]  /*1b720*/  IMAD R31, R32.reuse, UR5, R29 ;  /* 0x00000005201f7c24 */ /* 0x040fe4000f8e021d */
[----:B------:R-:W-:Y:S01]  /*1b730*/  IMAD.WIDE.U32 R28, R32, UR4, RZ ;  /* 0x00000004201c7c25 */ /* 0x000fe2000f8e00ff */
[----:B------:R-:W-:-:S02]  /*1b740*/  ULDC.64 UR4, c[0x0][0xae8] ;  /* 0x0002ba0000047ab9 */ /* 0x000fc40000000a00 */
[----:B--2---:R-:W5:Y:S01]  /*1b750*/  LD.E.128 R24, desc[UR44][R24.64] ;  /* 0x0000002c18187980 */ /* 0x004f62000c101d00 */
[----:B------:R-:W-:Y:S02]  /*1b760*/  IMAD R30, R21, 0x30, R2 ;  /* 0x00000030151e7824 */ /* 0x000fe400078e0202 */
[----:B------:R-:W-:Y:S01]  /*1b770*/  IMAD R20, R38, UR4, RZ ;  /* 0x0000000426147c24 */ /* 0x000fe2000f8e02ff */
[----:B------:R-:W-:Y:S01]  /*1b780*/  @!PT LDS RZ, [RZ] ;  /* 0x00000000fffff984 */ /* 0x000fe20000000800 */
[----:B------:R-:W-:Y:S01]  /*1b790*/  @!PT LDS RZ, [RZ] ;  /* 0x00000000fffff984 */ /* 0x000fe20000000800 */
[----:B------:R-:W-:Y:S01]  /*1b7a0*/  @!PT LDS RZ, [RZ] ;  /* 0x00000000fffff984 */ /* 0x000fe20000000800 */
[----:B------:R-:W-:Y:S01]  /*1b7b0*/  @!PT LDS RZ, [RZ] ;  /* 0x00000000fffff984 */ /* 0x000fe20000000800 */
[----:B------:R2:W-:Y:S06]  /*1b7c0*/  MEMBAR.ALL.CTA ;  /* 0x0000000000007992 */ /* 0x0005ec0000008000 */
[----:B--2---:R-:W2:Y:S01]  /*1b7d0*/  FENCE.VIEW.ASYNC.S ;  /* 0x00000000000073c6 */ /* 0x004ea20000000000 */
[----:B------:R-:W-:-:S02]  /*1b7e0*/  IMAD.IADD R29, R29, 0x1, R31 ;  /* 0x000000011d1d7824 */ /* 0x000fc400078e021f */
[----:B------:R-:W-:Y:S02]  /*1b7f0*/  IMAD.IADD R32, R58, 0x1, R30 ;  /* 0x000000013a207824 */ /* 0x000fe400078e021e */
[C---:B------:R-:W-:Y:S02]  /*1b800*/  IMAD R31, R60.reuse, UR5, R20 ;  /* 0x000000053c1f7c24 */ /* 0x040fe4000f8e0214 */
[----:B------:R-:W-:Y:S01]  /*1b810*/  IMAD.WIDE.U32 R20, R60, UR4, R28 ;  /* 0x000000043c147c25 */ /* 0x000fe2000f8e001c */
[----:B------:R-:W-:-:S03]  /*1b820*/  ULDC.64 UR4, c[0x0][0xaf0] ;  /* 0x0002bc0000047ab9 */ /* 0x000fc60000000a00 */
[----:B-1----:R-:W-:-:S04]  /*1b830*/  @P2 IMAD.HI.U32 R28, R32, R39, RZ ;  /* 0x00000027201c2227 */ /* 0x002fc800078e00ff */
[----:B------:R-:W-:Y:S01]  /*1b840*/  IMAD.MOV.U32 R29, RZ, RZ, R32 ;  /* 0x000000ffff1d7224 */ /* 0x000fe200078e0020 */
[----:B0-----:R-:W-:Y:S01]  /*1b850*/  @P2 SHF.R.U32.HI R29, RZ, R33, R28 ;  /* 0x00000021ff1d2219 */ /* 0x001fe2000001161c */
[----:B------:R-:W-:Y:S02]  /*1b860*/  IMAD.IADD R21, R21, 0x1, R31 ;  /* 0x0000000115157824 */ /* 0x000fe400078e021f */
[----:B------:R-:W-:Y:S01]  /*1b870*/  IMAD R30, R36, UR4, RZ ;  /* 0x00000004241e7c24 */ /* 0x000fe2000f8e02ff */
[----:B------:R-:W-:Y:S01]  /*1b880*/  SHF.R.S32.HI R28, RZ, 0x1f, R29 ;  /* 0x0000001fff1c7819 */ /* 0x000fe2000001141d */
[----:B------:R-:W-:-:S04]  /*1b890*/  IMAD.WIDE.U32 R20, R35, UR4, R20 ;  /* 0x0000000423147c25 */ /* 0x000fc8000f8e0014 */
        /* <DEDUP_REMOVED lines=14> */
[----:B------:R-:W-:Y:S01]  /*1b980*/  ULDC.64 UR4, c[0x0][0xa80] ;  /* 0x0002a00000047ab9 */ /* 0x000fe20000000a00 */
[----:B------:R-:W-:Y:S01]  /*1b990*/  IMAD.IADD R34, R2, 0x1, R58 ;  /* 0x0000000102227824 */ /* 0x000fe200078e023a */
[----:B------:R-:W-:Y:S01]  /*1b9a0*/  LEA R32, P0, R20, UR4, 0x1 ;  /* 0x0000000414207c11 */ /* 0x000fe2000f8008ff */
[----:B------:R-:W-:Y:S01]  /*1b9b0*/  IMAD.IADD R21, R21, 0x1, R29 ;  /* 0x0000000115157824 */ /* 0x000fe200078e021d */
[----:B------:R-:W-:Y:S01]  /*1b9c0*/  ULDC UR4, c[0x0][0xac8] ;  /* 0x0002b20000047ab9 */ /* 0x000fe20000000800 */
[----:B------:R-:W-:Y:S02]  /*1b9d0*/  VIADD R2, R34, 0x30 ;  /* 0x0000003022027836 */ /* 0x000fe40000000000 */
[----:B--2---:R-:W0:Y:S01]  /*1b9e0*/  SHFL.IDX PT, R28, R32, RZ, 0x181f ;  /* 0x00181fff201c7589 */ /* 0x004e2200000e0000 */
[----:B------:R-:W-:Y:S01]  /*1b9f0*/  LEA.HI.X R33, R20, UR5, R21, 0x1, P0 ;  /* 0x0000000514217c11 */ /* 0x000fe200080f0c15 */
[C---:B------:R-:W-:Y:S01]  /*1ba00*/  VIADD R20, R34.reuse, 0x60 ;  /* 0x0000006022147836 */ /* 0x040fe20000000000 */
[----:B------:R-:W-:Y:S01]  /*1ba10*/  ISETP.GE.AND P0, PT, R3, UR4, PT ;  /* 0x0000000403007c0c */ /* 0x000fe2000bf06270 */
[----:B------:R-:W1:Y:S03]  /*1ba20*/  SHFL.IDX PT, R30, R32, 0x1, 0x181f ;  /* 0x00381f00201e7f89 */ /* 0x000e6600000e0000 */
[-C--:B------:R-:W-:Y:S01]  /*1ba30*/  ISETP.GE.OR P1, PT, R34, R37.reuse, P0 ;  /* 0x000000252200720c */ /* 0x080fe20000726670 */
[----:B------:R-:W2:Y:S01]  /*1ba40*/  SHFL.IDX PT, R36, R32, 0x2, 0x181f ;  /* 0x00581f0020247f89 */ /* 0x000ea200000e0000 */
[-C--:B------:R-:W-:Y:S01]  /*1ba50*/  ISETP.GE.OR P2, PT, R2, R37.reuse, P0 ;  /* 0x000000250200720c */ /* 0x080fe20000746670 */
[----:B------:R-:W-:Y:S01]  /*1ba60*/  VIADD R2, R17, 0x13220 ;  /* 0x0001322011027836 */ /* 0x000fe20000000000 */
[----:B------:R-:W-:Y:S01]  /*1ba70*/  ISETP.GE.OR P3, PT, R20, R37, P0 ;  /* 0x000000251400720c */ /* 0x000fe20000766670 */
[----:B------:R-:W2:Y:S03]  /*1ba80*/  SHFL.IDX PT, R21, R33, RZ, 0x181f ;  /* 0x00181fff21157589 */ /* 0x000ea600000e0000 */
[----:B------:R-:W-:Y:S01]  /*1ba90*/  PRMT R2, RZ, 0x654, R2 ;  /* 0x00000654ff027816 */ /* 0x000fe20000000002 */
[----:B------:R-:W2:Y:S03]  /*1baa0*/  SHFL.IDX PT, R29, R33, 0x1, 0x181f ;  /* 0x00381f00211d7f89 */ /* 0x000ea600000e0000 */
[----:B------:R1:W-:Y:S01]  /*1bab0*/  SYNCS.ARRIVE.TRANS64.RED.A1T0 RZ, [R2+URZ], RZ ;  /* 0x000000ff02ff79a7 */ /* 0x0003e2000810043f */
[----:B------:R-:W2:Y:S01]  /*1bac0*/  SHFL.IDX PT, R31, R33, 0x2, 0x181f ;  /* 0x00581f00211f7f89 */ /* 0x000ea200000e0000 */
[----:B0-----:R-:W-:-:S03]  /*1bad0*/  @!P1 LEA R20, P4, R3, R28, 0x1 ;  /* 0x0000001c03149211 */ /* 0x001fc600078808ff */
[----:B------:R-:W0:Y:S01]  /*1bae0*/  SHFL.IDX PT, R32, R32, 0x3, 0x181f ;  /* 0x00781f0020207f89 */ /* 0x000e2200000e0000 */
[----:B-1----:R-:W-:Y:S01]  /*1baf0*/  VIADD R2, R34, 0x90 ;  /* 0x0000009022027836 */ /* 0x002fe20000000000 */
[C---:B------:R-:W-:Y:S02]  /*1bb00*/  @!P2 LEA R28, P5, R3.reuse, R30, 0x1 ;  /* 0x0000001e031ca211 */ /* 0x040fe400078a08ff */
[----:B------:R-:W1:Y:S01]  /*1bb10*/  SHFL.IDX PT, R33, R33, 0x3, 0x181f ;  /* 0x00781f0021217f89 */ /* 0x000e6200000e0000 */
[C---:B--2---:R-:W-:Y:S02]  /*1bb20*/  @!P3 LEA R30, P6, R3.reuse, R36, 0x1 ;  /* 0x00000024031eb211 */ /* 0x044fe400078c08ff */
[----:B------:R-:W-:Y:S02]  /*1bb30*/  ISETP.GE.OR P0, PT, R2, R37, P0 ;  /* 0x000000250200720c */ /* 0x000fe40000706670 */
[C-C-:B------:R-:W-:Y:S02]  /*1bb40*/  @!P1 LEA.HI.X R21, R3.reuse, R21, R0.reuse, 0x1, P4 ;  /* 0x0000001503159211 */ /* 0x140fe400020f0c00 */
[----:B------:R-:W-:-:S02]  /*1bb50*/  @!P2 LEA.HI.X R29, R3, R29, R0, 0x1, P5 ;  /* 0x0000001d031da211 */ /* 0x000fc400028f0c00 */
[----:B------:R-:W-:Y:S01]  /*1bb60*/  @!P3 LEA.HI.X R31, R3, R31, R0, 0x1, P6 ;  /* 0x0000001f031fb211 */ /* 0x000fe200030f0c00 */
[----:B---3--:R3:W-:Y:S04]  /*1bb70*/  @!P1 ST.E.128 desc[UR44][R20.64], R4 ;  /* 0x0000000414009985 */ /* 0x0087e8000c101d2c */
[----:B----4-:R3:W-:Y:S04]  /*1bb80*/  @!P2 ST.E.128 desc[UR44][R28.64], R8 ;  /* 0x000000081c00a985 */ /* 0x0107e8000c101d2c */
[----:B------:R3:W-:Y:S01]  /*1bb90*/  @!P3 ST.E.128 desc[UR44][R30.64], R12 ;  /* 0x0000000c1e00b985 */ /* 0x0007e2000c101d2c */
[----:B01----:R-:W-:Y:S05]  /*1bba0*/  @P0 BRA `(.L_x_1263) ;  /* 0x0000000800480947 */ /* 0x003fea0003800000 */
[----:B------:R-:W-:-:S04]  /*1bbb0*/  LEA R2, P0, R3, R32, 0x1 ;  /* 0x0000002003027211 */ /* 0x000fc800078008ff */
[----:B------:R-:W-:-:S05]  /*1bbc0*/  LEA.HI.X R3, R3, R33, R0, 0x1, P0 ;  /* 0x0000002103037211 */ /* 0x000fca00000f0c00 */
[----:B-----5:R0:W-:Y:S01]  /*1bbd0*/  ST.E.128 desc[UR44][R2.64], R24 ;  /* 0x0000001802007985 */ /* 0x0201e2000c101d2c */
[----:B------:R-:W-:Y:S05]  /*1bbe0*/  BRA `(.L_x_1263) ;  /* 0x0000000800387947 */ /* 0x000fea0003800000 */
.L_x_1261:
[----:B------:R-:W2:Y:S01]  /*1bbf0*/  LDL R11, [R1+0x58] ;  /* 0x00005800010b7983 */ /* 0x000ea20000100800 */
[----:B------:R-:W-:Y:S01]  /*1bc00*/  ULDC.64 UR4, c[0x0][0xc00] ;  /* 0x0003000000047ab9 */ /* 0x000fe20000000a00 */
[----:B------:R-:W2:Y:S01]  /*1bc10*/  LDC.64 R4, c[0x0][0xc00] ;  /* 0x00030000ff047b82 */ /* 0x000ea20000000a00 */
[----:B------:R-:W-:Y:S01]  /*1bc20*/  ISETP.NE.U32.AND P0, PT, RZ, UR4, PT ;  /* 0x00000004ff007c0c */ /* 0x000fe2000bf05070 */
[----:B------:R-:W-:-:S03]  /*1bc30*/  IMAD.MOV.U32 R9, RZ, RZ, RZ ;  /* 0x000000ffff097224 */ /* 0x000fc600078e00ff */
[----:B------:R-:W-:Y:S01]  /*1bc40*/  ISETP.NE.AND.EX P0, PT, RZ, UR5, PT, P0 ;  /* 0x00000005ff007c0c */ /* 0x000fe2000bf05300 */
[----:B------:R-:W-:Y:S02]  /*1bc50*/  ULDC.64 UR4, c[0x0][0xc08] ;  /* 0x0003020000047ab9 */ /* 0x000fe40000000a00 */
[----:B------:R-:W-:Y:S01]  /*1bc60*/  ISETP.NE.U32.AND P1, PT, RZ, UR4, PT ;  /* 0x00000004ff007c0c */ /* 0x000fe2000bf25070 */
[----:B------:R-:W1:Y:S03]  /*1bc70*/  LDC R27, c[0x0][0xbe8] ;  /* 0x0002fa00ff1b7b82 */ /* 0x000e660000000800 */
[----:B------:R-:W-:-:S13]  /*1bc80*/  ISETP.NE.AND.EX P1, PT, RZ, UR5, PT, P1 ;  /* 0x00000005ff007c0c */ /* 0x000fda000bf25310 */
[----:B------:R-:W3:Y:S01]  /*1bc90*/  @P1 LDC.64 R6, c[0x0][0xc08] ;  /* 0x00030200ff061b82 */ /* 0x000ee20000000a00 */
[----:B------:R-:W-:Y:S02]  /*1bca0*/  ULDC UR4, c[0x0][0xa88] ;  /* 0x0002a20000047ab9 */ /* 0x000fe40000000800 */
[----:B------:R-:W-:Y:S02]  /*1bcb0*/  IMAD.U32 R8, RZ, RZ, UR4 ;  /* 0x00000004ff087e24 */ /* 0x000fe4000f8e00ff */
[----:B--2---:R-:W-:-:S04]  /*1bcc0*/  IMAD.WIDE R4, R11, 0x4, R4 ;  /* 0x000000040b047825 */ /* 0x004fc800078e0204 */
[----:B---3--:R-:W-:Y:S01]  /*1bcd0*/  @P1 IMAD.WIDE R6, R11, 0x4, R6 ;  /* 0x000000040b061825 */ /* 0x008fe200078e0206 */
[----:B------:R2:W5:Y:S04]  /*1bce0*/  @P0 LDG.E R9, desc[UR44][R4.64] ;  /* 0x0000002c04090981 */ /* 0x000568000c1e1900 */
[----:B------:R2:W5:Y:S01]  /*1bcf0*/  @P1 LDG.E R8, desc[UR44][R6.64] ;  /* 0x0000002c06081981 */ /* 0x000562000c1e1900 */
[----:B-1----:R-:W-:Y:S02]  /*1bd00*/  ISETP.NE.AND P2, PT, R27, 0x1, PT ;  /* 0x000000011b00780c */ /* 0x002fe40003f45270 */
[----:B------:R-:W-:Y:S02]  /*1bd10*/  ISETP.GE.AND P3, PT, R30, 0xc0, PT ;  /* 0x000000c01e00780c */ /* 0x000fe40003f66270 */
[----:B------:R-:W-:-:S09]  /*1bd20*/  SHF.R.S32.HI R10, RZ, 0x1f, R11 ;  /* 0x0000001fff0a7819 */ /* 0x000fd2000001140b */
[----:B------:R-:W1:Y:S01]  /*1bd30*/  @P2 LDC R26, c[0x0][0xbec] ;  /* 0x0002fb00ff1a2b82 */ /* 0x000e620000000800 */
[----:B--2---:R-:W-:Y:S05]  /*1bd40*/  @P1 BRA `(.L_x_1264) ;  /* 0x0000000000101947 */ /* 0x004fea0003800000 */
[----:B------:R-:W-:Y:S05]  /*1bd50*/  @!P0 BRA `(.L_x_1264) ;  /* 0x00000000000c8947 */ /* 0x000fea0003800000 */
[----:B------:R-:W2:Y:S04]  /*1bd60*/  LDG.E R7, desc[UR44][R4.64] ;  /* 0x0000002c04077981 */ /* 0x000ea8000c1e1900 */
[----:B-----5:R-:W2:Y:S02]  /*1bd70*/  LDG.E R8, desc[UR44][R4.64+0x4] ;  /* 0x0000042c04087981 */ /* 0x020ea4000c1e1900 */
[----:B--2---:R-:W-:-:S07]  /*1bd80*/  IMAD.IADD R8, R8, 0x1, -R7 ;  /* 0x0000000108087824 */ /* 0x004fce00078e0a07 */
.L_x_1264:
[----:B------:R-:W2:Y:S04]  /*1bd90*/  LDL R29, [R1+0x54] ;  /* 0x00005400011d7983 */ /* 0x000ea80000100800 */
[----:B------:R3:W5:Y:S01]  /*1bda0*/  LDL R28, [R1+0x1c] ;  /* 0x00001c00011c7983 */ /* 0x0007620000100800 */
[----:B------:R-:W-:Y:S01]  /*1bdb0*/  BSSY B1, `(.L_x_1265) ;  /* 0x000002c000017945 */ /* 0x000fe20003800000 */
[----:B------:R-:W-:Y:S02]  /*1bdc0*/  SEL R15, R11, RZ, !P0 ;  /* 0x000000ff0b0f7207 */ /* 0x000fe40004000000 */
[----:B------:R-:W-:Y:S02]  /*1bdd0*/  SEL R20, R10, RZ, !P0 ;  /* 0x000000ff0a147207 */ /* 0x000fe40004000000 */
[----:B-----5:R-:W-:-:S02]  /*1bde0*/  SHF.R.S32.HI R12, RZ, 0x1f, R9 ;  /* 0x0000001fff0c7819 */ /* 0x020fc40000011409 */
[----:B--2---:R-:W-:Y:S01]  /*1bdf0*/  SHF.R.S32.HI R14, RZ, 0x1f, R29 ;  /* 0x0000001fff0e7819 */ /* 0x004fe2000001141d */
[----:B---3--:R-:W-:Y:S06]  /*1be00*/  @P3 BRA `(.L_x_1266) ;  /* 0x0000000000983947 */ /* 0x008fec0003800000 */
[----:B------:R-:W2:Y:S01]  /*1be10*/  LDC R24, c[0x0][0xbe8] ;  /* 0x0002fa00ff187b82 */ /* 0x000ea20000000800 */
[----:B------:R-:W-:Y:S01]  /*1be20*/  IADD3 R13, R28, -0x80, R50 ;  /* 0xffffff801c0d7810 */ /* 0x000fe20007ffe032 */
[----:B--2---:R-:W-:-:S05]  /*1be30*/  IMAD R4, R8, R24, RZ ;  /* 0x0000001808047224 */ /* 0x004fca00078e02ff */
        /* <DEDUP_REMOVED lines=9> */
[----:B------:R-:W2:Y:S01]  /*1bed0*/  @P0 LDC R6, c[0x0][0xbec] ;  /* 0x0002fb00ff060b82 */ /* 0x000ea20000000800 */
[----:B------:R-:W-:Y:S01]  /*1bee0*/  IMAD R11, R29, UR5, R10 ;  /* 0x000000051d0b7c24 */ /* 0x000fe2000f8e020a */
[----:B------:R-:W-:-:S03]  /*1bef0*/  ULDC.64 UR4, c[0x0][0xb98] ;  /* 0x0002e60000047ab9 */ /* 0x000fc60000000a00 */
[----:B------:R-:W-:-:S03]  /*1bf00*/  IMAD.IADD R5, R5, 0x1, R11 ;  /* 0x0000000105057824 */ /* 0x000fc600078e020b */
[----:B------:R-:W3:Y:S01]  /*1bf10*/  @P0 LDC R25, c[0x0][0xbf0] ;  /* 0x0002fc00ff190b82 */ /* 0x000ee20000000800 */
[----:B------:R-:W-:-:S04]  /*1bf20*/  IMAD.WIDE.U32 R4, R15, UR4, R4 ;  /* 0x000000040f047c25 */ /* 0x000fc8000f8e0004 */
[----:B--2---:R-:W-:-:S05]  /*1bf30*/  @P0 IMAD.HI.U32 R6, R13, R6, RZ ;  /* 0x000000060d060227 */ /* 0x004fca00078e00ff */
[----:B---3--:R-:W-:Y:S01]  /*1bf40*/  @P0 SHF.R.U32.HI R7, RZ, R25, R6 ;  /* 0x00000019ff070219 */ /* 0x008fe20000011606 */
[----:B------:R-:W-:-:S03]  /*1bf50*/  IMAD R6, R20, UR4, RZ ;  /* 0x0000000414067c24 */ /* 0x000fc6000f8e02ff */
[----:B------:R-:W-:Y:S01]  /*1bf60*/  IADD3 R4, P0, R7, R4, RZ ;  /* 0x0000000407047210 */ /* 0x000fe20007f1e0ff */
[----:B------:R-:W-:Y:S02]  /*1bf70*/  IMAD.MOV R11, RZ, RZ, -R7 ;  /* 0x000000ffff0b7224 */ /* 0x000fe400078e0a07 */
[----:B------:R-:W-:Y:S01]  /*1bf80*/  IMAD R10, R15, UR5, R6 ;  /* 0x000000050f0a7c24 */ /* 0x000fe2000f8e0206 */
[----:B------:R-:W-:Y:S01]  /*1bf90*/  ULDC.64 UR4, c[0x0][0xb88] ;  /* 0x0002e20000047ab9 */ /* 0x000fe20000000a00 */
[----:B------:R-:W-:Y:S01]  /*1bfa0*/  IMAD R11, R24, R11, R13 ;  /* 0x0000000b180b7224 */ /* 0x000fe200078e020d */
[----:B------:R-:W-:-:S04]  /*1bfb0*/  SHF.R.S32.HI R13, RZ, 0x1f, R7 ;  /* 0x0000001fff0d7819 */ /* 0x000fc80000011407 */
        /* <DEDUP_REMOVED lines=8> */
[----:B------:R-:W-:Y:S01]  /*1c040*/  LEA.HI.X R7, R4, UR5, R5, 0x2, P0 ;  /* 0x0000000504077c11 */ /* 0x000fe200080f1405 */
[----:B------:R-:W-:-:S05]  /*1c050*/  IMAD.MOV.U32 R5, RZ, RZ, -0x800000 ;  /* 0xff800000ff057424 */ /* 0x000fca00078e00ff */
[----:B------:R2:W-:Y:S02]  /*1c060*/  STG.E desc[UR44][R6.64], R5 ;  /* 0x0000000506007986 */ /* 0x0005e4000c10192c */
.L_x_1266:
[----:B------:R-:W-:Y:S05]  /*1c070*/  BSYNC B1 ;  /* 0x0000000000017941 */ /* 0x000fea0003800000 */
.L_x_1265:
[----:B------:R-:W3:Y:S01]  /*1c080*/  @P2 LDC R11, c[0x0][0xbf0] ;  /* 0x0002fc00ff0b2b82 */ /* 0x000ee20000000800 */
[----:B------:R-:W-:Y:S01]  /*1c090*/  ULDC.64 UR4, c[0x0][0xaa0] ;  /* 0x0002a80000047ab9 */ /* 0x000fe20000000a00 */
[----:B------:R-:W-:Y:S02]  /*1c0a0*/  IMAD R21, R21, 0x30, R2 ;  /* 0x0000003015157824 */ /* 0x000fe400078e0202 */
[----:B------:R-:W-:Y:S02]  /*1c0b0*/  IMAD R4, R12, UR4, RZ ;  /* 0x000000040c047c24 */ /* 0x000fe4000f8e02ff */
[----:B------:R-:W-:Y:S02]  /*1c0c0*/  IMAD.IADD R21, R28, 0x1, R21 ;  /* 0x000000011c157824 */ /* 0x000fe400078e0215 */
[C---:B--2---:R-:W-:Y:S02]  /*1c0d0*/  IMAD R7, R9.reuse, UR5, R4 ;  /* 0x0000000509077c24 */ /* 0x044fe4000f8e0204 */
[----:B------:R-:W-:Y:S01]  /*1c0e0*/  IMAD.WIDE.U32 R4, R9, UR4, RZ ;  /* 0x0000000409047c25 */ /* 0x000fe2000f8e00ff */
[----:B------:R-:W-:-:S03]  /*1c0f0*/  ULDC.64 UR4, c[0x0][0xae8] ;  /* 0x0002ba0000047ab9 */ /* 0x000fc60000000a00 */
[----:B------:R-:W-:Y:S02]  /*1c100*/  IMAD R6, R14, UR4, RZ ;  /* 0x000000040e067c24 */ /* 0x000fe4000f8e02ff */
[----:B------:R-:W-:Y:S02]  /*1c110*/  IMAD.IADD R5, R5, 0x1, R7 ;  /* 0x0000000105057824 */ /* 0x000fe400078e0207 */
[----:B------:R-:W-:Y:S02]  /*1c120*/  IMAD R9, R29, UR5, R6 ;  /* 0x000000051d097c24 */ /* 0x000fe4000f8e0206 */
[----:B-1----:R-:W-:-:S04]  /*1c130*/  @P2 IMAD.HI.U32 R6, R21, R26, RZ ;  /* 0x0000001a15062227 */ /* 0x002fc800078e00ff */
[----:B------:R-:W-:Y:S01]  /*1c140*/  IMAD.WIDE.U32 R4, R29, UR4, R4 ;  /* 0x000000041d047c25 */ /* 0x000fe2000f8e0004 */
[----:B------:R-:W-:-:S03]  /*1c150*/  ULDC.64 UR4, c[0x0][0xaf0] ;  /* 0x0002bc0000047ab9 */ /* 0x000fc60000000a00 */
[----:B------:R-:W-:Y:S01]  /*1c160*/  IMAD.MOV.U32 R7, RZ, RZ, R21 ;  /* 0x000000ffff077224 */ /* 0x000fe200078e0015 */
[----:B---3--:R-:W-:Y:S01]  /*1c170*/  @P2 SHF.R.U32.HI R7, RZ, R11, R6 ;  /* 0x0000000bff072219 */ /* 0x008fe20000011606 */
        /* <DEDUP_REMOVED lines=14> */
[----:B------:R-:W-:Y:S02]  /*1c260*/  IMAD R6, R6, UR4, RZ ;  /* 0x0000000406067c24 */ /* 0x000fe4000f8e02ff */
[----:B------:R-:W-:Y:S02]  /*1c270*/  IMAD.IADD R5, R5, 0x1, R11 ;  /* 0x0000000105057824 */ /* 0x000fe400078e020b */
[C---:B------:R-:W-:Y:S02]  /*1c280*/  IMAD R7, R9.reuse, UR5, R6 ;  /* 0x0000000509077c24 */ /* 0x040fe4000f8e0206 */
[----:B------:R-:W-:Y:S01]  /*1c290*/  IMAD.WIDE.U32 R4, R9, UR4, R4 ;  /* 0x0000000409047c25 */ /* 0x000fe2000f8e0004 */
[----:B------:R-:W-:-:S03]  /*1c2a0*/  ULDC.64 UR4, c[0x0][0xa80] ;  /* 0x0002a00000047ab9 */ /* 0x000fc60000000a00 */
[----:B------:R-:W-:Y:S01]  /*1c2b0*/  IMAD.IADD R5, R5, 0x1, R7 ;  /* 0x0000000105057824 */ /* 0x000fe200078e0207 */
[----:B------:R-:W-:Y:S01]  /*1c2c0*/  LEA R6, P0, R4, UR4, 0x1 ;  /* 0x0000000404067c11 */ /* 0x000fe2000f8008ff */
[----:B------:R-:W-:Y:S01]  /*1c2d0*/  IMAD R27, R8, R27, RZ ;  /* 0x0000001b081b7224 */ /* 0x000fe200078e02ff */
[----:B------:R-:W-:Y:S01]  /*1c2e0*/  ULDC UR4, c[0x0][0xac8] ;  /* 0x0002b20000047ab9 */ /* 0x000fe20000000800 */
[----:B------:R-:W-:Y:S01]  /*1c2f0*/  IMAD.IADD R24, R2, 0x1, R28 ;  /* 0x0000000102187824 */ /* 0x000fe200078e021c */
[----:B------:R-:W-:Y:S01]  /*1c300*/  LEA.HI.X R10, R4, UR5, R5, 0x1, P0 ;  /* 0x00000005040a7c11 */ /* 0x000fe200080f0c05 */
[----:B------:R-:W1:Y:S01]  /*1c310*/  SHFL.IDX PT, R8, R6, RZ, 0x181f ;  /* 0x00181fff06087589 */ /* 0x000e6200000e0000 */
[----:B------:R-:W-:Y:S01]  /*1c320*/  ISETP.GE.AND P0, PT, R3, UR4, PT ;  /* 0x0000000403007c0c */ /* 0x000fe2000bf06270 */
[C---:B------:R-:W-:Y:S02]  /*1c330*/  VIADD R2, R24.reuse, 0x30 ;  /* 0x0000003018027836 */ /* 0x040fe40000000000 */
[----:B------:R-:W2:Y:S01]  /*1c340*/  SHFL.IDX PT, R12, R6, 0x1, 0x181f ;  /* 0x00381f00060c7f89 */ /* 0x000ea200000e0000 */
[C---:B------:R-:W-:Y:S01]  /*1c350*/  VIADD R4, R24.reuse, 0x60 ;  /* 0x0000006018047836 */ /* 0x040fe20000000000 */
[CC--:B------:R-:W-:Y:S01]  /*1c360*/  ISETP.GE.OR P3, PT, R24.reuse, R27.reuse, P0 ;  /* 0x0000001b1800720c */ /* 0x0c0fe20000766670 */
[----:B------:R-:W-:Y:S01]  /*1c370*/  VIADD R5, R24, 0x90 ;  /* 0x0000009018057836 */ /* 0x000fe20000000000 */
[----:B------:R-:W3:Y:S01]  /*1c380*/  SHFL.IDX PT, R14, R6, 0x2, 0x181f ;  /* 0x00581f00060e7f89 */ /* 0x000ee200000e0000 */
[----:B------:R-:W-:-:S02]  /*1c390*/  ISETP.GE.OR P2, PT, R2, R27, P0 ;  /* 0x0000001b0200720c */ /* 0x000fc40000746670 */
[-C--:B------:R-:W-:Y:S01]  /*1c3a0*/  ISETP.GE.OR P1, PT, R4, R27.reuse, P0 ;  /* 0x0000001b0400720c */ /* 0x080fe20000726670 */
[----:B------:R-:W4:Y:S01]  /*1c3b0*/  SHFL.IDX PT, R7, R10, RZ, 0x181f ;  /* 0x00181fff0a077589 */ /* 0x000f2200000e0000 */
[----:B------:R-:W-:-:S03]  /*1c3c0*/  ISETP.GE.OR P0, PT, R5, R27, P0 ;  /* 0x0000001b0500720c */ /* 0x000fc60000706670 */
[----:B------:R2:W5:Y:S04]  /*1c3d0*/  SHFL.IDX PT, R20, R6, 0x3, 0x181f ;  /* 0x00781f0006147f89 */ /* 0x00056800000e0000 */
[----:B------:R-:W0:Y:S04]  /*1c3e0*/  SHFL.IDX PT, R9, R10, 0x1, 0x181f ;  /* 0x00381f000a097f89 */ /* 0x000e2800000e0000 */
[----:B------:R-:W0:Y:S01]  /*1c3f0*/  SHFL.IDX PT, R11, R10, 0x2, 0x181f ;  /* 0x00581f000a0b7f89 */ /* 0x000e2200000e0000 */
[----:B-1----:R-:W-:-:S03]  /*1c400*/  @!P3 LEA R4, P6, R3, R8, 0x1 ;  /* 0x000000080304b211 */ /* 0x002fc600078c08ff */
[----:B------:R-:W1:Y:S01]  /*1c410*/  SHFL.IDX PT, R13, R10, 0x3, 0x181f ;  /* 0x00781f000a0d7f89 */ /* 0x000e6200000e0000 */
[C---:B--2---:R-:W-:Y:S02]  /*1c420*/  @!P2 LEA R6, P5, R3.reuse, R12, 0x1 ;  /* 0x0000000c0306a211 */ /* 0x044fe400078a08ff */
[C---:B---3--:R-:W-:Y:S02]  /*1c430*/  @!P1 LEA R8, P4, R3.reuse, R14, 0x1 ;  /* 0x0000000e03089211 */ /* 0x048fe400078808ff */
[C---:B----4-:R-:W-:Y:S02]  /*1c440*/  @!P3 LEA.HI.X R5, R3.reuse, R7, R0, 0x1, P6 ;  /* 0x000000070305b211 */ /* 0x050fe400030f0c00 */
[----:B-----5:R-:W-:-:S03]  /*1c450*/  @!P0 LEA R2, P6, R3, R20, 0x1 ;  /* 0x0000001403028211 */ /* 0x020fc600078c08ff */
[----:B------:R2:W-:Y:S01]  /*1c460*/  @!P3 ST.E.128 desc[UR44][R4.64], RZ ;  /* 0x000000ff0400b985 */ /* 0x0005e2000c101d2c */
[C-C-:B0-----:R-:W-:Y:S02]  /*1c470*/  @!P2 LEA.HI.X R7, R3.reuse, R9, R0.reuse, 0x1, P5 ;  /* 0x000000090307a211 */ /* 0x141fe400028f0c00 */
[----:B------:R-:W-:-:S03]  /*1c480*/  @!P1 LEA.HI.X R9, R3, R11, R0, 0x1, P4 ;  /* 0x0000000b03099211 */ /* 0x000fc600020f0c00 */
[----:B------:R2:W-:Y:S01]  /*1c490*/  @!P2 ST.E.128 desc[UR44][R6.64], RZ ;  /* 0x000000ff0600a985 */ /* 0x0005e2000c101d2c */
[----:B-1----:R-:W-:-:S03]  /*1c4a0*/  @!P0 LEA.HI.X R3, R3, R13, R0, 0x1, P6 ;  /* 0x0000000d03038211 */ /* 0x002fc600030f0c00 */
[----:B------:R2:W-:Y:S04]  /*1c4b0*/  @!P1 ST.E.128 desc[UR44][R8.64], RZ ;  /* 0x000000ff08009985 */ /* 0x0005e8000c101d2c */
[----:B------:R2:W-:Y:S02]  /*1c4c0*/  @!P0 ST.E.128 desc[UR44][R2.64], RZ ;  /* 0x000000ff02008985 */ /* 0x0005e4000c101d2c */
.L_x_1263:
[----:B------:R-:W-:Y:S05]  /*1c4d0*/  BSYNC B0 ;  /* 0x0000000000007941 */ /* 0x000fea0003800000 */
.L_x_1260:
[----:B------:R-:W4:Y:S01]  /*1c4e0*/  LDL R0, [R1+0x4c] ;  /* 0x00004c0001007983 */ /* 0x000f220000100800 */
[----:B------:R-:W-:Y:S02]  /*1c4f0*/  ULDC UR4, c[0x0][0xc3c] ;  /* 0x00030f0000047ab9 */ /* 0x000fe40000000800 */
[----:B----4-:R-:W-:-:S13]  /*1c500*/  ISETP.GE.AND P0, PT, R0, UR4, PT ;  /* 0x0000000400007c0c */ /* 0x010fda000bf06270 */
[----:B------:R-:W-:Y:S05]  /*1c510*/  @!P0 BRA `(.L_x_1267) ;  /* 0xfffffe4800948947 */ /* 0x000fea000383ffff */
[----:B------:R-:W-:Y:S05]  /*1c520*/  BRA `(.L_x_1093) ;  /* 0x0000006400247947 */ /* 0x000fea0003800000 */
.L_x_1091:
[----:B------:R-:W-:-:S08]  /*1c530*/  NOP ;  /* 0x0000000000007918 */ /* 0x000fd00000000000 */
[----:B0-----:R-:W0:-:S00]  /*1c540*/  USETMAXREG.DEALLOC.CTAPOOL 0x20 ;  /* 0x00000020000079c8 */ /* 0x001e0000080e0500 */
        /* <DEDUP_REMOVED lines=11> */
[----:B------:R-:W1:Y:S01]  /*1c600*/  LDS.128 R16, [UR4+0x132d0] ;  /* 0x0132d004ff107984 */ /* 0x000e620008000c00 */
[----:B------:R-:W-:Y:S06]  /*1c610*/  BAR.ARV 0x4, 0x200 ;  /* 0x0108000000007b1d */ /* 0x000fec0000002000 */
[----:B------:R-:W-:Y:S05]  /*1c620*/  BRA `(.L_x_1269) ;  /* 0x0000000800887947 */ /* 0x000fea0003800000 */
.L_x_1268:
[----:B------:R-:W0:Y:S01]  /*1c630*/  S2R R2, SR_TID.X ;  /* 0x0000000000027919 */ /* 0x000e220000002100 */
        /* <DEDUP_REMOVED lines=41> */
.L_x_1274:
[----:B------:R-:W-:Y:S01]  /*1c8d0*/  UIADD3 UR4, UR4, 0x1f, URZ ;  /* 0x0000001f04047890 */ /* 0x000fe2000fffe03f */
[----:B------:R-:W-:-:S05]  /*1c8e0*/  IMAD.U32 R19, RZ, RZ, UR7 ;  /* 0x00000007ff137e24 */ /* 0x000fca000f8e00ff */
        /* <DEDUP_REMOVED lines=10> */
.L_x_1273:
[----:B------:R-:W-:Y:S05]  /*1c990*/  BSYNC B0 ;  /* 0x0000000000007941 */ /* 0x000fea0003800000 */
.L_x_1272:
        /* <DEDUP_REMOVED lines=17> */
[----:B------:R-:W-:-:S05]  /*1cab0*/  IMAD.IADD R4, R3, 0x1, R4 ;  /* 0x0000000103047824 */ /* 0x000fca00078e0204 */
[----:B------:R-:W-:-:S13]  /*1cac0*/  ISETP.GT.AND P6, PT, R4, UR6, PT ;  /* 0x0000000604007c0c */ /* 0x000fda000bfc4270 */
[----:B------:R-:W-:Y:S05]  /*1cad0*/  @!P6 BRA `(.L_x_1274) ;  /* 0xfffffffc007ce947 */ /* 0x000fea000383ffff */
[----:B------:R-:W-:Y:S02]  /*1cae0*/  IMAD.MOV.U32 R6, RZ, RZ, R9 ;  /* 0x000000ffff067224 */ /* 0x000fe400078e0009 */
[----:B------:R-:W-:-:S07]  /*1caf0*/  IMAD.MOV.U32 R9, RZ, RZ, R3 ;  /* 0x000000ffff097224 */ /* 0x000fce00078e0003 */
.L_x_1270:
[----:B------:R-:W-:-:S04]  /*1cb00*/  IMAD.IADD R9, R4, 0x1, -R9 ;  /* 0x0000000104097824 */ /* 0x000fc800078e0a09 */
[----:B------:R-:W-:-:S05]  /*1cb10*/  IMAD R2, R6, UR5, R9 ;  /* 0x0000000506027c24 */ /* 0x000fca000f8e0209 */
[----:B------:R-:W-:Y:S02]  /*1cb20*/  ISETP.GT.AND P0, PT, R2, UR6, PT ;  /* 0x0000000602007c0c */ /* 0x000fe4000bf04270 */
[----:B------:R-:W0:Y:S11]  /*1cb30*/  LDC.64 R2, c[0x0][0xc90] ;  /* 0x00032400ff027b82 */ /* 0x000e360000000a00 */
[----:B------:R-:W-:-:S04]  /*1cb40*/  VOTE.ANY R10, PT, !P0 ;  /* 0x00000000000a7806 */ /* 0x000fc800040e0100 */
[----:B------:R-:W1:Y:S02]  /*1cb50*/  POPC R13, R10 ;  /* 0x0000000a000d7309 */ /* 0x000e640000000000 */
[----:B-1----:R-:W-:-:S04]  /*1cb60*/  VIADD R19, R13, UR4 ;  /* 0x000000040d137c36 */ /* 0x002fc80008000000 */
[----:B0-----:R-:W-:-:S05]  /*1cb70*/  IMAD.WIDE R2, R19, 0x4, R2 ;  /* 0x0000000413027825 */ /* 0x001fca00078e0202 */
[----:B------:R-:W2:Y:S01]  /*1cb80*/  LDG.E R7, desc[UR44][R2.64] ;  /* 0x0000002c02077981 */ /* 0x000ea2000c1e1900 */
[----:B------:R-:W-:-:S03]  /*1cb90*/  ISETP.NE.AND P0, PT, R10, RZ, PT ;  /* 0x000000ff0a00720c */ /* 0x000fc60003f05270 */
        /* <DEDUP_REMOVED lines=9> */
[----:B------:R-:W-:-:S05]  /*1cc30*/  VIADD R11, R13, 0xffffffff ;  /* 0xffffffff0d0b7836 */ /* 0x000fca0000000000 */
[----:B------:R0:W1:Y:S02]  /*1cc40*/  SHFL.IDX PT, R16, R6, R11, 0x1f ;  /* 0x00001f0b06107589 */ /* 0x00006400000e0000 */
.L_x_1275:
[----:B-1----:R-:W-:Y:S01]  /*1cc50*/  IMAD R16, R16, UR5, R9 ;  /* 0x0000000510107c24 */ /* 0x002fe2000f8e0209 */
[----:B0-----:R-:W-:Y:S01]  /*1cc60*/  IABS R6, R4 ;  /* 0x0000000400067213 */ /* 0x001fe20000000000 */
[----:B------:R-:W-:Y:S02]  /*1cc70*/  IMAD R11, R15, R8, RZ ;  /* 0x000000080f0b7224 */ /* 0x000fe400078e02ff */
[----:B------:R-:W-:Y:S01]  /*1cc80*/  IMAD.MOV.U32 R2, RZ, RZ, RZ ;  /* 0x000000ffff027224 */ /* 0x000fe200078e00ff */
[----:B------:R-:W-:Y:S01]  /*1cc90*/  IADD3 R9, -R16, UR6, RZ ;  /* 0x0000000610097c10 */ /* 0x000fe2000fffe1ff */
[----:B------:R-:W-:Y:S02]  /*1cca0*/  IMAD.MOV R6, RZ, RZ, -R6 ;  /* 0x000000ffff067224 */ /* 0x000fe400078e0a06 */
[----:B------:R-:W-:Y:S01]  /*1ccb0*/  IMAD.HI.U32 R2, R3, R11, R2 ;  /* 0x0000000b03027227 */ /* 0x000fe200078e0002 */
[----:B------:R-:W-:-:S05]  /*1ccc0*/  IABS R3, R9 ;  /* 0x0000000900037213 */ /* 0x000fca0000000000 */
        /* <DEDUP_REMOVED lines=15> */
[----:B------:R-:W-:Y:S02]  /*1cdc0*/  IMAD R4, R4, R2, R9 ;  /* 0x0000000204047224 */ /* 0x000fe400078e0209 */
[----:B------:R-:W-:Y:S01]  /*1cdd0*/  IMAD.MOV.U32 R2, RZ, RZ, RZ ;  /* 0x000000ffff027224 */ /* 0x000fe200078e00ff */
[----:B------:R-:W-:-:S04]  /*1cde0*/  VIADDMNMX R7, R8, UR5, R7, PT ;  /* 0x0000000508077c46 */ /* 0x000fc8000b800107 */
[----:B------:R-:W-:-:S04]  /*1cdf0*/  IABS R8, R7 ;  /* 0x0000000700087213 */ /* 0x000fc80000000000 */
[----:B------:R-:W0:Y:S08]  /*1ce00*/  I2F.RP R10, R8 ;  /* 0x00000008000a7306 */ /* 0x000e300000209400 */
[----:B0-----:R-:W0:Y:S02]  /*1ce10*/  MUFU.RCP R10, R10 ;  /* 0x0000000a000a7308 */ /* 0x001e240000001000 */
[----:B0-----:R-:W-:Y:S01]  /*1ce20*/  VIADD R3, R10, 0xffffffe ;  /* 0x0ffffffe0a037836 */ /* 0x001fe20000000000 */
[----:B------:R-:W-:-:S05]  /*1ce30*/  IABS R10, R7 ;  /* 0x00000007000a7213 */ /* 0x000fca0000000000 */
[----:B------:R-:W0:Y:S02]  /*1ce40*/  F2I.FTZ.U32.TRUNC.NTZ R3, R3 ;  /* 0x0000000300037305 */ /* 0x000e24000021f000 */
[----:B0-----:R-:W-:-:S04]  /*1ce50*/  IMAD.MOV R11, RZ, RZ, -R3 ;  /* 0x000000ffff0b7224 */ /* 0x001fc800078e0a03 */
[----:B------:R-:W-:-:S04]  /*1ce60*/  IMAD R9, R11, R8, RZ ;  /* 0x000000080b097224 */ /* 0x000fc800078e02ff */
[----:B------:R-:W-:Y:S01]  /*1ce70*/  IMAD.HI.U32 R2, R3, R9, R2 ;  /* 0x0000000903027227 */ /* 0x000fe200078e0002 */
[----:B------:R-:W-:-:S03]  /*1ce80*/  IABS R9, R4 ;  /* 0x0000000400097213 */ /* 0x000fc60000000000 */
[----:B------:R-:W-:Y:S02]  /*1ce90*/  IMAD.MOV R3, RZ, RZ, -R10 ;  /* 0x000000ffff037224 */ /* 0x000fe400078e0a0a */
        /* <DEDUP_REMOVED lines=8> */
[----:B------:R-:W-:Y:S01]  /*1cf20*/  ISETP.GE.AND P2, PT, R3, RZ, PT ;  /* 0x000000ff0300720c */ /* 0x000fe20003f46270 */
[----:B------:R-:W-:-:S06]  /*1cf30*/  IMAD.IADD R3, R4, 0x1, R6 ;  /* 0x0000000104037824 */ /* 0x000fcc00078e0206 */
[----:B------:R-:W-:-:S06]  /*1cf40*/  @P0 VIADD R2, R2, 0x1 ;  /* 0x0000000102020836 */ /* 0x000fcc0000000000 */
[----:B------:R-:W-:Y:S01]  /*1cf50*/  @!P2 IMAD.MOV R2, RZ, RZ, -R2 ;  /* 0x000000ffff02a224 */ /* 0x000fe200078e0a02 */
[----:B------:R-:W-:Y:S01]  /*1cf60*/  @!P1 LOP3.LUT R2, RZ, R7, RZ, 0x33, !PT ;  /* 0x00000007ff029212 */ /* 0x000fe200078e33ff */
[----:B------:R-:W-:-:S03]  /*1cf70*/  IMAD.MOV R7, RZ, RZ, -R7 ;  /* 0x000000ffff077224 */ /* 0x000fc600078e0a07 */
[----:B------:R-:W-:Y:S01]  /*1cf80*/  LOP3.LUT R17, RZ, R2, RZ, 0x33, !PT ;  /* 0x00000002ff117212 */ /* 0x000fe200078e33ff */
[----:B------:R-:W-:-:S04]  /*1cf90*/  IMAD R18, R2, R7, R3 ;  /* 0x0000000702127224 */ /* 0x000fc800078e0203 */
[----:B------:R-:W-:Y:S01]  /*1cfa0*/  IMAD.IADD R17, R0, 0x1, R17 ;  /* 0x0000000100117824 */ /* 0x000fe200078e0211 */
[----:B------:R-:W-:Y:S06]  /*1cfb0*/  BRA `(.L_x_1276) ;  /* 0x00000000000c7947 */ /* 0x000fec0003800000 */
.L_x_1271:
[----:B------:R-:W-:Y:S02]  /*1cfc0*/  IMAD.MOV.U32 R17, RZ, RZ, RZ ;  /* 0x000000ffff117224 */ /* 0x000fe400078e00ff */
[----:B------:R-:W-:Y:S02]  /*1cfd0*/  IMAD.U32 R16, RZ, RZ, UR6 ;  /* 0x00000006ff107e24 */ /* 0x000fe4000f8e00ff */
[----:B------:R-:W-:-:S07]  /*1cfe0*/  IMAD.MOV.U32 R18, RZ, RZ, RZ ;  /* 0x000000ffff127224 */ /* 0x000fce00078e00ff */
.L_x_1276:
[----:B------:R-:W-:-:S13]  /*1cff0*/  ISETP.NE.AND P0, PT, R5, RZ, PT ;  /* 0x000000ff0500720c */ /* 0x000fda0003f05270 */
[----:B------:R-:W0:Y:S01]  /*1d000*/  @!P0 S2R R3, SR_CgaCtaId ;  /* 0x0000000000038919 */ /* 0x000e220000008800 */
[----:B------:R-:W-:-:S04]  /*1d010*/  @!P0 MOV R0, 0x400 ;  /* 0x0000040000008802 */ /* 0x000fc80000000f00 */
[----:B0-----:R-:W-:-:S05]  /*1d020*/  @!P0 LEA R0, R3, R0, 0x18 ;  /* 0x0000000003008211 */ /* 0x001fca00078ec0ff */
[----:B------:R0:W-:Y:S01]  /*1d030*/  @!P0 STS.128 [R0+0x132d0], R16 ;  /* 0x0132d01000008388 */ /* 0x0001e20000000c00 */
[----:B------:R-:W-:Y:S06]  /*1d040*/  BAR.ARV 0x5, 0x200 ;  /* 0x0148000000007b1d */ /* 0x000fec0000002000 */
.L_x_1269:
[----:B------:R2:W-:Y:S01]  /*1d050*/  STL [R1+0x3c], RZ ;  /* 0x00003cff01007387 */ /* 0x0005e20000100800 */
[----:B------:R-:W-:Y:S01]  /*1d060*/  ULDC UR4, c[0x0][0xc3c] ;  /* 0x00030f0000047ab9 */ /* 0x000fe20000000800 */
[----:B------:R-:W-:Y:S01]  /*1d070*/  IMAD.MOV.U32 R26, RZ, RZ, 0x1 ;  /* 0x00000001ff1a7424 */ /* 0x000fe200078e00ff */
[----:B-1----:R-:W-:Y:S01]  /*1d080*/  ISETP.GE.AND P0, PT, R19, UR4, PT ;  /* 0x0000000413007c0c */ /* 0x002fe2000bf06270 */
[----:B------:R-:W-:-:S12]  /*1d090*/  IMAD.MOV.U32 R24, RZ, RZ, RZ ;  /* 0x000000ffff187224 */ /* 0x000fd800078e00ff */
[----:B--2---:R-:W-:Y:S05]  /*1d0a0*/  @P0 BRA `(.L_x_1277) ;  /* 0x00000054004c0947 */ /* 0x004fea0003800000 */
[----:B------:R-:W2:Y:S01]  /*1d0b0*/  LDL R10, [R1+0x38] ;  /* 0x00003800010a7983 */ /* 0x000ea20000100800 */
[----:B------:R-:W1:Y:S01]  /*1d0c0*/  S2R R12, SR_TID.X ;  /* 0x00000000000c7919 */ /* 0x000e620000002100 */
[----:B------:R-:W3:Y:S01]  /*1d0d0*/  S2UR UR5, SR_CgaCtaId ;  /* 0x00000000000579c3 */ /* 0x000ee20000008800 */
[----:B------:R-:W-:Y:S01]  /*1d0e0*/  UMOV UR4, 0x400 ;  /* 0x0000040000047882 */ /* 0x000fe20000000000 */
[C---:B-1----:R-:W-:Y:S01]  /*1d0f0*/  IMAD.SHL.U32 R3, R12.reuse, 0x40, RZ ;  /* 0x000000400c037824 */ /* 0x042fe200078e00ff */
[C---:B------:R-:W-:Y:S01]  /*1d100*/  LOP3.LUT R11, R12.reuse, 0x7f, RZ, 0xc0, !PT ;  /* 0x0000007f0c0b7812 */ /* 0x040fe200078ec0ff */
[C---:B------:R-:W-:Y:S01]  /*1d110*/  IMAD.SHL.U32 R2, R12.reuse, 0x10, RZ ;  /* 0x000000100c027824 */ /* 0x040fe200078e00ff */
[----:B------:R-:W-:Y:S02]  /*1d120*/  SHF.R.U32.HI R5, RZ, 0x1, R12 ;  /* 0x00000001ff057819 */ /* 0x000fe4000001160c */
[----:B------:R-:W-:Y:S01]  /*1d130*/  LOP3.LUT R4, R3, 0x180, RZ, 0xc0, !PT ;  /* 0x0000018003047812 */ /* 0x000fe200078ec0ff */
[----:B0-----:R-:W-:-:S02]  /*1d140*/  IMAD.SHL.U32 R0, R12, 0x20, RZ ;  /* 0x000000200c007824 */ /* 0x001fc400078e00ff */
[----:B------:R-:W-:Y:S01]  /*1d150*/  IMAD.SHL.U32 R7, R11, 0x10, RZ ;  /* 0x000000100b077824 */ /* 0x000fe200078e00ff */
[----:B------:R-:W-:Y:S01]  /*1d160*/  LOP3.LUT R4, R4, 0x30, R5, 0xf8, !PT ;  /* 0x0000003004047812 */ /* 0x000fe200078ef805 */
[----:B------:R-:W-:Y:S01]  /*1d170*/  IMAD.SHL.U32 R9, R12, 0x2, RZ ;  /* 0x000000020c097824 */ /* 0x000fe200078e00ff */
[----:B------:R-:W-:Y:S01]  /*1d180*/  LOP3.LUT R8, R2, 0x1b0, RZ, 0xc0, !PT ;  /* 0x000001b002087812 */ /* 0x000fe200078ec0ff */
[----:B------:R-:W-:Y:S01]  /*1d190*/  IMAD.SHL.U32 R5, R12, 0x8, RZ ;  /* 0x000000080c057824 */ /* 0x000fe200078e00ff */
[----:B------:R-:W-:Y:S02]  /*1d1a0*/  LOP3.LUT R6, R0, 0x80, RZ, 0xc0, !PT ;  /* 0x0000008000067812 */ /* 0x000fe400078ec0ff */
[----:B------:R-:W-:Y:S02]  /*1d1b0*/  LOP3.LUT R7, R7, 0x600, RZ, 0xc0, !PT ;  /* 0x0000060007077812 */ /* 0x000fe400078ec0ff */
[----:B------:R-:W-:Y:S01]  /*1d1c0*/  LOP3.LUT R8, R8, 0x30, R9, 0x78, !PT ;  /* 0x0000003008087812 */ /* 0x000fe200078e7809 */
[----:B------:R-:W-:Y:S01]  /*1d1d0*/  IMAD.SHL.U32 R9, R12, 0x4, RZ ;  /* 0x000000040c097824 */ /* 0x000fe200078e00ff */
[----:B------:R-:W-:-:S02]  /*1d1e0*/  LOP3.LUT R4, R4, 0x30, R5, 0x78, !PT ;  /* 0x0000003004047812 */ /* 0x000fc400078e7805 */
[----:B------:R-:W-:Y:S02]  /*1d1f0*/  LOP3.LUT R6, R6, 0x10, R12, 0xf8, !PT ;  /* 0x0000001006067812 */ /* 0x000fe400078ef80c */
[--C-:B------:R-:W-:Y:S01]  /*1d200*/  LOP3.LUT R5, R7, 0x60, R0.reuse, 0xf8, !PT ;  /* 0x0000006007057812 */ /* 0x100fe200078ef800 */
[----:B---3--:R-:W-:Y:S01]  /*1d210*/  ULEA UR4, UR5, UR4, 0x18 ;  /* 0x0000000405047291 */ /* 0x008fe2000f8ec03f */
[----:B------:R-:W-:Y:S02]  /*1d220*/  LOP3.LUT R6, R6, 0x10, R9, 0x78, !PT ;  /* 0x0000001006067812 */ /* 0x000fe400078e7809 */
[----:B------:R-:W-:Y:S02]  /*1d230*/  LOP3.LUT R5, R5, 0x100, R0, 0xf8, !PT ;  /* 0x0000010005057812 */ /* 0x000fe400078ef800 */
[----:B------:R-:W-:Y:S02]  /*1d240*/  LOP3.LUT R3, R4, 0x640, R3, 0xf8, !PT ;  /* 0x0000064004037812 */ /* 0x000fe400078ef803 */
[----:B------:R-:W-:-:S02]  /*1d250*/  LOP3.LUT R7, R7, 0x40, R2, 0xf8, !PT ;  /* 0x0000004007077812 */ /* 0x000fc400078ef802 */
[----:B------:R-:W-:Y:S01]  /*1d260*/  LOP3.LUT R2, R5, R6, RZ, 0xfc, !PT ;  /* 0x0000000605027212 */ /* 0x000fe200078efcff */
[----:B------:R0:W-:Y:S01]  /*1d270*/  STL [R1+0xc], R3 ;  /* 0x00000c0301007387 */ /* 0x0001e20000100800 */
[----:B------:R-:W-:Y:S01]  /*1d280*/  LOP3.LUT R8, R7, R8, RZ, 0xfc, !PT ;  /* 0x0000000807087212 */ /* 0x000fe200078efcff */
[----:B------:R-:W-:Y:S02]  /*1d290*/  IMAD.U32 R23, RZ, RZ, UR4 ;  /* 0x00000004ff177e24 */ /* 0x000fe4000f8e00ff */
        /* <DEDUP_REMOVED lines=10> */
[C---:B--2---:R-:W-:Y:S02]  /*1d340*/  LOP3.LUT R4, R10.reuse, 0x1, RZ, 0xfc, !PT ;  /* 0x000000010a047812 */ /* 0x044fe400078efcff */
[----:B------:R-:W-:-:S03]  /*1d350*/  LOP3.LUT R0, R10, 0x2, RZ, 0xfc, !PT ;  /* 0x000000020a007812 */ /* 0x000fc600078efcff */
[----:B------:R0:W-:Y:S04]  /*1d360*/  STL [R1+0x48], R4 ;  /* 0x0000480401007387 */ /* 0x0001e80000100800 */
[----:B------:R0:W-:Y:S04]  /*1d370*/  STL [R1+0x30], R2 ;  /* 0x0000300201007387 */ /* 0x0001e80000100800 */
[----:B------:R0:W-:Y:S04]  /*1d380*/  STL [R1+0x1c], R0 ;  /* 0x00001c0001007387 */ /* 0x0001e80000100800 */
[----:B------:R0:W-:Y:S02]  /*1d390*/  STL [R1+0x3c], RZ ;  /* 0x00003cff01007387 */ /* 0x0001e40000100800 */
.L_x_1395:
[----:B------:R-:W-:Y:S05]  /*1d3a0*/  YIELD ;  /* 0x0000000000007946 */ /* 0x000fea0003800000 */
[----:B------:R-:W-:Y:S01]  /*1d3b0*/  ULDC.64 UR4, c[0x0][0xa28] ;  /* 0x00028a0000047ab9 */ /* 0x000fe20000000a00 */
[----:B------:R-:W-:Y:S02]  /*1d3c0*/  CS2R R6, SRZ ;  /* 0x0000000000067805 */ /* 0x000fe4000001ff00 */
[----:B------:R-:W-:Y:S01]  /*1d3d0*/  ISETP.NE.U32.AND P0, PT, RZ, UR4, PT ;  /* 0x00000004ff007c0c */ /* 0x000fe2000bf05070 */
[----:B01----:R-:W1:Y:S01]  /*1d3e0*/  LDC.64 R8, c[0x0][0xa00] ;  /* 0x00028000ff087b82 */ /* 0x003e620000000a00 */
[----:B------:R-:W-:Y:S01]  /*1d3f0*/  ULDC.64 UR6, c[0x0][0xa08] ;  /* 0x0002820000067ab9 */ /* 0x000fe20000000a00 */
[----:B------:R-:W-:Y:S01]  /*1d400*/  ULDC.64 UR8, c[0x0][0xa10] ;  /* 0x0002840000087ab9 */ /* 0x000fe20000000a00 */
[----:B------:R-:W-:Y:S01]  /*1d410*/  ISETP.NE.AND.EX P0, PT, RZ, UR5, PT, P0 ;  /* 0x00000005ff007c0c */ /* 0x000fe2000bf05300 */
[----:B------:R-:W-:-:S04]  /*1d420*/  ULDC.64 UR4, c[0x0][0xa18] ;  /* 0x0002860000047ab9 */ /* 0x000fc80000000a00 */
[----:B0-----:R-:W0:Y:S08]  /*1d430*/  LDC.64 R4, c[0x0][0xa08] ;  /* 0x00028200ff047b82 */ /* 0x001e300000000a00 */
[----:B------:R-:W2:Y:S02]  /*1d440*/  @P0 LDC.64 R2, c[0x0][0xa28] ;  /* 0x00028a00ff020b82 */ /* 0x000ea40000000a00 */
[----:B--2---:R-:W-:-:S05]  /*1d450*/  @P0 IMAD.WIDE R2, R19, 0x4, R2 ;  /* 0x0000000413020825 */ /* 0x004fca00078e0202 */
[----:B------:R2:W5:Y:S01]  /*1d460*/  @P0 LDG.E R7, desc[UR44][R2.64] ;  /* 0x0000002c02070981 */ /* 0x000562000c1e1900 */
[----:B------:R-:W-:Y:S01]  /*1d470*/  ISETP.NE.U32.AND P0, PT, RZ, UR4, PT ;  /* 0x00000004ff007c0c */ /* 0x000fe2000bf05070 */
[----:B-1----:R-:W-:Y:S01]  /*1d480*/  IMAD.WIDE R8, R19, 0x4, R8 ;  /* 0x0000000413087825 */ /* 0x002fe200078e0208 */
[----:B------:R-:W-:Y:S02]  /*1d490*/  ISETP.NE.U32.AND P2, PT, RZ, UR6, PT ;  /* 0x00000006ff007c0c */ /* 0x000fe4000bf45070 */
[----:B------:R-:W-:Y:S01]  /*1d4a0*/  ISETP.NE.AND.EX P0, PT, RZ, UR5, PT, P0 ;  /* 0x00000005ff007c0c */ /* 0x000fe2000bf05300 */
[----:B------:R-:W-:Y:S01]  /*1d4b0*/  ULDC.64 UR4, c[0x0][0xa00] ;  /* 0x0002800000047ab9 */ /* 0x000fe20000000a00 */
[----:B------:R-:W-:Y:S01]  /*1d4c0*/  ISETP.NE.U32.AND P4, PT, RZ, UR8, PT ;  /* 0x00000008ff007c0c */ /* 0x000fe2000bf85070 */
[----:B------:R-:W-:Y:S01]  /*1d4d0*/  IMAD.MOV.U32 R11, RZ, RZ, RZ ;  /* 0x000000ffff0b7224 */ /* 0x000fe200078e00ff */
[----:B------:R-:W-:Y:S01]  /*1d4e0*/  ISETP.NE.U32.AND P1, PT, RZ, UR4, PT ;  /* 0x00000004ff007c0c */ /* 0x000fe2000bf25070 */
[----:B--2---:R-:W1:Y:S01]  /*1d4f0*/  LDC.64 R2, c[0x0][0xa10] ;  /* 0x00028400ff027b82 */ /* 0x004e620000000a00 */
[----:B------:R-:W-:-:S02]  /*1d500*/  IMAD.MOV.U32 R0, RZ, RZ, RZ ;  /* 0x000000ffff007224 */ /* 0x000fc400078e00ff */
[----:B------:R-:W-:Y:S01]  /*1d510*/  ISETP.NE.AND.EX P3, PT, RZ, UR5, PT, P1 ;  /* 0x00000005ff007c0c */ /* 0x000fe2000bf65310 */
[----:B0-----:R-:W-:-:S04]  /*1d520*/  IMAD.WIDE R4, R19, 0x4, R4 ;  /* 0x0000000413047825 */ /* 0x001fc800078e0204 */
[----:B------:R-:W0:Y:S01]  /*1d530*/  @P0 LDC.64 R12, c[0x0][0xa18] ;  /* 0x00028600ff0c0b82 */ /* 0x000e220000000a00 */
[----:B------:R-:W-:Y:S01]  /*1d540*/  ULDC UR4, c[0x0][0x288] ;  /* 0x0000a20000047ab9 */ /* 0x000fe20000000800 */
[----:B------:R-:W-:Y:S02]  /*1d550*/  ISETP.NE.AND.EX P1, PT, RZ, UR7, PT, P2 ;  /* 0x00000007ff007c0c */ /* 0x000fe4000bf25320 */
[----:B------:R-:W-:-:S04]  /*1d560*/  ISETP.NE.AND.EX P2, PT, RZ, UR9, PT, P4 ;  /* 0x00000009ff007c0c */ /* 0x000fc8000bf45340 */
[----:B------:R-:W2:Y:S07]  /*1d570*/  @P3 LDG.E R6, desc[UR44][R8.64] ;  /* 0x0000002c08063981 */ /* 0x000eae000c1e1900 */
[----:B---3--:R3:W5:Y:S01]  /*1d580*/  @P1 LDG.E R11, desc[UR44][R4.64] ;  /* 0x0000002c040b1981 */ /* 0x008762000c1e1900 */
[----:B-1----:R-:W-:-:S05]  /*1d590*/  IMAD.WIDE R2, R19, 0x4, R2 ;  /* 0x0000000413027825 */ /* 0x002fca00078e0202 */
[----:B------:R3:W5:Y:S01]  /*1d5a0*/  @P2 LDG.E R0, desc[UR44][R2.64] ;  /* 0x0000002c02002981 */ /* 0x000762000c1e1900 */
[----:B0-----:R-:W-:-:S03]  /*1d5b0*/  @P0 IMAD.WIDE R12, R19, 0x4, R12 ;  /* 0x00000004130c0825 */ /* 0x001fc600078e020c */
[----:B--2---:R0:W-:Y:S02]  /*1d5c0*/  STL [R1+0x18], R6 ;  /* 0x0000180601007387 */ /* 0x0041e40000100800 */
[----:B0-----:R-:W-:Y:S01]  /*1d5d0*/  IMAD.U32 R6, RZ, RZ, UR4 ;  /* 0x00000004ff067e24 */ /* 0x001fe2000f8e00ff */
[----:B------:R-:W-:-:S05]  /*1d5e0*/  ULDC.64 UR4, c[0x0][0x418] ;  /* 0x0001060000047ab9 */ /* 0x000fca0000000a00 */
[----:B------:R-:W2:Y:S01]  /*1d5f0*/  @P0 LDG.E R6, desc[UR44][R12.64] ;  /* 0x0000002c0c060981 */ /* 0x000ea2000c1e1900 */
[----:B------:R-:W-:-:S03]  /*1d600*/  UISETP.NE.U32.AND UP0, UPT, UR4, URZ, UPT ;  /* 0x0000003f0400728c */ /* 0x000fc6000bf05070 */
[----:B------:R-:W-:Y:S01]  /*1d610*/  ULDC UR4, c[0x0][0x424] ;  /* 0x0001090000047ab9 */ /* 0x000fe20000000800 */
[----:B------:R-:W-:-:S03]  /*1d620*/  UISETP.NE.AND.EX UP0, UPT, UR5, URZ, UPT, UP0 ;  /* 0x0000003f0500728c */ /* 0x000fc6000bf05300 */
[----:B------:R-:W-:Y:S01]  /*1d630*/  ULDC UR5, c[0x0][0x2f0] ;  /* 0x0000bc0000057ab9 */ /* 0x000fe20000000800 */
[----:B------:R-:W-:-:S04]  /*1d640*/  USEL UR4, UR4, 0x1, UP0 ;  /* 0x0000000104047887 */ /* 0x000fc80008000000 */
[----:B------:R-:W-:-:S03]  /*1d650*/  UIMAD UR4, UR4, UR5, URZ ;  /* 0x00000005040472a4 */ /* 0x000fc6000f8e023f */
[----:B------:R-:W-:-:S03]  /*1d660*/  ULDC UR5, c[0x0][0x348] ;  /* 0x0000d20000057ab9 */ /* 0x000fc60000000800 */
[----:B------:R-:W-:Y:S01]  /*1d670*/  IMAD.U32 R10, RZ, RZ, UR4 ;  /* 0x00000004ff0a7e24 */ /* 0x000fe2000f8e00ff */
[----:B--2---:R0:W-:Y:S01]  /*1d680*/  STL [R1+0x14], R6 ;  /* 0x0000140601007387 */ /* 0x0041e20000100800 */
[----:B------:R-:W-:Y:S02]  /*1d690*/  IMAD.MOV.U32 R13, RZ, RZ, R6 ;  /* 0x000000ffff0d7224 */ /* 0x000fe400078e0006 */
[----:B0-----:R-:W-:Y:S01]  /*1d6a0*/  IMAD.U32 R6, RZ, RZ, UR5 ;  /* 0x00000005ff067e24 */ /* 0x001fe2000f8e00ff */
[----:B---3--:R-:W-:Y:S06]  /*1d6b0*/  @P0 BRA `(.L_x_1278) ;  /* 0x0000000000140947 */ /* 0x008fec0003800000 */
[----:B------:R-:W-:Y:S05]  /*1d6c0*/  @!P3 BRA `(.L_x_1278) ;  /* 0x000000000010b947 */ /* 0x000fea0003800000 */
[----:B------:R-:W2:Y:S04]  /*1d6d0*/  LDG.E R12, desc[UR44][R8.64] ;  /* 0x0000002c080c7981 */ /* 0x000ea8000c1e1900 */
[----:B------:R-:W2:Y:S02]  /*1d6e0*/  LDG.E R8, desc[UR44][R8.64+0x4] ;  /* 0x0000042c08087981 */ /* 0x000ea4000c1e1900 */
[----:B--2---:R-:W-:-:S05]  /*1d6f0*/  IMAD.IADD R13, R8, 0x1, -R12 ;  /* 0x00000001080d7824 */ /* 0x004fca00078e0a0c */
[----:B------:R0:W-:Y:S02]  /*1d700*/  STL [R1+0x14], R13 ;  /* 0x0000140d01007387 */ /* 0x0001e40000100800 */
.L_x_1278:
[----:B-----5:R-:W-:Y:S01]  /*1d710*/  IMAD.IADD R8, R11, 0x1, R7 ;  /* 0x000000010b087824 */ /* 0x020fe200078e0207 */
[----:B------:R-:W-:Y:S02]  /*1d720*/  ULDC.64 UR4, c[0x0][0xa20] ;  /* 0x0002880000047ab9 */ /* 0x000fe40000000a00 */
[----:B------:R-:W-:Y:S02]  /*1d730*/  ISETP.NE.U32.AND P0, PT, RZ, UR4, PT ;  /* 0x00000004ff007c0c */ /* 0x000fe4000bf05070 */
[----:B------:R1:W-:Y:S02]  /*1d740*/  STL [R1+0x4], R8 ;  /* 0x0000040801007387 */ /* 0x0003e40000100800 */
[----:B------:R-:W-:-:S13]  /*1d750*/  ISETP.NE.AND.EX P0, PT, RZ, UR5, PT, P0 ;  /* 0x00000005ff007c0c */ /* 0x000fda000bf05300 */
[----:B-1----:R-:W-:Y:S05]  /*1d760*/  @!P0 BRA `(.L_x_1279) ;  /* 0x0000000000108947 */ /* 0x002fea0003800000 */
[----:B------:R-:W1:Y:S02]  /*1d770*/  LDC.64 R10, c[0x0][0xa20] ;  /* 0x00028800ff0a7b82 */ /* 0x000e640000000a00 */
[----:B-1----:R-:W-:-:S06]  /*1d780*/  IMAD.WIDE R10, R19, 0x4, R10 ;  /* 0x00000004130a7825 */ /* 0x002fcc00078e020a */
[----:B------:R1:W5:Y:S01]  /*1d790*/  LDG.E R10, desc[UR44][R10.64] ;  /* 0x0000002c0a0a7981 */ /* 0x000362000c1e1900 */
[----:B------:R-:W-:Y:S05]  /*1d7a0*/  BRA `(.L_x_1280) ;  /* 0x0000000000107947 */ /* 0x000fea0003800000 */
.L_x_1279:
[----:B------:R-:W-:Y:S05]  /*1d7b0*/  @!P1 BRA `(.L_x_1280) ;  /* 0x00000000000c9947 */ /* 0x000fea0003800000 */
[----:B------:R-:W2:Y:S04]  /*1d7c0*/  LDG.E R10, desc[UR44][R4.64] ;  /* 0x0000002c040a7981 */ /* 0x000ea8000c1e1900 */
[----:B------:R-:W2:Y:S02]  /*1d7d0*/  LDG.E R4, desc[UR44][R4.64+0x4] ;  /* 0x0000042c04047981 */ /* 0x000ea4000c1e1900 */
[----:B--2---:R-:W-:-:S07]  /*1d7e0*/  IMAD.IADD R10, R4, 0x1, -R10 ;  /* 0x00000001040a7824 */ /* 0x004fce00078e0a0a */
.L_x_1280:
[----:B------:R-:W2:Y:S04]  /*1d7f0*/  @P2 LDG.E R4, desc[UR44][R2.64] ;  /* 0x0000002c02042981 */ /* 0x000ea8000c1e1900 */
[----:B------:R3:W2:Y:S01]  /*1d800*/  @P2 LDG.E R5, desc[UR44][R2.64+0x4] ;  /* 0x0000042c02052981 */ /* 0x0006a2000c1e1900 */
[----:B-----5:R-:W-:Y:S02]  /*1d810*/  IMAD.IADD R7, R10, 0x1, -R7 ;  /* 0x000000010a077824 */ /* 0x020fe400078e0a07 */
[----:B-1----:R-:W-:-:S04]  /*1d820*/  IMAD R11, R17, 0xc0, RZ ;  /* 0x000000c0110b7824 */ /* 0x002fc800078e02ff */
[----:B------:R-:W-:Y:S01]  /*1d830*/  VIADD R9, R11, 0xbf ;  /* 0x000000bf0b097836 */ /* 0x000fe20000000000 */
[----:B------:R1:W-:Y:S01]  /*1d840*/  STL [R1+0x10], R11 ;  /* 0x0000100b01007387 */ /* 0x0003e20000100800 */
[----:B---3--:R-:W3:Y:S02]  /*1d850*/  LDC R2, c[0x0][0x448] ;  /* 0x00011200ff027b82 */ /* 0x008ee40000000800 */
[----:B---3--:R-:W-:-:S13]  /*1d860*/  ISETP.NE.AND P1, PT, R2, 0x1, PT ;  /* 0x000000010200780c */ /* 0x008fda0003f25270 */
[----:B------:R-:W3:Y:S08]  /*1d870*/  @P1 LDC R2, c[0x0][0x44c] ;  /* 0x00011300ff021b82 */ /* 0x000ef00000000800 */
[----:B------:R-:W4:Y:S01]  /*1d880*/  @P1 LDC R3, c[0x0][0x450] ;  /* 0x00011400ff031b82 */ /* 0x000f220000000800 */
[----:B---3--:R-:W-:-:S05]  /*1d890*/  @P1 IMAD.HI.U32 R2, R9, R2, RZ ;  /* 0x0000000209021227 */ /* 0x008fca00078e00ff */
[----:B----4-:R-:W-:Y:S01]  /*1d8a0*/  @P1 SHF.R.U32.HI R9, RZ, R3, R2 ;  /* 0x00000003ff091219 */ /* 0x010fe20000011602 */
[----:B--2---:R-:W-:-:S04]  /*1d8b0*/  @P2 IMAD.IADD R6, R5, 0x1, -R4 ;  /* 0x0000000105062824 */ /* 0x004fc800078e0a04 */
[----:B------:R-:W-:-:S04]  /*1d8c0*/  IMAD.IADD R17, R7, 0x1, R6 ;  /* 0x0000000107117824 */ /* 0x000fc800078e0206 */
[C---:B------:R-:W-:Y:S01]  /*1d8d0*/  VIADD R20, R17.reuse, 0x9f ;  /* 0x0000009f11147836 */ /* 0x040fe20000000000 */
[----:B------:R-:W-:-:S03]  /*1d8e0*/  IADD3 R8, R17, 0x1, -R13 ;  /* 0x0000000111087810 */ /* 0x000fc60007ffe80d */
[----:B------:R-:W-:-:S04]  /*1d8f0*/  IMAD.HI R20, R20, 0x66666667, RZ ;  /* 0x6666666714147827 */ /* 0x000fc800078e02ff */
[----:B------:R-:W-:Y:S01]  /*1d900*/  IMAD.IADD R9, R8, 0x1, R9 ;  /* 0x0000000108097824 */ /* 0x000fe200078e0209 */
[----:B------:R-:W-:-:S04]  /*1d910*/  SHF.R.U32.HI R2, RZ, 0x1f, R20 ;  /* 0x0000001fff027819 */ /* 0x000fc80000011614 */
[----:B------:R-:W-:Y:S02]  /*1d920*/  LEA.HI.SX32 R20, R20, R2, 0x1a ;  /* 0x0000000214147211 */ /* 0x000fe400078fd2ff */
[----:B------:R-:W2:Y:S02]  /*1d930*/  LDC.64 R2, c[0x0][0x9e0] ;  /* 0x00027800ff027b82 */ /* 0x000ea40000000a00 */
[----:B--2---:R-:W-:Y:S01]  /*1d940*/  ISETP.GE.AND P3, PT, R3, 0x1, PT ;  /* 0x000000010300780c */ /* 0x004fe20003f66270 */
[----:B------:R-:W-:-:S12]  /*1d950*/  IMAD.IADD R2, R9, 0x1, R2 ;  /* 0x0000000109027824 */ /* 0x000fd800078e0202 */
[----:B-1----:R-:W-:Y:S05]  /*1d960*/  @!P3 BRA `(.L_x_1281) ;  /* 0x000000000048b947 */ /* 0x002fea0003800000 */
[C---:B------:R-:W-:Y:S01]  /*1d970*/  ISETP.GT.AND P0, PT, R9.reuse, RZ, PT ;  /* 0x000000ff0900720c */ /* 0x040fe20003f04270 */
[----:B------:R-:W-:Y:S01]  /*1d980*/  BSSY B0, `(.L_x_1282) ;  /* 0x000000e000007945 */ /* 0x000fe20003800000 */
[----:B------:R-:W-:-:S11]  /*1d990*/  VIADD R10, R9, 0xffffffff ;  /* 0xffffffff090a7836 */ /* 0x000fd60000000000 */
[----:B------:R-:W-:Y:S05]  /*1d9a0*/  @P0 BRA `(.L_x_1283) ;  /* 0x00000000001c0947 */ /* 0x000fea0003800000 */
[----:B------:R-:W-:Y:S01]  /*1d9b0*/  ISETP.NE.AND P0, PT, R3, 0x1, PT ;  /* 0x000000010300780c */ /* 0x000fe20003f05270 */
[----:B------:R-:W-:-:S12]  /*1d9c0*/  IMAD.MOV R9, RZ, RZ, -R9 ;  /* 0x000000ffff097224 */ /* 0x000fd800078e0a09 */
[----:B------:R-:W1:Y:S02]  /*1d9d0*/  @P0 LDC.64 R4, c[0x0][0x9e8] ;  /* 0x00027a00ff040b82 */ /* 0x000e640000000a00 */
[----:B-1----:R-:W-:-:S05]  /*1d9e0*/  @P0 IMAD.HI.U32 R4, R9, R4, RZ ;  /* 0x0000000409040227 */ /* 0x002fca00078e00ff */
[----:B------:R-:W-:-:S04]  /*1d9f0*/  @P0 SHF.R.U32.HI R9, RZ, R5, R4 ;  /* 0x00000005ff090219 */ /* 0x000fc80000011604 */
[----:B------:R-:W-:Y:S01]  /*1da00*/  LOP3.LUT R10, RZ, R9, RZ, 0x33, !PT ;  /* 0x00000009ff0a7212 */ /* 0x000fe200078e33ff */
[----:B------:R-:W-:Y:S06]  /*1da10*/  BRA `(.L_x_1284) ;  /* 0x0000000000107947 */ /* 0x000fec0003800000 */
.L_x_1283:
[----:B------:R-:W-:-:S13]  /*1da20*/  ISETP.NE.AND P0, PT, R3, 0x1, PT ;  /* 0x000000010300780c */ /* 0x000fda0003f05270 */
[----:B------:R-:W1:Y:S02]  /*1da30*/  @P0 LDC.64 R4, c[0x0][0x9e8] ;  /* 0x00027a00ff040b82 */ /* 0x000e640000000a00 */
[----:B-1----:R-:W-:-:S05]  /*1da40*/  @P0 IMAD.HI.U32 R4, R10, R4, RZ ;  /* 0x000000040a040227 */ /* 0x002fca00078e00ff */
[----:B------:R-:W-:-:S07]  /*1da50*/  @P0 SHF.R.U32.HI R10, RZ, R5, R4 ;  /* 0x00000005ff0a0219 */ /* 0x000fce0000011604 */
.L_x_1284:
[----:B------:R-:W-:Y:S05]  /*1da60*/  BSYNC B0 ;  /* 0x0000000000007941 */ /* 0x000fea0003800000 */
.L_x_1282:
[----:B------:R-:W-:-:S05]  /*1da70*/  IMAD R10, R10, R3, R3 ;  /* 0x000000030a0a7224 */ /* 0x000fca00078e0203 */
[----:B------:R-:W-:-:S07]  /*1da80*/  VIMNMX R2, R2, R10, PT ;  /* 0x0000000a02027248 */ /* 0x000fce0003fe0100 */
.L_x_1281:
[----:B------:R-:W1:Y:S01]  /*1da90*/  @P1 LDC R5, c[0x0][0x44c] ;  /* 0x00011300ff051b82 */ /* 0x000e620000000800 */
[----:B------:R-:W-:Y:S01]  /*1daa0*/  IMAD.MOV.U32 R4, RZ, RZ, R11 ;  /* 0x000000ffff047224 */ /* 0x000fe200078e000b */
[----:B------:R-:W-:Y:S01]  /*1dab0*/  ULDC UR4, c[0x0][0x9dc] ;  /* 0x0002770000047ab9 */ /* 0x000fe20000000800 */
[----:B------:R-:W-:-:S05]  /*1dac0*/  IMAD.IADD R17, R17, 0x1, -R13 ;  /* 0x0000000111117824 */ /* 0x000fca00078e0a0d */
[----:B------:R-:W2:Y:S01]  /*1dad0*/  @P1 LDC R9, c[0x0][0x450] ;  /* 0x00011400ff091b82 */ /* 0x000ea20000000800 */
[----:B-1----:R-:W-:-:S05]  /*1dae0*/  @P1 IMAD.HI.U32 R5, R11, R5, RZ ;  /* 0x000000050b051227 */ /* 0x002fca00078e00ff */
[----:B--2---:R-:W-:-:S05]  /*1daf0*/  @P1 SHF.R.U32.HI R4, RZ, R9, R5 ;  /* 0x00000009ff041219 */ /* 0x004fca0000011605 */
        /* <DEDUP_REMOVED lines=8> */
[----:B------:R-:W1:Y:S02]  /*1db80*/  @P0 LDC.64 R4, c[0x0][0x9e8] ;  /* 0x00027a00ff040b82 */ /* 0x000e640000000a00 */
[----:B-1----:R-:W-:-:S05]  /*1db90*/  @P0 IMAD.HI.U32 R4, R10, R4, RZ ;  /* 0x000000040a040227 */ /* 0x002fca00078e00ff */
[----:B------:R-:W-:-:S04]  /*1dba0*/  @P0 SHF.R.U32.HI R10, RZ, R5, R4 ;  /* 0x00000005ff0a0219 */ /* 0x000fc80000011604 */
[----:B------:R-:W-:Y:S01]  /*1dbb0*/  LOP3.LUT R10, RZ, R10, RZ, 0x33, !PT ;  /* 0x0000000aff0a7212 */ /* 0x000fe200078e33ff */
[----:B------:R-:W-:Y:S06]  /*1dbc0*/  BRA `(.L_x_1288) ;  /* 0x0000000000107947 */ /* 0x000fec0003800000 */
.L_x_1287:
[----:B------:R-:W-:-:S13]  /*1dbd0*/  ISETP.NE.AND P0, PT, R3, 0x1, PT ;  /* 0x000000010300780c */ /* 0x000fda0003f05270 */
[----:B------:R-:W1:Y:S02]  /*1dbe0*/  @P0 LDC.64 R4, c[0x0][0x9e8] ;  /* 0x00027a00ff040b82 */ /* 0x000e640000000a00 */
[----:B-1----:R-:W-:-:S05]  /*1dbf0*/  @P0 IMAD.HI.U32 R4, R10, R4, RZ ;  /* 0x000000040a040227 */ /* 0x002fca00078e00ff */
[----:B------:R-:W-:-:S07]  /*1dc00*/  @P0 SHF.R.U32.HI R10, RZ, R5, R4 ;  /* 0x00000005ff0a0219 */ /* 0x000fce0000011604 */
.L_x_1288:
[----:B------:R-:W-:Y:S05]  /*1dc10*/  BSYNC B0 ;  /* 0x0000000000007941 */ /* 0x000fea0003800000 */
.L_x_1286:
[----:B------:R-:W-:-:S05]  /*1dc20*/  IMAD R3, R10, R3, RZ ;  /* 0x000000030a037224 */ /* 0x000fca00078e02ff */
[----:B------:R-:W-:-:S07]  /*1dc30*/  VIMNMX R9, R9, R3, !PT ;  /* 0x0000000309097248 */ /* 0x000fce0007fe0100 */
.L_x_1285:
[----:B------:R-:W-:Y:S01]  /*1dc40*/  VIADD R2, R2, 0x9f ;  /* 0x0000009f02027836 */ /* 0x000fe20000000000 */
[----:B------:R-:W-:Y:S01]  /*1dc50*/  BSSY B0, `(.L_x_1289) ;  /* 0x00000dc000007945 */ /* 0x000fe20003800000 */
[----:B------:R-:W-:-:S04]  /*1dc60*/  IMAD.HI R9, R9, 0x66666667, RZ ;  /* 0x6666666709097827 */ /* 0x000fc800078e02ff */
[----:B------:R-:W-:-:S05]  /*1dc70*/  IMAD.HI R2, R2, 0x66666667, RZ ;  /* 0x6666666702027827 */ /* 0x000fca00078e02ff */
[----:B------:R-:W-:-:S04]  /*1dc80*/  SHF.R.U32.HI R3, RZ, 0x1f, R2 ;  /* 0x0000001fff037819 */ /* 0x000fc80000011602 */
[----:B------:R-:W-:Y:S02]  /*1dc90*/  LEA.HI.SX32 R2, R2, R3, 0x1a ;  /* 0x0000000302027211 */ /* 0x000fe400078fd2ff */
[----:B------:R-:W-:Y:S02]  /*1dca0*/  SHF.R.U32.HI R3, RZ, 0x1f, R9 ;  /* 0x0000001fff037819 */ /* 0x000fe40000011609 */
[----:B------:R-:W-:Y:S02]  /*1dcb0*/  VIMNMX R2, R20, R2, PT ;  /* 0x0000000214027248 */ /* 0x000fe40003fe0100 */
[----:B------:R-:W-:-:S04]  /*1dcc0*/  LEA.HI.SX32 R3, R9, R3, 0x1a ;  /* 0x0000000309037211 */ /* 0x000fc800078fd2ff */
[----:B------:R-:W-:-:S05]  /*1dcd0*/  VIMNMX R3, RZ, R3, !PT ;  /* 0x00000003ff037248 */ /* 0x000fca0007fe0100 */
        /* <DEDUP_REMOVED lines=15> */
[----:B------:R-:W-:Y:S01]  /*1ddd0*/  UMOV UR4, 0xffffffff ;  /* 0xffffffff00047882 */ /* 0x000fe20000000000 */
[----:B------:R-:W-:Y:S02]  /*1dde0*/  SEL R2, R19, RZ, !P2 ;  /* 0x000000ff13027207 */ /* 0x000fe40005000000 */
[----:B------:R-:W-:Y:S05]  /*1ddf0*/  BRA.DIV UR4, `(.L_x_1291) ;  /* 0x0000005204e87947 */ /* 0x000fea000b800000 */
[----:B------:R-:W1:Y:S02]  /*1de00*/  S2R R5, SR_TID.X ;  /* 0x0000000000057919 */ /* 0x000e640000002100 */
[----:B-1----:R-:W-:-:S04]  /*1de10*/  SHF.R.U32.HI R5, RZ, 0x5, R5 ;  /* 0x00000005ff057819 */ /* 0x002fc80000011605 */
[----:B------:R-:W-:-:S05]  /*1de20*/  LOP3.LUT R5, R5, 0x3, RZ, 0xc0, !PT ;  /* 0x0000000305057812 */ /* 0x000fca00078ec0ff */
[----:B------:R1:W2:Y:S02]  /*1de30*/  SHFL.IDX PT, R14, R5, RZ, 0x1f ;  /* 0x00001fff050e7589 */ /* 0x0002a400000e0000 */
.L_x_1430:
[----:B--2---:R-:W-:Y:S02]  /*1de40*/  ISETP.NE.AND P0, PT, R14, RZ, PT ;  /* 0x000000ff0e00720c */ /* 0x004fe40003f05270 */
[----:B------:R-:W-:-:S11]  /*1de50*/  PLOP3.LUT P6, PT, PT, PT, PT, 0x8, 0x0 ;  /* 0x000000000000781c */ /* 0x000fd60003fce170 */
[----:B------:R-:W-:Y:S05]  /*1de60*/  @P0 BRA `(.L_x_1292) ;  /* 0x00000000000c0947 */ /* 0x000fea0003800000 */
[----:B------:R-:W-:-:S03]  /*1de70*/  UMOV UR4, 0xffffffff ;  /* 0xffffffff00047882 */ /* 0x000fc60000000000 */
[----:B------:R-:W-:Y:S05]  /*1de80*/  BRA.DIV UR4, `(.L_x_1293) ;  /* 0x0000005204f87947 */ /* 0x000fea000b800000 */
[----:B------:R-:W-:-:S13]  /*1de90*/  ELECT P6, URZ, PT ;  /* 0x00000000003f782f */ /* 0x000fda00038c0000 */
.L_x_1292:
[----:B-1----:R-:W2:Y:S01]  /*1dea0*/  LDL R5, [R1+0x3c] ;  /* 0x00003c0001057983 */ /* 0x002ea20000100800 */
[----:B------:R-:W-:Y:S01]  /*1deb0*/  BSSY B1, `(.L_x_1294) ;  /* 0x0000008000017945 */ /* 0x000fe20003800000 */
[----:B--2---:R-:W-:-:S05]  /*1dec0*/  VIADD R5, R5, 0x1 ;  /* 0x0000000105057836 */ /* 0x004fca0000000000 */
[----:B------:R-:W-:-:S04]  /*1ded0*/  LEA.HI R6, R5, R5, RZ, 0x1 ;  /* 0x0000000505067211 */ /* 0x000fc800078f08ff */
[----:B------:R-:W-:-:S05]  /*1dee0*/  LOP3.LUT R6, R6, 0xfffffffe, RZ, 0xc0, !PT ;  /* 0xfffffffe06067812 */ /* 0x000fca00078ec0ff */
[----:B------:R-:W-:-:S05]  /*1def0*/  IMAD.IADD R5, R5, 0x1, -R6 ;  /* 0x0000000105057824 */ /* 0x000fca00078e0a06 */
[----:B------:R-:W-:-:S04]  /*1df00*/  SHF.L.U32 R5, R5, 0x1f, RZ ;  /* 0x0000001f05057819 */ /* 0x000fc800000006ff */
[----:B------:R-:W1:Y:S02]  /*1df10*/  SYNCS.PHASECHK.TRANS64.TRYWAIT P0, [R23+URZ+0x13220], R5 ;  /* 0x01322005170075a7 */ /* 0x000e64000800017f */
[----:B-1----:R-:W-:Y:S05]  /*1df20*/  @!P0 BRA `(.L_x_1295) ;  /* 0x0000005000f08947 */ /* 0x002fea0003800000 */
.L_x_1433:
[----:B------:R-:W-:Y:S05]  /*1df30*/  BSYNC B1 ;  /* 0x0000000000017941 */ /* 0x000fea0003800000 */
.L_x_1294:
[----:B------:R-:W-:Y:S04]  /*1df40*/  BSSY B1, `(.L_x_1296) ;  /* 0x000004d000017945 */ /* 0x000fe80003800000 */
[----:B------:R-:W-:Y:S05]  /*1df50*/  @!P6 BRA `(.L_x_1297) ;  /* 0x00000004002ce947 */ /* 0x000fea0003800000 */
[----:B------:R-:W2:Y:S01]  /*1df60*/  S2R R6, SR_TID.X ;  /* 0x0000000000067919 */ /* 0x000ea20000002100 */
[----:B-1----:R-:W-:Y:S01]  /*1df70*/  IMAD R5, R25, 0x8, R23 ;  /* 0x0000000819057824 */ /* 0x002fe200078e0217 */
[----:B------:R-:W-:Y:S01]  /*1df80*/  BSSY B2, `(.L_x_1298) ;  /* 0x0000006000027945 */ /* 0x000fe20003800000 */
[----:B--2---:R-:W-:Y:S02]  /*1df90*/  LOP3.LUT R7, R6, 0x7f, RZ, 0xc0, !PT ;  /* 0x0000007f06077812 */ /* 0x004fe400078ec0ff */
[----:B------:R-:W-:Y:S02]  /*1dfa0*/  SHF.L.U32 R6, R27, 0x1f, RZ ;  /* 0x0000001f1b067819 */ /* 0x000fe400000006ff */
[----:B------:R-:W-:Y:S02]  /*1dfb0*/  ISETP.NE.AND P1, PT, R7, RZ, PT ;  /* 0x000000ff0700720c */ /* 0x000fe40003f25270 */
[----:B------:R-:W1:Y:S02]  /*1dfc0*/  SYNCS.PHASECHK.TRANS64.TRYWAIT P0, [R5+URZ+0x132a0], R6 ;  /* 0x0132a006050075a7 */ /* 0x000e64000800017f */
[----:B-1----:R-:W-:Y:S09]  /*1dfd0*/  @!P0 BRA `(.L_x_1299) ;  /* 0x0000005000d88947 */ /* 0x002ff20003800000 */
.L_x_1434:
[----:B------:R-:W-:Y:S05]  /*1dfe0*/  BSYNC B2 ;  /* 0x0000000000027941 */ /* 0x000fea0003800000 */
.L_x_1298:
[----:B------:R-:W-:Y:S04]  /*1dff0*/  BSSY B2, `(.L_x_1300) ;  /* 0x0000009000027945 */ /* 0x000fe80003800000 */
        /* <DEDUP_REMOVED lines=8> */
.L_x_1301:
[----:B------:R-:W-:Y:S05]  /*1e080*/  BSYNC B2 ;  /* 0x0000000000027941 */ /* 0x000fea0003800000 */
.L_x_1300:
        /* <DEDUP_REMOVED lines=10> */
[----:B------:R-:W-:Y:S01]  /*1e130*/  VIADD R11, R7, 0xe000 ;  /* 0x0000e000070b7836 */ /* 0x000fe20000000000 */
[----:B------:R-:W-:-:S09]  /*1e140*/  UMOV UR7, 0x12f00000 ;  /* 0x12f0000000077882 */ /* 0x000fd20000000000 */
.L_x_1302:
        /* <DEDUP_REMOVED lines=9> */
[----:B--2---:R-:W-:Y:S05]  /*1e1e0*/  @P0 BRA.U.ANY `(.L_x_1302) ;  /* 0xfffffffd00d80947 */ /* 0x004fea000393ffff */
[----:B------:R-:W2:Y:S01]  /*1e1f0*/  SYNCS.PHASECHK.TRANS64.TRYWAIT P0, [R5+URZ+0x132c0], R6 ;  /* 0x0132c006050075a7 */ /* 0x000ea2000800017f */
[----:B------:R-:W-:Y:S04]  /*1e200*/  BSSY B2, `(.L_x_1303) ;  /* 0x0000002000027945 */ /* 0x000fe80003800000 */
[----:B--2---:R-:W-:Y:S05]  /*1e210*/  @!P0 BRA `(.L_x_1304) ;  /* 0x00000050005c8947 */ /* 0x004fea0003800000 */
.L_x_1435:
[----:B------:R-:W-:Y:S05]  /*1e220*/  BSYNC B2 ;  /* 0x0000000000027941 */ /* 0x000fea0003800000 */
.L_x_1303:
[----:B------:R-:W-:Y:S01]  /*1e230*/  BSSY B2, `(.L_x_1305) ;  /* 0x000000b000027945 */ /* 0x000fe20003800000 */
[----:B------:R-:W-:Y:S02]  /*1e240*/  IMAD.MOV.U32 R10, RZ, RZ, 0x0 ;  /* 0x00000000ff0a7424 */ /* 0x000fe400078e00ff */
[----:B------:R-:W-:Y:S01]  /*1e250*/  IMAD.MOV.U32 R11, RZ, RZ, 0x12f00000 ;  /* 0x12f00000ff0b7424 */ /* 0x000fe200078e00ff */
[----:B------:R-:W-:Y:S06]  /*1e260*/  @P1 BRA `(.L_x_1306) ;  /* 0x00000000001c1947 */ /* 0x000fec0003800000 */
[----:B0-----:R-:W0:Y:S01]  /*1e270*/  S2R R13, SR_TID.X ;  /* 0x00000000000d7919 */ /* 0x001e220000002100 */
[----:B-12---:R-:W-:-:S04]  /*1e280*/  IMAD.MOV.U32 R6, RZ, RZ, 0x2800 ;  /* 0x00002800ff067424 */ /* 0x006fc800078e00ff */
[----:B------:R3:W-:Y:S01]  /*1e290*/  SYNCS.ARRIVE.TRANS64 RZ, [R5+URZ+0x132b0], R6 ;  /* 0x0132b00605ff79a7 */ /* 0x0007e2000800003f */
[----:B0-----:R-:W-:-:S04]  /*1e2a0*/  LOP3.LUT R13, R13, 0x1f, RZ, 0xc0, !PT ;  /* 0x0000001f0d0d7812 */ /* 0x001fc800078ec0ff */
[----:B------:R-:W-:-:S13]  /*1e2b0*/  ISETP.NE.AND P0, PT, R13, RZ, PT ;  /* 0x000000ff0d00720c */ /* 0x000fda0003f05270 */
[----:B---3--:R-:W-:Y:S05]  /*1e2c0*/  @!P0 BRA `(.L_x_1306) ;  /* 0x0000000000048947 */ /* 0x008fea0003800000 */
[----:B------:R-:W-:Y:S01]  /*1e2d0*/  BPT.TRAP 0x1 ;  /* 0x000000040000795c */ /* 0x000fe20000300000 */
.L_x_1306:
[----:B------:R-:W-:Y:S05]  /*1e2e0*/  BSYNC B2 ;  /* 0x0000000000027941 */ /* 0x000fea0003800000 */
.L_x_1305:
[----:B------:R-:W-:Y:S01]  /*1e2f0*/  R2UR UR10, R12 ;  /* 0x000000000c0a72ca */ /* 0x000fe200000e0000 */
[----:B------:R-:W-:Y:S01]  /*1e300*/  UIADD3 UR4, UP0, UR38, 0x670, URZ ;  /* 0x0000067026047890 */ /* 0x000fe2000ff1e03f */
[----:B------:R-:W-:Y:S01]  /*1e310*/  R2UR UR6, R10 ;  /* 0x000000000a0672ca */ /* 0x000fe200000e0000 */
[----:B------:R-:W-:Y:S01]  /*1e320*/  VIADD R7, R7, 0x6000 ;  /* 0x0000600007077836 */ /* 0x000fe20000000000 */
[----:B------:R-:W-:Y:S01]  /*1e330*/  R2UR UR7, R11 ;  /* 0x000000000b0772ca */ /* 0x000fe200000e0000 */
[----:B-12---:R-:W-:Y:S01]  /*1e340*/  VIADD R5, R5, 0x132b0 ;  /* 0x000132b005057836 */ /* 0x006fe20000000000 */
[----:B------:R-:W-:Y:S01]  /*1e350*/  PLOP3.LUT P0, PT, PT, PT, PT, 0x80, 0x0 ;  /* 0x000000000000781c */ /* 0x000fe20003f0f070 */
[----:B------:R-:W-:-:S12]  /*1e360*/  UIADD3.X UR5, URZ, UR39, URZ, UP0, !UPT ;  /* 0x000000273f057290 */ /* 0x000fd800087fe43f */
.L_x_1307:
        /* <DEDUP_REMOVED lines=10> */
.L_x_1297:
[----:B------:R-:W-:Y:S05]  /*1e410*/  BSYNC B1 ;  /* 0x0000000000017941 */ /* 0x000fea0003800000 */
.L_x_1296:
[----:B------:R-:W-:Y:S01]  /*1e420*/  VIADD R3, R3, 0xfffffffe ;  /* 0xfffffffe03037836 */ /* 0x000fe20000000000 */
[----:B------:R-:W-:Y:S01]  /*1e430*/  PLOP3.LUT P0, PT, PT, PT, PT, 0x8, 0x0 ;  /* 0x000000000000781c */ /* 0x000fe20003f0e170 */
[----:B------:R-:W-:-:S03]  /*1e440*/  VIADD R25, R25, 0x1 ;  /* 0x0000000119197836 */ /* 0x000fc60000000000 */
[----:B------:R-:W-:Y:S02]  /*1e450*/  ISETP.GE.AND P2, PT, R3, R4, PT ;  /* 0x000000040300720c */ /* 0x000fe40003f46270 */
[----:B------:R-:W-:-:S04]  /*1e460*/  ISETP.NE.AND P1, PT, R25, 0x2, PT ;  /* 0x000000021900780c */ /* 0x000fc80003f25270 */
[----:B-1----:R-:W-:Y:S02]  /*1e470*/  SEL R5, RZ, 0x1, P1 ;  /* 0x00000001ff057807 */ /* 0x002fe40000800000 */
[----:B------:R-:W-:Y:S02]  /*1e480*/  SEL R25, R25, RZ, P1 ;  /* 0x000000ff19197207 */ /* 0x000fe40000800000 */
[----:B------:R-:W-:-:S03]  /*1e490*/  LOP3.LUT R27, R27, R5, RZ, 0x3c, !PT ;  /* 0x000000051b1b7212 */ /* 0x000fc600078e3cff */
[----:B------:R-:W-:Y:S05]  /*1e4a0*/  @!P2 BRA `(.L_x_1290) ;  /* 0x000000040058a947 */ /* 0x000fea0003800000 */
.L_x_1320:
[----:B------:R-:W-:Y:S05]  /*1e4b0*/  YIELD ;  /* 0x0000000000007946 */ /* 0x000fea0003800000 */
[----:B------:R-:W-:Y:S04]  /*1e4c0*/  BSSY B1, `(.L_x_1308) ;  /* 0x000004c000017945 */ /* 0x000fe80003800000 */
[----:B------:R-:W-:Y:S05]  /*1e4d0*/  @!P6 BRA `(.L_x_1309) ;  /* 0x000000040028e947 */ /* 0x000fea0003800000 */
[----:B------:R-:W1:Y:S01]  /*1e4e0*/  S2R R5, SR_TID.X ;  /* 0x0000000000057919 */ /* 0x000e620000002100 */
[----:B------:R-:W-:Y:S01]  /*1e4f0*/  SHF.L.U32 R6, R27, 0x1f, RZ ;  /* 0x0000001f1b067819 */ /* 0x000fe200000006ff */
[----:B------:R-:W-:Y:S01]  /*1e500*/  BSSY B2, `(.L_x_1310) ;  /* 0x0000006000027945 */ /* 0x000fe20003800000 */
[----:B-1----:R-:W-:Y:S01]  /*1e510*/  LOP3.LUT R7, R5, 0x7f, RZ, 0xc0, !PT ;  /* 0x0000007f05077812 */ /* 0x002fe200078ec0ff */
[----:B------:R-:W-:-:S03]  /*1e520*/  IMAD R5, R25, 0x8, R23 ;  /* 0x0000000819057824 */ /* 0x000fc600078e0217 */
[----:B------:R-:W-:Y:S01]  /*1e530*/  ISETP.NE.AND P2, PT, R7, RZ, PT ;  /* 0x000000ff0700720c */ /* 0x000fe20003f45270 */
[----:B------:R-:W1:Y:S02]  /*1e540*/  SYNCS.PHASECHK.TRANS64.TRYWAIT P1, [R5+URZ+0x132a0], R6 ;  /* 0x0132a006050075a7 */ /* 0x000e64000802017f */
[----:B-1----:R-:W-:Y:S10]  /*1e550*/  @!P1 BRA `(.L_x_1311) ;  /* 0x0000004c00a09947 */ /* 0x002ff40003800000 */
.L_x_1436:
[----:B------:R-:W-:Y:S05]  /*1e560*/  BSYNC B2 ;  /* 0x0000000000027941 */ /* 0x000fea0003800000 */
.L_x_1310:
        /* <DEDUP_REMOVED lines=9> */
.L_x_1313:
[----:B------:R-:W-:Y:S05]  /*1e600*/  BSYNC B2 ;  /* 0x0000000000027941 */ /* 0x000fea0003800000 */
.L_x_1312:
        /* <DEDUP_REMOVED lines=11> */
.L_x_1314:
        /* <DEDUP_REMOVED lines=13> */
.L_x_1437:
[----:B------:R-:W-:Y:S05]  /*1e790*/  BSYNC B2 ;  /* 0x0000000000027941 */ /* 0x000fea0003800000 */
.L_x_1315:
        /* <DEDUP_REMOVED lines=11> */
.L_x_1318:
[----:B------:R-:W-:Y:S05]  /*1e850*/  BSYNC B2 ;  /* 0x0000000000027941 */ /* 0x000fea0003800000 */
.L_x_1317:
        /* <DEDUP_REMOVED lines=8> */
.L_x_1319:
        /* <DEDUP_REMOVED lines=10> */
.L_x_1309:
[----:B------:R-:W-:Y:S05]  /*1e980*/  BSYNC B1 ;  /* 0x0000000000017941 */ /* 0x000fea0003800000 */
.L_x_1308:
[----:B------:R-:W-:Y:S01]  /*1e990*/  ISETP.GT.AND P2, PT, R3, R4, PT ;  /* 0x000000040300720c */ /* 0x000fe20003f44270 */
[----:B------:R-:W-:Y:S02]  /*1e9a0*/  VIADD R25, R25, 0x1 ;  /* 0x0000000119197836 */ /* 0x000fe40000000000 */
[----:B------:R-:W-:-:S03]  /*1e9b0*/  VIADD R3, R3, 0xffffffff ;  /* 0xffffffff03037836 */ /* 0x000fc60000000000 */
[----:B------:R-:W-:-:S04]  /*1e9c0*/  ISETP.NE.AND P1, PT, R25, 0x2, PT ;  /* 0x000000021900780c */ /* 0x000fc80003f25270 */
[----:B------:R-:W-:Y:S02]  /*1e9d0*/  SEL R5, RZ, 0x1, P1 ;  /* 0x00000001ff057807 */ /* 0x000fe40000800000 */
[----:B------:R-:W-:Y:S02]  /*1e9e0*/  SEL R25, R25, RZ, P1 ;  /* 0x000000ff19197207 */ /* 0x000fe40000800000 */
[----:B------:R-:W-:Y:S01]  /*1e9f0*/  LOP3.LUT R27, R27, R5, RZ, 0x3c, !PT ;  /* 0x000000051b1b7212 */ /* 0x000fe200078e3cff */
[----:B------:R-:W-:Y:S06]  /*1ea00*/  @P2 BRA `(.L_x_1320) ;  /* 0xfffffff800a82947 */ /* 0x000fec000383ffff */
.L_x_1290:
[----:B------:R-:W-:Y:S05]  /*1ea10*/  BSYNC B0 ;  /* 0x0000000000007941 */ /* 0x000fea0003800000 */
.L_x_1289:
[----:B------:R-:W2:Y:S01]  /*1ea20*/  LDL R7, [R1+0x10] ;  /* 0x0000100001077983 */ /* 0x000ea20000100800 */
[----:B------:R-:W1:Y:S01]  /*1ea30*/  LDC R0, c[0x0][0x448] ;  /* 0x00011200ff007b82 */ /* 0x000e620000000800 */
[----:B------:R-:W-:Y:S07]  /*1ea40*/  @!P0 WARPSYNC.ALL ;  /* 0x0000000000008948 */ /* 0x000fee0003800000 */
[----:B------:R-:W-:Y:S01]  /*1ea50*/  @!P0 BAR.SYNC.DEFER_BLOCKING 0xc, 0x200 ;  /* 0x0308000000008b1d */ /* 0x000fe20000010000 */
[----:B-1----:R-:W-:-:S13]  /*1ea60*/  ISETP.NE.AND P1, PT, R0, 0x1, PT ;  /* 0x000000010000780c */ /* 0x002fda0003f25270 */
[----:B------:R-:W1:Y:S08]  /*1ea70*/  @P1 LDC R3, c[0x0][0x44c] ;  /* 0x00011300ff031b82 */ /* 0x000e700000000800 */
[----:B------:R-:W3:Y:S01]  /*1ea80*/  @P1 LDC R0, c[0x0][0x450] ;  /* 0x00011400ff001b82 */ /* 0x000ee20000000800 */
[----:B--2---:R-:W-:-:S04]  /*1ea90*/  VIADD R2, R7, 0xbf ;  /* 0x000000bf07027836 */ /* 0x004fc80000000000 */
[----:B-1----:R-:W-:-:S05]  /*1eaa0*/  @P1 IMAD.HI.U32 R3, R2, R3, RZ ;  /* 0x0000000302031227 */ /* 0x002fca00078e00ff */
[----:B---3--:R-:W-:-:S05]  /*1eab0*/  @P1 SHF.R.U32.HI R2, RZ, R0, R3 ;  /* 0x00000000ff021219 */ /* 0x008fca0000011603 */
[----:B------:R-:W-:Y:S02]  /*1eac0*/  IMAD.IADD R8, R8, 0x1, R2 ;  /* 0x0000000108087824 */ /* 0x000fe400078e0202 */
[----:B------:R-:W1:Y:S02]  /*1ead0*/  LDC.64 R2, c[0x0][0x9e0] ;  /* 0x00027800ff027b82 */ /* 0x000e640000000a00 */
[----:B-1----:R-:W-:Y:S01]  /*1eae0*/  ISETP.GE.AND P2, PT, R3, 0x1, PT ;  /* 0x000000010300780c */ /* 0x002fe20003f46270 */
[----:B------:R-:W-:-:S12]  /*1eaf0*/  IMAD.IADD R2, R8, 0x1, R2 ;  /* 0x0000000108027824 */ /* 0x000fd800078e0202 */
[----:B------:R-:W-:Y:S05]  /*1eb00*/  @!P2 BRA `(.L_x_1321) ;  /* 0x000000000048a947 */ /* 0x000fea0003800000 */
        /* <DEDUP_REMOVED lines=11> */
.L_x_1323:
[----:B------:R-:W-:-:S13]  /*1ebc0*/  ISETP.NE.AND P0, PT, R3, 0x1, PT ;  /* 0x000000010300780c */ /* 0x000fda0003f05270 */
[----:B------:R-:W1:Y:S02]  /*1ebd0*/  @P0 LDC.64 R4, c[0x0][0x9e8] ;  /* 0x00027a00ff040b82 */ /* 0x000e640000000a00 */
[----:B-1----:R-:W-:-:S05]  /*1ebe0*/  @P0 IMAD.HI.U32 R4, R0, R4, RZ ;  /* 0x0000000400040227 */ /* 0x002fca00078e00ff */
[----:B------:R-:W-:-:S07]  /*1ebf0*/  @P0 SHF.R.U32.HI R0, RZ, R5, R4 ;  /* 0x00000005ff000219 */ /* 0x000fce0000011604 */
.L_x_1324:
[----:B------:R-:W-:Y:S05]  /*1ec00*/  BSYNC B0 ;  /* 0x0000000000007941 */ /* 0x000fea0003800000 */
.L_x_1322:
[----:B------:R-:W-:-:S05]  /*1ec10*/  IMAD R0, R0, R3, R3 ;  /* 0x0000000300007224 */ /* 0x000fca00078e0203 */
[----:B------:R-:W-:-:S07]  /*1ec20*/  VIMNMX R2, R2, R0, PT ;  /* 0x0000000002027248 */ /* 0x000fce0003fe0100 */
.L_x_1321:
[----:B------:R-:W-:Y:S01]  /*1ec30*/  VIADD R0, R2, 0x9f ;  /* 0x0000009f02007836 */ /* 0x000fe20000000000 */
[----:B------:R-:W-:Y:S01]  /*1ec40*/  ULDC UR4, c[0x0][0x9dc] ;  /* 0x0002770000047ab9 */ /* 0x000fe20000000800 */
[----:B------:R-:W-:Y:S02]  /*1ec50*/  IMAD.MOV.U32 R4, RZ, RZ, R7 ;  /* 0x000000ffff047224 */ /* 0x000fe400078e0007 */
[----:B------:R-:W-:-:S05]  /*1ec60*/  IMAD.HI R0, R0, 0x66666667, RZ ;  /* 0x6666666700007827 */ /* 0x000fca00078e02ff */
[----:B------:R-:W-:-:S04]  /*1ec70*/  SHF.R.U32.HI R2, RZ, 0x1f, R0 ;  /* 0x0000001fff027819 */ /* 0x000fc80000011600 */
[----:B------:R-:W-:Y:S02]  /*1ec80*/  LEA.HI.SX32 R2, R0, R2, 0x1a ;  /* 0x0000000200027211 */ /* 0x000fe400078fd2ff */
[----:B------:R-:W1:Y:S02]  /*1ec90*/  @P1 LDC R0, c[0x0][0x450] ;  /* 0x00011400ff001b82 */ /* 0x000e640000000800 */
[----:B------:R-:W-:-:S05]  /*1eca0*/  VIMNMX R6, R20, R2, PT ;  /* 0x0000000214067248 */ /* 0x000fca0003fe0100 */
[----:B------:R2:W-:Y:S01]  /*1ecb0*/  STL [R1+0x24], R6 ;  /* 0x0000240601007387 */ /* 0x0005e20000100800 */
[----:B------:R-:W3:Y:S02]  /*1ecc0*/  @P1 LDC R2, c[0x0][0x44c] ;  /* 0x00011300ff021b82 */ /* 0x000ee40000000800 */
[----:B---3--:R-:W-:-:S05]  /*1ecd0*/  @P1 IMAD.HI.U32 R2, R7, R2, RZ ;  /* 0x0000000207021227 */ /* 0x008fca00078e00ff */
[----:B-1----:R-:W-:-:S05]  /*1ece0*/  @P1 SHF.R.U32.HI R4, RZ, R0, R2 ;  /* 0x00000000ff041219 */ /* 0x002fca0000011602 */
[----:B------:R-:W-:-:S04]  /*1ecf0*/  IMAD.IADD R2, R17, 0x1, R4 ;  /* 0x0000000111027824 */ /* 0x000fc800078e0204 */
[----:B------:R-:W-:Y:S01]  /*1ed00*/  VIADD R0, R2, -UR4 ;  /* 0x8000000402007c36 */ /* 0x000fe20008000000 */
[----:B--2---:R-:W-:Y:S06]  /*1ed10*/  @!P2 BRA `(.L_x_1325) ;  /* 0x000000000044a947 */ /* 0x004fec0003800000 */
        /* <DEDUP_REMOVED lines=10> */
.L_x_1327:
[----:B------:R-:W-:-:S13]  /*1edc0*/  ISETP.NE.AND P0, PT, R3, 0x1, PT ;  /* 0x000000010300780c */ /* 0x000fda0003f05270 */
[----:B------:R-:W1:Y:S02]  /*1edd0*/  @P0 LDC.64 R4, c[0x0][0x9e8] ;  /* 0x00027a00ff040b82 */ /* 0x000e640000000a00 */
[----:B-1----:R-:W-:-:S05]  /*1ede0*/  @P0 IMAD.HI.U32 R4, R2, R4, RZ ;  /* 0x0000000402040227 */ /* 0x002fca00078e00ff */
[----:B------:R-:W-:-:S07]  /*1edf0*/  @P0 SHF.R.U32.HI R2, RZ, R5, R4 ;  /* 0x00000005ff020219 */ /* 0x000fce0000011604 */
.L_x_1328:
[----:B------:R-:W-:Y:S05]  /*1ee00*/  BSYNC B0 ;  /* 0x0000000000007941 */ /* 0x000fea0003800000 */
.L_x_1326:
[----:B------:R-:W-:-:S05]  /*1ee10*/  IMAD R3, R2, R3, RZ ;  /* 0x0000000302037224 */ /* 0x000fca00078e02ff */
[----:B------:R-:W-:-:S07]  /*1ee20*/  VIMNMX R0, R0, R3, !PT ;  /* 0x0000000300007248 */ /* 0x000fce0007fe0100 */
.L_x_1325:
[----:B------:R-:W-:-:S05]  /*1ee30*/  IMAD.HI R0, R0, 0x66666667, RZ ;  /* 0x6666666700007827 */ /* 0x000fca00078e02ff */
[----:B------:R-:W-:-:S04]  /*1ee40*/  SHF.R.U32.HI R3, RZ, 0x1f, R0 ;  /* 0x0000001fff037819 */ /* 0x000fc80000011600 */
[----:B------:R-:W-:-:S04]  /*1ee50*/  LEA.HI.SX32 R3, R0, R3, 0x1a ;  /* 0x0000000300037211 */ /* 0x000fc800078fd2ff */
[----:B------:R-:W-:-:S04]  /*1ee60*/  VIMNMX R2, RZ, R3, !PT ;  /* 0x00000003ff027248 */ /* 0x000fc80007fe0100 */
[----:B------:R-:W-:Y:S01]  /*1ee70*/  ISETP.GT.AND P0, PT, R6, R2, PT ;  /* 0x000000020600720c */ /* 0x000fe20003f04270 */
[----:B------:R1:W-:-:S12]  /*1ee80*/  STL [R1], R2 ;  /* 0x0000000201007387 */ /* 0x0003d80000100800 */
[----:B-1----:R-:W-:Y:S05]  /*1ee90*/  @P0 BRA `(.L_x_1329) ;  /* 0x0000000000440947 */ /* 0x002fea0003800000 */
[----:B------:R-:W1:Y:S02]  /*1eea0*/  S2R R2, SR_TID.X ;  /* 0x0000000000027919 */ /* 0x000e640000002100 */
[----:B-1----:R-:W-:-:S04]  /*1eeb0*/  LOP3.LUT R2, R2, 0x7f, RZ, 0xc0, !PT ;  /* 0x0000007f02027812 */ /* 0x002fc800078ec0ff */
[----:B------:R-:W-:-:S13]  /*1eec0*/  ISETP.NE.AND P0, PT, R2, RZ, PT ;  /* 0x000000ff0200720c */ /* 0x000fda0003f05270 */
        /* <DEDUP_REMOVED lines=10> */
[----:B------:R-:W1:Y:S01]  /*1ef70*/  POPC R7, R4 ;  /* 0x0000000400077309 */ /* 0x000e620000000000 */
[----:B--2---:R-:W1:Y:S02]  /*1ef80*/  SHFL.IDX PT, R0, R3, R0, 0x1f ;  /* 0x00001f0003007589 */ /* 0x004e6400000e0000 */
[----:B-1----:R-:W-:Y:S01]  /*1ef90*/  IADD3 R16, R0, UR36, R7 ;  /* 0x0000002400107c10 */ /* 0x002fe2000fffe007 */
[----:B------:R-:W-:Y:S06]  /*1efa0*/  BRA `(.L_x_1330) ;  /* 0x0000002800847947 */ /* 0x000fec0003800000 */
.L_x_1329:
        /* <DEDUP_REMOVED lines=17> */
[----:B0-----:R-:W-:-:S07]  /*1f0c0*/  IMAD.MOV.U32 R13, RZ, RZ, RZ ;  /* 0x000000ffff0d7224 */ /* 0x001fce00078e00ff */
[----:B------:R-:W-:-:S07]  /*1f0d0*/  LEPC R20, `(.L_x_1332) ;  /* 0x000000001014794e */ /* 0x000fce0000000000 */
[----:B-1----:R-:W-:Y:S05]  /*1f0e0*/  CALL.ABS.NOINC R2 ;  /* 0x0000000002007343 */ /* 0x002fea0003c00000 */
.L_x_1332:
[----:B------:R-:W-:Y:S05]  /*1f0f0*/  BSYNC B6 ;  /* 0x0000000000067941 */ /* 0x000fea0003800000 */
.L_x_1331:
        /* <DEDUP_REMOVED lines=22> */
.L_x_1334:
[----:B------:R-:W-:Y:S05]  /*1f260*/  BSYNC B6 ;  /* 0x0000000000067941 */ /* 0x000fea0003800000 */
.L_x_1333:
        /* <DEDUP_REMOVED lines=20> */
.L_x_1336:
[----:B------:R-:W-:Y:S05]  /*1f3b0*/  BSYNC B6 ;  /* 0x0000000000067941 */ /* 0x000fea0003800000 */
.L_x_1335:
        /* <DEDUP_REMOVED lines=19> */
.L_x_1338:
[----:B------:R-:W-:Y:S05]  /*1f4f0*/  BSYNC B6 ;  /* 0x0000000000067941 */ /* 0x000fea0003800000 */
.L_x_1337:
[----:B------:R-:W-:Y:S01]  /*1f500*/  ULDC.64 UR4, c[0x0][0x9f8] ;  /* 0x00027e0000047ab9 */ /* 0x000fe20000000a00 */
[----:B------:R-:W-:Y:S01]  /*1f510*/  IMAD.MOV.U32 R28, RZ, RZ, R19 ;  /* 0x000000ffff1c7224 */ /* 0x000fe200078e0013 */
[----:B------:R-:W-:-:S04]  /*1f520*/  ISETP.NE.U32.AND P0, PT, RZ, UR4, PT ;  /* 0x00000004ff007c0c */ /* 0x000fc8000bf05070 */
[----:B------:R-:W-:Y:S01]  /*1f530*/  ISETP.NE.AND.EX P0, PT, RZ, UR5, PT, P0 ;  /* 0x00000005ff007c0c */ /* 0x000fe2000bf05300 */
[----:B------:R-:W-:-:S12]  /*1f540*/  ULDC.64 UR4, c[0x0][0xa08] ;  /* 0x0002820000047ab9 */ /* 0x000fd80000000a00 */
[----:B------:R-:W1:Y:S02]  /*1f550*/  @P0 LDC.64 R2, c[0x0][0x9f8] ;  /* 0x00027e00ff020b82 */ /* 0x000e640000000a00 */
[----:B-1----:R-:W-:-:S05]  /*1f560*/  @P0 IMAD.WIDE R2, R19, 0x4, R2 ;  /* 0x0000000413020825 */ /* 0x002fca00078e0202 */
[----:B------:R1:W2:Y:S02]  /*1f570*/  @P0 LDG.E R28, desc[UR44][R2.64] ;  /* 0x0000002c021c0981 */ /* 0x0002a4000c1e1900 */
[----:B-1----:R-:W1:Y:S02]  /*1f580*/  LDC.64 R2, c[0x0][0x418] ;  /* 0x00010600ff027b82 */ /* 0x002e640000000a00 */
[----:B-1----:R-:W-:Y:S01]  /*1f590*/  LOP3.LUT P0, RZ, R2, UR4, RZ, 0xfc, !PT ;  /* 0x0000000402ff7c12 */ /* 0x002fe2000f80fcff */
[----:B------:R-:W-:-:S03]  /*1f5a0*/  UMOV UR4, 0xffffffff ;  /* 0xffffffff00047882 */ /* 0x000fc60000000000 */
[----:B------:R-:W-:Y:S02]  /*1f5b0*/  LOP3.LUT P0, RZ, R3, UR5, RZ, 0xfc, P0 ;  /* 0x0000000503ff7c12 */ /* 0x000fe4000800fcff */
[----:B--2---:R-:W-:Y:S02]  /*1f5c0*/  SHF.R.S32.HI R29, RZ, 0x1f, R28 ;  /* 0x0000001fff1d7819 */ /* 0x004fe4000001141c */
[----:B------:R-:W-:Y:S01]  /*1f5d0*/  SEL R17, R28, RZ, !P0 ;  /* 0x000000ff1c117207 */ /* 0x000fe20004000000 */
[----:B------:R-:W-:Y:S08]  /*1f5e0*/  BRA.DIV UR4, `(.L_x_1339) ;  /* 0x0000003e04a47947 */ /* 0x000ff0000b800000 */
[----:B------:R-:W1:Y:S02]  /*1f5f0*/  S2R R0, SR_TID.X ;  /* 0x0000000000007919 */ /* 0x000e640000002100 */
[----:B-1----:R-:W-:-:S04]  /*1f600*/  SHF.R.U32.HI R0, RZ, 0x5, R0 ;  /* 0x00000005ff007819 */ /* 0x002fc80000011600 */
[----:B------:R-:W-:-:S05]  /*1f610*/  LOP3.LUT R0, R0, 0x3, RZ, 0xc0, !PT ;  /* 0x0000000300007812 */ /* 0x000fca00078ec0ff */
[----:B------:R1:W2:Y:S02]  /*1f620*/  SHFL.IDX PT, R14, R0, RZ, 0x1f ;  /* 0x00001fff000e7589 */ /* 0x0002a400000e0000 */
.L_x_1440:
[----:B--2---:R-:W-:Y:S02]  /*1f630*/  ISETP.NE.AND P0, PT, R14, RZ, PT ;  /* 0x000000ff0e00720c */ /* 0x004fe40003f05270 */
[----:B------:R-:W-:Y:S02]  /*1f640*/  PLOP3.LUT P1, PT, PT, PT, PT, 0x8, 0x0 ;  /* 0x000000000000781c */ /* 0x000fe40003f2e170 */
[----:B------:R-:W-:-:S11]  /*1f650*/  LOP3.LUT R22, R22, 0xfffffffe, RZ, 0xc0, !PT ;  /* 0xfffffffe16167812 */ /* 0x000fd600078ec0ff */
[----:B------:R-:W-:Y:S01]  /*1f660*/  @P1 LOP3.LUT R22, R22, 0x1, RZ, 0xfc, !PT ;  /* 0x0000000116161812 */ /* 0x000fe200078efcff */
[----:B------:R-:W-:Y:S06]  /*1f670*/  @P0 BRA `(.L_x_1340) ;  /* 0x0000000400500947 */ /* 0x000fec0003800000 */
[----:B------:R-:W-:-:S03]  /*1f680*/  UMOV UR4, 0xffffffff ;  /* 0xffffffff00047882 */ /* 0x000fc60000000000 */
[----:B------:R-:W-:Y:S05]  /*1f690*/  BRA.DIV UR4, `(.L_x_1341) ;  /* 0x0000003e04ac7947 */ /* 0x000fea000b800000 */
[----:B------:R-:W-:-:S13]  /*1f6a0*/  ELECT P6, URZ, PT ;  /* 0x00000000003f782f */ /* 0x000fda00038c0000 */
.L_x_1443:
[----:B------:R-:W-:Y:S05]  /*1f6b0*/  @!P6 BRA `(.L_x_1340) ;  /* 0x000000040040e947 */ /* 0x000fea0003800000 */
[----:B-1----:R-:W2:Y:S01]  /*1f6c0*/  LDL R0, [R1+0x24] ;  /* 0x0000240001007983 */ /* 0x002ea20000100800 */
[----:B------:R-:W-:-:S04]  /*1f6d0*/  ISETP.NE.U32.AND P0, PT, R2, RZ, PT ;  /* 0x000000ff0200720c */ /* 0x000fc80003f05070 */
[----:B------:R-:W-:Y:S01]  /*1f6e0*/  ISETP.NE.AND.EX P0, PT, R3, RZ, PT, P0 ;  /* 0x000000ff0300720c */ /* 0x000fe20003f05300 */
[----:B--2---:R-:W-:-:S12]  /*1f6f0*/  VIADD R0, R0, 0xffffffff ;  /* 0xffffffff00007836 */ /* 0x004fd80000000000 */
        /* <DEDUP_REMOVED lines=15> */
[----:B------:R-:W-:-:S04]  /*1f7f0*/  LEA R2, P0, R4, R2, 0x2 ;  /* 0x0000000204027211 */ /* 0x000fc800078010ff */
[----:B------:R-:W-:-:S05]  /*1f800*/  LEA.HI.X R3, R4, R3, R5, 0x2, P0 ;  /* 0x0000000304037211 */ /* 0x000fca00000f1405 */
[----:B------:R1:W5:Y:S04]  /*1f810*/  LDG.E R17, desc[UR44][R2.64] ;  /* 0x0000002c02117981 */ /* 0x000368000c1e1900 */
.L_x_1342:
[----:B------:R-:W-:Y:S01]  /*1f820*/  IMAD R4, R24, 0x8, R23 ;  /* 0x0000000818047824 */ /* 0x000fe200078e0217 */
[----:B-1----:R-:W-:Y:S01]  /*1f830*/  SHF.L.U32 R3, R26, 0x1f, RZ ;  /* 0x0000001f1a037819 */ /* 0x002fe200000006ff */
[----:B------:R-:W1:Y:S03]  /*1f840*/  S2R R2, SR_TID.X ;  /* 0x0000000000027919 */ /* 0x000e660000002100 */
[----:B------:R-:W2:Y:S01]  /*1f850*/  SYNCS.PHASECHK.TRANS64.TRYWAIT P0, [R4+URZ+0x13280], R3 ;  /* 0x01328003040075a7 */ /* 0x000ea2000800017f */
[----:B-1----:R-:W-:-:S04]  /*1f860*/  LOP3.LUT R2, R2, 0x7f, RZ, 0xc0, !PT ;  /* 0x0000007f02027812 */ /* 0x002fc800078ec0ff */
[----:B------:R-:W-:Y:S01]  /*1f870*/  ISETP.NE.AND P1, PT, R2, RZ, PT ;  /* 0x000000ff0200720c */ /* 0x000fe20003f25270 */
[----:B--2---:R-:W-:-:S12]  /*1f880*/  @!P0 BRA `(.L_x_1343) ;  /* 0x0000003c00508947 */ /* 0x004fd80003800000 */
.L_x_1444:
        /* <DEDUP_REMOVED lines=8> */
.L_x_1344:
        /* <DEDUP_REMOVED lines=16> */
[----:B------:R-:W3:Y:S02]  /*1fa10*/  SYNCS.PHASECHK.TRANS64.TRYWAIT P0, [R4+URZ+0x13240], R3 ;  /* 0x01324003040075a7 */ /* 0x000ee4000800017f */
[----:B--23--:R-:W-:Y:S05]  /*1fa20*/  @!P0 BRA `(.L_x_1345) ;  /* 0x0000003800fc8947 */ /* 0x00cfea0003800000 */
.L_x_1445:
        /* <DEDUP_REMOVED lines=8> */
.L_x_1346:
        /* <DEDUP_REMOVED lines=8> */
[----:B------:R-:W-:Y:S01]  /*1fb30*/  R2UR UR13, R17 ;  /* 0x00000000110d72ca */ /* 0x000fe200000e0000 */
[----:B------:R-:W-:Y:S01]  /*1fb40*/  UMOV UR10, URZ ;  /* 0x0000003f000a7c82 */ /* 0x000fe20008000000 */
[----:B------:R-:W-:-:S02]  /*1fb50*/  PLOP3.LUT P0, PT, PT, PT, PT, 0x80, 0x0 ;  /* 0x000000000000781c */ /* 0x000fc40003f0f070 */
[----:B------:R-:W-:Y:S01]  /*1fb60*/  LOP3.LUT R22, R22, 0xfffffffe, RZ, 0xc0, !PT ;  /* 0xfffffffe16167812 */ /* 0x000fe200078ec0ff */
[----:B------:R-:W-:Y:S02]  /*1fb70*/  UIADD3 UR8, UR8, 0xe000, URZ ;  /* 0x0000e00008087890 */ /* 0x000fe4000fffe03f */
[----:B------:R-:W-:-:S08]  /*1fb80*/  UIADD3 UR9, UR9, 0x13230, URZ ;  /* 0x0001323009097890 */ /* 0x000fd0000fffe03f */
[----:B------:R-:W-:Y:S01]  /*1fb90*/  @P0 LOP3.LUT R22, R22, 0x1, RZ, 0xfc, !PT ;  /* 0x0000000116160812 */ /* 0x000fe200078efcff */
[----:B------:R3:W-:Y:S02]  /*1fba0*/  UTMALDG.4D [UR8], [UR4], desc[UR6] ;  /* 0x00000608040075b4 */ /* 0x0007e40008019000 */
[----:B---3--:R-:W-:-:S04]  /*1fbb0*/  NOP ;  /* 0x0000000000007918 */ /* 0x008fc80000000000 */
.L_x_1340:
[----:B-12---:R-:W2:Y:S01]  /*1fbc0*/  LDL.LU R3, [R1+0x18] ;  /* 0x0000180001037983 */ /* 0x006ea20000300800 */
[----:B------:R-:W-:Y:S05]  /*1fbd0*/  WARPSYNC.ALL ;  /* 0x0000000000007948 */ /* 0x000fea0003800000 */
[----:B------:R-:W-:Y:S01]  /*1fbe0*/  ULDC.64 UR4, c[0x0][0x298] ;  /* 0x0000a60000047ab9 */ /* 0x000fe20000000a00 */
[----:B------:R-:W-:Y:S01]  /*1fbf0*/  VIADD R0, R23, 0xb000 ;  /* 0x0000b00017007836 */ /* 0x000fe20000000000 */
[----:B------:R-:W-:Y:S01]  /*1fc00*/  ULDC.64 UR6, c[0x0][0xa00] ;  /* 0x0002800000067ab9 */ /* 0x000fe20000000a00 */
[----:B------:R-:W-:Y:S01]  /*1fc10*/  BSSY B6, `(.L_x_1347) ;  /* 0x0000024000067945 */ /* 0x000fe20003800000 */
[----:B------:R-:W-:Y:S01]  /*1fc20*/  BAR.SYNC.DEFER_BLOCKING 0x8, 0x200 ;  /* 0x0208000000007b1d */ /* 0x000fe20000010000 */
[----:B------:R-:W-:-:S02]  /*1fc30*/  ISETP.NE.U32.AND P0, PT, RZ, UR6, PT ;  /* 0x00000006ff007c0c */ /* 0x000fc4000bf05070 */
[----:B------:R-:W-:Y:S02]  /*1fc40*/  LOP3.LUT P1, RZ, R0, 0x1bf, RZ, 0xc0, !PT ;  /* 0x000001bf00ff7812 */ /* 0x000fe4000782c0ff */
[----:B------:R-:W-:Y:S02]  /*1fc50*/  ISETP.NE.AND.EX P0, PT, RZ, UR7, PT, P0 ;  /* 0x00000007ff007c0c */ /* 0x000fe4000bf05300 */
[----:B--2---:R-:W-:Y:S01]  /*1fc60*/  SHF.R.S32.HI R2, RZ, 0x1f, R3 ;  /* 0x0000001fff027819 */ /* 0x004fe20000011403 */
[----:B------:R-:W-:-:S04]  /*1fc70*/  IMAD.WIDE.U32 R4, R3, UR4, RZ ;  /* 0x0000000403047c25 */ /* 0x000fc8000f8e00ff */
[----:B------:R-:W-:Y:S01]  /*1fc80*/  IMAD R2, R2, UR4, RZ ;  /* 0x0000000402027c24 */ /* 0x000fe2000f8e02ff */
[----:B------:R-:W-:Y:S03]  /*1fc90*/  STL.64 [R1+0x28], R4 ;  /* 0x0000280401007387 */ /* 0x000fe60000100a00 */
[----:B------:R-:W-:Y:S01]  /*1fca0*/  IMAD R0, R3, UR5, R2 ;  /* 0x0000000503007c24 */ /* 0x000fe2000f8e0202 */
[----:B------:R-:W-:-:S03]  /*1fcb0*/  SHF.R.S32.HI R2, RZ, 0x1f, R19 ;  /* 0x0000001fff027819 */ /* 0x000fc60000011413 */
[----:B------:R-:W-:Y:S01]  /*1fcc0*/  IMAD.IADD R0, R5, 0x1, R0 ;  /* 0x0000000105007824 */ /* 0x000fe200078e0200 */
[----:B------:R-:W-:Y:S02]  /*1fcd0*/  SEL R3, R2, RZ, !P0 ;  /* 0x000000ff02037207 */ /* 0x000fe40004000000 */
[----:B------:R-:W-:Y:S02]  /*1fce0*/  SHF.R.S32.HI R2, RZ, 0x1f, R18 ;  /* 0x0000001fff027819 */ /* 0x000fe40000011412 */
[----:B------:R1:W-:Y:S04]  /*1fcf0*/  STL [R1+0x34], R0 ;  /* 0x0000340001007387 */ /* 0x0003e80000100800 */
[----:B------:R2:W-:Y:S01]  /*1fd00*/  STL [R1+0x44], R3 ;  /* 0x0000440301007387 */ /* 0x0005e20000100800 */
[----:B-1----:R-:W-:-:S05]  /*1fd10*/  SEL R0, R19, RZ, !P0 ;  /* 0x000000ff13007207 */ /* 0x002fca0004000000 */
[----:B------:R2:W-:Y:S04]  /*1fd20*/  STL [R1+0x18], R0 ;  /* 0x0000180001007387 */ /* 0x0005e80000100800 */
[----:B------:R2:W-:Y:S01]  /*1fd30*/  STL [R1+0x40], R2 ;  /* 0x0000400201007387 */ /* 0x0005e20000100800 */
[----:B------:R-:W-:Y:S05]  /*1fd40*/  @!P1 BRA `(.L_x_1348) ;  /* 0x0000000000409947 */ /* 0x000fea0003800000 */
[----:B--2---:R-:W-:Y:S01]  /*1fd50*/  MOV R2, 0x0 ;  /* 0x0000000000027802 */ /* 0x004fe20000000f00 */
        /* <DEDUP_REMOVED lines=15> */
.L_x_1348:
[----:B------:R-:W-:Y:S05]  /*1fe50*/  BSYNC B6 ;  /* 0x0000000000067941 */ /* 0x000fea0003800000 */
.L_x_1347:
[----:B--2---:R-:W2:Y:S01]  /*1fe60*/  LDL.LU R0, [R1+0x34] ;  /* 0x0000340001007983 */ /* 0x004ea20000300800 */
[----:B------:R-:W-:Y:S01]  /*1fe70*/  ULDC.64 UR4, c[0x0][0x2d8] ;  /* 0x0000b60000047ab9 */ /* 0x000fe20000000a00 */
[----:B------:R-:W1:Y:S01]  /*1fe80*/  LDC R9, c[0x0][0x448] ;  /* 0x00011200ff097b82 */ /* 0x000e620000000800 */
[----:B------:R-:W-:Y:S01]  /*1fe90*/  ULDC.64 UR6, c[0x0][0x2c8] ;  /* 0x0000b20000067ab9 */ /* 0x000fe20000000a00 */
[----:B------:R-:W2:Y:S01]  /*1fea0*/  LDL.LU.64 R2, [R1+0x28] ;  /* 0x0000280001027983 */ /* 0x000ea20000300a00 */
[----:B------:R-:W-:-:S03]  /*1feb0*/  ULDC.64 UR8, c[0x0][0x280] ;  /* 0x0000a00000087ab9 */ /* 0x000fc60000000a00 */
[----:B------:R-:W3:Y:S04]  /*1fec0*/  LDL.LU R20, [R1+0x40] ;  /* 0x0000400001147983 */ /* 0x000ee80000300800 */
[----:B------:R-:W4:Y:S04]  /*1fed0*/  LDL.LU R21, [R1+0x44] ;  /* 0x0000440001157983 */ /* 0x000f280000300800 */
[----:B------:R-:W4:Y:S04]  /*1fee0*/  LDL.LU R4, [R1+0x18] ;  /* 0x0000180001047983 */ /* 0x000f280000300800 */
[----:B------:R-:W4:Y:S01]  /*1fef0*/  LDL R12, [R1+0x10] ;  /* 0x00001000010c7983 */ /* 0x000f220000100800 */
[----:B-1----:R-:W-:-:S13]  /*1ff00*/  ISETP.NE.AND P1, PT, R9, 0x1, PT ;  /* 0x000000010900780c */ /* 0x002fda0003f25270 */
[----:B------:R-:W1:Y:S08]  /*1ff10*/  @P1 LDC R5, c[0x0][0x450] ;  /* 0x00011400ff051b82 */ /* 0x000e700000000800 */
[----:B------:R-:W0:Y:S01]  /*1ff20*/  @P1 LDC R8, c[0x0][0x450] ;  /* 0x00011400ff081b82 */ /* 0x000e220000000800 */
        /* <DEDUP_REMOVED lines=9> */
[----:B--2---:R-:W-:-:S04]  /*1ffc0*/  LOP3.LUT R20, R20, 0x7f, RZ, 0xc0, !PT ;  /* 0x0000007f14147812 */ /* 0x004fc800078ec0ff */
[----:B------:R-:W-:Y:S01]  /*1ffd0*/  SHF.R.U32.HI R20, RZ, 0x2, R20 ;  /* 0x00000002ff147819 */ /* 0x000fe20000011614 */
[----:B---3--:R-:W-:-:S05]  /*1ffe0*/  IMAD.SHL.U32 R6, R21, 0x20, RZ ;  /* 0x0000002015067824 */ /* 0x008fca00078e00ff */
[----:B------:R-:W-:Y:S02]  /*1fff0*/  LOP3.LUT R6, R20, 0x60, R6, 0xf8, !PT ;  /* 0x0000006014067812 */ /* 0x000fe400078ef806 */
[----:B------:R2:W5:Y:S01]  /*20000*/  LDL R20, [R1+0x30] ;  /* 0x0000300001147983 */ /* 0x0005620000100800 */
[C---:B------:R-:W-:Y:S02]  /*20010*/  IMAD R0, R4.reuse, UR5, R0 ;  /* 0x0000000504007c24 */ /* 0x040fe4000f8e0200 */
[----:B------:R-:W-:Y:S01]  /*20020*/  IMAD.WIDE.U32 R2, R4, UR4, R2 ;  /* 0x0000000404027c25 */ /* 0x000fe2000f8e0002 */
[----:B------:R-:W-:Y:S01]  /*20030*/  ULDC.64 UR4, c[0x0][0x2d0] ;  /* 0x0000b40000047ab9 */ /* 0x000fe20000000a00 */
[----:B------:R-:W3:Y:S02]  /*20040*/  @P1 LDC R4, c[0x0][0x44c] ;  /* 0x00011300ff041b82 */ /* 0x000ee40000000800 */
[----:B------:R-:W-:Y:S02]  /*20050*/  IMAD.IADD R6, R6, 0x1, R12 ;  /* 0x0000000106067824 */ /* 0x000fe400078e020c */
[----:B------:R-:W-:-:S02]  /*20060*/  IMAD.IADD R3, R3, 0x1, R0 ;  /* 0x0000000103037824 */ /* 0x000fc400078e0200 */
[----:B---3--:R-:W-:-:S04]  /*20070*/  @P1 IMAD.HI.U32 R0, R6, R4, RZ ;  /* 0x0000000406001227 */ /* 0x008fc800078e00ff */
[----:B------:R-:W-:Y:S01]  /*20080*/  IMAD.MOV.U32 R4, RZ, RZ, R6 ;  /* 0x000000ffff047224 */ /* 0x000fe200078e0006 */
[----:B-1----:R-:W-:-:S04]  /*20090*/  @P1 SHF.R.U32.HI R4, RZ, R5, R0 ;  /* 0x00000005ff041219 */ /* 0x002fc80000011600 */
[--C-:B------:R-:W-:Y:S01]  /*200a0*/  SHF.R.S32.HI R0, RZ, 0x1f, R4.reuse ;  /* 0x0000001fff007819 */ /* 0x100fe20000011404 */
[----:B------:R-:W-:-:S04]  /*200b0*/  IMAD.MOV R7, RZ, RZ, -R4 ;  /* 0x000000ffff077224 */ /* 0x000fc800078e0a04 */
[----:B------:R-:W-:-:S04]  /*200c0*/  IMAD R0, R0, UR4, RZ ;  /* 0x0000000400007c24 */ /* 0x000fc8000f8e02ff */
        /* <DEDUP_REMOVED lines=10> */
[----:B------:R-:W1:Y:S01]  /*20170*/  @P1 LDC R7, c[0x0][0x44c] ;  /* 0x00011300ff071b82 */ /* 0x000e620000000800 */
[----:B------:R-:W-:Y:S01]  /*20180*/  VIADD R5, R6, 0x80 ;  /* 0x0000008006057836 */ /* 0x000fe20000000000 */
[----:B------:R-:W3:Y:S03]  /*20190*/  S2R R10, SR_TID.X ;  /* 0x00000000000a7919 */ /* 0x000ee60000002100 */
[----:B------:R-:W-:Y:S02]  /*201a0*/  IMAD.MOV.U32 R6, RZ, RZ, R5 ;  /* 0x000000ffff067224 */ /* 0x000fe400078e0005 */
[----:B-1----:R-:W-:-:S05]  /*201b0*/  @P1 IMAD.HI.U32 R7, R5, R7, RZ ;  /* 0x0000000705071227 */ /* 0x002fca00078e00ff */
[----:B0-----:R-:W-:-:S05]  /*201c0*/  @P1 SHF.R.U32.HI R6, RZ, R8, R7 ;  /* 0x00000008ff061219 */ /* 0x001fca0000011607 */
        /* <DEDUP_REMOVED lines=8> */
[----:B---3--:R-:W-:Y:S02]  /*20250*/  IMAD.SHL.U32 R21, R10, 0x10, RZ ;  /* 0x000000100a157824 */ /* 0x008fe400078e00ff */
        /* <DEDUP_REMOVED lines=8> */
[----:B------:R-:W-:Y:S02]  /*202e0*/  IADD3.X R3, R3, UR9, R6, P1, !PT ;  /* 0x0000000903037c10 */ /* 0x000fe40008ffe406 */
[----:B--2---:R-:W-:Y:S09]  /*202f0*/  BRA.DIV UR4, `(.L_x_1349) ;  /* 0x0000003204dc7947 */ /* 0x004ff2000b800000 */
[----:B------:R-:W0:Y:S02]  /*20300*/  S2R R7, SR_TID.X ;  /* 0x0000000000077919 */ /* 0x000e240000002100 */
[----:B0-----:R-:W-:Y:S02]  /*20310*/  LOP3.LUT R8, R7, 0x7f, RZ, 0xc0, !PT ;  /* 0x0000007f07087812 */ /* 0x001fe400078ec0ff */
[----:B------:R-:W2:Y:S04]  /*20320*/  LDL.LU R7, [R1+0x14] ;  /* 0x0000140001077983 */ /* 0x000ea80000300800 */
[----:B------:R-:W3:Y:S01]  /*20330*/  LDL.LU R11, [R1+0x10] ;  /* 0x00001000010b7983 */ /* 0x000ee20000300800 */
[----:B------:R-:W-:-:S03]  /*20340*/  SHF.R.U32.HI R10, RZ, 0x2, R8 ;  /* 0x00000002ff0a7819 */ /* 0x000fc60000011608 */
[----:B------:R-:W-:Y:S01]  /*20350*/  SHFL.IDX PT, R8, R4, RZ, 0x1c1f ;  /* 0x001c1fff04087589 */ /* 0x000fe200000e0000 */
[----:B--2---:R-:W-:-:S03]  /*20360*/  IMAD R5, R7, R9, RZ ;  /* 0x0000000907057224 */ /* 0x004fc600078e02ff */
[----:B------:R-:W0:Y:S01]  /*20370*/  SHFL.IDX PT, R7, R0, RZ, 0x1c1f ;  /* 0x001c1fff00077589 */ /* 0x000e2200000e0000 */
[----:B---3--:R-:W-:-:S03]  /*20380*/  IMAD.IADD R6, R10, 0x1, R11 ;  /* 0x000000010a067824 */ /* 0x008fc600078e020b */
[----:B------:R-:W-:Y:S02]  /*20390*/  SHFL.IDX PT, R10, R3, RZ, 0x1c1f ;  /* 0x001c1fff030a7589 */ /* 0x000fe400000e0000 */
[----:B------:R-:W-:Y:S02]  /*203a0*/  ISETP.GE.AND P1, PT, R6, R5, PT ;  /* 0x000000050600720c */ /* 0x000fe40003f26270 */
[----:B------:R-:W-:Y:S11]  /*203b0*/  SHFL.IDX PT, R3, R3, 0x1, 0x1c1f ;  /* 0x003c1f0003037f89 */ /* 0x000ff600000e0000 */
[----:B0-----:R-:W-:-:S05]  /*203c0*/  @!P1 IADD3 R7, P2, R21, R7, RZ ;  /* 0x0000000715079210 */ /* 0x001fca0007f5e0ff */
[----:B------:R-:W-:-:S04]  /*203d0*/  @!P1 IMAD.X R8, RZ, RZ, R8, P2 ;  /* 0x000000ffff089224 */ /* 0x000fc800010e0608 */
[----:B------:R-:W-:Y:S02]  /*203e0*/  @!P1 IMAD.MOV.U32 R9, RZ, RZ, R8 ;  /* 0x000000ffff099224 */ /* 0x000fe400078e0008 */
[----:B------:R-:W-:Y:S02]  /*203f0*/  @!P1 IMAD.MOV.U32 R8, RZ, RZ, R7 ;  /* 0x000000ffff089224 */ /* 0x000fe400078e0007 */
[----:B------:R-:W-:-:S03]  /*20400*/  VIADD R7, R6, 0x20 ;  /* 0x0000002006077836 */ /* 0x000fc60000000000 */
[----:B-----5:R0:W-:Y:S02]  /*20410*/  @!P1 LDGSTS.E.BYPASS.LTC128B.128 [R20+0xb000], desc[UR44][R8.64], !P0 ;  /* 0x0b00000008149fae */ /* 0x0201e4000c101d6c */
[----:B------:R-:W-:Y:S02]  /*20420*/  ISETP.GE.AND P1, PT, R7, R5, PT ;  /* 0x000000050700720c */ /* 0x000fe40003f26270 */
[----:B------:R-:W-:Y:S04]  /*20430*/  SHFL.IDX PT, R7, R4, 0x1, 0x1c1f ;  /* 0x003c1f0004077f89 */ /* 0x000fe800000e0000 */
[----:B0-----:R-:W0:Y:S07]  /*20440*/  SHFL.IDX PT, R8, R0, 0x1, 0x1c1f ;  /* 0x003c1f0000087f89 */ /* 0x001e2e00000e0000 */
[----:B0-----:R-:W-:-:S05]  /*20450*/  @!P1 IADD3 R8, P2, R21, R8, RZ ;  /* 0x0000000815089210 */ /* 0x001fca0007f5e0ff */
[----:B------:R-:W-:-:S04]  /*20460*/  @!P1 IMAD.X R7, RZ, RZ, R7, P2 ;  /* 0x000000ffff079224 */ /* 0x000fc800010e0607 */
[----:B------:R-:W-:Y:S02]  /*20470*/  @!P1 IMAD.MOV.U32 R9, RZ, RZ, R7 ;  /* 0x000000ffff099224 */ /* 0x000fe400078e0007 */
[----:B------:R-:W-:-:S03]  /*20480*/  VIADD R7, R6, 0x40 ;  /* 0x0000004006077836 */ /* 0x000fc60000000000 */
[----:B------:R0:W-:Y:S02]  /*20490*/  @!P1 LDGSTS.E.BYPASS.LTC128B.128 [R20+0xb800], desc[UR44][R8.64], !P0 ;  /* 0x0b80000008149fae */ /* 0x0001e4000c101d6c */
[----:B------:R-:W-:Y:S02]  /*204a0*/  ISETP.GE.AND P1, PT, R7, R5, PT ;  /* 0x000000050700720c */ /* 0x000fe40003f26270 */
[----:B------:R-:W-:Y:S04]  /*204b0*/  SHFL.IDX PT, R7, R4, 0x2, 0x1c1f ;  /* 0x005c1f0004077f89 */ /* 0x000fe800000e0000 */
[----:B------:R-:W-:Y:S04]  /*204c0*/  SHFL.IDX PT, R4, R4, 0x3, 0x1c1f ;  /* 0x007c1f0004047f89 */ /* 0x000fe800000e0000 */
[----:B0-----:R-:W0:Y:S03]  /*204d0*/  SHFL.IDX PT, R8, R0, 0x2, 0x1c1f ;  /* 0x005c1f0000087f89 */ /* 0x001e2600000e0000 */
[----:B0-----:R-:W-:-:S05]  /*204e0*/  @!P1 IADD3 R8, P2, R21, R8, RZ ;  /* 0x0000000815089210 */ /* 0x001fca0007f5e0ff */
[----:B------:R-:W-:-:S04]  /*204f0*/  @!P1 IMAD.X R7, RZ, RZ, R7, P2 ;  /* 0x000000ffff079224 */ /* 0x000fc800010e0607 */
[----:B------:R-:W-:Y:S02]  /*20500*/  @!P1 IMAD.MOV.U32 R9, RZ, RZ, R7 ;  /* 0x000000ffff099224 */ /* 0x000fe400078e0007 */
[----:B------:R0:W1:Y:S04]  /*20510*/  SHFL.IDX PT, R7, R0, 0x3, 0x1c1f ;  /* 0x007c1f0000077f89 */ /* 0x00006800000e0000 */
[----:B------:R2:W-:Y:S01]  /*20520*/  @!P1 LDGSTS.E.BYPASS.LTC128B.128 [R20+0xc000], desc[UR44][R8.64], !P0 ;  /* 0x0c00000008149fae */ /* 0x0005e2000c101d6c */
[----:B0-----:R-:W-:-:S05]  /*20530*/  VIADD R0, R6, 0x80 ;  /* 0x0000008006007836 */ /* 0x001fca0000000000 */
[----:B------:R-:W-:Y:S01]  /*20540*/  ISETP.GE.AND P2, PT, R0, R5, PT ;  /* 0x000000050000720c */ /* 0x000fe20003f46270 */
[----:B------:R-:W-:-:S05]  /*20550*/  VIADD R0, R6, 0x60 ;  /* 0x0000006006007836 */ /* 0x000fca0000000000 */
[----:B------:R-:W-:Y:S02]  /*20560*/  ISETP.GE.AND P1, PT, R0, R5, PT ;  /* 0x000000050000720c */ /* 0x000fe40003f26270 */
[----:B------:R-:W0:Y:S04]  /*20570*/  SHFL.IDX PT, R0, R2, RZ, 0x1c1f ;  /* 0x001c1fff02007589 */ /* 0x000e2800000e0000 */
[----:B------:R-:W3:Y:S07]  /*20580*/  SHFL.IDX PT, R2, R2, 0x1, 0x1c1f ;  /* 0x003c1f0002027f89 */ /* 0x000eee00000e0000 */
[----:B-1----:R-:W-:-:S05]  /*20590*/  @!P1 IADD3 R7, P3, R21, R7, RZ ;  /* 0x0000000715079210 */ /* 0x002fca0007f7e0ff */
[----:B------:R-:W-:Y:S02]  /*205a0*/  @!P1 IMAD.X R4, RZ, RZ, R4, P3 ;  /* 0x000000ffff049224 */ /* 0x000fe400018e0604 */
[----:B--2---:R-:W-:Y:S02]  /*205b0*/  @!P1 IMAD.MOV.U32 R8, RZ, RZ, R7 ;  /* 0x000000ffff089224 */ /* 0x004fe400078e0007 */
[----:B------:R-:W-:-:S05]  /*205c0*/  @!P1 IMAD.MOV.U32 R9, RZ, RZ, R4 ;  /* 0x000000ffff099224 */ /* 0x000fca00078e0004 */
[----:B------:R1:W-:Y:S01]  /*205d0*/  @!P1 LDGSTS.E.BYPASS.LTC128B.128 [R20+0xc800], desc[UR44][R8.64], !P0 ;  /* 0x0c80000008149fae */ /* 0x0003e2000c101d6c */
[----:B0-----:R-:W-:-:S05]  /*205e0*/  @!P2 IADD3 R0, P1, R21, R0, RZ ;  /* 0x000000001500a210 */ /* 0x001fca0007f3e0ff */
[----:B-1----:R-:W-:-:S04]  /*205f0*/  @!P2 IMAD.X R8, RZ, RZ, R10, P1 ;  /* 0x000000ffff08a224 */ /* 0x002fc800008e060a */
[----:B------:R-:W-:Y:S02]  /*20600*/  @!P2 IMAD.MOV.U32 R9, RZ, RZ, R8 ;  /* 0x000000ffff09a224 */ /* 0x000fe400078e0008 */
[----:B------:R-:W-:-:S05]  /*20610*/  @!P2 IMAD.MOV.U32 R8, RZ, RZ, R0 ;  /* 0x000000ffff08a224 */ /* 0x000fca00078e0000 */
[----:B---3--:R0:W-:Y:S02]  /*20620*/  @!P2 LDGSTS.E.BYPASS.LTC128B.128 [R20+0xd000], desc[UR44][R8.64], !P0 ;  /* 0x0d0000000814afae */ /* 0x0081e4000c101d6c */
.L_x_1458:
        /* <DEDUP_REMOVED lines=10> */
.L_x_1350:
[----:B------:R-:W-:Y:S02]  /*206d0*/  PLOP3.LUT P1, PT, P1, P0, PT, 0xa2, 0x0 ;  /* 0x000000000000781c */ /* 0x000fe40000f21472 */
[----:B------:R-:W-:-:S08]  /*206e0*/  @P0 R2UR P1, UR4, R23 ;  /* 0x00000000170402ca */ /* 0x000fd00000020000 */
[----:B------:R-:W-:-:S05]  /*206f0*/  @P0 PLOP3.LUT P0, PT, P1, PT, PT, 0x80, 0x0 ;  /* 0x000000000000081c */ /* 0x000fca0000f0f070 */
[----:B------:R-:W-:Y:S01]  /*20700*/  @!P1 SYNCS.ARRIVE.TRANS64.RED.A0T1 RZ, [UR4+0x13200], RZ ;  /* 0x013200ffffff99a7 */ /* 0x000fe20008200404 */
[----:B------:R-:W-:Y:S07]  /*20710*/  @!P1 ARRIVES.LDGSTSBAR.64.TRANSCNT [UR4+0x13200] ;  /* 0x01320000ff0099b0 */ /* 0x000fee0008000a84 */
[----:B------:R-:W-:Y:S05]  /*20720*/  @P0 BRA.U.ANY `(.L_x_1350) ;  /* 0xfffffffd00e80947 */ /* 0x000fea000393ffff */
[----:B-1----:R-:W2:Y:S02]  /*20730*/  LDL.LU R2, [R1+0x3c] ;  /* 0x00003c0001027983 */ /* 0x002ea40000300800 */
        /* <DEDUP_REMOVED lines=11> */
.L_x_1459:
[----:B------:R-:W-:Y:S05]  /*207f0*/  BSYNC B0 ;  /* 0x0000000000007941 */ /* 0x000fea0003800000 */
.L_x_1351:
[----:B------:R-:W1:Y:S04]  /*20800*/  LDL.LU R3, [R1+0x24] ;  /* 0x0000240001037983 */ /* 0x000e680000300800 */
[----:B------:R-:W2:Y:S01]  /*20810*/  LDL R2, [R1] ;  /* 0x0000000001027983 */ /* 0x000ea20000100800 */
[----:B-1----:R-:W-:-:S05]  /*20820*/  VIADD R0, R3, 0xfffffffe ;  /* 0xfffffffe03007836 */ /* 0x002fca0000000000 */
[----:B--2---:R-:W-:-:S13]  /*20830*/  ISETP.GE.AND P0, PT, R0, R2, PT ;  /* 0x000000020000720c */ /* 0x004fda0003f06270 */
[----:B------:R-:W-:Y:S05]  /*20840*/  @!P0 BRA `(.L_x_1353) ;  /* 0x0000000800ec8947 */ /* 0x000fea0003800000 */
[----:B------:R-:W-:Y:S02]  /*20850*/  IMAD.MOV.U32 R6, RZ, RZ, R24 ;  /* 0x000000ffff067224 */ /* 0x000fe400078e0018 */
[----:B------:R-:W-:-:S07]  /*20860*/  IMAD.MOV.U32 R7, RZ, RZ, R26 ;  /* 0x000000ffff077224 */ /* 0x000fce00078e001a */
.L_x_1373:
        /* <DEDUP_REMOVED lines=10> */
[----:B0-----:R-:W-:Y:S01]  /*20910*/  IMAD.MOV.U32 R8, RZ, RZ, R0 ;  /* 0x000000ffff087224 */ /* 0x001fe200078e0000 */
        /* <DEDUP_REMOVED lines=20> */
.L_x_1356:
        /* <DEDUP_REMOVED lines=8> */
.L_x_1460:
[----:B------:R-:W-:Y:S05]  /*20ae0*/  BSYNC B1 ;  /* 0x0000000000017941 */ /* 0x000fea0003800000 */
.L_x_1357:
        /* <DEDUP_REMOVED lines=9> */
.L_x_1360:
[----:B------:R-:W-:Y:S05]  /*20b80*/  BSYNC B1 ;  /* 0x0000000000017941 */ /* 0x000fea0003800000 */
.L_x_1359:
[----:B------:R-:W2:Y:S01]  /*20b90*/  LDL R5, [R1+0x4] ;  /* 0x0000040001057983 */ /* 0x000ea20000100800 */
[----:B------:R-:W-:Y:S01]  /*20ba0*/  IMAD.MOV.U32 R10, RZ, RZ, RZ ;  /* 0x000000ffff0a7224 */ /* 0x000fe200078e00ff */
[----:B------:R-:W-:Y:S01]  /*20bb0*/  UIADD3 UR4, UP0, UR38, 0x470, URZ ;  /* 0x0000047026047890 */ /* 0x000fe2000ff1e03f */
[----:B------:R-:W-:Y:S01]  /*20bc0*/  IMAD R2, R24, 0x2800, R23 ;  /* 0x0000280018027824 */ /* 0x000fe200078e0217 */
[----:B------:R-:W-:Y:S01]  /*20bd0*/  PLOP3.LUT P0, PT, PT, PT, PT, 0x80, 0x0 ;  /* 0x000000000000781c */ /* 0x000fe20003f0f070 */
[----:B------:R-:W-:Y:S01]  /*20be0*/  UMOV UR6, 0x0 ;  /* 0x0000000000067882 */ /* 0x000fe20000000000 */
[----:B------:R-:W-:Y:S01]  /*20bf0*/  R2UR UR10, R10 ;  /* 0x000000000a0a72ca */ /* 0x000fe200000e0000 */
[----:B------:R-:W-:Y:S01]  /*20c00*/  VIADD R9, R2, 0x6000 ;  /* 0x0000600002097836 */ /* 0x000fe20000000000 */
[----:B------:R-:W-:Y:S01]  /*20c10*/  UIADD3.X UR5, URZ, UR39, URZ, UP0, !UPT ;  /* 0x000000273f057290 */ /* 0x000fe200087fe43f */
[----:B------:R-:W-:Y:S01]  /*20c20*/  UMOV UR7, 0x14f00000 ;  /* 0x14f0000000077882 */ /* 0x000fe20000000000 */
[----:B--2---:R-:W-:-:S02]  /*20c30*/  IMAD R5, R8, 0xa0, R5 ;  /* 0x000000a008057824 */ /* 0x004fc400078e0205 */
[----:B------:R-:W-:-:S09]  /*20c40*/  VIADD R8, R4, 0x13270 ;  /* 0x0001327004087836 */ /* 0x000fd20000000000 */
.L_x_1361:
        /* <DEDUP_REMOVED lines=13> */
.L_x_1461:
[----:B------:R-:W-:Y:S05]  /*20d20*/  BSYNC B1 ;  /* 0x0000000000017941 */ /* 0x000fea0003800000 */
.L_x_1362:
        /* <DEDUP_REMOVED lines=11> */
.L_x_1365:
[----:B------:R-:W-:Y:S05]  /*20de0*/  BSYNC B1 ;  /* 0x0000000000017941 */ /* 0x000fea0003800000 */
.L_x_1364:
        /* <DEDUP_REMOVED lines=8> */
.L_x_1366:
        /* <DEDUP_REMOVED lines=10> */
.L_x_1355:
[----:B------:R-:W-:Y:S05]  /*20f10*/  BSYNC B0 ;  /* 0x0000000000007941 */ /* 0x000fea0003800000 */
.L_x_1354:
[----:B------:R-:W2:Y:S02]  /*20f20*/  LDL R3, [R1+0x48] ;  /* 0x0000480001037983 */ /* 0x000ea40000100800 */
[----:B--2---:R-:W-:-:S13]  /*20f30*/  ISETP.NE.AND P0, PT, R3, 0x3, PT ;  /* 0x000000030300780c */ /* 0x004fda0003f05270 */
[----:B------:R-:W-:Y:S05]  /*20f40*/  @!P0 BRA `(.L_x_1367) ;  /* 0x0000000000048947 */ /* 0x000fea0003800000 */
[----:B------:R-:W-:Y:S01]  /*20f50*/  BPT.TRAP 0x1 ;  /* 0x000000040000795c */ /* 0x000fe20000300000 */
.L_x_1367:
        /* <DEDUP_REMOVED lines=8> */
.L_x_1462:
[----:B------:R-:W-:Y:S05]  /*20fe0*/  BSYNC B0 ;  /* 0x0000000000007941 */ /* 0x000fea0003800000 */
.L_x_1368:
[----:B------:R-:W-:Y:S05]  /*20ff0*/  @!P1 BRA `(.L_x_1370) ;  /* 0x0000000000049947 */ /* 0x000fea0003800000 */
[----:B------:R-:W-:Y:S01]  /*21000*/  BPT.TRAP 0x1 ;  /* 0x000000040000795c */ /* 0x000fe20000300000 */
.L_x_1370:
[----:B-1----:R-:W-:Y:S01]  /*21010*/  SHF.L.U32 R2, R7, 0x1f, RZ ;  /* 0x0000001f07027819 */ /* 0x002fe200000006ff */
[----:B------:R-:W-:-:S03]  /*21020*/  IMAD R10, R6, 0x2800, RZ ;  /* 0x00002800060a7824 */ /* 0x000fc600078e02ff */
[----:B------:R-:W1:Y:S02]  /*21030*/  SYNCS.PHASECHK.TRANS64.TRYWAIT P0, [R3+URZ+0x13260], R2 ;  /* 0x01326002030075a7 */ /* 0x000e64000800017f */
[----:B-1----:R-:W-:Y:S05]  /*21040*/  @!P0 BRA `(.L_x_1371) ;  /* 0x0000002c00c08947 */ /* 0x002fea0003800000 */
.L_x_1463:
[----:B------:R-:W1:Y:S04]  /*21050*/  LDL R4, [R1+0xc] ;  /* 0x00000c0001047983 */ /* 0x000e680000100800 */
[----:B------:R-:W2:Y:S01]  /*21060*/  LDL R11, [R1+0x8] ;  /* 0x00000800010b7983 */ /* 0x000ea20000100800 */
[----:B------:R-:W-:Y:S05]  /*21070*/  WARPSYNC.ALL ;  /* 0x0000000000007948 */ /* 0x000fea0003800000 */
[----:B-1----:R-:W-:-:S02]  /*21080*/  LOP3.LUT R2, R10, R4, RZ, 0xfc, !PT ;  /* 0x000000040a027212 */ /* 0x002fc400078efcff */
[----:B--2---:R-:W-:-:S03]  /*21090*/  LOP3.LUT R12, R10, R11, RZ, 0xfc, !PT ;  /* 0x0000000b0a0c7212 */ /* 0x004fc600078efcff */
[C---:B------:R-:W-:Y:S02]  /*210a0*/  IMAD.IADD R2, R23.reuse, 0x1, R2 ;  /* 0x0000000117027824 */ /* 0x040fe400078e0202 */
[----:B------:R-:W-:-:S03]  /*210b0*/  IMAD.IADD R12, R23, 0x1, R12 ;  /* 0x00000001170c7824 */ /* 0x000fc600078e020c */
[----:B------:R-:W0:Y:S02]  /*210c0*/  LDSM.16.MT88.4 R4, [R2+0x6000] ;  /* 0x006000000204783b */ /* 0x000e240000004200 */
        /* <DEDUP_REMOVED lines=37> */
.L_x_1372:
[----:B------:R-:W2:Y:S01]  /*21320*/  S2R R2, SR_TID.X ;  /* 0x0000000000027919 */ /* 0x000ea20000002100 */
[----:B-1----:R1:W-:Y:S01]  /*21330*/  SYNCS.ARRIVE.TRANS64.A1T0 RZ, [R3+URZ+0x13250], RZ ;  /* 0x013250ff03ff79a7 */ /* 0x0023e2000810003f */
[----:B--2---:R-:W-:Y:S02]  /*21340*/  LOP3.LUT R4, R2, 0x7f, RZ, 0xc0, !PT ;  /* 0x0000007f02047812 */ /* 0x004fe400078ec0ff */
[----:B------:R-:W2:Y:S01]  /*21350*/  LDL R2, [R1] ;  /* 0x0000000001027983 */ /* 0x000ea20000100800 */
[----:B------:R-:W-:Y:S01]  /*21360*/  IMAD.MOV.U32 R6, RZ, RZ, R24 ;  /* 0x000000ffff067224 */ /* 0x000fe200078e0018 */
[----:B------:R-:W-:Y:S01]  /*21370*/  BAR.SYNC.DEFER_BLOCKING 0x2, 0x80 ;  /* 0x0082000000007b1d */ /* 0x000fe20000010000 */
[----:B------:R-:W-:Y:S01]  /*21380*/  ISETP.NE.AND P0, PT, R4, RZ, PT ;  /* 0x000000ff0400720c */ /* 0x000fe20003f05270 */
[----:B------:R-:W-:-:S12]  /*21390*/  IMAD.MOV.U32 R7, RZ, RZ, R26 ;  /* 0x000000ffff077224 */ /* 0x000fd800078e001a */
[----:B-1----:R-:W-:-:S05]  /*213a0*/  @!P0 VIADD R3, R3, 0x13280 ;  /* 0x0001328003038836 */ /* 0x002fca0000000000 */
[----:B------:R-:W-:-:S04]  /*213b0*/  @!P0 PRMT R3, RZ, 0x654, R3 ;  /* 0x00000654ff038816 */ /* 0x000fc80000000003 */
[----:B------:R1:W-:Y:S01]  /*213c0*/  @!P0 SYNCS.ARRIVE.TRANS64.RED.A1T0 RZ, [R3+URZ], RZ ;  /* 0x000000ff03ff89a7 */ /* 0x0003e2000810043f */
[C---:B--2---:R-:W-:Y:S01]  /*213d0*/  ISETP.GT.AND P0, PT, R0.reuse, R2, PT ;  /* 0x000000020000720c */ /* 0x044fe20003f04270 */
[----:B------:R-:W-:-:S12]  /*213e0*/  VIADD R0, R0, 0xffffffff ;  /* 0xffffffff00007836 */ /* 0x000fd80000000000 */
[----:B-1----:R-:W-:Y:S05]  /*213f0*/  @P0 BRA `(.L_x_1373) ;  /* 0xfffffff4001c0947 */ /* 0x002fea000383ffff */
.L_x_1353:
        /* <DEDUP_REMOVED lines=18> */
[----:B-1----:R-:W-:-:S07]  /*21520*/  IADD3 R16, R0, UR36, R7 ;  /* 0x0000002400107c10 */ /* 0x002fce000fffe007 */
.L_x_1375:
[----:B------:R-:W-:Y:S05]  /*21530*/  BSYNC B0 ;  /* 0x0000000000007941 */ /* 0x000fea0003800000 */
.L_x_1374:
[----:B------:R-:W-:Y:S05]  /*21540*/  @!P2 BRA `(.L_x_1376) ;  /* 0x000000000004a947 */ /* 0x000fea0003800000 */
[----:B------:R-:W-:Y:S01]  /*21550*/  BPT.TRAP 0x1 ;  /* 0x000000040000795c */ /* 0x000fe20000300000 */
.L_x_1376:
        /* <DEDUP_REMOVED lines=8> */
.L_x_1464:
[----:B------:R-:W-:Y:S05]  /*215e0*/  BSYNC B0 ;  /* 0x0000000000007941 */ /* 0x000fea0003800000 */
.L_x_1377:
[----:B------:R-:W-:Y:S05]  /*215f0*/  @!P2 BRA `(.L_x_1379) ;  /* 0x000000000004a947 */ /* 0x000fea0003800000 */
[----:B------:R-:W-:Y:S01]  /*21600*/  BPT.TRAP 0x1 ;  /* 0x000000040000795c */ /* 0x000fe20000300000 */
.L_x_1379:
[----:B-1----:R-:W-:-:S04]  /*21610*/  SHF.L.U32 R0, R26, 0x1f, RZ ;  /* 0x0000001f1a007819 */ /* 0x002fc800000006ff */
[----:B------:R-:W1:Y:S02]  /*21620*/  SYNCS.PHASECHK.TRANS64.TRYWAIT P1, [R3+URZ+0x13260], R0 ;  /* 0x01326000030075a7 */ /* 0x000e64000802017f */
[----:B-1----:R-:W-:Y:S05]  /*21630*/  @!P1 BRA `(.L_x_1380) ;  /* 0x00000028006c9947 */ /* 0x002fea0003800000 */
.L_x_1465:
[----:B------:R-:W1:Y:S04]  /*21640*/  LDL R4, [R1+0xc] ;  /* 0x00000c0001047983 */ /* 0x000e680000100800 */
[----:B0-----:R-:W2:Y:S01]  /*21650*/  LDL R10, [R1+0x8] ;  /* 0x00000800010a7983 */ /* 0x001ea20000100800 */
[----:B------:R-:W-:Y:S01]  /*21660*/  IMAD R2, R24, 0x2800, RZ ;  /* 0x0000280018027824 */ /* 0x000fe200078e02ff */
        /* <DEDUP_REMOVED lines=43> */
.L_x_1381:
        /* <DEDUP_REMOVED lines=10> */
.L_x_1330:
[----:B------:R-:W-:-:S13]  /*219c0*/  LOP3.LUT P0, RZ, R22, 0x2, RZ, 0xc0, !PT ;  /* 0x0000000216ff7812 */ /* 0x000fda000780c0ff */
        /* <DEDUP_REMOVED lines=10> */
.L_x_1382:
[----:B------:R-:W1:Y:S01]  /*21a70*/  S2R R0, SR_TID.X ;  /* 0x0000000000007919 */ /* 0x000e620000002100 */
[----:B------:R-:W-:Y:S01]  /*21a80*/  UMOV UR4, 0xffffffff ;  /* 0xffffffff00047882 */ /* 0x000fe20000000000 */
[----:B-1----:R-:W-:-:S04]  /*21a90*/  LOP3.LUT R7, R0, 0x1f, RZ, 0xc0, !PT ;  /* 0x0000001f00077812 */ /* 0x002fc800078ec0ff */
[----:B------:R-:W-:Y:S01]  /*21aa0*/  ISETP.NE.AND P0, PT, R7, 0x1f, PT ;  /* 0x0000001f0700780c */ /* 0x000fe20003f05270 */
[----:B------:R-:W-:-:S12]  /*21ab0*/  BRA.DIV UR4, `(.L_x_1384) ;  /* 0x0000002604607947 */ /* 0x000fd8000b800000 */
[----:B------:R-:W-:Y:S01]  /*21ac0*/  IMAD.IADD R5, R19, 0x1, R7 ;  /* 0x0000000113057824 */ /* 0x000fe200078e0207 */
[----:B------:R-:W-:-:S04]  /*21ad0*/  ULDC UR4, c[0x0][0xc3c] ;  /* 0x00030f0000047ab9 */ /* 0x000fc80000000800 */
[----:B------:R-:W-:-:S13]  /*21ae0*/  ISETP.GE.OR P1, PT, R5, UR4, !P0 ;  /* 0x0000000405007c0c */ /* 0x000fda000c726670 */
[----:B0-----:R-:W0:Y:S02]  /*21af0*/  @!P1 LDC.64 R2, c[0x0][0xc80] ;  /* 0x00032000ff029b82 */ /* 0x001e240000000a00 */
[----:B0-----:R-:W-:-:S06]  /*21b00*/  @!P1 IMAD.WIDE R2, R5, 0x4, R2 ;  /* 0x0000000405029825 */ /* 0x001fcc00078e0202 */
[----:B------:R0:W2:Y:S01]  /*21b10*/  @!P1 LDG.E R3, desc[UR44][R2.64] ;  /* 0x0000002c02039981 */ /* 0x0000a2000c1e1900 */
[C---:B------:R-:W-:Y:S02]  /*21b20*/  ISETP.GE.U32.AND P2, PT, R7.reuse, 0x2, PT ;  /* 0x000000020700780c */ /* 0x040fe40003f46070 */
[C---:B------:R-:W-:Y:S01]  /*21b30*/  ISETP.GE.U32.AND P3, PT, R7.reuse, 0x4, PT ;  /* 0x000000040700780c */ /* 0x040fe20003f66070 */
[----:B------:R-:W-:Y:S01]  /*21b40*/  SHFL.IDX PT, R0, R16, RZ, 0x1f ;  /* 0x00001fff10007589 */ /* 0x000fe200000e0000 */
[C---:B------:R-:W-:Y:S02]  /*21b50*/  ISETP.GE.U32.AND P4, PT, R7.reuse, 0x8, PT ;  /* 0x000000080700780c */ /* 0x040fe40003f86070 */
[C---:B------:R-:W-:Y:S01]  /*21b60*/  ISETP.GE.U32.AND P5, PT, R7.reuse, 0x10, PT ;  /* 0x000000100700780c */ /* 0x040fe20003fa6070 */
[----:B------:R-:W-:Y:S01]  /*21b70*/  SHFL.IDX PT, R16, R16, 0x1, 0x1f ;  /* 0x00201f0010107f89 */ /* 0x000fe200000e0000 */
[----:B0-----:R-:W-:Y:S02]  /*21b80*/  IMAD.MOV.U32 R2, RZ, RZ, RZ ;  /* 0x000000ffff027224 */ /* 0x001fe400078e00ff */
[----:B--2---:R-:W-:Y:S01]  /*21b90*/  @!P1 IMAD.MOV.U32 R2, RZ, RZ, R3 ;  /* 0x000000ffff029224 */ /* 0x004fe200078e0003 */
[----:B------:R-:W-:-:S04]  /*21ba0*/  ISETP.NE.AND P1, PT, R7, RZ, PT ;  /* 0x000000ff0700720c */ /* 0x000fc80003f25270 */
        /* <DEDUP_REMOVED lines=16> */
.L_x_1475:
[----:B------:R-:W-:Y:S02]  /*21cb0*/  ULDC UR4, c[0x0][0xc38] ;  /* 0x00030e0000047ab9 */ /* 0x000fe40000000800 */
[----:B------:R-:W-:-:S04]  /*21cc0*/  IMAD.U32 R4, RZ, RZ, UR4 ;  /* 0x00000004ff047e24 */ /* 0x000fc8000f8e00ff */
[----:B-1----:R-:W-:-:S04]  /*21cd0*/  IMAD R5, R14, R4, RZ ;  /* 0x000000040e057224 */ /* 0x002fc800078e02ff */
[----:B------:R-:W-:-:S05]  /*21ce0*/  IMAD.IADD R16, R16, 0x1, R5 ;  /* 0x0000000110107824 */ /* 0x000fca00078e0205 */
[----:B------:R-:W-:-:S13]  /*21cf0*/  ISETP.GT.AND P6, PT, R16, R0, PT ;  /* 0x000000001000720c */ /* 0x000fda0003fc4270 */
[----:B------:R-:W-:Y:S05]  /*21d00*/  @P6 BRA `(.L_x_1385) ;  /* 0x00000000009c6947 */ /* 0x000fea0003800000 */
.L_x_1390:
        /* <DEDUP_REMOVED lines=14> */
.L_x_1388:
[----:B------:R-:W-:Y:S05]  /*21df0*/  BSYNC B0 ;  /* 0x0000000000007941 */ /* 0x000fea0003800000 */
.L_x_1387:
        /* <DEDUP_REMOVED lines=14> */
[----:B------:R-:W0:Y:S02]  /*21ee0*/  SHFL.UP PT, R14, R6, 0x10, RZ ;  /* 0x06000000060e7989 */ /* 0x000e2400000e00ff */
[----:B01----:R-:W-:-:S05]  /*21ef0*/  SEL R3, R14, RZ, P5 ;  /* 0x000000ff0e037207 */ /* 0x003fca0002800000 */
[----:B------:R-:W-:-:S05]  /*21f00*/  IMAD.IADD R3, R6, 0x1, R3 ;  /* 0x0000000106037824 */ /* 0x000fca00078e0203 */
[----:B------:R0:W1:Y:S02]  /*21f10*/  SHFL.IDX PT, R14, R3, 0x1f, 0x1f ;  /* 0x03e01f00030e7f89 */ /* 0x00006400000e0000 */
.L_x_1483:
[----:B------:R-:W-:Y:S02]  /*21f20*/  ULDC UR4, c[0x0][0xc38] ;  /* 0x00030e0000047ab9 */ /* 0x000fe40000000800 */
[----:B------:R-:W-:-:S04]  /*21f30*/  IMAD.U32 R4, RZ, RZ, UR4 ;  /* 0x00000004ff047e24 */ /* 0x000fc8000f8e00ff */
[----:B-1----:R-:W-:-:S04]  /*21f40*/  IMAD R5, R14, R4, RZ ;  /* 0x000000040e057224 */ /* 0x002fc800078e02ff */
[----:B------:R-:W-:-:S05]  /*21f50*/  IMAD.IADD R16, R5, 0x1, R16 ;  /* 0x0000000105107824 */ /* 0x000fca00078e0210 */
[----:B------:R-:W-:-:S13]  /*21f60*/  ISETP.GT.AND P6, PT, R16, R0, PT ;  /* 0x000000001000720c */ /* 0x000fda0003fc4270 */
[----:B------:R-:W-:Y:S05]  /*21f70*/  @!P6 BRA `(.L_x_1390) ;  /* 0xfffffffc0064e947 */ /* 0x000fea000383ffff */
.L_x_1385:
        /* <DEDUP_REMOVED lines=8> */
.L_x_1487:
[----:B------:R-:W-:Y:S01]  /*22000*/  ISETP.NE.AND P0, PT, R5, RZ, PT ;  /* 0x000000ff0500720c */ /* 0x000fe20003f05270 */
[----:B------:R-:W-:-:S12]  /*22010*/  IMAD.MOV.U32 R5, RZ, RZ, RZ ;  /* 0x000000ffff057224 */ /* 0x000fd800078e00ff */
[----:B------:R-:W-:Y:S05]  /*22020*/  @!P0 BRA `(.L_x_1392) ;  /* 0x0000000000108947 */ /* 0x000fea0003800000 */
[----:B------:R-:W-:Y:S01]  /*22030*/  UMOV UR4, 0xffffffff ;  /* 0xffffffff00047882 */ /* 0x000fe20000000000 */
[----:B------:R-:W-:Y:S02]  /*22040*/  VIADD R12, R6, 0xffffffff ;  /* 0xffffffff060c7836 */ /* 0x000fe40000000000 */
[----:B------:R-:W-:Y:S05]  /*22050*/  BRA.DIV UR4, `(.L_x_1393) ;  /* 0x0000002a04207947 */ /* 0x000fea000b800000 */
[----:B------:R3:W4:Y:S02]  /*22060*/  SHFL.IDX PT, R5, R3, R12, 0x1f ;  /* 0x00001f0c03057589 */ /* 0x00072400000e0000 */
.L_x_1392:
[----:B01-3--:R-:W0:Y:S01]  /*22070*/  LDC.64 R2, c[0x0][0xc90] ;  /* 0x00032400ff027b82 */ /* 0x00be220000000a00 */
[----:B------:R-:W-:-:S04]  /*22080*/  IMAD.IADD R19, R6, 0x1, R19 ;  /* 0x0000000106137824 */ /* 0x000fc800078e0213 */
[----:B0-----:R-:W-:-:S05]  /*22090*/  IMAD.WIDE R2, R19, 0x4, R2 ;  /* 0x0000000413027825 */ /* 0x001fca00078e0202 */
[----:B------:R-:W2:Y:S01]  /*220a0*/  LDG.E R7, desc[UR44][R2.64] ;  /* 0x0000002c02077981 */ /* 0x000ea2000c1e1900 */
[----:B----4-:R-:W-:-:S04]  /*220b0*/  IMAD R16, R5, R4, R16 ;  /* 0x0000000405107224 */ /* 0x010fc800078e0210 */
[----:B------:R-:W-:Y:S02]  /*220c0*/  IMAD.IADD R0, R0, 0x1, -R16 ;  /* 0x0000000100007824 */ /* 0x000fe400078e0a10 */
[----:B--2---:R-:W-:-:S05]  /*220d0*/  IMAD R6, R17, R7, RZ ;  /* 0x0000000711067224 */ /* 0x004fca00078e02ff */
[----:B------:R-:W-:-:S04]  /*220e0*/  IABS R8, R6 ;  /* 0x0000000600087213 */ /* 0x000fc80000000000 */
[----:B------:R-:W0:Y:S08]  /*220f0*/  I2F.RP R9, R8 ;  /* 0x0000000800097306 */ /* 0x000e300000209400 */
[----:B0-----:R-:W0:Y:S02]  /*22100*/  MUFU.RCP R9, R9 ;  /* 0x0000000900097308 */ /* 0x001e240000001000 */
[----:B0-----:R-:W-:-:S06]  /*22110*/  VIADD R10, R9, 0xffffffe ;  /* 0x0ffffffe090a7836 */ /* 0x001fcc0000000000 */
[----:B------:R-:W0:Y:S02]  /*22120*/  F2I.FTZ.U32.TRUNC.NTZ R3, R10 ;  /* 0x0000000a00037305 */ /* 0x000e24000021f000 */
[----:B0-----:R-:W-:-:S04]  /*22130*/  IMAD.MOV R2, RZ, RZ, -R3 ;  /* 0x000000ffff027224 */ /* 0x001fc800078e0a03 */
[----:B------:R-:W-:Y:S02]  /*22140*/  IMAD R5, R2, R8, RZ ;  /* 0x0000000802057224 */ /* 0x000fe400078e02ff */
[----:B------:R-:W-:-:S04]  /*22150*/  IMAD.MOV.U32 R2, RZ, RZ, RZ ;  /* 0x000000ffff027224 */ /* 0x000fc800078e00ff */
[----:B------:R-:W-:Y:S01]  /*22160*/  IMAD.HI.U32 R2, R3, R5, R2 ;  /* 0x0000000503027227 */ /* 0x000fe200078e0002 */
[----:B------:R-:W-:Y:S02]  /*22170*/  IABS R3, R0 ;  /* 0x0000000000037213 */ /* 0x000fe40000000000 */
[----:B------:R-:W-:-:S03]  /*22180*/  IABS R5, R6 ;  /* 0x0000000600057213 */ /* 0x000fc60000000000 */
[----:B------:R-:W-:-:S04]  /*22190*/  IMAD.HI.U32 R2, R2, R3, RZ ;  /* 0x0000000302027227 */ /* 0x000fc800078e00ff */
[----:B------:R-:W-:-:S04]  /*221a0*/  IMAD.MOV R5, RZ, RZ, -R5 ;  /* 0x000000ffff057224 */ /* 0x000fc800078e0a05 */
        /* <DEDUP_REMOVED lines=35> */
[C---:B------:R-:W-:Y:S01]  /*223e0*/  LOP3.LUT R2, R0.reuse, R4, RZ, 0x3c, !PT ;  /* 0x0000000400027212 */ /* 0x040fe200078e3cff */
[----:B------:R-:W-:-:S03]  /*223f0*/  IMAD.IADD R0, R0, 0x1, R5 ;  /* 0x0000000100007824 */ /* 0x000fc600078e0205 */
[----:B------:R-:W-:-:S07]  /*22400*/  ISETP.GE.AND P2, PT, R2, RZ, PT ;  /* 0x000000ff0200720c */ /* 0x000fce0003f46270 */
[----:B------:R-:W-:-:S06]  /*22410*/  @P0 VIADD R9, R9, 0x1 ;  /* 0x0000000109090836 */ /* 0x000fcc0000000000 */
[----:B------:R-:W-:Y:S01]  /*22420*/  @!P2 IMAD.MOV R9, RZ, RZ, -R9 ;  /* 0x000000ffff09a224 */ /* 0x000fe200078e0a09 */
[----:B------:R-:W-:Y:S01]  /*22430*/  @!P1 LOP3.LUT R9, RZ, R4, RZ, 0x33, !PT ;  /* 0x00000004ff099212 */ /* 0x000fe200078e33ff */
[----:B------:R-:W-:-:S04]  /*22440*/  IMAD.MOV R4, RZ, RZ, -R4 ;  /* 0x000000ffff047224 */ /* 0x000fc800078e0a04 */
[----:B------:R-:W-:Y:S01]  /*22450*/  IMAD R18, R9, R4, R0 ;  /* 0x0000000409127224 */ /* 0x000fe200078e0200 */
[----:B------:R-:W-:-:S05]  /*22460*/  LOP3.LUT R0, RZ, R9, RZ, 0x33, !PT ;  /* 0x00000009ff007212 */ /* 0x000fca00078e33ff */
[----:B------:R-:W-:Y:S01]  /*22470*/  IMAD.IADD R17, R17, 0x1, R0 ;  /* 0x0000000111117824 */ /* 0x000fe200078e0200 */
[----:B------:R-:W-:Y:S06]  /*22480*/  BRA `(.L_x_1394) ;  /* 0x00000000001c7947 */ /* 0x000fec0003800000 */
.L_x_1386:
[----:B------:R-:W-:Y:S01]  /*22490*/  UMOV UR4, URZ ;  /* 0x0000003f00047c82 */ /* 0x000fe20008000000 */
[----:B------:R-:W-:Y:S01]  /*224a0*/  UMOV UR5, URZ ;  /* 0x0000003f00057c82 */ /* 0x000fe20008000000 */
[----:B------:R-:W-:Y:S01]  /*224b0*/  ULDC UR6, c[0x0][0xc3c] ;  /* 0x00030f0000067ab9 */ /* 0x000fe20000000800 */
[----:B------:R-:W-:Y:S02]  /*224c0*/  IMAD.MOV.U32 R16, RZ, RZ, R0 ;  /* 0x000000ffff107224 */ /* 0x000fe400078e0000 */
[----:B------:R-:W-:Y:S02]  /*224d0*/  IMAD.U32 R17, RZ, RZ, UR4 ;  /* 0x00000004ff117e24 */ /* 0x000fe4000f8e00ff */
[----:B------:R-:W-:Y:S02]  /*224e0*/  IMAD.U32 R18, RZ, RZ, UR5 ;  /* 0x00000005ff127e24 */ /* 0x000fe4000f8e00ff */
[----:B------:R-:W-:-:S07]  /*224f0*/  IMAD.U32 R19, RZ, RZ, UR6 ;  /* 0x00000006ff137e24 */ /* 0x000fce000f8e00ff */
.L_x_1394:
        /* <DEDUP_REMOVED lines=10> */
.L_x_1383:
[----:B------:R-:W-:Y:S02]  /*225a0*/  ULDC UR4, c[0x0][0xc3c] ;  /* 0x00030f0000047ab9 */ /* 0x000fe40000000800 */
[----:B--2---:R-:W-:-:S13]  /*225b0*/  ISETP.GE.AND P0, PT, R19, UR4, PT ;  /* 0x0000000413007c0c */ /* 0x004fda000bf06270 */
[----:B------:R-:W-:Y:S05]  /*225c0*/  @!P0 BRA `(.L_x_1395) ;  /* 0xffffffac00748947 */ /* 0x000fea000383ffff */
[----:B------:R-:W-:Y:S05]  /*225d0*/  BSYNC B7 ;  /* 0x0000000000077941 */ /* 0x000fea0003800000 */
.L_x_1277:
        /* <DEDUP_REMOVED lines=12> */
.L_x_1490:
[----:B------:R-:W-:Y:S05]  /*226a0*/  BSYNC B0 ;  /* 0x0000000000007941 */ /* 0x000fea0003800000 */
.L_x_1396:
[----:B------:R-:W-:-:S03]  /*226b0*/  UMOV UR4, 0xffffffff ;  /* 0xffffffff00047882 */ /* 0x000fc60000000000 */
[----:B------:R-:W-:Y:S05]  /*226c0*/  BRA.DIV UR4, `(.L_x_1398) ;  /* 0x0000002204c07947 */ /* 0x000fea000b800000 */
[----:B0-----:R-:W0:Y:S02]  /*226d0*/  S2R R0, SR_TID.X ;  /* 0x0000000000007919 */ /* 0x001e240000002100 */
[----:B0-----:R-:W-:-:S04]  /*226e0*/  SHF.R.U32.HI R0, RZ, 0x5, R0 ;  /* 0x00000005ff007819 */ /* 0x001fc80000011600 */
[----:B------:R-:W-:-:S05]  /*226f0*/  LOP3.LUT R0, R0, 0x3, RZ, 0xc0, !PT ;  /* 0x0000000300007812 */ /* 0x000fca00078ec0ff */
[----:B------:R0:W2:Y:S02]  /*22700*/  SHFL.IDX PT, R14, R0, RZ, 0x1f ;  /* 0x00001fff000e7589 */ /* 0x0000a400000e0000 */
.L_x_1493:
[----:B--2---:R-:W-:-:S13]  /*22710*/  ISETP.NE.AND P0, PT, R14, RZ, PT ;  /* 0x000000ff0e00720c */ /* 0x004fda0003f05270 */
[----:B------:R-:W-:Y:S05]  /*22720*/  @P0 BRA `(.L_x_1093) ;  /* 0x0000000000a40947 */ /* 0x000fea0003800000 */
[----:B------:R-:W-:-:S03]  /*22730*/  UMOV UR4, 0xffffffff ;  /* 0xffffffff00047882 */ /* 0x000fc60000000000 */
[----:B------:R-:W-:Y:S05]  /*22740*/  BRA.DIV UR4, `(.L_x_1399) ;  /* 0x0000002204d47947 */ /* 0x000fea000b800000 */
[----:B------:R-:W-:-:S13]  /*22750*/  ELECT P6, URZ, PT ;  /* 0x00000000003f782f */ /* 0x000fda00038c0000 */
.L_x_1496:
[----:B------:R-:W-:Y:S05]  /*22760*/  @!P6 BRA `(.L_x_1093) ;  /* 0x000000000094e947 */ /* 0x000fea0003800000 */
[----:B0-----:R-:W2:Y:S02]  /*22770*/  LDL.LU R0, [R1+0x38] ;  /* 0x0000380001007983 */ /* 0x001ea40000300800 */
[----:B--2---:R-:W-:-:S04]  /*22780*/  LOP3.LUT R0, R0, 0x2, RZ, 0xfc, !PT ;  /* 0x0000000200007812 */ /* 0x004fc800078efcff */
[----:B------:R-:W-:-:S13]  /*22790*/  ISETP.NE.AND P0, PT, R0, 0x3, PT ;  /* 0x000000030000780c */ /* 0x000fda0003f05270 */
[----:B------:R-:W-:Y:S05]  /*227a0*/  @!P0 BRA `(.L_x_1400) ;  /* 0x0000000000048947 */ /* 0x000fea0003800000 */
[----:B------:R-:W-:Y:S01]  /*227b0*/  BPT.TRAP 0x1 ;  /* 0x000000040000795c */ /* 0x000fe20000300000 */
.L_x_1400:
        /* <DEDUP_REMOVED lines=12> */
.L_x_1497:
[----:B------:R-:W2:Y:S02]  /*22880*/  SYNCS.PHASECHK.TRANS64.TRYWAIT P1, [R3+URZ], R0 ;  /* 0x00000000030075a7 */ /* 0x000ea4000802017f */
[----:B--2---:R-:W-:Y:S05]  /*22890*/  @!P1 BRA `(.L_x_1402) ;  /* 0x0000002000b49947 */ /* 0x004fea0003800000 */
.L_x_1498:
[----:B------:R-:W-:Y:S05]  /*228a0*/  @!P0 BRA `(.L_x_1403) ;  /* 0x0000000000048947 */ /* 0x000fea0003800000 */
[----:B------:R-:W-:Y:S01]  /*228b0*/  BPT.TRAP 0x1 ;  /* 0x000000040000795c */ /* 0x000fe20000300000 */
.L_x_1403:
[----:B--2---:R-:W-:-:S04]  /*228c0*/  IMAD R3, R24, 0x8, R9 ;  /* 0x0000000818037824 */ /* 0x004fc800078e0209 */
[----:B------:R-:W2:Y:S02]  /*228d0*/  SYNCS.PHASECHK.TRANS64.TRYWAIT P1, [R3+URZ+0x13260], R2 ;  /* 0x01326002030075a7 */ /* 0x000ea4000802017f */
[----:B--2---:R-:W-:Y:S05]  /*228e0*/  @!P1 BRA `(.L_x_1404) ;  /* 0x0000002000b49947 */ /* 0x004fea0003800000 */
.L_x_1499:
[----:B------:R-:W-:Y:S05]  /*228f0*/  @!P0 BRA `(.L_x_1405) ;  /* 0x0000000000048947 */ /* 0x000fea0003800000 */
[----:B------:R-:W-:Y:S01]  /*22900*/  BPT.TRAP 0x1 ;  /* 0x000000040000795c */ /* 0x000fe20000300000 */
.L_x_1405:
[----:B------:R-:W-:-:S04]  /*22910*/  IMAD R5, R4, 0x8, R9 ;  /* 0x0000000804057824 */ /* 0x000fc800078e0209 */
[----:B------:R-:W4:Y:S02]  /*22920*/  SYNCS.PHASECHK.TRANS64.TRYWAIT P1, [R5+URZ+0x13260], R0 ;  /* 0x01326000050075a7 */ /* 0x000f24000802017f */
[----:B----4-:R-:W-:Y:S05]  /*22930*/  @!P1 BRA `(.L_x_1406) ;  /* 0x0000002000b49947 */ /* 0x010fea0003800000 */
.L_x_1500:
[----:B------:R-:W-:Y:S05]  /*22940*/  @!P0 BRA `(.L_x_1407) ;  /* 0x0000000000048947 */ /* 0x000fea0003800000 */
[----:B------:R-:W-:Y:S01]  /*22950*/  BPT.TRAP 0x1 ;  /* 0x000000040000795c */ /* 0x000fe20000300000 */
.L_x_1407:
[----:B------:R-:W5:Y:S02]  /*22960*/  SYNCS.PHASECHK.TRANS64.TRYWAIT P0, [R3+URZ+0x13280], R2 ;  /* 0x01328002030075a7 */ /* 0x000f64000800017f */
[----:B-----5:R-:W-:Y:S05]  /*22970*/  @!P0 BRA `(.L_x_1408) ;  /* 0x0000002000b88947 */ /* 0x020fea0003800000 */
.L_x_1409:
[----:B------:R0:W0:Y:S02]  /*22980*/  SYNCS.PHASECHK.TRANS64.TRYWAIT P0, [R5+URZ+0x13280], R0 ;  /* 0x01328000050075a7 */ /* 0x000024000800017f */
[----:B0-----:R-:W-:Y:S05]  /*22990*/  @!P0 NANOSLEEP.SYNCS 0x989680 ;  /* 0x009896800000895d */ /* 0x001fea0003900000 */
[----:B------:R-:W0:Y:S02]  /*229a0*/  @!P0 SYNCS.PHASECHK.TRANS64 P0, [R5+URZ+0x13280], R0 ;  /* 0x01328000050085a7 */ /* 0x000e24000800007f */
[----:B0-----:R-:W-:Y:S05]  /*229b0*/  @!P0 BRA `(.L_x_1409) ;  /* 0xfffffffc00f08947 */ /* 0x001fea000383ffff */
.L_x_1093:
[----:B------:R-:W-:Y:S05]  /*229c0*/  BSYNC B8 ;  /* 0x0000000000087941 */ /* 0x000fea0003800000 */
.L_x_1090:
[----:B------:R-:W-:Y:S05]  /*229d0*/  EXIT ;  /* 0x000000000000794d */ /* 0x000fea0003800000 */
.L_x_1117:
[----:B0-----:R0:W1:Y:S02]  /*229e0*/  SYNCS.PHASECHK.TRANS64.TRYWAIT P5, [R73+URZ+0x13290], R76 ;  /* 0x0132904c490075a7 */ /* 0x00106400080a017f */
[----:B-1----:R-:W-:Y:S05]  /*229f0*/  @!P5 NANOSLEEP.SYNCS 0x989680 ;  /* 0x009896800000d95d */ /* 0x002fea0003900000 */
[----:B------:R-:W1:Y:S02]  /*22a00*/  @!P5 SYNCS.PHASECHK.TRANS64 P5, [R73+URZ+0x13290], R76 ;  /* 0x0132904c4900d5a7 */ /* 0x000e6400080a007f */
[----:B-1----:R-:W-:Y:S05]  /*22a10*/  @!P5 BRA `(.L_x_1117) ;  /* 0xfffffffc00f0d947 */ /* 0x002fea000383ffff */
[----:B------:R-:W-:Y:S05]  /*22a20*/  BRA `(.L_x_1410) ;  /* 0xfffffdfc00d47947 */ /* 0x000fea000383ffff */
.L_x_1127:
[----:B0-----:R0:W1:Y:S02]  /*22a30*/  SYNCS.PHASECHK.TRANS64.TRYWAIT P5, [R73+URZ+0x13290], R76 ;  /* 0x0132904c490075a7 */ /* 0x00106400080a017f */
[----:B-1----:R-:W-:Y:S05]  /*22a40*/  @!P5 NANOSLEEP.SYNCS 0x989680 ;  /* 0x009896800000d95d */ /* 0x002fea0003900000 */
[----:B------:R-:W1:Y:S02]  /*22a50*/  @!P5 SYNCS.PHASECHK.TRANS64 P5, [R73+URZ+0x13290], R76 ;  /* 0x0132904c4900d5a7 */ /* 0x000e6400080a007f */
[----:B-1----:R-:W-:Y:S05]  /*22a60*/  @!P5 BRA `(.L_x_1127) ;  /* 0xfffffffc00f0d947 */ /* 0x002fea000383ffff */
[----:B------:R-:W-:Y:S05]  /*22a70*/  BRA `(.L_x_1411) ;  /* 0xfffffe0c00fc7947 */ /* 0x000fea000383ffff */
.L_x_1132:
[----:B0-----:R0:W1:Y:S02]  /*22a80*/  SYNCS.PHASECHK.TRANS64.TRYWAIT P1, [R73+URZ+0x13290], R76 ;  /* 0x0132904c490075a7 */ /* 0x001064000802017f */
[----:B-1----:R-:W-:Y:S05]  /*22a90*/  @!P1 NANOSLEEP.SYNCS 0x989680 ;  /* 0x009896800000995d */ /* 0x002fea0003900000 */
[----:B------:R-:W1:Y:S02]  /*22aa0*/  @!P1 SYNCS.PHASECHK.TRANS64 P1, [R73+URZ+0x13290], R76 ;  /* 0x0132904c490095a7 */ /* 0x000e64000802007f */
[----:B-1----:R-:W-:Y:S05]  /*22ab0*/  @!P1 BRA `(.L_x_1132) ;  /* 0xfffffffc00f09947 */ /* 0x002fea000383ffff */
[----:B------:R-:W-:Y:S05]  /*22ac0*/  BRA `(.L_x_1412) ;  /* 0xfffffe2000147947 */ /* 0x000fea000383ffff */
.L_x_1136:
[----:B--2---:R2:W0:Y:S02]  /*22ad0*/  SYNCS.PHASECHK.TRANS64.TRYWAIT P0, [R73+URZ+0x132b0], R76 ;  /* 0x0132b04c490075a7 */ /* 0x004424000800017f */
[----:B0-----:R-:W-:Y:S05]  /*22ae0*/  @!P0 NANOSLEEP.SYNCS 0x989680 ;  /* 0x009896800000895d */ /* 0x001fea0003900000 */
[----:B------:R-:W0:Y:S02]  /*22af0*/  @!P0 SYNCS.PHASECHK.TRANS64 P0, [R73+URZ+0x132b0], R76 ;  /* 0x0132b04c490085a7 */ /* 0x000e24000800007f */
[----:B0-----:R-:W-:Y:S05]  /*22b00*/  @!P0 BRA `(.L_x_1136) ;  /* 0xfffffffc00f08947 */ /* 0x001fea000383ffff */
[----:B------:R-:W-:Y:S05]  /*22b10*/  BRA `(.L_x_1413) ;  /* 0xfffffe2000887947 */ /* 0x000fea000383ffff */
.L_x_1162:
[----:B------:R-:W-:Y:S01]  /*22b20*/  BSSY B1, `(.L_x_1414) ;  /* 0x0000007000017945 */ /* 0x000fe20003800000 */
[----:B------:R-:W-:Y:S02]  /*22b30*/  IMAD.MOV.U32 R12, RZ, RZ, RZ ;  /* 0x000000ffff0c7224 */ /* 0x000fe400078e00ff */
[----:B------:R-:W-:Y:S02]  /*22b40*/  IMAD.MOV.U32 R11, RZ, RZ, 0x1e1f ;  /* 0x00001e1fff0b7424 */ /* 0x000fe400078e00ff */
[----:B------:R-:W-:-:S07]  /*22b50*/  IMAD.MOV.U32 R15, RZ, RZ, -0x1 ;  /* 0xffffffffff0f7424 */ /* 0x000fce00078e00ff */
[----:B------:R-:W-:Y:S05]  /*22b60*/  WARPSYNC.COLLECTIVE R15, `(.L_x_1415) ;  /* 0x000000000f087348 */ /* 0x000fea0003c00000 */
[----:B------:R0:W1:Y:S02]  /*22b70*/  SHFL.IDX P6, R14, R13, R12, R11 ;  /* 0x0000000c0d0e7389 */ /* 0x00006400000c000b */
[----:B01----:R-:W-:Y:S01]  /*22b80*/  ENDCOLLECTIVE ;  /* 0x000000000000791b */ /* 0x003fe20003800000 */
.L_x_1415:
[----:B------:R-:W-:Y:S05]  /*22b90*/  BSYNC B1 ;  /* 0x0000000000017941 */ /* 0x000fea0003800000 */
.L_x_1414:
[----:B------:R-:W-:Y:S02]  /*22ba0*/  IMAD.MOV.U32 R13, RZ, RZ, R3 ;  /* 0x000000ffff0d7224 */ /* 0x000fe400078e0003 */
[----:B------:R-:W-:Y:S02]  /*22bb0*/  IMAD.MOV.U32 R12, RZ, RZ, RZ ;  /* 0x000000ffff0c7224 */ /* 0x000fe400078e00ff */
[----:B------:R-:W-:Y:S02]  /*22bc0*/  IMAD.MOV.U32 R11, RZ, RZ, 0x1e1f ;  /* 0x00001e1fff0b7424 */ /* 0x000fe400078e00ff */
[----:B------:R-:W-:Y:S02]  /*22bd0*/  IMAD.MOV.U32 R15, RZ, RZ, -0x1 ;  /* 0xffffffffff0f7424 */ /* 0x000fe400078e00ff */
[----:B------:R-:W-:-:S07]  /*22be0*/  IMAD.MOV.U32 R0, RZ, RZ, R14 ;  /* 0x000000ffff007224 */ /* 0x000fce00078e000e */
[----:B------:R-:W-:Y:S05]  /*22bf0*/  WARPSYNC.COLLECTIVE R15, `(.L_x_1416) ;  /* 0x000000000f087348 */ /* 0x000fea0003c00000 */
[----:B------:R0:W1:Y:S02]  /*22c00*/  SHFL.IDX P6, R14, R13, R12, R11 ;  /* 0x0000000c0d0e7389 */ /* 0x00006400000c000b */
[----:B01----:R-:W-:Y:S01]  /*22c10*/  ENDCOLLECTIVE ;  /* 0x000000000000791b */ /* 0x003fe20003800000 */
.L_x_1416:
[----:B------:R-:W-:Y:S02]  /*22c20*/  IMAD.MOV.U32 R13, RZ, RZ, R4 ;  /* 0x000000ffff0d7224 */ /* 0x000fe400078e0004 */
[----:B------:R-:W-:-:S07]  /*22c30*/  IMAD.MOV.U32 R3, RZ, RZ, R14 ;  /* 0x000000ffff037224 */ /* 0x000fce00078e000e */
[----:B------:R-:W-:Y:S05]  /*22c40*/  WARPSYNC.COLLECTIVE R15, `(.L_x_1417) ;  /* 0x000000000f087348 */ /* 0x000fea0003c00000 */
[----:B------:R0:W1:Y:S02]  /*22c50*/  SHFL.IDX P6, R14, R13, R12, R11 ;  /* 0x0000000c0d0e7389 */ /* 0x00006400000c000b */
[----:B01----:R-:W-:Y:S01]  /*22c60*/  ENDCOLLECTIVE ;  /* 0x000000000000791b */ /* 0x003fe20003800000 */
.L_x_1417:
[----:B------:R-:W-:Y:S02]  /*22c70*/  IMAD.MOV.U32 R13, RZ, RZ, R5 ;  /* 0x000000ffff0d7224 */ /* 0x000fe400078e0005 */
[----:B------:R-:W-:-:S07]  /*22c80*/  IMAD.MOV.U32 R4, RZ, RZ, R14 ;  /* 0x000000ffff047224 */ /* 0x000fce00078e000e */
[----:B------:R-:W-:Y:S05]  /*22c90*/  WARPSYNC.COLLECTIVE R15, `(.L_x_1418) ;  /* 0x000000000f087348 */ /* 0x000fea0003c00000 */
[----:B------:R0:W1:Y:S02]  /*22ca0*/  SHFL.IDX P6, R14, R13, R12, R11 ;  /* 0x0000000c0d0e7389 */ /* 0x00006400000c000b */
[----:B01----:R-:W-:Y:S01]  /*22cb0*/  ENDCOLLECTIVE ;  /* 0x000000000000791b */ /* 0x003fe20003800000 */
.L_x_1418:
[----:B------:R-:W-:Y:S05]  /*22cc0*/  BRA `(.L_x_1419) ;  /* 0xfffffe3000e47947 */ /* 0x000fea000383ffff */
.L_x_1166:
[----:B-1----:R1:W2:Y:S02]  /*22cd0*/  SYNCS.PHASECHK.TRANS64.TRYWAIT P0, [R17+URZ+0x13200], R30 ;  /* 0x0132001e110075a7 */ /* 0x0022a4000800017f */
[----:B--2---:R-:W-:Y:S05]  /*22ce0*/  @!P0 NANOSLEEP.SYNCS 0x989680 ;  /* 0x009896800000895d */ /* 0x004fea0003900000 */
[----:B------:R-:W2:Y:S02]  /*22cf0*/  @!P0 SYNCS.PHASECHK.TRANS64 P0, [R17+URZ+0x13200], R30 ;  /* 0x0132001e110085a7 */ /* 0x000ea4000800007f */
[----:B--2---:R-:W-:Y:S05]  /*22d00*/  @!P0 BRA `(.L_x_1166) ;  /* 0xfffffffc00f08947 */ /* 0x004fea000383ffff */
[----:B------:R-:W-:Y:S05]  /*22d10*/  BRA `(.L_x_1420) ;  /* 0xfffffe34007c7947 */ /* 0x000fea000383ffff */
.L_x_1170:
[----:B------:R-:W-:Y:S01]  /*22d20*/  BSSY B1, `(.L_x_1421) ;  /* 0x0000007000017945 */ /* 0x000fe20003800000 */
[----:B------:R-:W-:Y:S02]  /*22d30*/  IMAD.MOV.U32 R12, RZ, RZ, RZ ;  /* 0x000000ffff0c7224 */ /* 0x000fe400078e00ff */
[----:B------:R-:W-:Y:S02]  /*22d40*/  IMAD.MOV.U32 R11, RZ, RZ, 0x1e1f ;  /* 0x00001e1fff0b7424 */ /* 0x000fe400078e00ff */
[----:B------:R-:W-:-:S07]  /*22d50*/  IMAD.MOV.U32 R15, RZ, RZ, -0x1 ;  /* 0xffffffffff0f7424 */ /* 0x000fce00078e00ff */
[----:B------:R-:W-:Y:S05]  /*22d60*/  WARPSYNC.COLLECTIVE R15, `(.L_x_1422) ;  /* 0x000000000f087348 */ /* 0x000fea0003c00000 */
[----:B------:R0:W1:Y:S02]  /*22d70*/  SHFL.IDX P6, R14, R13, R12, R11 ;  /* 0x0000000c0d0e7389 */ /* 0x00006400000c000b */
[----:B01----:R-:W-:Y:S01]  /*22d80*/  ENDCOLLECTIVE ;  /* 0x000000000000791b */ /* 0x003fe20003800000 */
.L_x_1422:
[----:B------:R-:W-:Y:S05]  /*22d90*/  BSYNC B1 ;  /* 0x0000000000017941 */ /* 0x000fea0003800000 */
.L_x_1421:
        /* <DEDUP_REMOVED lines=8> */
.L_x_1423:
[----:B------:R-:W-:Y:S02]  /*22e20*/  IMAD.MOV.U32 R13, RZ, RZ, R4 ;  /* 0x000000ffff0d7224 */ /* 0x000fe400078e0004 */
[----:B------:R-:W-:-:S07]  /*22e30*/  IMAD.MOV.U32 R3, RZ, RZ, R14 ;  /* 0x000000ffff037224 */ /* 0x000fce00078e000e */
[----:B------:R-:W-:Y:S05]  /*22e40*/  WARPSYNC.COLLECTIVE R15, `(.L_x_1424) ;  /* 0x000000000f087348 */ /* 0x000fea0003c00000 */
[----:B------:R0:W1:Y:S02]  /*22e50*/  SHFL.IDX P6, R14, R13, R12, R11 ;  /* 0x0000000c0d0e7389 */ /* 0x00006400000c000b */
[----:B01----:R-:W-:Y:S01]  /*22e60*/  ENDCOLLECTIVE ;  /* 0x000000000000791b */ /* 0x003fe20003800000 */
.L_x_1424:
[----:B------:R-:W-:Y:S02]  /*22e70*/  IMAD.MOV.U32 R13, RZ, RZ, R5 ;  /* 0x000000ffff0d7224 */ /* 0x000fe400078e0005 */
[----:B------:R-:W-:-:S07]  /*22e80*/  IMAD.MOV.U32 R4, RZ, RZ, R14 ;  /* 0x000000ffff047224 */ /* 0x000fce00078e000e */
[----:B------:R-:W-:Y:S05]  /*22e90*/  WARPSYNC.COLLECTIVE R15, `(.L_x_1425) ;  /* 0x000000000f087348 */ /* 0x000fea0003c00000 */
[----:B------:R0:W1:Y:S02]  /*22ea0*/  SHFL.IDX P6, R14, R13, R12, R11 ;  /* 0x0000000c0d0e7389 */ /* 0x00006400000c000b */
[----:B01----:R-:W-:Y:S01]  /*22eb0*/  ENDCOLLECTIVE ;  /* 0x000000000000791b */ /* 0x003fe20003800000 */
.L_x_1425:
[----:B------:R-:W-:Y:S05]  /*22ec0*/  BRA `(.L_x_1426) ;  /* 0xfffffe4400ac7947 */ /* 0x000fea000383ffff */
.L_x_1174:
[----:B-1----:R1:W2:Y:S02]  /*22ed0*/  SYNCS.PHASECHK.TRANS64.TRYWAIT P1, [R17+URZ+0x13200], R12 ;  /* 0x0132000c110075a7 */ /* 0x0022a4000802017f */
[----:B--2---:R-:W-:Y:S05]  /*22ee0*/  @!P1 NANOSLEEP.SYNCS 0x989680 ;  /* 0x009896800000995d */ /* 0x004fea0003900000 */
[----:B------:R-:W2:Y:S02]  /*22ef0*/  @!P1 SYNCS.PHASECHK.TRANS64 P1, [R17+URZ+0x13200], R12 ;  /* 0x0132000c110095a7 */ /* 0x000ea4000802007f */
[----:B--2---:R-:W-:Y:S05]  /*22f00*/  @!P1 BRA `(.L_x_1174) ;  /* 0xfffffffc00f09947 */ /* 0x004fea000383ffff */
[----:B------:R-:W-:Y:S05]  /*22f10*/  BRA `(.L_x_1427) ;  /* 0xfffffe4800387947 */ /* 0x000fea000383ffff */
.L_x_1178:
[----:B-1----:R1:W2:Y:S02]  /*22f20*/  SYNCS.PHASECHK.TRANS64.TRYWAIT P2, [R12+URZ+0x13230], R3 ;  /* 0x013230030c0075a7 */ /* 0x0022a4000804017f */
[----:B--2---:R-:W-:Y:S05]  /*22f30*/  @!P2 NANOSLEEP.SYNCS 0x989680 ;  /* 0x009896800000a95d */ /* 0x004fea0003900000 */
[----:B------:R-:W2:Y:S02]  /*22f40*/  @!P2 SYNCS.PHASECHK.TRANS64 P2, [R12+URZ+0x13230], R3 ;  /* 0x013230030c00a5a7 */ /* 0x000ea4000804007f */
[----:B--2---:R-:W-:Y:S05]  /*22f50*/  @!P2 BRA `(.L_x_1178) ;  /* 0xfffffffc00f0a947 */ /* 0x004fea000383ffff */
[----:B------:R-:W-:Y:S05]  /*22f60*/  BRA `(.L_x_1177) ;  /* 0xfffffe5800847947 */ /* 0x000fea000383ffff */
.L_x_1198:
[----:B-1----:R1:W2:Y:S02]  /*22f70*/  SYNCS.PHASECHK.TRANS64.TRYWAIT P2, [R8+URZ+0x13230], R11 ;  /* 0x0132300b080075a7 */ /* 0x0022a4000804017f */
[----:B--2---:R-:W-:Y:S05]  /*22f80*/  @!P2 NANOSLEEP.SYNCS 0x989680 ;  /* 0x009896800000a95d */ /* 0x004fea0003900000 */
[----:B------:R-:W2:Y:S02]  /*22f90*/  @!P2 SYNCS.PHASECHK.TRANS64 P2, [R8+URZ+0x13230], R11 ;  /* 0x0132300b0800a5a7 */ /* 0x000ea4000804007f */
[----:B--2---:R-:W-:Y:S05]  /*22fa0*/  @!P2 BRA `(.L_x_1198) ;  /* 0xfffffffc00f0a947 */ /* 0x004fea000383ffff */
[----:B------:R-:W-:Y:S05]  /*22fb0*/  BRA `(.L_x_1197) ;  /* 0xfffffea000e87947 */ /* 0x000fea000383ffff */
.L_x_1203:
[----:B-1----:R1:W2:Y:S02]  /*22fc0*/  SYNCS.PHASECHK.TRANS64.TRYWAIT P2, [R19+URZ+0x13250], R10 ;  /* 0x0132500a130075a7 */ /* 0x0022a4000804017f */
[----:B--2---:R-:W-:Y:S05]  /*22fd0*/  @!P2 NANOSLEEP.SYNCS 0x989680 ;  /* 0x009896800000a95d */ /* 0x004fea0003900000 */
[----:B------:R-:W2:Y:S02]  /*22fe0*/  @!P2 SYNCS.PHASECHK.TRANS64 P2, [R19+URZ+0x13250], R10 ;  /* 0x0132500a1300a5a7 */ /* 0x000ea4000804007f */
[----:B--2---:R-:W-:Y:S05]  /*22ff0*/  @!P2 BRA `(.L_x_1203) ;  /* 0xfffffffc00f0a947 */ /* 0x004fea000383ffff */
[----:B------:R-:W-:Y:S05]  /*23000*/  BRA `(.L_x_1202) ;  /* 0xfffffea800587947 */ /* 0x000fea000383ffff */
.L_x_1224:
[----:B-1----:R1:W2:Y:S02]  /*23010*/  SYNCS.PHASECHK.TRANS64.TRYWAIT P2, [R3+URZ+0x13230], R14 ;  /* 0x0132300e030075a7 */ /* 0x0022a4000804017f */
[----:B--2---:R-:W-:Y:S05]  /*23020*/  @!P2 NANOSLEEP.SYNCS 0x989680 ;  /* 0x009896800000a95d */ /* 0x004fea0003900000 */
[----:B------:R-:W2:Y:S02]  /*23030*/  @!P2 SYNCS.PHASECHK.TRANS64 P2, [R3+URZ+0x13230], R14 ;  /* 0x0132300e0300a5a7 */ /* 0x000ea4000804007f */
[----:B--2---:R-:W-:Y:S05]  /*23040*/  @!P2 BRA `(.L_x_1224) ;  /* 0xfffffffc00f0a947 */ /* 0x004fea000383ffff */
[----:B------:R-:W-:Y:S05]  /*23050*/  BRA `(.L_x_1223) ;  /* 0xfffffef000c07947 */ /* 0x000fea000383ffff */
.L_x_1229:
[----:B-1----:R1:W2:Y:S02]  /*23060*/  SYNCS.PHASECHK.TRANS64.TRYWAIT P2, [R14+URZ+0x13250], R3 ;  /* 0x013250030e0075a7 */ /* 0x0022a4000804017f */
[----:B--2---:R-:W-:Y:S05]  /*23070*/  @!P2 NANOSLEEP.SYNCS 0x989680 ;  /* 0x009896800000a95d */ /* 0x004fea0003900000 */
[----:B------:R-:W2:Y:S02]  /*23080*/  @!P2 SYNCS.PHASECHK.TRANS64 P2, [R14+URZ+0x13250], R3 ;  /* 0x013250030e00a5a7 */ /* 0x000ea4000804007f */
[----:B--2---:R-:W-:Y:S05]  /*23090*/  @!P2 BRA `(.L_x_1229) ;  /* 0xfffffffc00f0a947 */ /* 0x004fea000383ffff */
[----:B------:R-:W-:Y:S05]  /*230a0*/  BRA `(.L_x_1228) ;  /* 0xfffffef800307947 */ /* 0x000fea000383ffff */
.L_x_1238:
[----:B-1----:R1:W2:Y:S02]  /*230b0*/  SYNCS.PHASECHK.TRANS64.TRYWAIT P2, [R9+URZ+0x13230], R14 ;  /* 0x0132300e090075a7 */ /* 0x0022a4000804017f */
[----:B--2---:R-:W-:Y:S05]  /*230c0*/  @!P2 NANOSLEEP.SYNCS 0x989680 ;  /* 0x009896800000a95d */ /* 0x004fea0003900000 */
[----:B------:R-:W2:Y:S02]  /*230d0*/  @!P2 SYNCS.PHASECHK.TRANS64 P2, [R9+URZ+0x13230], R14 ;  /* 0x0132300e0900a5a7 */ /* 0x000ea4000804007f */
[----:B--2---:R-:W-:Y:S05]  /*230e0*/  @!P2 BRA `(.L_x_1238) ;  /* 0xfffffffc00f0a947 */ /* 0x004fea000383ffff */
[----:B------:R-:W-:Y:S05]  /*230f0*/  BRA `(.L_x_1237) ;  /* 0xffffff2000647947 */ /* 0x000fea000383ffff */
.L_x_1243:
[----:B-1----:R1:W2:Y:S02]  /*23100*/  SYNCS.PHASECHK.TRANS64.TRYWAIT P2, [R14+URZ+0x13250], R9 ;  /* 0x013250090e0075a7 */ /* 0x0022a4000804017f */
[----:B--2---:R-:W-:Y:S05]  /*23110*/  @!P2 NANOSLEEP.SYNCS 0x989680 ;  /* 0x009896800000a95d */ /* 0x004fea0003900000 */
[----:B------:R-:W2:Y:S02]  /*23120*/  @!P2 SYNCS.PHASECHK.TRANS64 P2, [R14+URZ+0x13250], R9 ;  /* 0x013250090e00a5a7 */ /* 0x000ea4000804007f */
[----:B--2---:R-:W-:Y:S05]  /*23130*/  @!P2 BRA `(.L_x_1243) ;  /* 0xfffffffc00f0a947 */ /* 0x004fea000383ffff */
[----:B------:R-:W-:Y:S05]  /*23140*/  BRA `(.L_x_1242) ;  /* 0xffffff2400d47947 */ /* 0x000fea000383ffff */
.L_x_1258:
[----:B-1----:R1:W2:Y:S02]  /*23150*/  SYNCS.PHASECHK.TRANS64.TRYWAIT P1, [R13+URZ+0x13250], R0 ;  /* 0x013250000d0075a7 */ /* 0x0022a4000802017f */
[----:B--2---:R-:W-:Y:S05]  /*23160*/  @!P1 NANOSLEEP.SYNCS 0x989680 ;  /* 0x009896800000995d */ /* 0x004fea0003900000 */
[----:B------:R-:W2:Y:S02]  /*23170*/  @!P1 SYNCS.PHASECHK.TRANS64 P1, [R13+URZ+0x13250], R0 ;  /* 0x013250000d0095a7 */ /* 0x000ea4000802007f */
[----:B--2---:R-:W-:Y:S05]  /*23180*/  @!P1 BRA `(.L_x_1258) ;  /* 0xfffffffc00f09947 */ /* 0x004fea000383ffff */
[----:B------:R-:W-:Y:S05]  /*23190*/  BRA `(.L_x_1257) ;  /* 0xffffff6c00387947 */ /* 0x000fea000383ffff */
.L_x_1291:
[----:B------:R-:W1:Y:S01]  /*231a0*/  S2R R10, SR_TID.X ;  /* 0x00000000000a7919 */ /* 0x000e620000002100 */
[----:B------:R-:W-:Y:S01]  /*231b0*/  BSSY B1, `(.L_x_1428) ;  /* 0x000000a000017945 */ /* 0x000fe20003800000 */
[----:B------:R-:W-:Y:S02]  /*231c0*/  IMAD.MOV.U32 R12, RZ, RZ, RZ ;  /* 0x000000ffff0c7224 */ /* 0x000fe400078e00ff */
[----:B------:R-:W-:Y:S02]  /*231d0*/  IMAD.MOV.U32 R11, RZ, RZ, 0x1f ;  /* 0x0000001fff0b7424 */ /* 0x000fe400078e00ff */
[----:B------:R-:W-:Y:S01]  /*231e0*/  IMAD.MOV.U32 R15, RZ, RZ, -0x1 ;  /* 0xffffffffff0f7424 */ /* 0x000fe200078e00ff */
[----:B-1----:R-:W-:-:S04]  /*231f0*/  SHF.R.U32.HI R10, RZ, 0x5, R10 ;  /* 0x00000005ff0a7819 */ /* 0x002fc8000001160a */
[----:B------:R-:W-:-:S05]  /*23200*/  LOP3.LUT R10, R10, 0x3, RZ, 0xc0, !PT ;  /* 0x000000030a0a7812 */ /* 0x000fca00078ec0ff */
[----:B0-----:R-:W-:-:S07]  /*23210*/  IMAD.MOV.U32 R13, RZ, RZ, R10 ;  /* 0x000000ffff0d7224 */ /* 0x001fce00078e000a */
[----:B------:R-:W-:Y:S05]  /*23220*/  WARPSYNC.COLLECTIVE R15, `(.L_x_1429) ;  /* 0x000000000f087348 */ /* 0x000fea0003c00000 */
[----:B------:R0:W1:Y:S02]  /*23230*/  SHFL.IDX P6, R14, R13, R12, R11 ;  /* 0x0000000c0d0e7389 */ /* 0x00006400000c000b */
[----:B01----:R-:W-:Y:S01]  /*23240*/  ENDCOLLECTIVE ;  /* 0x000000000000791b */ /* 0x003fe20003800000 */
.L_x_1429:
[----:B------:R-:W-:Y:S05]  /*23250*/  BSYNC B1 ;  /* 0x0000000000017941 */ /* 0x000fea0003800000 */
.L_x_1428:
[----:B------:R-:W-:Y:S05]  /*23260*/  BRA `(.L_x_1430) ;  /* 0xffffffa800f47947 */ /* 0x000fea000383ffff */
.L_x_1293:
[----:B------:R-:W-:Y:S01]  /*23270*/  BSSY B1, `(.L_x_1431) ;  /* 0x0000006000017945 */ /* 0x000fe20003800000 */
[----:B------:R-:W-:-:S07]  /*23280*/  IMAD.MOV.U32 R15, RZ, RZ, -0x1 ;  /* 0xffffffffff0f7424 */ /* 0x000fce00078e00ff */
[----:B01----:R-:W-:Y:S05]  /*23290*/  WARPSYNC.COLLECTIVE R15, `(.L_x_1432) ;  /* 0x000000000f0c7348 */ /* 0x003fea0003c00000 */
[----:B------:R-:W-:Y:S02]  /*232a0*/  ELECT P6, UR62, PT ;  /* 0x00000000003e782f */ /* 0x000fe400038c0000 */
[----:B------:R-:W-:Y:S01]  /*232b0*/  MOV R14, UR62 ;  /* 0x0000003e000e7c02 */ /* 0x000fe20008000f00 */
[----:B01----:R-:W-:Y:S10]  /*232c0*/  ENDCOLLECTIVE ;  /* 0x000000000000791b */ /* 0x003ff40003800000 */
.L_x_1432:
[----:B------:R-:W-:Y:S05]  /*232d0*/  BSYNC B1 ;  /* 0x0000000000017941 */ /* 0x000fea0003800000 */
.L_x_1431:
[----:B------:R-:W-:Y:S05]  /*232e0*/  BRA `(.L_x_1292) ;  /* 0xffffffa800ec7947 */ /* 0x000fea000383ffff */
.L_x_1295:
[----:B-1----:R1:W2:Y:S02]  /*232f0*/  SYNCS.PHASECHK.TRANS64.TRYWAIT P0, [R23+URZ+0x13220], R5 ;  /* 0x01322005170075a7 */ /* 0x0022a4000800017f */
[----:B--2---:R-:W-:Y:S05]  /*23300*/  @!P0 NANOSLEEP.SYNCS 0x989680 ;  /* 0x009896800000895d */ /* 0x004fea0003900000 */
[----:B------:R-:W2:Y:S02]  /*23310*/  @!P0 SYNCS.PHASECHK.TRANS64 P0, [R23+URZ+0x13220], R5 ;  /* 0x01322005170085a7 */ /* 0x000ea4000800007f */
[----:B--2---:R-:W-:Y:S05]  /*23320*/  @!P0 BRA `(.L_x_1295) ;  /* 0xfffffffc00f08947 */ /* 0x004fea000383ffff */
[----:B------:R-:W-:Y:S05]  /*23330*/  BRA `(.L_x_1433) ;  /* 0xffffffa800fc7947 */ /* 0x000fea000383ffff */
.L_x_1299:
[----:B-1----:R1:W2:Y:S02]  /*23340*/  SYNCS.PHASECHK.TRANS64.TRYWAIT P0, [R5+URZ+0x132a0], R6 ;  /* 0x0132a006050075a7 */ /* 0x0022a4000800017f */
[----:B--2---:R-:W-:Y:S05]  /*23350*/  @!P0 NANOSLEEP.SYNCS 0x989680 ;  /* 0x009896800000895d */ /* 0x004fea0003900000 */
[----:B------:R-:W2:Y:S02]  /*23360*/  @!P0 SYNCS.PHASECHK.TRANS64 P0, [R5+URZ+0x132a0], R6 ;  /* 0x0132a006050085a7 */ /* 0x000ea4000800007f */
[----:B--2---:R-:W-:Y:S05]  /*23370*/  @!P0 BRA `(.L_x_1299) ;  /* 0xfffffffc00f08947 */ /* 0x004fea000383ffff */
[----:B------:R-:W-:Y:S05]  /*23380*/  BRA `(.L_x_1434) ;  /* 0xffffffac00147947 */ /* 0x000fea000383ffff */
.L_x_1304:
[----:B--2---:R2:W3:Y:S02]  /*23390*/  SYNCS.PHASECHK.TRANS64.TRYWAIT P0, [R5+URZ+0x132c0], R6 ;  /* 0x0132c006050075a7 */ /* 0x0044e4000800017f */
[----:B---3--:R-:W-:Y:S05]  /*233a0*/  @!P0 NANOSLEEP.SYNCS 0x989680 ;  /* 0x009896800000895d */ /* 0x008fea0003900000 */
[----:B------:R-:W3:Y:S02]  /*233b0*/  @!P0 SYNCS.PHASECHK.TRANS64 P0, [R5+URZ+0x132c0], R6 ;  /* 0x0132c006050085a7 */ /* 0x000ee4000800007f */
[----:B---3--:R-:W-:Y:S05]  /*233c0*/  @!P0 BRA `(.L_x_1304) ;  /* 0xfffffffc00f08947 */ /* 0x008fea000383ffff */
[----:B------:R-:W-:Y:S05]  /*233d0*/  BRA `(.L_x_1435) ;  /* 0xffffffac00907947 */ /* 0x000fea000383ffff */
.L_x_1311:
[----:B-1----:R1:W2:Y:S02]  /*233e0*/  SYNCS.PHASECHK.TRANS64.TRYWAIT P1, [R5+URZ+0x132a0], R6 ;  /* 0x0132a006050075a7 */ /* 0x0022a4000802017f */
[----:B--2---:R-:W-:Y:S05]  /*233f0*/  @!P1 NANOSLEEP.SYNCS 0x989680 ;  /* 0x009896800000995d */ /* 0x004fea0003900000 */
[----:B------:R-:W2:Y:S02]  /*23400*/  @!P1 SYNCS.PHASECHK.TRANS64 P1, [R5+URZ+0x132a0], R6 ;  /* 0x0132a006050095a7 */ /* 0x000ea4000802007f */
[----:B--2---:R-:W-:Y:S05]  /*23410*/  @!P1 BRA `(.L_x_1311) ;  /* 0xfffffffc00f09947 */ /* 0x004fea000383ffff */
[----:B------:R-:W-:Y:S05]  /*23420*/  BRA `(.L_x_1436) ;  /* 0xffffffb0004c7947 */ /* 0x000fea000383ffff */
.L_x_1316:
[----:B--2---:R2:W3:Y:S02]  /*23430*/  SYNCS.PHASECHK.TRANS64.TRYWAIT P1, [R5+URZ+0x132c0], R6 ;  /* 0x0132c006050075a7 */ /* 0x0044e4000802017f */
[----:B---3--:R-:W-:Y:S05]  /*23440*/  @!P1 NANOSLEEP.SYNCS 0x989680 ;  /* 0x009896800000995d */ /* 0x008fea0003900000 */
[----:B------:R-:W3:Y:S02]  /*23450*/  @!P1 SYNCS.PHASECHK.TRANS64 P1, [R5+URZ+0x132c0], R6 ;  /* 0x0132c006050095a7 */ /* 0x000ee4000802007f */
[----:B---3--:R-:W-:Y:S05]  /*23460*/  @!P1 BRA `(.L_x_1316) ;  /* 0xfffffffc00f09947 */ /* 0x008fea000383ffff */
[----:B------:R-:W-:Y:S05]  /*23470*/  BRA `(.L_x_1437) ;  /* 0xffffffb000c47947 */ /* 0x000fea000383ffff */
.L_x_1339:
        /* <DEDUP_REMOVED lines=11> */
.L_x_1439:
[----:B------:R-:W-:Y:S05]  /*23530*/  BSYNC B0 ;  /* 0x0000000000007941 */ /* 0x000fea0003800000 */
.L_x_1438:
[----:B------:R-:W-:Y:S05]  /*23540*/  BRA `(.L_x_1440) ;  /* 0xffffffc000387947 */ /* 0x000fea000383ffff */
.L_x_1341:
[----:B------:R-:W-:Y:S01]  /*23550*/  BSSY B0, `(.L_x_1441) ;  /* 0x0000006000007945 */ /* 0x000fe20003800000 */
[----:B------:R-:W-:-:S07]  /*23560*/  IMAD.MOV.U32 R15, RZ, RZ, -0x1 ;  /* 0xffffffffff0f7424 */ /* 0x000fce00078e00ff */
[----:B01----:R-:W-:Y:S05]  /*23570*/  WARPSYNC.COLLECTIVE R15, `(.L_x_1442) ;  /* 0x000000000f0c7348 */ /* 0x003fea0003c00000 */
[----:B------:R-:W-:Y:S02]  /*23580*/  ELECT P6, UR62, PT ;  /* 0x00000000003e782f */ /* 0x000fe400038c0000 */
[----:B------:R-:W-:Y:S01]  /*23590*/  MOV R14, UR62 ;  /* 0x0000003e000e7c02 */ /* 0x000fe20008000f00 */
[----:B01----:R-:W-:Y:S10]  /*235a0*/  ENDCOLLECTIVE ;  /* 0x000000000000791b */ /* 0x003ff40003800000 */
.L_x_1442:
[----:B------:R-:W-:Y:S05]  /*235b0*/  BSYNC B0 ;  /* 0x0000000000007941 */ /* 0x000fea0003800000 */
.L_x_1441:
[----:B------:R-:W-:Y:S05]  /*235c0*/  BRA `(.L_x_1443) ;  /* 0xffffffc000387947 */ /* 0x000fea000383ffff */
.L_x_1343:
[----:B-1----:R1:W2:Y:S02]  /*235d0*/  SYNCS.PHASECHK.TRANS64.TRYWAIT P0, [R4+URZ+0x13280], R3 ;  /* 0x01328003040075a7 */ /* 0x0022a4000800017f */
[----:B--2---:R-:W-:Y:S05]  /*235e0*/  @!P0 NANOSLEEP.SYNCS 0x989680 ;  /* 0x009896800000895d */ /* 0x004fea0003900000 */
[----:B------:R-:W2:Y:S02]  /*235f0*/  @!P0 SYNCS.PHASECHK.TRANS64 P0, [R4+URZ+0x13280], R3 ;  /* 0x01328003040085a7 */ /* 0x000ea4000800007f */
[----:B--2---:R-:W-:Y:S05]  /*23600*/  @!P0 BRA `(.L_x_1343) ;  /* 0xfffffffc00f08947 */ /* 0x004fea000383ffff */
[----:B------:R-:W-:Y:S05]  /*23610*/  BRA `(.L_x_1444) ;  /* 0xffffffc0009c7947 */ /* 0x000fea000383ffff */
.L_x_1345:
[----:B--2---:R2:W3:Y:S02]  /*23620*/  SYNCS.PHASECHK.TRANS64.TRYWAIT P0, [R4+URZ+0x13240], R3 ;  /* 0x01324003040075a7 */ /* 0x0044e4000800017f */
[----:B---3--:R-:W-:Y:S05]  /*23630*/  @!P0 NANOSLEEP.SYNCS 0x989680 ;  /* 0x009896800000895d */ /* 0x008fea0003900000 */
[----:B------:R-:W3:Y:S02]  /*23640*/  @!P0 SYNCS.PHASECHK.TRANS64 P0, [R4+URZ+0x13240], R3 ;  /* 0x01324003040085a7 */ /* 0x000ee4000800007f */
[----:B---3--:R-:W-:Y:S05]  /*23650*/  @!P0 BRA `(.L_x_1345) ;  /* 0xfffffffc00f08947 */ /* 0x008fea000383ffff */
[----:B------:R-:W-:Y:S05]  /*23660*/  BRA `(.L_x_1445) ;  /* 0xffffffc000f07947 */ /* 0x000fea000383ffff */
.L_x_1349:
[----:B------:R-:W2:Y:S01]  /*23670*/  LDL.LU R11, [R1+0x14] ;  /* 0x00001400010b7983 */ /* 0x000ea20000300800 */
[----:B------:R-:W-:Y:S01]  /*23680*/  IMAD.MOV.U32 R6, RZ, RZ, R12 ;  /* 0x000000ffff067224 */ /* 0x000fe200078e000c */
[----:B------:R-:W-:Y:S01]  /*23690*/  LOP3.LUT R10, R10, 0x7f, RZ, 0xc0, !PT ;  /* 0x0000007f0a0a7812 */ /* 0x000fe200078ec0ff */
[----:B------:R-:W-:Y:S02]  /*236a0*/  IMAD.MOV.U32 R13, RZ, RZ, R4 ;  /* 0x000000ffff0d7224 */ /* 0x000fe400078e0004 */
[----:B------:R-:W-:Y:S01]  /*236b0*/  IMAD.MOV.U32 R12, RZ, RZ, RZ ;  /* 0x000000ffff0c7224 */ /* 0x000fe200078e00ff */
[----:B------:R-:W-:Y:S01]  /*236c0*/  SHF.R.U32.HI R10, RZ, 0x2, R10 ;  /* 0x00000002ff0a7819 */ /* 0x000fe2000001160a */
[----:B------:R-:W-:-:S04]  /*236d0*/  IMAD.MOV.U32 R15, RZ, RZ, -0x1 ;  /* 0xffffffffff0f7424 */ /* 0x000fc800078e00ff */
[----:B------:R-:W-:-:S04]  /*236e0*/  IMAD.IADD R6, R10, 0x1, R6 ;  /* 0x000000010a067824 */ /* 0x000fc800078e0206 */
[----:B------:R-:W-:Y:S02]  /*236f0*/  VIADD R10, R6, 0x20 ;  /* 0x00000020060a7836 */ /* 0x000fe40000000000 */
[----:B--2---:R-:W-:Y:S02]  /*23700*/  IMAD R5, R11, R9, RZ ;  /* 0x000000090b057224 */ /* 0x004fe400078e02ff */
[----:B------:R-:W-:-:S03]  /*23710*/  IMAD.MOV.U32 R11, RZ, RZ, 0x1c1f ;  /* 0x00001c1fff0b7424 */ /* 0x000fc600078e00ff */
[----:B------:R-:W-:-:S13]  /*23720*/  ISETP.GE.AND P1, PT, R6, R5, PT ;  /* 0x000000050600720c */ /* 0x000fda0003f26270 */
[----:B-----5:R-:W-:Y:S05]  /*23730*/  WARPSYNC.COLLECTIVE R15, `(.L_x_1446) ;  /* 0x000000000f087348 */ /* 0x020fea0003c00000 */
[----:B------:R0:W1:Y:S02]  /*23740*/  SHFL.IDX P6, R14, R13, R12, R11 ;  /* 0x0000000c0d0e7389 */ /* 0x00006400000c000b */
[----:B01---5:R-:W-:Y:S01]  /*23750*/  ENDCOLLECTIVE ;  /* 0x000000000000791b */ /* 0x023fe20003800000 */
.L_x_1446:
[----:B------:R-:W-:Y:S02]  /*23760*/  IMAD.MOV.U32 R13, RZ, RZ, R0 ;  /* 0x000000ffff0d7224 */ /* 0x000fe400078e0000 */
[----:B------:R-:W-:-:S07]  /*23770*/  IMAD.MOV.U32 R8, RZ, RZ, R14 ;  /* 0x000000ffff087224 */ /* 0x000fce00078e000e */
[----:B------:R-:W-:Y:S05]  /*23780*/  WARPSYNC.COLLECTIVE R15, `(.L_x_1447) ;  /* 0x000000000f087348 */ /* 0x000fea0003c00000 */
[----:B------:R0:W1:Y:S02]  /*23790*/  SHFL.IDX P6, R14, R13, R12, R11 ;  /* 0x0000000c0d0e7389 */ /* 0x00006400000c000b */
[----:B01----:R-:W-:Y:S01]  /*237a0*/  ENDCOLLECTIVE ;  /* 0x000000000000791b */ /* 0x003fe20003800000 */
.L_x_1447:
[----:B------:R-:W-:Y:S02]  /*237b0*/  IMAD.MOV.U32 R13, RZ, RZ, R4 ;  /* 0x000000ffff0d7224 */ /* 0x000fe400078e0004 */
[----:B------:R-:W-:Y:S02]  /*237c0*/  IMAD.MOV.U32 R12, RZ, RZ, 0x1 ;  /* 0x00000001ff0c7424 */ /* 0x000fe400078e00ff */
[----:B------:R-:W-:-:S07]  /*237d0*/  IMAD.MOV.U32 R7, RZ, RZ, R14 ;  /* 0x000000ffff077224 */ /* 0x000fce00078e000e */
[----:B------:R-:W-:Y:S05]  /*237e0*/  WARPSYNC.COLLECTIVE R15, `(.L_x_1448) ;  /* 0x000000000f087348 */ /* 0x000fea0003c00000 */
[----:B------:R0:W1:Y:S02]  /*237f0*/  SHFL.IDX P6, R14, R13, R12, R11 ;  /* 0x0000000c0d0e7389 */ /* 0x00006400000c000b */
[----:B01----:R-:W-:Y:S01]  /*23800*/  ENDCOLLECTIVE ;  /* 0x000000000000791b */ /* 0x003fe20003800000 */
.L_x_1448:
[----:B------:R-:W-:-:S05]  /*23810*/  @!P1 IADD3 R7, P2, R21, R7, RZ ;  /* 0x0000000715079210 */ /* 0x000fca0007f5e0ff */
[----:B------:R-:W-:-:S04]  /*23820*/  @!P1 IMAD.X R8, RZ, RZ, R8, P2 ;  /* 0x000000ffff089224 */ /* 0x000fc800010e0608 */
[----:B------:R-:W-:Y:S02]  /*23830*/  @!P1 IMAD.MOV.U32 R9, RZ, RZ, R8 ;  /* 0x000000ffff099224 */ /* 0x000fe400078e0008 */
[----:B------:R-:W-:Y:S02]  /*23840*/  IMAD.MOV.U32 R13, RZ, RZ, R0 ;  /* 0x000000ffff0d7224 */ /* 0x000fe400078e0000 */
[----:B------:R-:W-:-:S05]  /*23850*/  @!P1 IMAD.MOV.U32 R8, RZ, RZ, R7 ;  /* 0x000000ffff089224 */ /* 0x000fca00078e0007 */
[----:B------:R-:W-:Y:S01]  /*23860*/  @!PT LDS RZ, [RZ] ;  /* 0x00000000fffff984 */ /* 0x000fe20000000800 */
[----:B------:R-:W-:Y:S01]  /*23870*/  @!PT LDS RZ, [RZ] ;  /* 0x00000000fffff984 */ /* 0x000fe20000000800 */
[----:B------:R-:W-:Y:S01]  /*23880*/  @!PT LDS RZ, [RZ] ;  /* 0x00000000fffff984 */ /* 0x000fe20000000800 */
[----:B------:R0:W-:Y:S01]  /*23890*/  @!P1 LDGSTS.E.BYPASS.LTC128B.128 [R20+0xb000], desc[UR44][R8.64], !P0 ;  /* 0x0b00000008149fae */ /* 0x0001e2000c101d6c */
[----:B------:R-:W-:Y:S01]  /*238a0*/  ISETP.GE.AND P1, PT, R10, R5, PT ;  /* 0x000000050a00720c */ /* 0x000fe20003f26270 */
[----:B------:R-:W-:-:S12]  /*238b0*/  IMAD.MOV.U32 R7, RZ, RZ, R14 ;  /* 0x000000ffff077224 */ /* 0x000fd800078e000e */
[----:B0-----:R-:W-:Y:S05]  /*238c0*/  WARPSYNC.COLLECTIVE R15, `(.L_x_1449) ;  /* 0x000000000f087348 */ /* 0x001fea0003c00000 */
[----:B------:R1:W2:Y:S02]  /*238d0*/  SHFL.IDX P6, R14, R13, R12, R11 ;  /* 0x0000000c0d0e7389 */ /* 0x0002a400000c000b */
[----:B012---:R-:W-:Y:S01]  /*238e0*/  ENDCOLLECTIVE ;  /* 0x000000000000791b */ /* 0x007fe20003800000 */
.L_x_1449:
[----:B------:R-:W-:Y:S02]  /*238f0*/  IMAD.MOV.U32 R13, RZ, RZ, R4 ;  /* 0x000000ffff0d7224 */ /* 0x000fe400078e0004 */
[----:B------:R-:W-:Y:S02]  /*23900*/  IMAD.MOV.U32 R12, RZ, RZ, 0x2 ;  /* 0x00000002ff0c7424 */ /* 0x000fe400078e00ff */
[----:B------:R-:W-:-:S07]  /*23910*/  IMAD.MOV.U32 R8, RZ, RZ, R14 ;  /* 0x000000ffff087224 */ /* 0x000fce00078e000e */
[----:B------:R-:W-:Y:S05]  /*23920*/  WARPSYNC.COLLECTIVE R15, `(.L_x_1450) ;  /* 0x000000000f087348 */ /* 0x000fea0003c00000 */
[----:B------:R0:W1:Y:S02]  /*23930*/  SHFL.IDX P6, R14, R13, R12, R11 ;  /* 0x0000000c0d0e7389 */ /* 0x00006400000c000b */
[----:B01----:R-:W-:Y:S01]  /*23940*/  ENDCOLLECTIVE ;  /* 0x000000000000791b */ /* 0x003fe20003800000 */
.L_x_1450:
[----:B------:R-:W-:-:S05]  /*23950*/  @!P1 IADD3 R8, P2, R21, R8, RZ ;  /* 0x0000000815089210 */ /* 0x000fca0007f5e0ff */
[----:B------:R-:W-:-:S04]  /*23960*/  @!P1 IMAD.X R7, RZ, RZ, R7, P2 ;  /* 0x000000ffff079224 */ /* 0x000fc800010e0607 */
[----:B------:R-:W-:Y:S02]  /*23970*/  @!P1 IMAD.MOV.U32 R9, RZ, RZ, R7 ;  /* 0x000000ffff099224 */ /* 0x000fe400078e0007 */
[----:B------:R-:W-:Y:S02]  /*23980*/  VIADD R7, R6, 0x40 ;  /* 0x0000004006077836 */ /* 0x000fe40000000000 */
[----:B------:R-:W-:Y:S01]  /*23990*/  IMAD.MOV.U32 R13, RZ, RZ, R0 ;  /* 0x000000ffff0d7224 */ /* 0x000fe200078e0000 */
[----:B------:R-:W-:Y:S01]  /*239a0*/  @!PT LDS RZ, [RZ] ;  /* 0x00000000fffff984 */ /* 0x000fe20000000800 */
[----:B------:R-:W-:Y:S01]  /*239b0*/  @!PT LDS RZ, [RZ] ;  /* 0x00000000fffff984 */ /* 0x000fe20000000800 */
[----:B------:R-:W-:Y:S01]  /*239c0*/  @!PT LDS RZ, [RZ] ;  /* 0x00000000fffff984 */ /* 0x000fe20000000800 */
[----:B------:R0:W-:Y:S02]  /*239d0*/  @!P1 LDGSTS.E.BYPASS.LTC128B.128 [R20+0xb800], desc[UR44][R8.64], !P0 ;  /* 0x0b80000008149fae */ /* 0x0001e4000c101d6c */
[----:B------:R-:W-:Y:S01]  /*239e0*/  ISETP.GE.AND P1, PT, R7, R5, PT ;  /* 0x000000050700720c */ /* 0x000fe20003f26270 */
[----:B------:R-:W-:-:S12]  /*239f0*/  IMAD.MOV.U32 R7, RZ, RZ, R14 ;  /* 0x000000ffff077224 */ /* 0x000fd800078e000e */
[----:B0-----:R-:W-:Y:S05]  /*23a00*/  WARPSYNC.COLLECTIVE R15, `(.L_x_1451) ;  /* 0x000000000f087348 */ /* 0x001fea0003c00000 */
[----:B------:R1:W2:Y:S02]  /*23a10*/  SHFL.IDX P6, R14, R13, R12, R11 ;  /* 0x0000000c0d0e7389 */ /* 0x0002a400000c000b */
[----:B012---:R-:W-:Y:S01]  /*23a20*/  ENDCOLLECTIVE ;  /* 0x000000000000791b */ /* 0x007fe20003800000 */
.L_x_1451:
[----:B------:R-:W-:Y:S02]  /*23a30*/  IMAD.MOV.U32 R13, RZ, RZ, R4 ;  /* 0x000000ffff0d7224 */ /* 0x000fe400078e0004 */
[----:B------:R-:W-:Y:S02]  /*23a40*/  IMAD.MOV.U32 R12, RZ, RZ, 0x3 ;  /* 0x00000003ff0c7424 */ /* 0x000fe400078e00ff */
[----:B------:R-:W-:-:S07]  /*23a50*/  IMAD.MOV.U32 R8, RZ, RZ, R14 ;  /* 0x000000ffff087224 */ /* 0x000fce00078e000e */
[----:B------:R-:W-:Y:S05]  /*23a60*/  WARPSYNC.COLLECTIVE R15, `(.L_x_1452) ;  /* 0x000000000f087348 */ /* 0x000fea0003c00000 */
[----:B------:R0:W1:Y:S02]  /*23a70*/  SHFL.IDX P6, R14, R13, R12, R11 ;  /* 0x0000000c0d0e7389 */ /* 0x00006400000c000b */
[----:B01----:R-:W-:Y:S01]  /*23a80*/  ENDCOLLECTIVE ;  /* 0x000000000000791b */ /* 0x003fe20003800000 */
.L_x_1452:
[----:B------:R-:W-:-:S05]  /*23a90*/  @!P1 IADD3 R8, P2, R21, R8, RZ ;  /* 0x0000000815089210 */ /* 0x000fca0007f5e0ff */
[----:B------:R-:W-:-:S04]  /*23aa0*/  @!P1 IMAD.X R7, RZ, RZ, R7, P2 ;  /* 0x000000ffff079224 */ /* 0x000fc800010e0607 */
        /* <DEDUP_REMOVED lines=12> */
.L_x_1453:
[----:B------:R-:W-:Y:S02]  /*23b70*/  IMAD.MOV.U32 R13, RZ, RZ, R3 ;  /* 0x000000ffff0d7224 */ /* 0x000fe400078e0003 */
[----:B------:R-:W-:Y:S02]  /*23b80*/  IMAD.MOV.U32 R12, RZ, RZ, RZ ;  /* 0x000000ffff0c7224 */ /* 0x000fe400078e00ff */
[----:B------:R-:W-:-:S07]  /*23b90*/  IMAD.MOV.U32 R7, RZ, RZ, R14 ;  /* 0x000000ffff077224 */ /* 0x000fce00078e000e */
[----:B------:R-:W-:Y:S05]  /*23ba0*/  WARPSYNC.COLLECTIVE R15, `(.L_x_1454) ;  /* 0x000000000f087348 */ /* 0x000fea0003c00000 */
[----:B------:R0:W1:Y:S02]  /*23bb0*/  SHFL.IDX P6, R14, R13, R12, R11 ;  /* 0x0000000c0d0e7389 */ /* 0x00006400000c000b */
[----:B01----:R-:W-:Y:S01]  /*23bc0*/  ENDCOLLECTIVE ;  /* 0x000000000000791b */ /* 0x003fe20003800000 */
.L_x_1454:
[----:B------:R-:W-:-:S05]  /*23bd0*/  @!P1 IADD3 R7, P3, R21, R7, RZ ;  /* 0x0000000715079210 */ /* 0x000fca0007f7e0ff */
[----:B------:R-:W-:Y:S02]  /*23be0*/  @!P1 IMAD.X R4, RZ, RZ, R4, P3 ;  /* 0x000000ffff049224 */ /* 0x000fe400018e0604 */
[----:B------:R-:W-:Y:S02]  /*23bf0*/  @!P1 IMAD.MOV.U32 R8, RZ, RZ, R7 ;  /* 0x000000ffff089224 */ /* 0x000fe400078e0007 */
        /* <DEDUP_REMOVED lines=12> */
.L_x_1455:
[----:B------:R-:W-:Y:S02]  /*23cc0*/  IMAD.MOV.U32 R13, RZ, RZ, R3 ;  /* 0x000000ffff0d7224 */ /* 0x000fe400078e0003 */
[----:B------:R-:W-:Y:S02]  /*23cd0*/  IMAD.MOV.U32 R12, RZ, RZ, 0x1 ;  /* 0x00000001ff0c7424 */ /* 0x000fe400078e00ff */
[----:B------:R-:W-:-:S07]  /*23ce0*/  IMAD.MOV.U32 R0, RZ, RZ, R14 ;  /* 0x000000ffff007224 */ /* 0x000fce00078e000e */
[----:B------:R-:W-:Y:S05]  /*23cf0*/  WARPSYNC.COLLECTIVE R15, `(.L_x_1456) ;  /* 0x000000000f087348 */ /* 0x000fea0003c00000 */
[----:B------:R0:W1:Y:S02]  /*23d00*/  SHFL.IDX P6, R14, R13, R12, R11 ;  /* 0x0000000c0d0e7389 */ /* 0x00006400000c000b */
[----:B01----:R-:W-:Y:S01]  /*23d10*/  ENDCOLLECTIVE ;  /* 0x000000000000791b */ /* 0x003fe20003800000 */
.L_x_1456:
        /* <DEDUP_REMOVED lines=13> */
.L_x_1457:
[----:B------:R-:W-:Y:S01]  /*23df0*/  IMAD.MOV.U32 R2, RZ, RZ, R14 ;  /* 0x000000ffff027224 */ /* 0x000fe200078e000e */
[----:B------:R-:W-:Y:S06]  /*23e00*/  BRA `(.L_x_1458) ;  /* 0xffffffc800087947 */ /* 0x000fec000383ffff */
.L_x_1352:
[----:B-1----:R1:W2:Y:S02]  /*23e10*/  SYNCS.PHASECHK.TRANS64.TRYWAIT P0, [R23+URZ+0x13220], R0 ;  /* 0x01322000170075a7 */ /* 0x0022a4000800017f */
[----:B--2---:R-:W-:Y:S05]  /*23e20*/  @!P0 NANOSLEEP.SYNCS 0x989680 ;  /* 0x009896800000895d */ /* 0x004fea0003900000 */
[----:B------:R-:W2:Y:S02]  /*23e30*/  @!P0 SYNCS.PHASECHK.TRANS64 P0, [R23+URZ+0x13220], R0 ;  /* 0x01322000170085a7 */ /* 0x000ea4000800007f */
[----:B--2---:R-:W-:Y:S05]  /*23e40*/  @!P0 BRA `(.L_x_1352) ;  /* 0xfffffffc00f08947 */ /* 0x004fea000383ffff */
[----:B------:R-:W-:Y:S05]  /*23e50*/  BRA `(.L_x_1459) ;  /* 0xffffffc800647947 */ /* 0x000fea000383ffff */
.L_x_1358:
[----:B0-----:R0:W1:Y:S02]  /*23e60*/  SYNCS.PHASECHK.TRANS64.TRYWAIT P0, [R4+URZ+0x13280], R3 ;  /* 0x01328003040075a7 */ /* 0x001064000800017f */
[----:B-1----:R-:W-:Y:S05]  /*23e70*/  @!P0 NANOSLEEP.SYNCS 0x989680 ;  /* 0x009896800000895d */ /* 0x002fea0003900000 */
[----:B------:R-:W1:Y:S02]  /*23e80*/  @!P0 SYNCS.PHASECHK.TRANS64 P0, [R4+URZ+0x13280], R3 ;  /* 0x01328003040085a7 */ /* 0x000e64000800007f */
[----:B-1----:R-:W-:Y:S05]  /*23e90*/  @!P0 BRA `(.L_x_1358) ;  /* 0xfffffffc00f08947 */ /* 0x002fea000383ffff */
[----:B------:R-:W-:Y:S05]  /*23ea0*/  BRA `(.L_x_1460) ;  /* 0xffffffcc000c7947 */ /* 0x000fea000383ffff */
.L_x_1363:
[----:B-1----:R1:W2:Y:S02]  /*23eb0*/  SYNCS.PHASECHK.TRANS64.TRYWAIT P0, [R4+URZ+0x13240], R3 ;  /* 0x01324003040075a7 */ /* 0x0022a4000800017f */
[----:B--2---:R-:W-:Y:S05]  /*23ec0*/  @!P0 NANOSLEEP.SYNCS 0x989680 ;  /* 0x009896800000895d */ /* 0x004fea0003900000 */
[----:B------:R-:W2:Y:S02]  /*23ed0*/  @!P0 SYNCS.PHASECHK.TRANS64 P0, [R4+URZ+0x13240], R3 ;  /* 0x01324003040085a7 */ /* 0x000ea4000800007f */
[----:B--2---:R-:W-:Y:S05]  /*23ee0*/  @!P0 BRA `(.L_x_1363) ;  /* 0xfffffffc00f08947 */ /* 0x004fea000383ffff */
[----:B------:R-:W-:Y:S05]  /*23ef0*/  BRA `(.L_x_1461) ;  /* 0xffffffcc00887947 */ /* 0x000fea000383ffff */
.L_x_1369:
[----:B-1----:R1:W2:Y:S02]  /*23f00*/  SYNCS.PHASECHK.TRANS64.TRYWAIT P0, [R3+URZ+0x13270], R2 ;  /* 0x01327002030075a7 */ /* 0x0022a4000800017f */
[----:B--2---:R-:W-:Y:S05]  /*23f10*/  @!P0 NANOSLEEP.SYNCS 0x989680 ;  /* 0x009896800000895d */ /* 0x004fea0003900000 */
[----:B------:R-:W2:Y:S02]  /*23f20*/  @!P0 SYNCS.PHASECHK.TRANS64 P0, [R3+URZ+0x13270], R2 ;  /* 0x01327002030085a7 */ /* 0x000ea4000800007f */
[----:B--2---:R-:W-:Y:S05]  /*23f30*/  @!P0 BRA `(.L_x_1369) ;  /* 0xfffffffc00f08947 */ /* 0x004fea000383ffff */
[----:B------:R-:W-:Y:S05]  /*23f40*/  BRA `(.L_x_1462) ;  /* 0xffffffd000247947 */ /* 0x000fea000383ffff */
.L_x_1371:
[----:B-1----:R1:W2:Y:S02]  /*23f50*/  SYNCS.PHASECHK.TRANS64.TRYWAIT P0, [R3+URZ+0x13260], R2 ;  /* 0x01326002030075a7 */ /* 0x0022a4000800017f */
[----:B--2---:R-:W-:Y:S05]  /*23f60*/  @!P0 NANOSLEEP.SYNCS 0x989680 ;  /* 0x009896800000895d */ /* 0x004fea0003900000 */
[----:B------:R-:W2:Y:S02]  /*23f70*/  @!P0 SYNCS.PHASECHK.TRANS64 P0, [R3+URZ+0x13260], R2 ;  /* 0x01326002030085a7 */ /* 0x000ea4000800007f */
[----:B--2---:R-:W-:Y:S05]  /*23f80*/  @!P0 BRA `(.L_x_1371) ;  /* 0xfffffffc00f08947 */ /* 0x004fea000383ffff */
[----:B------:R-:W-:Y:S05]  /*23f90*/  BRA `(.L_x_1463) ;  /* 0xffffffd0002c7947 */ /* 0x000fea000383ffff */
.L_x_1378:
[----:B-1----:R1:W2:Y:S02]  /*23fa0*/  SYNCS.PHASECHK.TRANS64.TRYWAIT P1, [R3+URZ+0x13270], R0 ;  /* 0x01327000030075a7 */ /* 0x0022a4000802017f */
[----:B--2---:R-:W-:Y:S05]  /*23fb0*/  @!P1 NANOSLEEP.SYNCS 0x989680 ;  /* 0x009896800000995d */ /* 0x004fea0003900000 */
[----:B------:R-:W2:Y:S02]  /*23fc0*/  @!P1 SYNCS.PHASECHK.TRANS64 P1, [R3+URZ+0x13270], R0 ;  /* 0x01327000030095a7 */ /* 0x000ea4000802007f */
[----:B--2---:R-:W-:Y:S05]  /*23fd0*/  @!P1 BRA `(.L_x_1378) ;  /* 0xfffffffc00f09947 */ /* 0x004fea000383ffff */
[----:B------:R-:W-:Y:S05]  /*23fe0*/  BRA `(.L_x_1464) ;  /* 0xffffffd4007c7947 */ /* 0x000fea000383ffff */
.L_x_1380:
[----:B-1----:R1:W2:Y:S02]  /*23ff0*/  SYNCS.PHASECHK.TRANS64.TRYWAIT P1, [R3+URZ+0x13260], R0 ;  /* 0x01326000030075a7 */ /* 0x0022a4000802017f */
[----:B--2---:R-:W-:Y:S05]  /*24000*/  @!P1 NANOSLEEP.SYNCS 0x989680 ;  /* 0x009896800000995d */ /* 0x004fea0003900000 */
[----:B------:R-:W2:Y:S02]  /*24010*/  @!P1 SYNCS.PHASECHK.TRANS64 P1, [R3+URZ+0x13260], R0 ;  /* 0x01326000030095a7 */ /* 0x000ea4000802007f */
[----:B--2---:R-:W-:Y:S05]  /*24020*/  @!P1 BRA `(.L_x_1380) ;  /* 0xfffffffc00f09947 */ /* 0x004fea000383ffff */
[----:B------:R-:W-:Y:S05]  /*24030*/  BRA `(.L_x_1465) ;  /* 0xffffffd400807947 */ /* 0x000fea000383ffff */
.L_x_1384:
[----:B------:R-:W-:Y:S01]  /*24040*/  BSSY B0, `(.L_x_1466) ;  /* 0x0000008000007945 */ /* 0x000fe20003800000 */
[----:B0-----:R-:W-:Y:S02]  /*24050*/  IMAD.MOV.U32 R13, RZ, RZ, R16 ;  /* 0x000000ffff0d7224 */ /* 0x001fe400078e0010 */
[----:B------:R-:W-:Y:S02]  /*24060*/  IMAD.MOV.U32 R12, RZ, RZ, RZ ;  /* 0x000000ffff0c7224 */ /* 0x000fe400078e00ff */
[----:B------:R-:W-:Y:S02]  /*24070*/  IMAD.MOV.U32 R11, RZ, RZ, 0x1f ;  /* 0x0000001fff0b7424 */ /* 0x000fe400078e00ff */
[----:B------:R-:W-:-:S07]  /*24080*/  IMAD.MOV.U32 R15, RZ, RZ, -0x1 ;  /* 0xffffffffff0f7424 */ /* 0x000fce00078e00ff */
[----:B------:R-:W-:Y:S05]  /*24090*/  WARPSYNC.COLLECTIVE R15, `(.L_x_1467) ;  /* 0x000000000f087348 */ /* 0x000fea0003c00000 */
[----:B------:R0:W1:Y:S02]  /*240a0*/  SHFL.IDX P6, R14, R13, R12, R11 ;  /* 0x0000000c0d0e7389 */ /* 0x00006400000c000b */
[----:B01----:R-:W-:Y:S01]  /*240b0*/  ENDCOLLECTIVE ;  /* 0x000000000000791b */ /* 0x003fe20003800000 */
.L_x_1467:
[----:B------:R-:W-:Y:S05]  /*240c0*/  BSYNC B0 ;  /* 0x0000000000007941 */ /* 0x000fea0003800000 */
.L_x_1466:
[----:B------:R-:W-:Y:S02]  /*240d0*/  IMAD.MOV.U32 R13, RZ, RZ, R16 ;  /* 0x000000ffff0d7224 */ /* 0x000fe400078e0010 */
[----:B------:R-:W-:Y:S02]  /*240e0*/  IMAD.MOV.U32 R12, RZ, RZ, 0x1 ;  /* 0x00000001ff0c7424 */ /* 0x000fe400078e00ff */
[----:B------:R-:W-:Y:S02]  /*240f0*/  IMAD.MOV.U32 R11, RZ, RZ, 0x1f ;  /* 0x0000001fff0b7424 */ /* 0x000fe400078e00ff */
[----:B------:R-:W-:Y:S02]  /*24100*/  IMAD.MOV.U32 R15, RZ, RZ, -0x1 ;  /* 0xffffffffff0f7424 */ /* 0x000fe400078e00ff */
[----:B------:R-:W-:Y:S02]  /*24110*/  IMAD.IADD R5, R19, 0x1, R7 ;  /* 0x0000000113057824 */ /* 0x000fe400078e0207 */
[----:B------:R-:W-:-:S07]  /*24120*/  IMAD.MOV.U32 R0, RZ, RZ, R14 ;  /* 0x000000ffff007224 */ /* 0x000fce00078e000e */
[----:B------:R-:W-:Y:S05]  /*24130*/  WARPSYNC.COLLECTIVE R15, `(.L_x_1468) ;  /* 0x000000000f087348 */ /* 0x000fea0003c00000 */
[----:B------:R0:W1:Y:S02]  /*24140*/  SHFL.IDX P6, R14, R13, R12, R11 ;  /* 0x0000000c0d0e7389 */ /* 0x00006400000c000b */
[----:B01----:R-:W-:Y:S01]  /*24150*/  ENDCOLLECTIVE ;  /* 0x000000000000791b */ /* 0x003fe20003800000 */
.L_x_1468:
[----:B------:R-:W-:Y:S02]  /*24160*/  ULDC UR4, c[0x0][0xc3c] ;  /* 0x00030f0000047ab9 */ /* 0x000fe40000000800 */
[----:B------:R-:W-:-:S13]  /*24170*/  ISETP.GE.OR P1, PT, R5, UR4, !P0 ;  /* 0x0000000405007c0c */ /* 0x000fda000c726670 */
[----:B------:R-:W0:Y:S01]  /*24180*/  @!P1 LDC.64 R2, c[0x0][0xc80] ;  /* 0x00032000ff029b82 */ /* 0x000e220000000a00 */
[----:B------:R-:W-:Y:S02]  /*24190*/  IMAD.MOV.U32 R11, RZ, RZ, RZ ;  /* 0x000000ffff0b7224 */ /* 0x000fe400078e00ff */
        /* <DEDUP_REMOVED lines=14> */
.L_x_1469:
[----:B------:R-:W-:Y:S01]  /*24280*/  IMAD.MOV.U32 R12, RZ, RZ, 0x2 ;  /* 0x00000002ff0c7424 */ /* 0x000fe200078e00ff */
[----:B------:R-:W-:-:S05]  /*24290*/  SEL R5, R14, RZ, P1 ;  /* 0x000000ff0e057207 */ /* 0x000fca0000800000 */
[----:B------:R-:W-:-:S04]  /*242a0*/  IMAD.IADD R4, R2, 0x1, R5 ;  /* 0x0000000102047824 */ /* 0x000fc800078e0205 */
[----:B------:R-:W-:-:S07]  /*242b0*/  IMAD.MOV.U32 R13, RZ, RZ, R4 ;  /* 0x000000ffff0d7224 */ /* 0x000fce00078e0004 */
[----:B------:R-:W-:Y:S05]  /*242c0*/  WARPSYNC.COLLECTIVE R15, `(.L_x_1470) ;  /* 0x000000000f087348 */ /* 0x000fea0003c00000 */
[----:B------:R0:W1:Y:S02]  /*242d0*/  SHFL.UP P6, R14, R13, R12, R11 ;  /* 0x0400000c0d0e7389 */ /* 0x00006400000c000b */
[----:B01----:R-:W-:Y:S01]  /*242e0*/  ENDCOLLECTIVE ;  /* 0x000000000000791b */ /* 0x003fe20003800000 */
.L_x_1470:
[----:B------:R-:W-:Y:S01]  /*242f0*/  IMAD.MOV.U32 R12, RZ, RZ, 0x4 ;  /* 0x00000004ff0c7424 */ /* 0x000fe200078e00ff */
[----:B------:R-:W-:-:S05]  /*24300*/  SEL R5, R14, RZ, P2 ;  /* 0x000000ff0e057207 */ /* 0x000fca0001000000 */
[----:B------:R-:W-:-:S04]  /*24310*/  IMAD.IADD R5, R4, 0x1, R5 ;  /* 0x0000000104057824 */ /* 0x000fc800078e0205 */
[----:B------:R-:W-:-:S07]  /*24320*/  IMAD.MOV.U32 R13, RZ, RZ, R5 ;  /* 0x000000ffff0d7224 */ /* 0x000fce00078e0005 */
[----:B------:R-:W-:Y:S05]  /*24330*/  WARPSYNC.COLLECTIVE R15, `(.L_x_1471) ;  /* 0x000000000f087348 */ /* 0x000fea0003c00000 */
[----:B------:R0:W1:Y:S02]  /*24340*/  SHFL.UP P6, R14, R13, R12, R11 ;  /* 0x0400000c0d0e7389 */ /* 0x00006400000c000b */
[----:B01----:R-:W-:Y:S01]  /*24350*/  ENDCOLLECTIVE ;  /* 0x000000000000791b */ /* 0x003fe20003800000 */
.L_x_1471:
[----:B------:R-:W-:Y:S01]  /*24360*/  IMAD.MOV.U32 R12, RZ, RZ, 0x8 ;  /* 0x00000008ff0c7424 */ /* 0x000fe200078e00ff */
[----:B------:R-:W-:-:S05]  /*24370*/  SEL R6, R14, RZ, P3 ;  /* 0x000000ff0e067207 */ /* 0x000fca0001800000 */
[----:B------:R-:W-:-:S04]  /*24380*/  IMAD.IADD R6, R5, 0x1, R6 ;  /* 0x0000000105067824 */ /* 0x000fc800078e0206 */
[----:B------:R-:W-:-:S07]  /*24390*/  IMAD.MOV.U32 R13, RZ, RZ, R6 ;  /* 0x000000ffff0d7224 */ /* 0x000fce00078e0006 */
[----:B------:R-:W-:Y:S05]  /*243a0*/  WARPSYNC.COLLECTIVE R15, `(.L_x_1472) ;  /* 0x000000000f087348 */ /* 0x000fea0003c00000 */
[----:B------:R0:W1:Y:S02]  /*243b0*/  SHFL.UP P6, R14, R13, R12, R11 ;  /* 0x0400000c0d0e7389 */ /* 0x00006400000c000b */
[----:B01----:R-:W-:Y:S01]  /*243c0*/  ENDCOLLECTIVE ;  /* 0x000000000000791b */ /* 0x003fe20003800000 */
.L_x_1472:
[----:B------:R-:W-:Y:S01]  /*243d0*/  IMAD.MOV.U32 R12, RZ, RZ, 0x10 ;  /* 0x00000010ff0c7424 */ /* 0x000fe200078e00ff */
[----:B------:R-:W-:-:S05]  /*243e0*/  SEL R3, R14, RZ, P4 ;  /* 0x000000ff0e037207 */ /* 0x000fca0002000000 */
[----:B------:R-:W-:-:S04]  /*243f0*/  IMAD.IADD R4, R6, 0x1, R3 ;  /* 0x0000000106047824 */ /* 0x000fc800078e0203 */
[----:B------:R-:W-:-:S07]  /*24400*/  IMAD.MOV.U32 R13, RZ, RZ, R4 ;  /* 0x000000ffff0d7224 */ /* 0x000fce00078e0004 */
[----:B------:R-:W-:Y:S05]  /*24410*/  WARPSYNC.COLLECTIVE R15, `(.L_x_1473) ;  /* 0x000000000f087348 */ /* 0x000fea0003c00000 */
[----:B------:R0:W1:Y:S02]  /*24420*/  SHFL.UP P6, R14, R13, R12, R11 ;  /* 0x0400000c0d0e7389 */ /* 0x00006400000c000b */
[----:B01----:R-:W-:Y:S01]  /*24430*/  ENDCOLLECTIVE ;  /* 0x000000000000791b */ /* 0x003fe20003800000 */
.L_x_1473:
        /* <DEDUP_REMOVED lines=8> */
.L_x_1474:
[----:B------:R-:W-:Y:S05]  /*244c0*/  BRA `(.L_x_1475) ;  /* 0xffffffd400f87947 */ /* 0x000fea000383ffff */
.L_x_1389:
[----:B------:R-:W-:Y:S01]  /*244d0*/  BSSY B0, `(.L_x_1476) ;  /* 0x0000008000007945 */ /* 0x000fe20003800000 */
[----:B-----5:R-:W-:Y:S02]  /*244e0*/  IMAD.MOV.U32 R13, RZ, RZ, R2 ;  /* 0x000000ffff0d7224 */ /* 0x020fe400078e0002 */
[----:B------:R-:W-:Y:S02]  /*244f0*/  IMAD.MOV.U32 R12, RZ, RZ, 0x1 ;  /* 0x00000001ff0c7424 */ /* 0x000fe400078e00ff */
[----:B------:R-:W-:Y:S02]  /*24500*/  IMAD.MOV.U32 R11, RZ, RZ, RZ ;  /* 0x000000ffff0b7224 */ /* 0x000fe400078e00ff */
[----:B------:R-:W-:-:S07]  /*24510*/  IMAD.MOV.U32 R15, RZ, RZ, -0x1 ;  /* 0xffffffffff0f7424 */ /* 0x000fce00078e00ff */
[----:B01----:R-:W-:Y:S05]  /*24520*/  WARPSYNC.COLLECTIVE R15, `(.L_x_1477) ;  /* 0x000000000f087348 */ /* 0x003fea0003c00000 */
[----:B------:R2:W3:Y:S02]  /*24530*/  SHFL.UP P6, R14, R13, R12, R11 ;  /* 0x0400000c0d0e7389 */ /* 0x0004e400000c000b */
[----:B0123--:R-:W-:Y:S01]  /*24540*/  ENDCOLLECTIVE ;  /* 0x000000000000791b */ /* 0x00ffe20003800000 */
.L_x_1477:
[----:B------:R-:W-:Y:S05]  /*24550*/  BSYNC B0 ;  /* 0x0000000000007941 */ /* 0x000fea0003800000 */
.L_x_1476:
[----:B------:R-:W-:Y:S01]  /*24560*/  SEL R13, R14, RZ, P1 ;  /* 0x000000ff0e0d7207 */ /* 0x000fe20000800000 */
[----:B------:R-:W-:Y:S02]  /*24570*/  IMAD.MOV.U32 R12, RZ, RZ, 0x2 ;  /* 0x00000002ff0c7424 */ /* 0x000fe400078e00ff */
[----:B------:R-:W-:Y:S02]  /*24580*/  IMAD.MOV.U32 R11, RZ, RZ, RZ ;  /* 0x000000ffff0b7224 */ /* 0x000fe400078e00ff */
[----:B------:R-:W-:Y:S02]  /*24590*/  IMAD.IADD R13, R2, 0x1, R13 ;  /* 0x00000001020d7824 */ /* 0x000fe400078e020d */
[----:B------:R-:W-:-:S07]  /*245a0*/  IMAD.MOV.U32 R15, RZ, RZ, -0x1 ;  /* 0xffffffffff0f7424 */ /* 0x000fce00078e00ff */
[----:B------:R-:W-:Y:S05]  /*245b0*/  WARPSYNC.COLLECTIVE R15, `(.L_x_1478) ;  /* 0x000000000f087348 */ /* 0x000fea0003c00000 */
[----:B------:R0:W1:Y:S02]  /*245c0*/  SHFL.UP P6, R14, R13, R12, R11 ;  /* 0x0400000c0d0e7389 */ /* 0x00006400000c000b */
[----:B01----:R-:W-:Y:S01]  /*245d0*/  ENDCOLLECTIVE ;  /* 0x000000000000791b */ /* 0x003fe20003800000 */
.L_x_1478:
[----:B------:R-:W-:Y:S01]  /*245e0*/  IMAD.MOV.U32 R12, RZ, RZ, 0x4 ;  /* 0x00000004ff0c7424 */ /* 0x000fe200078e00ff */
[----:B------:R-:W-:-:S05]  /*245f0*/  SEL R4, R14, RZ, P2 ;  /* 0x000000ff0e047207 */ /* 0x000fca0001000000 */
[----:B------:R-:W-:-:S04]  /*24600*/  IMAD.IADD R4, R13, 0x1, R4 ;  /* 0x000000010d047824 */ /* 0x000fc800078e0204 */
[----:B------:R-:W-:-:S07]  /*24610*/  IMAD.MOV.U32 R13, RZ, RZ, R4 ;  /* 0x000000ffff0d7224 */ /* 0x000fce00078e0004 */
[----:B------:R-:W-:Y:S05]  /*24620*/  WARPSYNC.COLLECTIVE R15, `(.L_x_1479) ;  /* 0x000000000f087348 */ /* 0x000fea0003c00000 */
[----:B------:R0:W1:Y:S02]  /*24630*/  SHFL.UP P6, R14, R13, R12, R11 ;  /* 0x0400000c0d0e7389 */ /* 0x00006400000c000b */
[----:B01----:R-:W-:Y:S01]  /*24640*/  ENDCOLLECTIVE ;  /* 0x000000000000791b */ /* 0x003fe20003800000 */
.L_x_1479:
[----:B------:R-:W-:Y:S01]  /*24650*/  IMAD.MOV.U32 R12, RZ, RZ, 0x8 ;  /* 0x00000008ff0c7424 */ /* 0x000fe200078e00ff */
[----:B------:R-:W-:-:S05]  /*24660*/  SEL R5, R14, RZ, P3 ;  /* 0x000000ff0e057207 */ /* 0x000fca0001800000 */
[----:B------:R-:W-:-:S04]  /*24670*/  IMAD.IADD R5, R4, 0x1, R5 ;  /* 0x0000000104057824 */ /* 0x000fc800078e0205 */
[----:B------:R-:W-:-:S07]  /*24680*/  IMAD.MOV.U32 R13, RZ, RZ, R5 ;  /* 0x000000ffff0d7224 */ /* 0x000fce00078e0005 */
[----:B------:R-:W-:Y:S05]  /*24690*/  WARPSYNC.COLLECTIVE R15, `(.L_x_1480) ;  /* 0x000000000f087348 */ /* 0x000fea0003c00000 */
[----:B------:R0:W1:Y:S02]  /*246a0*/  SHFL.UP P6, R14, R13, R12, R11 ;  /* 0x0400000c0d0e7389 */ /* 0x00006400000c000b */
[----:B01----:R-:W-:Y:S01]  /*246b0*/  ENDCOLLECTIVE ;  /* 0x000000000000791b */ /* 0x003fe20003800000 */
.L_x_1480:
[----:B------:R-:W-:Y:S01]  /*246c0*/  IMAD.MOV.U32 R12, RZ, RZ, 0x10 ;  /* 0x00000010ff0c7424 */ /* 0x000fe200078e00ff */
[----:B------:R-:W-:-:S05]  /*246d0*/  SEL R6, R14, RZ, P4 ;  /* 0x000000ff0e067207 */ /* 0x000fca0002000000 */
[----:B------:R-:W-:-:S04]  /*246e0*/  IMAD.IADD R6, R5, 0x1, R6 ;  /* 0x0000000105067824 */ /* 0x000fc800078e0206 */
[----:B------:R-:W-:-:S07]  /*246f0*/  IMAD.MOV.U32 R13, RZ, RZ, R6 ;  /* 0x000000ffff0d7224 */ /* 0x000fce00078e0006 */
[----:B------:R-:W-:Y:S05]  /*24700*/  WARPSYNC.COLLECTIVE R15, `(.L_x_1481) ;  /* 0x000000000f087348 */ /* 0x000fea0003c00000 */
[----:B------:R0:W1:Y:S02]  /*24710*/  SHFL.UP P6, R14, R13, R12, R11 ;  /* 0x0400000c0d0e7389 */ /* 0x00006400000c000b */
[----:B01----:R-:W-:Y:S01]  /*24720*/  ENDCOLLECTIVE ;  /* 0x000000000000791b */ /* 0x003fe20003800000 */
.L_x_1481:
        /* <DEDUP_REMOVED lines=8> */
.L_x_1482:
[----:B------:R-:W-:Y:S05]  /*247b0*/  BRA `(.L_x_1483) ;  /* 0xffffffd400d87947 */ /* 0x000fea000383ffff */
.L_x_1391:
[----:B------:R-:W-:Y:S01]  /*247c0*/  BSSY B0, `(.L_x_1484) ;  /* 0x0000006000007945 */ /* 0x000fe20003800000 */
[----:B------:R-:W-:Y:S01]  /*247d0*/  PLOP3.LUT P6, PT, P6, PT, PT, 0x8, 0x0 ;  /* 0x000000000000781c */ /* 0x000fe200037ce170 */
[----:B------:R-:W-:-:S12]  /*247e0*/  IMAD.MOV.U32 R15, RZ, RZ, -0x1 ;  /* 0xffffffffff0f7424 */ /* 0x000fd800078e00ff */
[----:B0-----:R-:W-:Y:S05]  /*247f0*/  WARPSYNC.COLLECTIVE R15, `(.L_x_1485) ;  /* 0x000000000f087348 */ /* 0x001fea0003c00000 */
[----:B------:R-:W-:Y:S01]  /*24800*/  VOTE.ANY R14, PT, P6 ;  /* 0x00000000000e7806 */ /* 0x000fe200030e0100 */
[----:B0-----:R-:W-:Y:S06]  /*24810*/  ENDCOLLECTIVE ;  /* 0x000000000000791b */ /* 0x001fec0003800000 */
.L_x_1485:
[----:B------:R-:W-:Y:S05]  /*24820*/  BSYNC B0 ;  /* 0x0000000000007941 */ /* 0x000fea0003800000 */
.L_x_1484:
[----:B------:R-:W-:Y:S02]  /*24830*/  IMAD.MOV.U32 R5, RZ, RZ, R14 ;  /* 0x000000ffff057224 */ /* 0x000fe400078e000e */
[----:B------:R-:W-:Y:S02]  /*24840*/  IMAD.MOV.U32 R13, RZ, RZ, R2 ;  /* 0x000000ffff0d7224 */ /* 0x000fe400078e0002 */
[----:B------:R-:W0:Y:S01]  /*24850*/  POPC R6, R5 ;  /* 0x0000000500067309 */ /* 0x000e220000000000 */
[----:B------:R-:W-:Y:S02]  /*24860*/  IMAD.MOV.U32 R11, RZ, RZ, 0x1f ;  /* 0x0000001fff0b7424 */ /* 0x000fe400078e00ff */
[----:B------:R-:W-:Y:S02]  /*24870*/  IMAD.MOV.U32 R15, RZ, RZ, -0x1 ;  /* 0xffffffffff0f7424 */ /* 0x000fe400078e00ff */
[----:B0-----:R-:W-:-:S07]  /*24880*/  IMAD.MOV.U32 R12, RZ, RZ, R6 ;  /* 0x000000ffff0c7224 */ /* 0x001fce00078e0006 */
[----:B------:R-:W-:Y:S05]  /*24890*/  WARPSYNC.COLLECTIVE R15, `(.L_x_1486) ;  /* 0x000000000f087348 */ /* 0x000fea0003c00000 */
[----:B------:R0:W1:Y:S02]  /*248a0*/  SHFL.IDX P6, R14, R13, R12, R11 ;  /* 0x0000000c0d0e7389 */ /* 0x00006400000c000b */
[----:B01----:R-:W-:Y:S01]  /*248b0*/  ENDCOLLECTIVE ;  /* 0x000000000000791b */ /* 0x003fe20003800000 */
.L_x_1486:
[----:B------:R-:W-:Y:S01]  /*248c0*/  IMAD.MOV.U32 R17, RZ, RZ, R14 ;  /* 0x000000ffff117224 */ /* 0x000fe200078e000e */
[----:B------:R-:W-:Y:S06]  /*248d0*/  BRA `(.L_x_1487) ;  /* 0xffffffd400c87947 */ /* 0x000fec000383ffff */
.L_x_1393:
[----:B------:R-:W-:Y:S01]  /*248e0*/  BSSY B0, `(.L_x_1488) ;  /* 0x0000007000007945 */ /* 0x000fe20003800000 */
[----:B------:R-:W-:Y:S02]  /*248f0*/  IMAD.MOV.U32 R13, RZ, RZ, R3 ;  /* 0x000000ffff0d7224 */ /* 0x000fe400078e0003 */
[----:B------:R-:W-:Y:S02]  /*24900*/  IMAD.MOV.U32 R11, RZ, RZ, 0x1f ;  /* 0x0000001fff0b7424 */ /* 0x000fe400078e00ff */
[----:B------:R-:W-:-:S07]  /*24910*/  IMAD.MOV.U32 R15, RZ, RZ, -0x1 ;  /* 0xffffffffff0f7424 */ /* 0x000fce00078e00ff */
[----:B012---:R-:W-:Y:S05]  /*24920*/  WARPSYNC.COLLECTIVE R15, `(.L_x_1489) ;  /* 0x000000000f087348 */ /* 0x007fea0003c00000 */
[----:B------:R3:W4:Y:S02]  /*24930*/  SHFL.IDX P6, R14, R13, R12, R11 ;  /* 0x0000000c0d0e7389 */ /* 0x00072400000c000b */
[----:B01234-:R-:W-:Y:S01]  /*24940*/  ENDCOLLECTIVE ;  /* 0x000000000000791b */ /* 0x01ffe20003800000 */
.L_x_1489:
[----:B------:R-:W-:Y:S05]  /*24950*/  BSYNC B0 ;  /* 0x0000000000007941 */ /* 0x000fea0003800000 */
.L_x_1488:
[----:B------:R-:W-:Y:S01]  /*24960*/  IMAD.MOV.U32 R5, RZ, RZ, R14 ;  /* 0x000000ffff057224 */ /* 0x000fe200078e000e */
[----:B------:R-:W-:Y:S06]  /*24970*/  BRA `(.L_x_1392) ;  /* 0xffffffd400bc7947 */ /* 0x000fec000383ffff */
.L_x_1397:
[----:B0-----:R0:W2:Y:S02]  /*24980*/  SYNCS.PHASECHK.TRANS64.TRYWAIT P0, [R9+URZ+0x13220], R0 ;  /* 0x01322000090075a7 */ /* 0x0010a4000800017f */
[----:B--2---:R-:W-:Y:S05]  /*24990*/  @!P0 NANOSLEEP.SYNCS 0x989680 ;  /* 0x009896800000895d */ /* 0x004fea0003900000 */
[----:B------:R-:W2:Y:S02]  /*249a0*/  @!P0 SYNCS.PHASECHK.TRANS64 P0, [R9+URZ+0x13220], R0 ;  /* 0x01322000090085a7 */ /* 0x000ea4000800007f */
[----:B--2---:R-:W-:Y:S05]  /*249b0*/  @!P0 BRA `(.L_x_1397) ;  /* 0xfffffffc00f08947 */ /* 0x004fea000383ffff */
[----:B------:R-:W-:Y:S05]  /*249c0*/  BRA `(.L_x_1490) ;  /* 0xffffffdc00347947 */ /* 0x000fea000383ffff */
.L_x_1398:
        /* <DEDUP_REMOVED lines=8> */
[----:B01-3--:R-:W-:Y:S05]  /*24a50*/  WARPSYNC.COLLECTIVE R15, `(.L_x_1492) ;  /* 0x000000000f087348 */ /* 0x00bfea0003c00000 */
[----:B------:R2:W4:Y:S02]  /*24a60*/  SHFL.IDX P6, R14, R13, R12, R11 ;  /* 0x0000000c0d0e7389 */ /* 0x00052400000c000b */
[----:B01234-:R-:W-:Y:S01]  /*24a70*/  ENDCOLLECTIVE ;  /* 0x000000000000791b */ /* 0x01ffe20003800000 */
.L_x_1492:
[----:B------:R-:W-:Y:S05]  /*24a80*/  BSYNC B0 ;  /* 0x0000000000007941 */ /* 0x000fea0003800000 */
.L_x_1491:
[----:B------:R-:W-:Y:S05]  /*24a90*/  BRA `(.L_x_1493) ;  /* 0xffffffdc001c7947 */ /* 0x000fea000383ffff */
.L_x_1399:
[----:B------:R-:W-:Y:S01]  /*24aa0*/  BSSY B0, `(.L_x_1494) ;  /* 0x0000006000007945 */ /* 0x000fe20003800000 */
[----:B------:R-:W-:-:S07]  /*24ab0*/  IMAD.MOV.U32 R15, RZ, RZ, -0x1 ;  /* 0xffffffffff0f7424 */ /* 0x000fce00078e00ff */
[----:B01-3--:R-:W-:Y:S05]  /*24ac0*/  WARPSYNC.COLLECTIVE R15, `(.L_x_1495) ;  /* 0x000000000f0c7348 */ /* 0x00bfea0003c00000 */
[----:B------:R-:W-:Y:S02]  /*24ad0*/  ELECT P6, UR62, PT ;  /* 0x00000000003e782f */ /* 0x000fe400038c0000 */
[----:B------:R-:W-:Y:S01]  /*24ae0*/  MOV R14, UR62 ;  /* 0x0000003e000e7c02 */ /* 0x000fe20008000f00 */
[----:B01-3--:R-:W-:Y:S10]  /*24af0*/  ENDCOLLECTIVE ;  /* 0x000000000000791b */ /* 0x00bff40003800000 */
.L_x_1495:
[----:B------:R-:W-:Y:S05]  /*24b00*/  BSYNC B0 ;  /* 0x0000000000007941 */ /* 0x000fea0003800000 */
.L_x_1494:
[----:B------:R-:W-:Y:S05]  /*24b10*/  BRA `(.L_x_1496) ;  /* 0xffffffdc00107947 */ /* 0x000fea000383ffff */
.L_x_1401:
[----:B0-----:R0:W2:Y:S02]  /*24b20*/  SYNCS.PHASECHK.TRANS64.TRYWAIT P1, [R7+URZ], R2 ;  /* 0x00000002070075a7 */ /* 0x0010a4000802017f */
[----:B--2---:R-:W-:Y:S05]  /*24b30*/  @!P1 NANOSLEEP.SYNCS 0x989680 ;  /* 0x009896800000995d */ /* 0x004fea0003900000 */
[----:B------:R-:W2:Y:S02]  /*24b40*/  @!P1 SYNCS.PHASECHK.TRANS64 P1, [R7+URZ], R2 ;  /* 0x00000002070095a7 */ /* 0x000ea4000802007f */
[----:B--2---:R-:W-:Y:S05]  /*24b50*/  @!P1 BRA `(.L_x_1401) ;  /* 0xfffffffc00f09947 */ /* 0x004fea000383ffff */
[----:B------:R-:W-:Y:S05]  /*24b60*/  BRA `(.L_x_1497) ;  /* 0xffffffdc00447947 */ /* 0x000fea000383ffff */
.L_x_1402:
[----:B--2---:R2:W4:Y:S02]  /*24b70*/  SYNCS.PHASECHK.TRANS64.TRYWAIT P1, [R3+URZ], R0 ;  /* 0x00000000030075a7 */ /* 0x004524000802017f */
[----:B----4-:R-:W-:Y:S05]  /*24b80*/  @!P1 NANOSLEEP.SYNCS 0x989680 ;  /* 0x009896800000995d */ /* 0x010fea0003900000 */
[----:B------:R-:W4:Y:S02]  /*24b90*/  @!P1 SYNCS.PHASECHK.TRANS64 P1, [R3+URZ], R0 ;  /* 0x00000000030095a7 */ /* 0x000f24000802007f */
[----:B----4-:R-:W-:Y:S05]  /*24ba0*/  @!P1 BRA `(.L_x_1402) ;  /* 0xfffffffc00f09947 */ /* 0x010fea000383ffff */
[----:B------:R-:W-:Y:S05]  /*24bb0*/  BRA `(.L_x_1498) ;  /* 0xffffffdc00387947 */ /* 0x000fea000383ffff */
.L_x_1404:
[----:B--2---:R2:W4:Y:S02]  /*24bc0*/  SYNCS.PHASECHK.TRANS64.TRYWAIT P1, [R3+URZ+0x13260], R2 ;  /* 0x01326002030075a7 */ /* 0x004524000802017f */
[----:B----4-:R-:W-:Y:S05]  /*24bd0*/  @!P1 NANOSLEEP.SYNCS 0x989680 ;  /* 0x009896800000995d */ /* 0x010fea0003900000 */
[----:B------:R-:W4:Y:S02]  /*24be0*/  @!P1 SYNCS.PHASECHK.TRANS64 P1, [R3+URZ+0x13260], R2 ;  /* 0x01326002030095a7 */ /* 0x000f24000802007f */
[----:B----4-:R-:W-:Y:S05]  /*24bf0*/  @!P1 BRA `(.L_x_1404) ;  /* 0xfffffffc00f09947 */ /* 0x010fea000383ffff */
[----:B------:R-:W-:Y:S05]  /*24c00*/  BRA `(.L_x_1499) ;  /* 0xffffffdc00387947 */ /* 0x000fea000383ffff */
.L_x_1406:
[----:B----4-:R4:W0:Y:S02]  /*24c10*/  SYNCS.PHASECHK.TRANS64.TRYWAIT P1, [R5+URZ+0x13260], R0 ;  /* 0x01326000050075a7 */ /* 0x010824000802017f */
[----:B0-----:R-:W-:Y:S05]  /*24c20*/  @!P1 NANOSLEEP.SYNCS 0x989680 ;  /* 0x009896800000995d */ /* 0x001fea0003900000 */
[----:B------:R-:W0:Y:S02]  /*24c30*/  @!P1 SYNCS.PHASECHK.TRANS64 P1, [R5+URZ+0x13260], R0 ;  /* 0x01326000050095a7 */ /* 0x000e24000802007f */
[----:B0-----:R-:W-:Y:S05]  /*24c40*/  @!P1 BRA `(.L_x_1406) ;  /* 0xfffffffc00f09947 */ /* 0x001fea000383ffff */
[----:B------:R-:W-:Y:S05]  /*24c50*/  BRA `(.L_x_1500) ;  /* 0xffffffdc00387947 */ /* 0x000fea000383ffff */
.L_x_1408:
[----:B------:R0:W0:Y:S02]  /*24c60*/  SYNCS.PHASECHK.TRANS64.TRYWAIT P0, [R3+URZ+0x13280], R2 ;  /* 0x01328002030075a7 */ /* 0x000024000800017f */
[----:B0-----:R-:W-:Y:S05]  /*24c70*/  @!P0 NANOSLEEP.SYNCS 0x989680 ;  /* 0x009896800000895d */ /* 0x001fea0003900000 */
[----:B------:R-:W0:Y:S02]  /*24c80*/  @!P0 SYNCS.PHASECHK.TRANS64 P0, [R3+URZ+0x13280], R2 ;  /* 0x01328002030085a7 */ /* 0x000e24000800007f */
[----:B0-----:R-:W-:Y:S05]  /*24c90*/  @!P0 BRA `(.L_x_1408) ;  /* 0xfffffffc00f08947 */ /* 0x001fea000383ffff */
[----:B------:R-:W-:Y:S05]  /*24ca0*/  BRA `(.L_x_1409) ;  /* 0xffffffdc00347947 */ /* 0x000fea000383ffff */
.L_x_1501:
        /* <DEDUP_REMOVED lines=13> */
.L_x_2201:


//--------------------- .text._ZN7cutlass13device_kernelIN5flash11enable_sm90INS1_16FlashAttnFwdSm90INS1_25CollectiveMainloopFwdSm90ILi2EN4cute5tupleIJNS5_1CILi1EEES8_S8_EEENS6_IJNS7_ILi192EEENS7_ILi160EEENS7_ILi64EEEEEELi64ENS_12float_e4m3_tEfNS_4arch4Sm90ELb1ELb0ELb1ELb0ELb0ELb0ELb0ELb1ELb1ELb1ELb0ELb0EEENS1_21CollectiveEpilogueFwdINS6_IJSA_SC_SB_EEES9_NS_10bfloat16_tESG_Li384ELb0ELb1ELb0ELb1EEENS1_30DynamicPersistentTileSchedulerILi384ELi128ELb0ELb1ELb1EEEEEEEEEvNT_6ParamsE --------------------------
	.section	.text._ZN7cutlass13device_kernelIN5flash11enable_sm90INS1_16FlashAttnFwdSm90INS1_25CollectiveMainloopFwdSm90ILi2EN4cute5tupleIJNS5_1CILi1EEES8_S8_EEENS6_IJNS7_ILi192EEENS7_ILi160EEENS7_ILi64EEEEEELi64ENS_12float_e4m3_tEfNS_4arch4Sm90ELb1ELb0ELb1ELb0ELb0ELb0ELb0ELb1ELb1ELb1ELb0ELb0EEENS1_21CollectiveEpilogueFwdINS6_IJSA_SC_SB_EEES9_NS_10bfloat16_tESG_Li384ELb0ELb1ELb0ELb1EEENS1_30DynamicPersistentTileSchedulerILi384ELi128ELb0ELb1ELb1EEEEEEEEEvNT_6ParamsE,"ax",@progbits
	.align	128
.text._ZN7cutlass13device_kernelIN5flash11enable_sm90INS1_16FlashAttnFwdSm90INS1_25CollectiveMainloopFwdSm90ILi2EN4cute5tupleIJNS5_1CILi1EEES8_S8_EEENS6_IJNS7_ILi192EEENS7_ILi160EEENS7_ILi64EEEEEELi64ENS_12float_e4m3_tEfNS_4arch4Sm90ELb1ELb0ELb1ELb0ELb0ELb0ELb0ELb1ELb1ELb1ELb0ELb0EEENS1_21CollectiveEpilogueFwdINS6_IJSA_SC_SB_EEES9_NS_10bfloat16_tESG_Li384ELb0ELb1ELb0ELb1EEENS1_30DynamicPersistentTileSchedulerILi384ELi128ELb0ELb1ELb1EEEEEEEEEvNT_6ParamsE:
        .type           _ZN7cutlass13device_kernelIN5flash11enable_sm90INS1_16FlashAttnFwdSm90INS1_25CollectiveMainloopFwdSm90ILi2EN4cute5tupleIJNS5_1CILi1EEES8_S8_EEENS6_IJNS7_ILi192EEENS7_ILi160EEENS7_ILi64EEEEEELi64ENS_12float_e4m3_tEfNS_4arch4Sm90ELb1ELb0ELb1ELb0ELb0ELb0ELb0ELb1ELb1ELb1ELb0ELb0EEENS1_21CollectiveEpilogueFwdINS6_IJSA_SC_SB_EEES9_NS_10bfloat16_tESG_Li384ELb0ELb1ELb0ELb1EEENS1_30DynamicPersistentTileSchedulerILi384ELi128ELb0ELb1ELb1EEEEEEEEEvNT_6ParamsE,@function
        .size           _ZN7cutlass13device_kernelIN5flash11enable_sm90INS1_16FlashAttnFwdSm90INS1_25CollectiveMainloopFwdSm90ILi2EN4cute5tupleIJNS5_1CILi1EEES8_S8_EEENS6_IJNS7_ILi192EEENS7_ILi160EEENS7_ILi64EEEEEELi64ENS_12float_e4m3_tEfNS_4arch4Sm90ELb1ELb0ELb1ELb0ELb0ELb0ELb0ELb1ELb1ELb1ELb0ELb0EEENS1_21CollectiveEpilogueFwdINS6_IJSA_SC_SB_EEES9_NS_10bfloat16_tESG_Li384ELb0ELb1ELb0ELb1EEENS1_30DynamicPersistentTileSchedulerILi384ELi128ELb0ELb1ELb1EEEEEEEEEvNT_6ParamsE,(.L_x_2202 - _ZN7cutlass13device_kernelIN5flash11enable_sm90INS1_16FlashAttnFwdSm90INS1_25CollectiveMainloopFwdSm90ILi2EN4cute5tupleIJNS5_1CILi1EEES8_S8_EEENS6_IJNS7_ILi192EEENS7_ILi160EEENS7_ILi64EEEEEELi64ENS_12float_e4m3_tEfNS_4arch4Sm90ELb1ELb0ELb1ELb0ELb0ELb0ELb0ELb1ELb1ELb1ELb0ELb0EEENS1_21CollectiveEpilogueFwdINS6_IJSA_SC_SB_EEES9_NS_10bfloat16_tESG_Li384ELb0ELb1ELb0ELb1EEENS1_30DynamicPersistentTileSchedulerILi384ELi128ELb0ELb1ELb1EEEEEEEEEvNT_6ParamsE)
        .other          _ZN7cutlass13device_kernelIN5flash11enable_sm90INS1_16FlashAttnFwdSm90INS1_25CollectiveMainloopFwdSm90ILi2EN4cute5tupleIJNS5_1CILi1EEES8_S8_EEENS6_IJNS7_ILi192EEENS7_ILi160EEENS7_ILi64EEEEEELi64ENS_12float_e4m3_tEfNS_4arch4Sm90ELb1ELb0ELb1ELb0ELb0ELb0ELb0ELb1ELb1ELb1ELb0ELb0EEENS1_21CollectiveEpilogueFwdINS6_IJSA_SC_SB_EEES9_NS_10bfloat16_tESG_Li384ELb0ELb1ELb0ELb1EEENS1_30DynamicPersistentTileSchedulerILi384ELi128ELb0ELb1ELb1EEEEEEEEEvNT_6ParamsE,@"STO_CUDA_ENTRY STV_DEFAULT"
_ZN7cutlass13device_kernelIN5flash11enable_sm90INS1_16FlashAttnFwdSm90INS1_25CollectiveMainloopFwdSm90ILi2EN4cute5tupleIJNS5_1CILi1EEES8_S8_EEENS6_IJNS7_ILi192EEENS7_ILi160EEENS7_ILi64EEEEEELi64ENS_12float_e4m3_tEfNS_4arch4Sm90ELb1ELb0ELb1ELb0ELb0ELb0ELb0ELb1ELb1ELb1ELb0ELb0EEENS1_21CollectiveEpilogueFwdINS6_IJSA_SC_SB_EEES9_NS_10bfloat16_tESG_Li384ELb0ELb1ELb0ELb1EEENS1_30DynamicPersistentTileSchedulerILi384ELi128ELb0ELb1ELb1EEEEEEEEEvNT_6ParamsE:
        /* <DEDUP_REMOVED lines=18> */
.L_x_1503:
[----:B------:R-:W-:Y:S05]  /*0120*/  BSYNC B0 ;  /* 0x0000000000007941 */ /* 0x000fea0003800000 */
.L_x_1502:
        /* <DEDUP_REMOVED lines=41> */
.L_x_1504:
        /* <DEDUP_REMOVED lines=22> */
.L_x_1505:
        /* <DEDUP_REMOVED lines=18> */
.L_x_1506:
        /* <DEDUP_REMOVED lines=22> */
.L_x_1507:
        /* <DEDUP_REMOVED lines=22> */
.L_x_1508:
[----:B------:R-:W-:Y:S01]  /*0900*/  PLOP3.LUT P0, PT, PT, PT, UP0, 0x80, 0x0 ;  /* 0x000000000000781c */ /* 0x000fe20003f0f008 */
[----:B------:R-:W-:Y:S01]  /*0910*/  UMOV UR38, 0x1 ;  /* 0x0000000100267882 */ /* 0x000fe20000000000 */
[----:B------:R-:W-:Y:S01]  /*0920*/  NOP ;  /* 0x0000000000007918 */ /* 0x000fe20000000000 */
[----:B------:R-:W-:Y:S01]  /*0930*/  USEL UR38, UR38, 0x2, !UP0 ;  /* 0x0000000226267887 */ /* 0x000fe2000c000000 */
[----:B------:R-:W-:Y:S01]  /*0940*/  ULDC.64 UR46, c[0x0][0x208] ;  /* 0x00008200002e7ab9 */ /* 0x000fe20000000a00 */
[----:B012-4-:R-:W-:Y:S08]  /*0950*/  BAR.SYNC.DEFER_BLOCKING 0x0 ;  /* 0x0000000000007b1d */ /* 0x017ff00000010000 */
[----:B------:R-:W-:Y:S05]  /*0960*/  @!P0 BRA `(.L_x_1509) ;  /* 0x000000c800588947 */ /* 0x000fea0003800000 */
.L_x_1510:
        /* <DEDUP_REMOVED lines=10> */
[----:B------:R-:W0:Y:S01]  /*0a10*/  S2R R2, SR_TID.X ;  /* 0x0000000000027919 */ /* 0x000e220000002100 */
[----:B------:R-:W-:Y:S01]  /*0a20*/  ULOP3.LUT UR40, UR38, 0x1, URZ, 0xfc, !UPT ;  /* 0x0000000126287892 */ /* 0x000fe2000f8efc3f */
[----:B------:R-:W-:Y:S01]  /*0a30*/  UMOV UR36, URZ ;  /* 0x0000003f00247c82 */ /* 0x000fe20008000000 */
[----:B------:R-:W-:Y:S01]  /*0a40*/  UMOV UR37, URZ ;  /* 0x0000003f00257c82 */ /* 0x000fe20008000000 */
[----:B------:R-:W-:Y:S01]  /*0a50*/  UMOV UR39, URZ ;  /* 0x0000003f00277c82 */ /* 0x000fe20008000000 */
[----:B0-----:R-:W-:-:S05]  /*0a60*/  VIADD R10, R2, 0xffffff80 ;  /* 0xffffff80020a7836 */ /* 0x001fca0000000000 */
[----:B------:R-:W-:-:S04]  /*0a70*/  SHF.R.S32.HI R0, RZ, 0x1f, R10 ;  /* 0x0000001fff007819 */ /* 0x000fc8000001140a */
[CC--:B------:R-:W-:Y:S02]  /*0a80*/  LEA.HI R156, R0.reuse, R10.reuse, RZ, 0x7 ;  /* 0x0000000a009c7211 */ /* 0x0c0fe400078f38ff */
[CC--:B------:R-:W-:Y:S02]  /*0a90*/  LEA.HI R2, R0.reuse, R10.reuse, RZ, 0x4 ;  /* 0x0000000a00027211 */ /* 0x0c0fe400078f20ff */
[----:B------:R-:W-:Y:S02]  /*0aa0*/  LEA.HI R3, R0, R10, RZ, 0x5 ;  /* 0x0000000a00037211 */ /* 0x000fe400078f28ff */
[----:B------:R-:W-:Y:S02]  /*0ab0*/  LOP3.LUT R23, R156, 0xffffff80, RZ, 0xc0, !PT ;  /* 0xffffff809c177812 */ /* 0x000fe400078ec0ff */
[----:B------:R-:W-:Y:S01]  /*0ac0*/  SHF.R.S32.HI R5, RZ, 0x4, R2 ;  /* 0x00000004ff057819 */ /* 0x000fe20000011402 */
[----:B------:R-:W-:Y:S01]  /*0ad0*/  IMAD.SHL.U32 R4, R3, 0x20, RZ ;  /* 0x0000002003047824 */ /* 0x000fe200078e00ff */
[----:B------:R-:W-:Y:S01]  /*0ae0*/  LOP3.LUT R3, R2, 0x3fffff0, RZ, 0xc0, !PT ;  /* 0x03fffff002037812 */ /* 0x000fe200078ec0ff */
[----:B------:R-:W-:Y:S01]  /*0af0*/  IMAD.IADD R23, R10, 0x1, -R23 ;  /* 0x000000010a177824 */ /* 0x000fe200078e0a17 */
[----:B------:R-:W-:-:S02]  /*0b00*/  LEA.HI R2, R2, R5, RZ, 0x1 ;  /* 0x0000000502027211 */ /* 0x000fc400078f08ff */
[----:B------:R-:W-:Y:S01]  /*0b10*/  LOP3.LUT R4, R4, 0xfffffc00, RZ, 0xc0, !PT ;  /* 0xfffffc0004047812 */ /* 0x000fe200078ec0ff */
[----:B------:R-:W-:Y:S01]  /*0b20*/  IMAD.IADD R3, R10, 0x1, -R3 ;  /* 0x000000010a037824 */ /* 0x000fe200078e0a03 */
[----:B------:R-:W-:Y:S02]  /*0b30*/  SHF.R.S32.HI R6, RZ, 0x1f, R23 ;  /* 0x0000001fff067819 */ /* 0x000fe40000011417 */
[----:B------:R-:W-:Y:S01]  /*0b40*/  LOP3.LUT R2, R2, 0x1ffffffe, RZ, 0xc0, !PT ;  /* 0x1ffffffe02027812 */ /* 0x000fe200078ec0ff */
[----:B------:R-:W-:Y:S01]  /*0b50*/  IMAD R3, R3, 0x40, R4 ;  /* 0x0000004003037824 */ /* 0x000fe200078e0204 */
[----:B------:R-:W-:Y:S02]  /*0b60*/  LEA.HI R4, R6, R23, RZ, 0x2 ;  /* 0x0000001706047211 */ /* 0x000fe400078f10ff */
[----:B------:R-:W-:Y:S01]  /*0b70*/  LEA.HI R7, R0, R10, RZ, 0x2 ;  /* 0x0000000a00077211 */ /* 0x000fe200078f10ff */
[----:B------:R-:W-:Y:S01]  /*0b80*/  IMAD.IADD R2, R5, 0x1, -R2 ;  /* 0x0000000105027824 */ /* 0x000fe200078e0a02 */
[----:B------:R-:W-:-:S02]  /*0b90*/  SHF.R.S32.HI R5, RZ, 0x2, R4 ;  /* 0x00000002ff057819 */ /* 0x000fc40000011404 */
[----:B------:R-:W-:Y:S01]  /*0ba0*/  SHF.R.S32.HI R8, RZ, 0x1f, R4 ;  /* 0x0000001fff087819 */ /* 0x000fe20000011404 */
[----:B------:R-:W-:Y:S01]  /*0bb0*/  IMAD R2, R2, 0x8, R3 ;  /* 0x0000000802027824 */ /* 0x000fe200078e0203 */
[----:B------:R-:W-:Y:S02]  /*0bc0*/  SHF.R.S32.HI R156, RZ, 0x7, R156 ;  /* 0x00000007ff9c7819 */ /* 0x000fe4000001149c */
[----:B------:R-:W-:Y:S02]  /*0bd0*/  LOP3.LUT R7, R7, 0xfffffffc, RZ, 0xc0, !PT ;  /* 0xfffffffc07077812 */ /* 0x000fe400078ec0ff */
[----:B------:R-:W-:Y:S01]  /*0be0*/  LEA.HI R8, R8, R5, RZ, 0x3 ;  /* 0x0000000508087211 */ /* 0x000fe200078f18ff */
[----:B------:R0:W-:Y:S01]  /*0bf0*/  STL [R1], R2 ;  /* 0x0000000201007387 */ /* 0x0001e20000100800 */
[----:B------:R-:W-:Y:S01]  /*0c00*/  LEA.HI R0, R0, R10, RZ, 0x3 ;  /* 0x0000000a00007211 */ /* 0x000fe200078f18ff */
[----:B------:R-:W-:Y:S01]  /*0c10*/  IMAD.IADD R7, R10, 0x1, -R7 ;  /* 0x000000010a077824 */ /* 0x000fe200078e0a07 */
[----:B------:R-:W-:-:S02]  /*0c20*/  LOP3.LUT R8, R8, 0xfffffff8, RZ, 0xc0, !PT ;  /* 0xfffffff808087812 */ /* 0x000fc400078ec0ff */
[----:B------:R-:W-:Y:S02]  /*0c30*/  LEA.HI R6, R6, R23, RZ, 0x5 ;  /* 0x0000001706067211 */ /* 0x000fe400078f28ff */
[----:B------:R-:W-:Y:S01]  /*0c40*/  LOP3.LUT R18, R0, 0xfffffff8, RZ, 0xc0, !PT ;  /* 0xfffffff800127812 */ /* 0x000fe200078ec0ff */
[----:B------:R-:W-:Y:S01]  /*0c50*/  IMAD.IADD R5, R5, 0x1, -R8 ;  /* 0x0000000105057824 */ /* 0x000fe200078e0a08 */
[----:B------:R-:W-:Y:S01]  /*0c60*/  LEA.HI R9, R7, R7, RZ, 0x1 ;  /* 0x0000000707097211 */ /* 0x000fe200078f08ff */
[----:B0-----:R-:W-:Y:S01]  /*0c70*/  IMAD.HI R2, R156, 0x55555556, RZ ;  /* 0x555555569c027827 */ /* 0x001fe200078e02ff */
[----:B------:R-:W-:Y:S02]  /*0c80*/  SHF.R.S32.HI R6, RZ, 0x5, R6 ;  /* 0x00000005ff067819 */ /* 0x000fe40000011406 */
[----:B------:R-:W-:Y:S01]  /*0c90*/  LOP3.LUT R16, R4, 0x7ffffffc, RZ, 0xc0, !PT ;  /* 0x7ffffffc04107812 */ /* 0x000fe200078ec0ff */
[----:B------:R-:W-:Y:S01]  /*0ca0*/  IMAD.IADD R18, R10, 0x1, -R18 ;  /* 0x000000010a127824 */ /* 0x000fe200078e0a12 */
[----:B------:R-:W-:Y:S01]  /*0cb0*/  LEA.HI R3, R2, R2, RZ, 0x1 ;  /* 0x0000000202037211 */ /* 0x000fe200078f08ff */
[----:B------:R-:W-:Y:S01]  /*0cc0*/  IMAD R6, R6, 0x10, R5 ;  /* 0x0000001006067824 */ /* 0x000fe200078e0205 */
[----:B------:R-:W-:Y:S01]  /*0cd0*/  LOP3.LUT R2, R9, 0x1ffffffe, RZ, 0xc0, !PT ;  /* 0x1ffffffe09027812 */ /* 0x000fe200078ec0ff */
[----:B------:R-:W-:Y:S01]  /*0ce0*/  IMAD.SHL.U32 R19, R18, 0x8, RZ ;  /* 0x0000000812137824 */ /* 0x000fe200078e00ff */
[----:B------:R-:W-:Y:S01]  /*0cf0*/  SHF.R.S32.HI R22, RZ, 0x3, R0 ;  /* 0x00000003ff167819 */ /* 0x000fe20000011400 */
[----:B------:R-:W-:-:S02]  /*0d00*/  IMAD R3, R3, -0x3, R156 ;  /* 0xfffffffd03037824 */ /* 0x000fc400078e029c */
[----:B------:R-:W-:Y:S01]  /*0d10*/  IMAD.IADD R2, R7, 0x1, -R2 ;  /* 0x0000000107027824 */ /* 0x000fe200078e0a02 */
[----:B------:R-:W-:Y:S01]  /*0d20*/  SHF.R.S32.HI R0, RZ, 0x1f, R19 ;  /* 0x0000001fff007819 */ /* 0x000fe20000011413 */
[----:B------:R-:W-:Y:S02]  /*0d30*/  IMAD R157, R3, 0x40, R6 ;  /* 0x00000040039d7824 */ /* 0x000fe400078e0206 */
[----:B------:R-:W-:Y:S02]  /*0d40*/  IMAD.IADD R16, R23, 0x1, -R16 ;  /* 0x0000000117107824 */ /* 0x000fe400078e0a10 */
[----:B------:R-:W-:-:S07]  /*0d50*/  IMAD R17, R2, 0x8, R157 ;  /* 0x0000000802117824 */ /* 0x000fce00078e029d */
.L_x_1552:
        /* <DEDUP_REMOVED lines=21> */
.L_x_1511:
[----:B------:R-:W-:Y:S01]  /*0eb0*/  ULDC UR8, c[0x0][0xc54] ;  /* 0x0003150000087ab9 */ /* 0x000fe20000000800 */
[----:B------:R-:W-:Y:S01]  /*0ec0*/  UMOV UR4, UR9 ;  /* 0x0000000900047c82 */ /* 0x000fe20008000000 */
[----:B------:R-:W-:-:S11]  /*0ed0*/  UISETP.NE.AND UP0, UPT, UR8, 0x1, UPT ;  /* 0x000000010800788c */ /* 0x000fd6000bf05270 */
[----:B------:R-:W-:Y:S02]  /*0ee0*/  @UP0 ULDC.64 UR10, c[0x0][0xc58] ;  /* 0x00031600000a0ab9 */ /* 0x000fe40000000a00 */
[----:B------:R-:W-:-:S04]  /*0ef0*/  UIMAD.WIDE.U32 UR6, UR9, UR10, URZ ;  /* 0x0000000a090672a5 */ /* 0x000fc8000f8e003f */
[----:B------:R-:W-:-:S04]  /*0f00*/  @UP0 USHF.R.U32.HI UR4, URZ, UR11, UR7 ;  /* 0x0000000b3f040299 */ /* 0x000fc80008011607 */
[----:B------:R-:W-:-:S12]  /*0f10*/  UIMAD UR6, UR4, UR8, URZ ;  /* 0x00000008040672a4 */ /* 0x000fd8000f8e023f */
.L_x_1512:
[----:B------:R-:W-:Y:S01]  /*0f20*/  ULOP3.LUT UR4, URZ, UR4, URZ, 0x33, !UPT ;  /* 0x000000043f047292 */ /* 0x000fe2000f8e333f */
[----:B------:R-:W-:Y:S01]  /*0f30*/  PLOP3.LUT P0, PT, PT, PT, PT, 0x80, 0x0 ;  /* 0x000000000000781c */ /* 0x000fe20003f0f070 */
[----:B------:R-:W-:Y:S01]  /*0f40*/  UIADD3 UR10, UR9, -UR6, URZ ;  /* 0x80000006090a7290 */ /* 0x000fe2000fffe03f */
[----:B------:R-:W-:Y:S01]  /*0f50*/  IMAD.MOV.U32 R0, RZ, RZ, RZ ;  /* 0x000000ffff007224 */ /* 0x000fe200078e00ff */
[----:B------:R-:W-:Y:S01]  /*0f60*/  ULDC UR7, c[0x0][0x448] ;  /* 0x0001120000077ab9 */ /* 0x000fe20000000800 */
[----:B------:R-:W-:Y:S01]  /*0f70*/  ULDC UR6, c[0x0][0xc3c] ;  /* 0x00030f0000067ab9 */ /* 0x000fe20000000800 */
[----:B------:R-:W-:Y:S01]  /*0f80*/  UISETP.NE.AND UP2, UPT, UR7, 0x1, UPT ;  /* 0x000000010700788c */ /* 0x000fe2000bf45270 */
[----:B------:R-:W-:Y:S01]  /*0f90*/  IMAD.MOV.U32 R2, RZ, RZ, RZ ;  /* 0x000000ffff027224 */ /* 0x000fe200078e00ff */
[----:B------:R-:W-:Y:S01]  /*0fa0*/  UIADD3 UR4, UR4, UR6, URZ ;  /* 0x0000000604047290 */ /* 0x000fe2000fffe03f */
[----:B------:R-:W-:Y:S01]  /*0fb0*/  CS2R R54, SRZ ;  /* 0x0000000000367805 */ /* 0x000fe2000001ff00 */
[----:B------:R-:W-:Y:S01]  /*0fc0*/  ULDC.64 UR12, c[0x0][0x418] ;  /* 0x00010600000c7ab9 */ /* 0x000fe20000000a00 */
[----:B------:R-:W-:Y:S01]  /*0fd0*/  ULDC UR48, c[0x0][0x424] ;  /* 0x0001090000307ab9 */ /* 0x000fe20000000800 */
[----:B------:R-:W-:Y:S01]  /*0fe0*/  UISETP.NE.U32.AND UP0, UPT, UR12, URZ, UPT ;  /* 0x0000003f0c00728c */ /* 0x000fe2000bf05070 */
[----:B------:R-:W-:Y:S01]  /*0ff0*/  CS2R R6, SRZ ;  /* 0x0000000000067805 */ /* 0x000fe2000001ff00 */
[----:B------:R-:W-:Y:S01]  /*1000*/  UIMAD UR41, UR4, 0xc0, URZ ;  /* 0x000000c0042978a4 */ /* 0x000fe2000f8e023f */
[----:B------:R-:W-:Y:S01]  /*1010*/  CS2R R52, SRZ ;  /* 0x0000000000347805 */ /* 0x000fe2000001ff00 */
[----:B------:R-:W-:Y:S01]  /*1020*/  UISETP.NE.AND.EX UP0, UPT, UR13, URZ, UPT, UP0 ;  /* 0x0000003f0d00728c */ /* 0x000fe2000bf05300 */
[----:B------:R-:W-:Y:S01]  /*1030*/  CS2R R8, SRZ ;  /* 0x0000000000087805 */ /* 0x000fe2000001ff00 */
[----:B------:R-:W-:Y:S01]  /*1040*/  UIADD3 UR4, UR41, 0xbf, URZ ;  /* 0x000000bf29047890 */ /* 0x000fe2000fffe03f */
[----:B------:R-:W-:Y:S01]  /*1050*/  CS2R R46, SRZ ;  /* 0x00000000002e7805 */ /* 0x000fe2000001ff00 */
[----:B------:R-:W-:Y:S01]  /*1060*/  ULDC UR8, c[0x0][0x288] ;  /* 0x0000a20000087ab9 */ /* 0x000fe20000000800 */
[----:B------:R-:W-:Y:S01]  /*1070*/  @UP2 ULDC UR6, c[0x0][0x44c] ;  /* 0x0001130000062ab9 */ /* 0x000fe20000000800 */
[----:B------:R-:W-:Y:S01]  /*1080*/  UIADD3 UR8, -UR8, 0xa0, URZ ;  /* 0x000000a008087890 */ /* 0x000fe2000fffe13f */
[----:B------:R-:W-:Y:S01]  /*1090*/  CS2R R10, SRZ ;  /* 0x00000000000a7805 */ /* 0x000fe2000001ff00 */
[----:B------:R-:W-:Y:S01]  /*10a0*/  UIMAD.WIDE.U32 UR6, UR4, UR6, URZ ;  /* 0x00000006040672a5 */ /* 0x000fe2000f8e003f */
[----:B------:R-:W-:Y:S01]  /*10b0*/  CS2R R44, SRZ ;  /* 0x00000000002c7805 */ /* 0x000fe2000001ff00 */
[----:B------:R-:W-:Y:S01]  /*10c0*/  USEL UR48, UR48, 0x1, UP0 ;  /* 0x0000000130307887 */ /* 0x000fe20008000000 */
[----:B------:R-:W-:Y:S01]  /*10d0*/  CS2R R12, SRZ ;  /* 0x00000000000c7805 */ /* 0x000fe2000001ff00 */
[----:B------:R-:W-:Y:S01]  /*10e0*/  ULDC UR9, c[0x0][0x2f0] ;  /* 0x0000bc0000097ab9 */ /* 0x000fe20000000800 */
[----:B------:R-:W-:Y:S01]  /*10f0*/  @UP2 ULDC UR12, c[0x0][0x450] ;  /* 0x00011400000c2ab9 */ /* 0x000fe20000000800 */
[----:B------:R-:W-:Y:S01]  /*1100*/  UIMAD UR8, UR48, UR9, UR8 ;  /* 0x00000009300872a4 */ /* 0x000fe2000f8e0208 */
[----:B------:R-:W-:Y:S01]  /*1110*/  CS2R R38, SRZ ;  /* 0x0000000000267805 */ /* 0x000fe2000001ff00 */
[----:B------:R-:W-:Y:S01]  /*1120*/  @UP2 USHF.R.U32.HI UR4, URZ, UR12, UR7 ;  /* 0x0000000c3f042299 */ /* 0x000fe20008011607 */
[----:B------:R-:W-:Y:S01]  /*1130*/  CS2R R14, SRZ ;  /* 0x00000000000e7805 */ /* 0x000fe2000001ff00 */
[----:B------:R-:W-:Y:S01]  /*1140*/  UIMAD UR6, UR48, UR9, 0x9f ;  /* 0x0000009f300674a4 */ /* 0x000fe2000f8e0209 */
[----:B------:R-:W-:Y:S01]  /*1150*/  CS2R R36, SRZ ;  /* 0x0000000000247805 */ /* 0x000fe2000001ff00 */
[----:B------:R-:W-:Y:S01]  /*1160*/  UIADD3 UR8, UR8, UR4, URZ ;  /* 0x0000000408087290 */ /* 0x000fe2000fffe03f */
[----:B------:R-:W-:Y:S01]  /*1170*/  CS2R R20, SRZ ;  /* 0x0000000000147805 */ /* 0x000fe2000001ff00 */
[----:B------:R-:W-:Y:S01]  /*1180*/  UIMAD.WIDE UR6, UR6, 0x66666667, URZ ;  /* 0x66666667060678a5 */ /* 0x000fe2000f8e023f */
[----:B------:R-:W-:Y:S01]  /*1190*/  CS2R R30, SRZ ;  /* 0x00000000001e7805 */ /* 0x000fe2000001ff00 */
[----:B------:R-:W-:Y:S01]  /*11a0*/  UIMAD.WIDE UR8, UR8, 0x66666667, URZ ;  /* 0x66666667080878a5 */ /* 0x000fe2000f8e023f */
[----:B------:R-:W-:Y:S01]  /*11b0*/  CS2R R24, SRZ ;  /* 0x0000000000187805 */ /* 0x000fe2000001ff00 */
[----:B------:R-:W-:Y:S01]  /*11c0*/  ULDC UR11, c[0x0][0xc54] ;  /* 0x00031500000b7ab9 */ /* 0x000fe20000000800 */
[----:B------:R-:W-:Y:S01]  /*11d0*/  USHF.R.U32.HI UR4, URZ, 0x1f, UR7 ;  /* 0x0000001f3f047899 */ /* 0x000fe20008011607 */
[----:B------:R-:W-:Y:S01]  /*11e0*/  CS2R R28, SRZ ;  /* 0x00000000001c7805 */ /* 0x000fe2000001ff00 */
[----:B------:R-:W-:Y:S01]  /*11f0*/  UIMAD UR11, UR5, UR11, UR10 ;  /* 0x0000000b050b72a4 */ /* 0x000fe2000f8e020a */
[----:B------:R-:W-:Y:S01]  /*1200*/  CS2R R56, SRZ ;  /* 0x0000000000387805 */ /* 0x000fe2000001ff00 */
[----:B------:R-:W-:-:S02]  /*1210*/  USHF.R.U32.HI UR5, URZ, 0x1f, UR9 ;  /* 0x0000001f3f057899 */ /* 0x000fc40008011609 */
[----:B------:R-:W-:Y:S02]  /*1220*/  ULEA.HI.SX32 UR7, UR7, UR4, 0x1a ;  /* 0x0000000407077291 */ /* 0x000fe4000f8fd23f */
[----:B------:R-:W-:Y:S01]  /*1230*/  ULEA.HI.SX32 UR9, UR9, UR5, 0x1a ;  /* 0x0000000509097291 */ /* 0x000fe2000f8fd23f */
[----:B------:R-:W-:Y:S01]  /*1240*/  ULDC UR43, c[0x0][0xc48] ;  /* 0x00031200002b7ab9 */ /* 0x000fe20000000800 */
[----:B------:R-:W-:Y:S02]  /*1250*/  UMOV UR42, UR11 ;  /* 0x0000000b002a7c82 */ /* 0x000fe40008000000 */
[----:B------:R-:W-:Y:S02]  /*1260*/  UISETP.LT.AND UP0, UPT, UR7, UR9, UPT ;  /* 0x000000090700728c */ /* 0x000fe4000bf01270 */
[----:B------:R-:W-:Y:S02]  /*1270*/  UISETP.NE.AND UP1, UPT, UR43, 0x1, UPT ;  /* 0x000000012b00788c */ /* 0x000fe4000bf25270 */
[----:B------:R-:W-:-:S04]  /*1280*/  USEL UR49, UR7, UR9, UP0 ;  /* 0x0000000907317287 */ /* 0x000fc80008000000 */
[----:B------:R-:W-:-:S05]  /*1290*/  UISETP.GE.AND UP0, UPT, UR49, 0x1, UPT ;  /* 0x000000013100788c */ /* 0x000fca000bf06270 */
[----:B------:R-:W-:Y:S01]  /*12a0*/  @UP1 ULDC UR10, c[0x0][0xc4c] ;  /* 0x00031300000a1ab9 */ /* 0x000fe20000000800 */
[----:B------:R-:W-:Y:S01]  /*12b0*/  PLOP3.LUT P1, PT, PT, PT, UP0, 0x80, 0x0 ;  /* 0x000000000000781c */ /* 0x000fe20003f2f008 */
[----:B------:R-:W-:Y:S01]  /*12c0*/  UIMAD.WIDE.U32 UR4, UR11, UR10, URZ ;  /* 0x0000000a0b0472a5 */ /* 0x000fe2000f8e003f */
[----:B------:R-:W-:-:S03]  /*12d0*/  @UP1 ULDC UR6, c[0x0][0xc50] ;  /* 0x0003140000061ab9 */ /* 0x000fc60000000800 */
[----:B------:R-:W-:-:S04]  /*12e0*/  @UP1 USHF.R.U32.HI UR42, URZ, UR6, UR5 ;  /* 0x000000063f2a1299 */ /* 0x000fc80008011605 */
[----:B------:R-:W-:-:S04]  /*12f0*/  UIADD3 UR4, -UR42, URZ, URZ ;  /* 0x0000003f2a047290 */ /* 0x000fc8000fffe13f */
[----:B------:R-:W-:Y:S01]  /*1300*/  UIMAD UR43, UR43, UR4, UR11 ;  /* 0x000000042b2b72a4 */ /* 0x000fe2000f8e020b */
[----:B------:R-:W-:Y:S11]  /*1310*/  @!P1 BRA `(.L_x_1513) ;  /* 0x000000a400c89947 */ /* 0x000ff60003800000 */
        /* <DEDUP_REMOVED lines=31> */
.L_x_1514:
        /* <DEDUP_REMOVED lines=37> */
[----:B------:R-:W-:Y:S01]  /*1760*/  MOV R2, UR6 ;  /* 0x0000000600027c02 */ /* 0x000fe20008000f00 */
        /* <DEDUP_REMOVED lines=18> */
.L_x_1629:
[----:B------:R-:W-:Y:S05]  /*1890*/  @!P0 BRA `(.L_x_1516) ;  /* 0x0000000000048947 */ /* 0x000fea0003800000 */
[----:B------:R-:W-:Y:S01]  /*18a0*/  BPT.TRAP 0x1 ;  /* 0x000000040000795c */ /* 0x000fe20000300000 */
.L_x_1516:
[----:B------:R-:W-:Y:S02]  /*18b0*/  IMAD.U32 R2, RZ, RZ, UR39 ;  /* 0x00000027ff027e24 */ /* 0x000fe4000f8e00ff */
[----:B0-----:R-:W-:-:S03]  /*18c0*/  IMAD.U32 R3, RZ, RZ, UR37 ;  /* 0x00000025ff037e24 */ /* 0x001fc6000f8e00ff */
[----:B------:R-:W-:Y:S02]  /*18d0*/  LEA R2, R2, UR45, 0x3 ;  /* 0x0000002d02027c11 */ /* 0x000fe4000f8e18ff */
[----:B------:R-:W-:-:S04]  /*18e0*/  SHF.L.U32 R3, R3, 0x1f, RZ ;  /* 0x0000001f03037819 */ /* 0x000fc800000006ff */
[----:B------:R0:W1:Y:S01]  /*18f0*/  SYNCS.PHASECHK.TRANS64.TRYWAIT P1, [R2+URZ+0x13230], R3 ;  /* 0x01323003020075a7 */ /* 0x000062000802017f */
[----:B------:R-:W-:Y:S05]  /*1900*/  @!P0 BRA `(.L_x_1517) ;  /* 0x0000000000048947 */ /* 0x000fea0003800000 */
[----:B------:R-:W-:Y:S01]  /*1910*/  BPT.TRAP 0x1 ;  /* 0x000000040000795c */ /* 0x000fe20000300000 */
.L_x_1517:
[----:B-1----:R-:W-:Y:S05]  /*1920*/  @P1 BRA `(.L_x_1518) ;  /* 0x0000000000081947 */ /* 0x002fea0003800000 */
[----:B------:R-:W1:Y:S02]  /*1930*/  SYNCS.PHASECHK.TRANS64.TRYWAIT P1, [R2+URZ+0x13230], R3 ;  /* 0x01323003020075a7 */ /* 0x000e64000802017f */
[----:B-1----:R-:W-:Y:S05]  /*1940*/  @!P1 BRA `(.L_x_1519) ;  /* 0x000000f000209947 */ /* 0x002fea0003800000 */
.L_x_1518:
[----:B------:R-:W2:Y:S01]  /*1950*/  S2R R5, SR_TID.X ;  /* 0x0000000000057919 */ /* 0x000ea20000002100 */
[----:B------:R-:W-:-:S04]  /*1960*/  UIADD3 UR4, UR45, 0xe000, URZ ;  /* 0x0000e0002d047890 */ /* 0x000fc8000fffe03f */
[----:B------:R-:W-:-:S04]  /*1970*/  USHF.R.U32.HI UR4, URZ, 0x4, UR4 ;  /* 0x000000043f047899 */ /* 0x000fc80008011604 */
[----:B------:R-:W-:-:S06]  /*1980*/  ULOP3.LUT UR4, UR4, 0x3fff, URZ, 0xc0, !UPT ;  /* 0x00003fff04047892 */ /* 0x000fcc000f8ec03f */
[----:B------:R-:W-:Y:S01]  /*1990*/  IMAD.U32 R4, RZ, RZ, UR4 ;  /* 0x00000004ff047e24 */ /* 0x000fe2000f8e00ff */
        /* <DEDUP_REMOVED lines=9> */
[----:B------:R-:W-:Y:S01]  /*1a30*/  ULDC UR20, c[0x0][0x988] ;  /* 0x0002620000147ab9 */ /* 0x000fe20000000800 */
[----:B------:R-:W-:Y:S01]  /*1a40*/  UIADD3 UR24, UR49, -0x2, URZ ;  /* 0xfffffffe31187890 */ /* 0x000fe2000fffe03f */
[----:B------:R-:W-:-:S05]  /*1a50*/  IMAD.U32 R106, RZ, RZ, UR20 ;  /* 0x00000014ff6a7e24 */ /* 0x000fca000f8e00ff */
        /* <DEDUP_REMOVED lines=28> */
[----:B------:R-:W-:Y:S01]  /*1c20*/  ULDC UR13, c[0x0][0x288] ;  /* 0x0000a200000d7ab9 */ /* 0x000fe20000000800 */
[----:B------:R-:W-:Y:S02]  /*1c30*/  WARPGROUP.DEPBAR.LE gsb0, 0x0 ;  /* 0x00008000000079c5 */ /* 0x000fe40000010000 */
[----:B------:R-:W-:-:S06]  /*1c40*/  WARPGROUP.ARRIVE ;  /* 0x00000000000079c5 */ /* 0x000fcc0000000000 */
[----:B------:R-:W-:Y:S01]  /*1c50*/  QGMMA.64x32x32.F32.E4M3.E4M3 R24, gdesc[UR8], RZ, !UPT, gsb0 ;  /* 0x00600000081879f3 */ /* 0x000fe2000c0008ff */
[----:B------:R-:W-:Y:S01]  /*1c60*/  ULDC UR11, c[0x0][0x2f0] ;  /* 0x0000bc00000b7ab9 */ /* 0x000fe20000000800 */
[----:B------:R-:W-:Y:S01]  /*1c70*/  UMOV UR10, UR41 ;  /* 0x00000029000a7c82 */ /* 0x000fe20008000000 */
        /* <DEDUP_REMOVED lines=8> */
[C---:B01----:R-:W-:Y:S01]  /*1d00*/  FMUL.FTZ R3, R0.reuse, R88 ;  /* 0x0000005800037220 */ /* 0x043fe20000410000 */
[C---:B------:R-:W-:Y:S01]  /*1d10*/  FMUL.FTZ R5, R0.reuse, R89 ;  /* 0x0000005900057220 */ /* 0x040fe20000410000 */
[C---:B------:R-:W-:Y:S01]  /*1d20*/  FMUL.FTZ R88, R0.reuse, R90 ;  /* 0x0000005a00587220 */ /* 0x040fe20000410000 */
[C---:B------:R-:W-:Y:S01]  /*1d30*/  FMUL.FTZ R89, R0.reuse, R91 ;  /* 0x0000005b00597220 */ /* 0x040fe20000410000 */
[----:B------:R-:W-:Y:S01]  /*1d40*/  QGMMA.64x32x32.F32.E4M3.E4M3 R72, gdesc[UR4], R72, gsb0 ;  /* 0x00600000044879f3 */ /* 0x000fe20008000848 */
[----:B------:R-:W-:Y:S01]  /*1d50*/  UIADD3 UR6, UR12, 0x102, URZ ;  /* 0x000001020c067890 */ /* 0x000fe2000fffe03f */
[C---:B------:R-:W-:Y:S01]  /*1d60*/  FMUL.FTZ R90, R0.reuse, R94 ;  /* 0x0000005e005a7220 */ /* 0x040fe20000410000 */
[----:B------:R-:W-:Y:S01]  /*1d70*/  UMOV UR7, 0x80000020 ;  /* 0x8000002000077882 */ /* 0x000fe20000000000 */
        /* <DEDUP_REMOVED lines=11> */
[----:B------:R-:W-:-:S05]  /*1e30*/  FMUL.FTZ R11, R0, R101 ;  /* 0x00000065000b7220 */ /* 0x000fca0000410000 */
[----:B------:R-:W2:Y:S08]  /*1e40*/  MUFU.TANH R90, R90 ;  /* 0x0000005a005a7308 */ /* 0x000eb00000002400 */
[----:B------:R-:W3:Y:S08]  /*1e50*/  MUFU.TANH R91, R91 ;  /* 0x0000005b005b7308 */ /* 0x000ef00000002400 */
[----:B------:R-:W4:Y:S08]  /*1e60*/  MUFU.TANH R92, R92 ;  /* 0x0000005c005c7308 */ /* 0x000f300000002400 */
[----:B------:R-:W5:Y:S08]  /*1e70*/  MUFU.TANH R93, R93 ;  /* 0x0000005d005d7308 */ /* 0x000f700000002400 */
[----:B------:R-:W5:Y:S01]  /*1e80*/  MUFU.TANH R94, R94 ;  /* 0x0000005e005e7308 */ /* 0x000f620000002400 */
[----:B------:R-:W-:-:S02]  /*1e90*/  WARPGROUP.DEPBAR.LE gsb0, 0x0 ;  /* 0x00008000000079c5 */ /* 0x000fc40000010000 */
[----:B------:R-:W-:Y:S01]  /*1ea0*/  WARPGROUP.ARRIVE ;  /* 0x00000000000079c5 */ /* 0x000fe20000000000 */
[C---:B------:R-:W-:Y:S01]  /*1eb0*/  FMUL.FTZ R21, R0.reuse, R81 ;  /* 0x0000005100157220 */ /* 0x040fe20000410000 */
[----:B------:R-:W-:Y:S02]  /*1ec0*/  VIADD R81, R17, UR41 ;  /* 0x0000002911517c36 */ /* 0x000fe40008000000 */
[C---:B------:R-:W-:Y:S01]  /*1ed0*/  FMUL.FTZ R96, R0.reuse, R74 ;  /* 0x0000004a00607220 */ /* 0x040fe20000410000 */
[C---:B------:R-:W-:Y:S01]  /*1ee0*/  FMUL.FTZ R15, R0.reuse, R77 ;  /* 0x0000004d000f7220 */ /* 0x040fe20000410000 */
[C---:B------:R-:W-:Y:S01]  /*1ef0*/  FMUL.FTZ R77, R0.reuse, R86 ;  /* 0x00000056004d7220 */ /* 0x040fe20000410000 */
[----:B------:R-:W-:Y:S01]  /*1f00*/  QGMMA.64x32x32.F32.E4M3.E4M3 R56, gdesc[UR4], R56, gsb0 ;  /* 0x00600000043879f3 */ /* 0x000fe20008000838 */
[----:B------:R-:W-:Y:S01]  /*1f10*/  ULDC UR7, c[0x0][0x448] ;  /* 0x0001120000077ab9 */ /* 0x000fe20000000800 */
[----:B------:R-:W-:Y:S01]  /*1f20*/  UIADD3 UR6, UR12, 0x182, URZ ;  /* 0x000001820c067890 */ /* 0x000fe2000fffe03f */
[C---:B------:R-:W-:Y:S01]  /*1f30*/  FMUL.FTZ R13, R0.reuse, R73 ;  /* 0x00000049000d7220 */ /* 0x040fe20000410000 */
[----:B------:R-:W-:Y:S01]  /*1f40*/  UISETP.NE.AND UP0, UPT, UR7, 0x1, UPT ;  /* 0x000000010700788c */ /* 0x000fe2000bf05270 */
[C---:B------:R-:W-:Y:S01]  /*1f50*/  FMUL.FTZ R20, R0.reuse, R80 ;  /* 0x0000005000147220 */ /* 0x040fe20000410000 */
[C---:B------:R-:W-:Y:S01]  /*1f60*/  FMUL.FTZ R73, R0.reuse, R85 ;  /* 0x0000005500497220 */ /* 0x040fe20000410000 */
[----:B------:R-:W-:Y:S01]  /*1f70*/  UMOV UR7, 0x80000020 ;  /* 0x8000002000077882 */ /* 0x000fe20000000000 */
[C---:B------:R-:W-:Y:S01]  /*1f80*/  FMUL.FTZ R85, R0.reuse, R75 ;  /* 0x0000004b00557220 */ /* 0x040fe20000410000 */
[C---:B------:R-:W-:Y:S01]  /*1f90*/  FMUL.FTZ R80, R0.reuse, R79 ;  /* 0x0000004f00507220 */ /* 0x040fe20000410000 */
[----:B------:R-:W-:Y:S01]  /*1fa0*/  PLOP3.LUT P2, PT, PT, PT, UP0, 0x80, 0x0 ;  /* 0x000000000000781c */ /* 0x000fe20003f4f008 */
[C---:B------:R-:W-:Y:S01]  /*1fb0*/  FMUL.FTZ R79, R0.reuse, R82 ;  /* 0x00000052004f7220 */ /* 0x040fe20000410000 */
[C---:B------:R-:W-:Y:S01]  /*1fc0*/  FMUL.FTZ R75, R0.reuse, R87 ;  /* 0x00000057004b7220 */ /* 0x040fe20000410000 */
[----:B------:R-:W-:Y:S01]  /*1fd0*/  FMUL.FTZ R12, R0, R72 ;  /* 0x00000048000c7220 */ /* 0x000fe20000410000 */
[----:B------:R-:W-:-:S02]  /*1fe0*/  IMAD.U32 R87, RZ, RZ, UR11 ;  /* 0x0000000bff577e24 */ /* 0x000fc4000f8e00ff */
[C---:B------:R-:W-:Y:S01]  /*1ff0*/  FMUL.FTZ R72, R0.reuse, R84 ;  /* 0x0000005400487220 */ /* 0x040fe20000410000 */
[C---:B------:R-:W-:Y:S01]  /*2000*/  FMUL.FTZ R84, R0.reuse, R78 ;  /* 0x0000004e00547220 */ /* 0x040fe20000410000 */
[C---:B------:R-:W-:Y:S01]  /*2010*/  FMUL.FTZ R78, R0.reuse, R83 ;  /* 0x00000053004e7220 */ /* 0x040fe20000410000 */
[----:B------:R-:W-:Y:S01]  /*2020*/  FMUL.FTZ R14, R0, R76 ;  /* 0x0000004c000e7220 */ /* 0x000fe20000410000 */
[----:B------:R-:W5:Y:S08]  /*2030*/  MUFU.TANH R95, R95 ;  /* 0x0000005f005f7308 */ /* 0x000f700000002400 */
[----:B------:R-:W5:Y:S08]  /*2040*/  MUFU.TANH R96, R96 ;  /* 0x0000006000607308 */ /* 0x000f700000002400 */
[----:B------:R-:W5:Y:S08]  /*2050*/  MUFU.TANH R85, R85 ;  /* 0x0000005500557308 */ /* 0x000f700000002400 */
[----:B------:R-:W5:Y:S08]  /*2060*/  MUFU.TANH R84, R84 ;  /* 0x0000005400547308 */ /* 0x000f700000002400 */
[----:B------:R-:W5:Y:S08]  /*2070*/  MUFU.TANH R80, R80 ;  /* 0x0000005000507308 */ /* 0x000f700000002400 */
[----:B------:R-:W5:Y:S01]  /*2080*/  MUFU.TANH R79, R79 ;  /* 0x0000004f004f7308 */ /* 0x000f620000002400 */
        /* <DEDUP_REMOVED lines=8> */
[----:B------:R-:W-:Y:S01]  /*2110*/  @UP0 ULDC UR6, c[0x0][0x44c] ;  /* 0x0001130000060ab9 */ /* 0x000fe20000000800 */
[C---:B------:R-:W-:Y:S01]  /*2120*/  FMUL.FTZ R63, R0.reuse, R66 ;  /* 0x00000042003f7220 */ /* 0x040fe20000410000 */
[----:B------:R-:W-:Y:S01]  /*2130*/  @P2 IMAD.HI.U32 R57, R81, UR6, RZ ;  /* 0x0000000651392c27 */ /* 0x000fe2000f8e00ff */
[----:B------:R-:W-:Y:S01]  /*2140*/  @UP0 ULDC UR6, c[0x0][0x450] ;  /* 0x0001140000060ab9 */ /* 0x000fe20000000800 */
[----:B------:R-:W5:Y:S02]  /*2150*/  MUFU.TANH R78, R78 ;  /* 0x0000004e004e7308 */ /* 0x000f640000002400 */
[C---:B------:R-:W-:Y:S01]  /*2160*/  FMUL.FTZ R58, R0.reuse, R58 ;  /* 0x0000003a003a7220 */ /* 0x040fe20000410000 */
[C---:B------:R-:W-:Y:S01]  /*2170*/  FMUL.FTZ R70, R0.reuse, R70 ;  /* 0x0000004600467220 */ /* 0x040fe20000410000 */
[----:B------:R-:W-:Y:S01]  /*2180*/  @P2 SHF.R.U32.HI R81, RZ, UR6, R57 ;  /* 0x00000006ff512c19 */ /* 0x000fe20008011639 */
[----:B------:R-:W-:Y:S01]  /*2190*/  UIMAD UR6, UR49, -0xa0, URZ ;  /* 0xffffff60310678a4 */ /* 0x000fe2000f8e023f */
[C---:B------:R-:W-:Y:S01]  /*21a0*/  FMUL.FTZ R56, R0.reuse, R56 ;  /* 0x0000003800387220 */ /* 0x040fe20000410000 */
[C---:B------:R-:W-:Y:S01]  /*21b0*/  FMUL.FTZ R60, R0.reuse, R60 ;  /* 0x0000003c003c7220 */ /* 0x040fe20000410000 */
[C---:B------:R-:W-:Y:S01]  /*21c0*/  FMUL.FTZ R61, R0.reuse, R61 ;  /* 0x0000003d003d7220 */ /* 0x040fe20000410000 */
[----:B------:R-:W0:Y:S01]  /*21d0*/  SHFL.IDX PT, R57, R81, 0x1, 0x1c1f ;  /* 0x003c1f0051397f89 */ /* 0x000e2200000e0000 */
[----:B------:R-:W-:Y:S01]  /*21e0*/  UIADD3 UR7, UR6, 0xa1, URZ ;  /* 0x000000a106077890 */ /* 0x000fe2000fffe03f */
[----:B------:R-:W5:Y:S01]  /*21f0*/  MUFU.TANH R77, R77 ;  /* 0x0000004d004d7308 */ /* 0x000f620000002400 */
[----:B------:R-:W-:Y:S01]  /*2200*/  UIMAD UR6, UR48, UR11, UR6 ;  /* 0x0000000b300672a4 */ /* 0x000fe2000f8e0206 */
[C---:B------:R-:W-:Y:S01]  /*2210*/  FMUL.FTZ R64, R0.reuse, R64 ;  /* 0x0000004000407220 */ /* 0x040fe20000410000 */
[C---:B------:R-:W-:Y:S01]  /*2220*/  FMUL.FTZ R65, R0.reuse, R65 ;  /* 0x0000004100417220 */ /* 0x040fe20000410000 */
[C---:B------:R-:W-:Y:S01]  /*2230*/  FMUL.FTZ R68, R0.reuse, R68 ;  /* 0x0000004400447220 */ /* 0x040fe20000410000 */
[----:B------:R-:W-:Y:S01]  /*2240*/  IMAD.U32 R67, RZ, RZ, UR7 ;  /* 0x00000007ff437e24 */ /* 0x000fe2000f8e00ff */
[----:B------:R-:W-:Y:S01]  /*2250*/  UIADD3 UR6, UR6, 0xa0, URZ ;  /* 0x000000a006067890 */ /* 0x000fe2000fffe03f */
[----:B------:R-:W-:Y:S01]  /*2260*/  FMUL.FTZ R69, R0, R69 ;  /* 0x0000004500457220 */ /* 0x000fe20000410000 */
[----:B------:R-:W-:Y:S01]  /*2270*/  UMOV UR7, 0x80000020 ;  /* 0x8000002000077882 */ /* 0x000fe20000000000 */
[----:B------:R-:W-:Y:S01]  /*2280*/  IMAD R82, R16, -0x2, R67 ;  /* 0xfffffffe10527824 */ /* 0x000fe200078e0243 */
[----:B------:R-:W5:Y:S01]  /*2290*/  MUFU.TANH R75, R75 ;  /* 0x0000004b004b7308 */ /* 0x000f620000002400 */
[----:B------:R-:W-:Y:S01]  /*22a0*/  UIMAD UR11, UR48, UR11, -UR13 ;  /* 0x0000000b300b72a4 */ /* 0x000fe2000f8e0a0d */
[----:B------:R-:W-:Y:S01]  /*22b0*/  IMAD.U32 R83, RZ, RZ, UR6 ;  /* 0x00000006ff537e24 */ /* 0x000fe2000f8e00ff */
[----:B------:R-:W-:Y:S01]  /*22c0*/  UIADD3 UR6, UR12, 0x202, URZ ;  /* 0x000002020c067890 */ /* 0x000fe2000fffe03f */
[----:B------:R-:W-:-:S02]  /*22d0*/  IMAD R82, R87, UR48, R82 ;  /* 0x0000003057527c24 */ /* 0x000fc4000f8e0252 */
[----:B------:R-:W-:Y:S01]  /*22e0*/  FMUL.FTZ R87, R0, R71 ;  /* 0x0000004700577220 */ /* 0x000fe20000410000 */
[----:B------:R-:W-:Y:S01]  /*22f0*/  IMAD R83, R16, -0x2, R83 ;  /* 0xfffffffe10537824 */ /* 0x000fe200078e0253 */
[----:B------:R-:W-:Y:S01]  /*2300*/  @UP0 ULDC UR12, c[0x0][0x450] ;  /* 0x00011400000c0ab9 */ /* 0x000fe20000000800 */
[----:B------:R-:W5:Y:S01]  /*2310*/  MUFU.TANH R58, R58 ;  /* 0x0000003a003a7308 */ /* 0x000f620000002400 */
[----:B0-----:R-:W-:-:S04]  /*2320*/  IADD3 R66, R57, -UR13, R82 ;  /* 0x8000000d39427c10 */ /* 0x001fc8000fffe052 */
[----:B------:R-:W-:-:S03]  /*2330*/  VIMNMX R57, R83, R66, PT ;  /* 0x0000004253397248 */ /* 0x000fc60003fe0100 */
[----:B------:R-:W0:Y:S01]  /*2340*/  MUFU.TANH R76, R76 ;  /* 0x0000004c004c7308 */ /* 0x000e220000002400 */
[C---:B------:R-:W-:Y:S02]  /*2350*/  ISETP.GT.AND P5, PT, R57.reuse, RZ, PT ;  /* 0x000000ff3900720c */ /* 0x040fe40003fa4270 */
[C---:B------:R-:W-:Y:S02]  /*2360*/  ISETP.GT.AND P6, PT, R57.reuse, 0x1, PT ;  /* 0x000000013900780c */ /* 0x040fe40003fc4270 */
[----:B------:R-:W-:-:S03]  /*2370*/  ISETP.GT.AND P3, PT, R57, 0x8, PT ;  /* 0x000000083900780c */ /* 0x000fc60003f64270 */
[----:B------:R-:W0:Y:S01]  /*2380*/  MUFU.TANH R59, R59 ;  /* 0x0000003b003b7308 */ /* 0x000e220000002400 */
[----:B------:R-:W-:Y:S02]  /*2390*/  FSEL R88, R88, -INF , P5 ;  /* 0xff80000058587808 */ /* 0x000fe40002800000 */
[----:B-1----:R-:W-:Y:S02]  /*23a0*/  FSEL R98, R89, -INF , P6 ;  /* 0xff80000059627808 */ /* 0x002fe40003000000 */
[----:B------:R-:W-:Y:S02]  /*23b0*/  ISETP.GT.AND P4, PT, R57, 0x9, PT ;  /* 0x000000093900780c */ /* 0x000fe40003f84270 */
[----:B--2---:R-:W-:Y:S01]  /*23c0*/  FSEL R90, R90, -INF , P3 ;  /* 0xff8000005a5a7808 */ /* 0x004fe20001800000 */
[----:B------:R-:W1:Y:S01]  /*23d0*/  MUFU.TANH R62, R62 ;  /* 0x0000003e003e7308 */ /* 0x000e620000002400 */
[----:B------:R-:W-:Y:S01]  /*23e0*/  FMNMX.FTZ R67, R88, R98, !PT ;  /* 0x0000006258437209 */ /* 0x000fe20007810000 */
[----:B------:R-:W-:-:S02]  /*23f0*/  WARPGROUP.DEPBAR.LE gsb0, 0x0 ;  /* 0x00008000000079c5 */ /* 0x000fc40000010000 */
[----:B------:R-:W-:Y:S01]  /*2400*/  ISETP.GT.AND P5, PT, R57, 0x10, PT ;  /* 0x000000103900780c */ /* 0x000fe20003fa4270 */
[----:B------:R-:W-:Y:S01]  /*2410*/  WARPGROUP.ARRIVE ;  /* 0x00000000000079c5 */ /* 0x000fe20000000000 */
[----:B---3--:R-:W-:Y:S01]  /*2420*/  FSEL R100, R91, -INF , P4 ;  /* 0xff8000005b647808 */ /* 0x008fe20002000000 */
[----:B------:R-:W-:Y:S01]  /*2430*/  FMUL.FTZ R42, R0, R42 ;  /* 0x0000002a002a7220 */ /* 0x000fe20000410000 */
[----:B------:R-:W-:Y:S01]  /*2440*/  FMNMX.FTZ R67, R90, R67, !PT ;  /* 0x000000435a437209 */ /* 0x000fe20007810000 */
[----:B------:R-:W-:Y:S01]  /*2450*/  FMUL.FTZ R43, R0, R43 ;  /* 0x0000002b002b7220 */ /* 0x000fe20000410000 */
[C---:B------:R-:W-:Y:S01]  /*2460*/  ISETP.GT.AND P3, PT, R57.reuse, 0x11, PT ;  /* 0x000000113900780c */ /* 0x040fe20003f64270 */
[----:B------:R-:W-:Y:S01]  /*2470*/  QGMMA.64x32x32.F32.E4M3.E4M3 R24, gdesc[UR4], R24, gsb0 ;  /* 0x00600000041879f3 */ /* 0x000fe20008000818 */
[----:B----4-:R-:W-:Y:S01]  /*2480*/  FSEL R104, R92, -INF , P5 ;  /* 0xff8000005c687808 */ /* 0x010fe20002800000 */
[----:B------:R2:W-:Y:S01]  /*2490*/  MUFU.TANH R89, R42 ;  /* 0x0000002a00597308 */ /* 0x0005e20000002400 */
[----:B------:R-:W-:Y:S01]  /*24a0*/  FMNMX.FTZ R67, R100, R67, !PT ;  /* 0x0000004364437209 */ /* 0x000fe20007810000 */
[C---:B------:R-:W-:Y:S01]  /*24b0*/  FMUL.FTZ R46, R0.reuse, R46 ;  /* 0x0000002e002e7220 */ /* 0x040fe20000410000 */
[----:B------:R-:W-:Y:S01]  /*24c0*/  ISETP.GT.AND P4, PT, R57, 0x18, PT ;  /* 0x000000183900780c */ /* 0x000fe20003f84270 */
[C---:B------:R-:W-:Y:S01]  /*24d0*/  FMUL.FTZ R50, R0.reuse, R50 ;  /* 0x0000003200327220 */ /* 0x040fe20000410000 */
[----:B-----5:R-:W-:Y:S01]  /*24e0*/  FSEL R102, R93, -INF , P3 ;  /* 0xff8000005d667808 */ /* 0x020fe20001800000 */
[----:B------:R-:W-:Y:S01]  /*24f0*/  FMUL.FTZ R47, R0, R47 ;  /* 0x0000002f002f7220 */ /* 0x000fe20000410000 */
[----:B------:R-:W-:Y:S01]  /*2500*/  FMNMX.FTZ R67, R104, R67, !PT ;  /* 0x0000004368437209 */ /* 0x000fe20007810000 */
[----:B------:R3:W-:Y:S01]  /*2510*/  MUFU.TANH R91, R43 ;  /* 0x0000002b005b7308 */ /* 0x0007e20000002400 */
[C---:B------:R-:W-:Y:S01]  /*2520*/  ISETP.GT.AND P3, PT, R57.reuse, 0x19, PT ;  /* 0x000000193900780c */ /* 0x040fe20003f64270 */
[----:B------:R-:W-:Y:S01]  /*2530*/  FMUL.FTZ R51, R0, R51 ;  /* 0x0000003300337220 */ /* 0x000fe20000410000 */
[----:B------:R-:W-:Y:S01]  /*2540*/  FSEL R92, R94, -INF , P4 ;  /* 0xff8000005e5c7808 */ /* 0x000fe20002000000 */
[----:B------:R-:W-:Y:S01]  /*2550*/  FMUL.FTZ R54, R0, R54 ;  /* 0x0000003600367220 */ /* 0x000fe20000410000 */
[----:B------:R-:W-:Y:S01]  /*2560*/  FMNMX.FTZ R67, R102, R67, !PT ;  /* 0x0000004366437209 */ /* 0x000fe20007810000 */
[C---:B------:R-:W-:Y:S01]  /*2570*/  FMUL.FTZ R40, R0.reuse, R40 ;  /* 0x0000002800287220 */ /* 0x040fe20000410000 */
[----:B------:R-:W-:Y:S01]  /*2580*/  ISETP.GT.AND P4, PT, R57, 0x20, PT ;  /* 0x000000203900780c */ /* 0x000fe20003f84270 */
[----:B------:R-:W-:Y:S01]  /*2590*/  MUFU.TANH R71, R70 ;  /* 0x0000004600477308 */ /* 0x000fe20000002400 */
[----:B------:R-:W-:Y:S01]  /*25a0*/  FSEL R94, R95, -INF , P3 ;  /* 0xff8000005f5e7808 */ /* 0x000fe20001800000 */
[----:B------:R-:W-:Y:S01]  /*25b0*/  FMUL.FTZ R41, R0, R41 ;  /* 0x0000002900297220 */ /* 0x000fe20000410000 */
[----:B------:R-:W-:Y:S01]  /*25c0*/  FMNMX.FTZ R67, R92, R67, !PT ;  /* 0x000000435c437209 */ /* 0x000fe20007810000 */
[----:B------:R-:W-:Y:S01]  /*25d0*/  @UP0 ULDC UR6, c[0x0][0x44c] ;  /* 0x0001130000060ab9 */ /* 0x000fe20000000800 */
[C---:B------:R-:W-:Y:S01]  /*25e0*/  ISETP.GT.AND P3, PT, R57.reuse, 0x21, PT ;  /* 0x000000213900780c */ /* 0x040fe20003f64270 */
[----:B------:R-:W-:Y:S01]  /*25f0*/  UIMAD.WIDE.U32 UR6, UR41, UR6, URZ ;  /* 0x00000006290672a5 */ /* 0x000fe2000f8e003f */
[----:B------:R-:W-:Y:S01]  /*2600*/  FSEL R96, R96, -INF , P4 ;  /* 0xff80000060607808 */ /* 0x000fe20002000000 */
[----:B------:R-:W4:Y:S01]  /*2610*/  MUFU.TANH R63, R63 ;  /* 0x0000003f003f7308 */ /* 0x000f220000002400 */
[----:B------:R-:W-:Y:S01]  /*2620*/  FMNMX.FTZ R67, R94, R67, !PT ;  /* 0x000000435e437209 */ /* 0x000fe20007810000 */
[----:B------:R-:W-:Y:S01]  /*2630*/  @UP0 USHF.R.U32.HI UR10, URZ, UR12, UR7 ;  /* 0x0000000c3f0a0299 */ /* 0x000fe20008011607 */
[----:B------:R-:W-:-:S02]  /*2640*/  ISETP.GT.AND P4, PT, R57, 0x28, PT ;  /* 0x000000283900780c */ /* 0x000fc40003f84270 */
[----:B------:R-:W-:Y:S01]  /*2650*/  FSEL R85, R85, -INF , P3 ;  /* 0xff80000055557808 */ /* 0x000fe20001800000 */
[----:B------:R-:W-:Y:S01]  /*2660*/  UIADD3 UR6, UR11, UR10, URZ ;  /* 0x0000000a0b067290 */ /* 0x000fe2000fffe03f */
[----:B--2---:R-:W-:Y:S01]  /*2670*/  FMNMX.FTZ R42, R96, R67, !PT ;  /* 0x00000043602a7209 */ /* 0x004fe20007810000 */
[----:B------:R-:W2:Y:S01]  /*2680*/  MUFU.TANH R86, R86 ;  /* 0x0000005600567308 */ /* 0x000ea20000002400 */
[----:B------:R-:W-:Y:S01]  /*2690*/  ISETP.GT.AND P3, PT, R57, 0x29, PT ;  /* 0x000000293900780c */ /* 0x000fe20003f64270 */
[----:B------:R-:W-:Y:S01]  /*26a0*/  UIMAD.WIDE UR6, UR6, 0x66666667, URZ ;  /* 0x66666667060678a5 */ /* 0x000fe2000f8e023f */
[----:B------:R-:W-:Y:S02]  /*26b0*/  FSEL R84, R84, -INF , P4 ;  /* 0xff80000054547808 */ /* 0x000fe40002000000 */
[----:B---3--:R-:W-:Y:S01]  /*26c0*/  FMNMX.FTZ R43, R85, R42, !PT ;  /* 0x0000002a552b7209 */ /* 0x008fe20007810000 */
[----:B------:R-:W-:Y:S01]  /*26d0*/  USHF.R.U32.HI UR6, URZ, 0x1f, UR7 ;  /* 0x0000001f3f067899 */ /* 0x000fe20008011607 */
[----:B------:R-:W-:Y:S01]  /*26e0*/  ISETP.GT.AND P4, PT, R57, 0x30, PT ;  /* 0x000000303900780c */ /* 0x000fe20003f84270 */
[----:B------:R3:W-:Y:S01]  /*26f0*/  MUFU.TANH R93, R46 ;  /* 0x0000002e005d7308 */ /* 0x0007e20000002400 */
[----:B------:R-:W-:Y:S01]  /*2700*/  FSEL R80, R80, -INF , P3 ;  /* 0xff80000050507808 */ /* 0x000fe20001800000 */
[----:B------:R-:W-:Y:S01]  /*2710*/  ULEA.HI.SX32 UR6, UR7, UR6, 0x1a ;  /* 0x0000000607067291 */ /* 0x000fe2000f8fd23f */
[----:B------:R-:W-:-:S02]  /*2720*/  FMNMX.FTZ R43, R84, R43, !PT ;  /* 0x0000002b542b7209 */ /* 0x000fc40007810000 */
[----:B------:R-:W-:Y:S01]  /*2730*/  ISETP.GT.AND P3, PT, R57, 0x31, PT ;  /* 0x000000313900780c */ /* 0x000fe20003f64270 */
[----:B------:R-:W-:Y:S01]  /*2740*/  UISETP.LT.AND UP1, UPT, URZ, UR6, UPT ;  /* 0x000000063f00728c */ /* 0x000fe2000bf21270 */
[----:B------:R-:W-:Y:S01]  /*2750*/  FSEL R79, R79, -INF , P4 ;  /* 0xff8000004f4f7808 */ /* 0x000fe20002000000 */
[----:B------:R-:W-:Y:S01]  /*2760*/  MUFU.TANH R97, R50 ;  /* 0x0000003200617308 */ /* 0x000fe20000002400 */
[----:B------:R-:W-:Y:S01]  /*2770*/  FMNMX.FTZ R42, R80, R43, !PT ;  /* 0x0000002b502a7209 */ /* 0x000fe20007810000 */
[----:B---3--:R-:W-:Y:S01]  /*2780*/  FMUL.FTZ R46, R0, R55 ;  /* 0x00000037002e7220 */ /* 0x008fe20000410000 */
[----:B------:R-:W-:Y:S01]  /*2790*/  ISETP.GT.AND P4, PT, R57, 0x38, PT ;  /* 0x000000383900780c */ /* 0x000fe20003f84270 */
[----:B------:R-:W-:Y:S01]  /*27a0*/  USEL UR23, URZ, UR6, !UP1 ;  /* 0x000000063f177287 */ /* 0x000fe2000c800000 */
[----:B------:R-:W-:Y:S02]  /*27b0*/  FSEL R78, R78, -INF , P3 ;  /* 0xff8000004e4e7808 */ /* 0x000fe40001800000 */
[----:B------:R-:W-:Y:S01]  /*27c0*/  FMNMX.FTZ R43, R79, R42, !PT ;  /* 0x0000002a4f2b7209 */ /* 0x000fe20007810000 */
[----:B------:R-:W3:Y:S01]  /*27d0*/  MUFU.TANH R87, R87 ;  /* 0x0000005700577308 */ /* 0x000ee20000002400 */
[----:B------:R-:W-:Y:S01]  /*27e0*/  ISETP.GT.AND P3, PT, R57, 0x39, PT ;  /* 0x000000393900780c */ /* 0x000fe20003f64270 */
[----:B------:R-:W-:-:S02]  /*27f0*/  WARPGROUP.DEPBAR.LE gsb0, 0x0 ;  /* 0x00008000000079c5 */ /* 0x000fc40000010000 */
[----:B------:R-:W-:Y:S01]  /*2800*/  FSEL R77, R77, -INF , P4 ;  /* 0xff8000004d4d7808 */ /* 0x000fe20002000000 */
[----:B------:R-:W-:Y:S01]  /*2810*/  FMUL.FTZ R24, R0, R24 ;  /* 0x0000001800187220 */ /* 0x000fe20000410000 */
[----:B------:R-:W-:Y:S01]  /*2820*/  FMNMX.FTZ R42, R78, R43, !PT ;  /* 0x0000002b4e2a7209 */ /* 0x000fe20007810000 */
[C---:B------:R-:W-:Y:S01]  /*2830*/  FMUL.FTZ R25, R0.reuse, R25 ;  /* 0x0000001900197220 */ /* 0x040fe20000410000 */
[----:B------:R-:W-:Y:S01]  /*2840*/  ISETP.GT.AND P4, PT, R57, 0x40, PT ;  /* 0x000000403900780c */ /* 0x000fe20003f84270 */
[----:B------:R5:W3:Y:S01]  /*2850*/  MUFU.TANH R95, R47 ;  /* 0x0000002f005f7308 */ /* 0x000ae20000002400 */
[----:B------:R-:W-:Y:S01]  /*2860*/  FSEL R70, R75, -INF , P3 ;  /* 0xff8000004b467808 */ /* 0x000fe20001800000 */
[C---:B------:R-:W-:Y:S01]  /*2870*/  FMUL.FTZ R28, R0.reuse, R28 ;  /* 0x0000001c001c7220 */ /* 0x040fe20000410000 */
[----:B------:R-:W-:Y:S01]  /*2880*/  FMNMX.FTZ R43, R77, R42, !PT ;  /* 0x0000002a4d2b7209 */ /* 0x000fe20007810000 */
[----:B------:R-:W-:Y:S01]  /*2890*/  FMUL.FTZ R29, R0, R29 ;  /* 0x0000001d001d7220 */ /* 0x000fe20000410000 */
[C---:B------:R-:W-:Y:S01]  /*28a0*/  ISETP.GT.AND P3, PT, R57.reuse, 0x41, PT ;  /* 0x000000413900780c */ /* 0x040fe20003f64270 */
[----:B------:R-:W-:Y:S01]  /*28b0*/  UISETP.GE.AND UP1, UPT, UR24, UR23, UPT ;  /* 0x000000171800728c */ /* 0x000fe2000bf26270 */
[----:B------:R-:W-:Y:S01]  /*28c0*/  FSEL R67, R58, -INF , P4 ;  /* 0xff8000003a437808 */ /* 0x000fe20002000000 */
[----:B------:R2:W3:Y:S01]  /*28d0*/  MUFU.TANH R99, R51 ;  /* 0x0000003300637308 */ /* 0x0004e20000002400 */
[----:B------:R-:W-:Y:S01]  /*28e0*/  FMNMX.FTZ R42, R70, R43, !PT ;  /* 0x0000002b462a7209 */ /* 0x000fe20007810000 */
[----:B-----5:R-:W-:Y:S01]  /*28f0*/  FMUL.FTZ R47, R0, R26 ;  /* 0x0000001a002f7220 */ /* 0x020fe20000410000 */
[----:B------:R-:W-:-:S02]  /*2900*/  ISETP.GT.AND P4, PT, R57, 0x48, PT ;  /* 0x000000483900780c */ /* 0x000fc40003f84270 */
[----:B0-----:R-:W-:Y:S02]  /*2910*/  FSEL R66, R76, -INF , P3 ;  /* 0xff8000004c427808 */ /* 0x001fe40001800000 */
[----:B------:R-:W-:Y:S01]  /*2920*/  FMNMX.FTZ R43, R67, R42, !PT ;  /* 0x0000002a432b7209 */ /* 0x000fe20007810000 */
[----:B------:R0:W5:Y:S01]  /*2930*/  MUFU.TANH R75, R54 ;  /* 0x00000036004b7308 */ /* 0x0001620000002400 */
[----:B------:R-:W-:Y:S02]  /*2940*/  ISETP.GT.AND P3, PT, R57, 0x49, PT ;  /* 0x000000493900780c */ /* 0x000fe40003f64270 */
[----:B------:R-:W-:Y:S02]  /*2950*/  FSEL R55, R59, -INF , P4 ;  /* 0xff8000003b377808 */ /* 0x000fe40002000000 */
[----:B------:R-:W-:Y:S02]  /*2960*/  FMNMX.FTZ R50, R66, R43, !PT ;  /* 0x0000002b42327209 */ /* 0x000fe40007810000 */
[----:B------:R-:W-:Y:S01]  /*2970*/  ISETP.GT.AND P4, PT, R57, 0x50, PT ;  /* 0x000000503900780c */ /* 0x000fe20003f84270 */
[----:B------:R3:W5:Y:S01]  /*2980*/  MUFU.TANH R76, R46 ;  /* 0x0000002e004c7308 */ /* 0x0007620000002400 */
[----:B-1----:R-:W-:-:S02]  /*2990*/  FSEL R42, R62, -INF , P3 ;  /* 0xff8000003e2a7808 */ /* 0x002fc40001800000 */
[----:B------:R-:W-:Y:S01]  /*29a0*/  FMNMX.FTZ R43, R55, R50, !PT ;  /* 0x00000032372b7209 */ /* 0x000fe20007810000 */
[----:B------:R-:W-:Y:S01]  /*29b0*/  FMUL.FTZ R50, R0, R27 ;  /* 0x0000001b00327220 */ /* 0x000fe20000410000 */
[----:B------:R-:W-:Y:S02]  /*29c0*/  ISETP.GT.AND P3, PT, R57, 0x51, PT ;  /* 0x000000513900780c */ /* 0x000fe40003f64270 */
[----:B----4-:R-:W-:Y:S01]  /*29d0*/  FSEL R26, R63, -INF , P4 ;  /* 0xff8000003f1a7808 */ /* 0x010fe20002000000 */
[----:B------:R1:W4:Y:S01]  /*29e0*/  MUFU.TANH R101, R47 ;  /* 0x0000002f00657308 */ /* 0x0003220000002400 */
[----:B--2---:R-:W-:Y:S02]  /*29f0*/  FMNMX.FTZ R51, R42, R43, !PT ;  /* 0x0000002b2a337209 */ /* 0x004fe40007810000 */
[----:B------:R-:W-:Y:S02]  /*2a00*/  ISETP.GT.AND P4, PT, R57, 0x58, PT ;  /* 0x000000583900780c */ /* 0x000fe40003f84270 */
[----:B------:R-:W-:-:S02]  /*2a10*/  FSEL R43, R86, -INF , P3 ;  /* 0xff800000562b7808 */ /* 0x000fc40001800000 */
[----:B0-----:R-:W-:Y:S01]  /*2a20*/  FMNMX.FTZ R54, R26, R51, !PT ;  /* 0x000000331a367209 */ /* 0x001fe20007810000 */
[C---:B------:R-:W-:Y:S01]  /*2a30*/  FMUL.FTZ R51, R0.reuse, R30 ;  /* 0x0000001e00337220 */ /* 0x040fe20000410000 */
[----:B------:R-:W-:Y:S01]  /*2a40*/  ISETP.GT.AND P3, PT, R57, 0x59, PT ;  /* 0x000000593900780c */ /* 0x000fe20003f64270 */
[----:B------:R0:W2:Y:S01]  /*2a50*/  MUFU.TANH R86, R50 ;  /* 0x0000003200567308 */ /* 0x0000a20000002400 */
[----:B------:R-:W-:Y:S02]  /*2a60*/  FSEL R27, R71, -INF , P4 ;  /* 0xff800000471b7808 */ /* 0x000fe40002000000 */
[----:B------:R-:W-:Y:S02]  /*2a70*/  FMNMX.FTZ R54, R43, R54, !PT ;  /* 0x000000362b367209 */ /* 0x000fe40007810000 */
[----:B------:R-:W-:Y:S02]  /*2a80*/  ISETP.GT.AND P4, PT, R57, 0x60, PT ;  /* 0x000000603900780c */ /* 0x000fe40003f84270 */
[----:B---3--:R-:W-:Y:S01]  /*2a90*/  FSEL R46, R87, -INF , P3 ;  /* 0xff800000572e7808 */ /* 0x008fe20001800000 */
[----:B------:R-:W-:Y:S01]  /*2aa0*/  MUFU.TANH R3, R3 ;  /* 0x0000000300037308 */ /* 0x000fe20000002400 */
[----:B------:R-:W-:Y:S01]  /*2ab0*/  FMNMX.FTZ R59, R27, R54, !PT ;  /* 0x000000361b3b7209 */ /* 0x000fe20007810000 */
[----:B------:R-:W-:Y:S01]  /*2ac0*/  FMUL.FTZ R54, R0, R31 ;  /* 0x0000001f00367220 */ /* 0x000fe20000410000 */
[----:B------:R-:W-:-:S02]  /*2ad0*/  ISETP.GT.AND P3, PT, R57, 0x61, PT ;  /* 0x000000613900780c */ /* 0x000fc40003f64270 */
[----:B------:R-:W-:Y:S02]  /*2ae0*/  FSEL R30, R89, -INF , P4 ;  /* 0xff800000591e7808 */ /* 0x000fe40002000000 */
[----:B------:R-:W-:Y:S01]  /*2af0*/  FMNMX.FTZ R59, R46, R59, !PT ;  /* 0x0000003b2e3b7209 */ /* 0x000fe20007810000 */
[----:B------:R3:W2:Y:S01]  /*2b00*/  MUFU.TANH R87, R51 ;  /* 0x0000003300577308 */ /* 0x0006a20000002400 */
[----:B------:R-:W-:Y:S02]  /*2b10*/  ISETP.GT.AND P4, PT, R57, 0x68, PT ;  /* 0x000000683900780c */ /* 0x000fe40003f84270 */
[----:B-1----:R-:W-:Y:S02]  /*2b20*/  FSEL R47, R91, -INF , P3 ;  /* 0xff8000005b2f7808 */ /* 0x002fe40001800000 */
[----:B------:R-:W-:Y:S02]  /*2b30*/  FMNMX.FTZ R58, R30, R59, !PT ;  /* 0x0000003b1e3a7209 */ /* 0x000fe40007810000 */
[----:B------:R-:W-:Y:S01]  /*2b40*/  ISETP.GT.AND P3, PT, R57, 0x69, PT ;  /* 0x000000693900780c */ /* 0x000fe20003f64270 */
[----:B------:R5:W1:Y:S01]  /*2b50*/  MUFU.TANH R89, R54 ;  /* 0x0000003600597308 */ /* 0x000a620000002400 */
[----:B------:R-:W-:-:S02]  /*2b60*/  FSEL R31, R93, -INF , P4 ;  /* 0xff8000005d1f7808 */ /* 0x000fc40002000000 */
[----:B------:R-:W-:Y:S02]  /*2b70*/  FMNMX.FTZ R58, R47, R58, !PT ;  /* 0x0000003a2f3a7209 */ /* 0x000fe40007810000 */
[----:B------:R-:W-:Y:S02]  /*2b80*/  ISETP.GT.AND P4, PT, R57, 0x70, PT ;  /* 0x000000703900780c */ /* 0x000fe40003f84270 */
[----:B0-----:R-:W-:Y:S01]  /*2b90*/  FSEL R50, R95, -INF , P3 ;  /* 0xff8000005f327808 */ /* 0x001fe20001800000 */
[----:B------:R-:W-:Y:S01]  /*2ba0*/  MUFU.TANH R5, R5 ;  /* 0x0000000500057308 */ /* 0x000fe20000002400 */
[----:B------:R-:W-:Y:S01]  /*2bb0*/  FMNMX.FTZ R59, R31, R58, !PT ;  /* 0x0000003a1f3b7209 */ /* 0x000fe20007810000 */
[----:B------:R-:W-:Y:S01]  /*2bc0*/  FMUL.FTZ R58, R0, R34 ;  /* 0x00000022003a7220 */ /* 0x000fe20000410000 */
[----:B------:R-:W-:Y:S02]  /*2bd0*/  ISETP.GT.AND P3, PT, R57, 0x71, PT ;  /* 0x000000713900780c */ /* 0x000fe40003f64270 */
[----:B---3--:R-:W-:-:S02]  /*2be0*/  FSEL R51, R97, -INF , P4 ;  /* 0xff80000061337808 */ /* 0x008fc40002000000 */
[----:B------:R-:W-:Y:S01]  /*2bf0*/  FMNMX.FTZ R62, R50, R59, !PT ;  /* 0x0000003b323e7209 */ /* 0x000fe20007810000 */
[----:B------:R-:W-:Y:S01]  /*2c00*/  FMUL.FTZ R59, R0, R35 ;  /* 0x00000023003b7220 */ /* 0x000fe20000410000 */
[----:B------:R-:W-:Y:S01]  /*2c10*/  ISETP.GT.AND P4, PT, R57, 0x78, PT ;  /* 0x000000783900780c */ /* 0x000fe20003f84270 */
[----:B------:R2:W0:Y:S01]  /*2c20*/  MUFU.TANH R91, R58 ;  /* 0x0000003a005b7308 */ /* 0x0004220000002400 */
[----:B------:R-:W-:Y:S02]  /*2c30*/  FSEL R34, R99, -INF , P3 ;  /* 0xff80000063227808 */ /* 0x000fe40001800000 */
[----:B------:R-:W-:Y:S02]  /*2c40*/  FMNMX.FTZ R63, R51, R62, !PT ;  /* 0x0000003e333f7209 */ /* 0x000fe40007810000 */
[----:B------:R-:W-:Y:S02]  /*2c50*/  ISETP.GT.AND P3, PT, R57, 0x79, PT ;  /* 0x000000793900780c */ /* 0x000fe40003f64270 */
[----:B-----5:R-:W-:Y:S01]  /*2c60*/  FSEL R54, R75, -INF , P4 ;  /* 0xff8000004b367808 */ /* 0x020fe20002000000 */
[----:B------:R1:W3:Y:S01]  /*2c70*/  MUFU.TANH R93, R59 ;  /* 0x0000003b005d7308 */ /* 0x0002e20000002400 */
[----:B------:R-:W-:-:S02]  /*2c80*/  FMNMX.FTZ R63, R34, R63, !PT ;  /* 0x0000003f223f7209 */ /* 0x000fc40007810000 */
[C---:B------:R-:W-:Y:S02]  /*2c90*/  ISETP.GT.AND P4, PT, R57.reuse, 0x80, PT ;  /* 0x000000803900780c */ /* 0x040fe40003f84270 */
[----:B------:R-:W-:Y:S01]  /*2ca0*/  FSEL R35, R76, -INF , P3 ;  /* 0xff8000004c237808 */ /* 0x000fe20001800000 */
[----:B------:R-:W-:Y:S01]  /*2cb0*/  FMUL.FTZ R76, R0, R44 ;  /* 0x0000002c004c7220 */ /* 0x000fe20000410000 */
[----:B------:R-:W-:Y:S01]  /*2cc0*/  FMNMX.FTZ R62, R54, R63, !PT ;  /* 0x0000003f363e7209 */ /* 0x000fe20007810000 */
[----:B------:R-:W-:Y:S01]  /*2cd0*/  FMUL.FTZ R63, R0, R38 ;  /* 0x00000026003f7220 */ /* 0x000fe20000410000 */
[----:B------:R-:W-:Y:S01]  /*2ce0*/  ISETP.GT.AND P3, PT, R57, 0x81, PT ;  /* 0x000000813900780c */ /* 0x000fe20003f64270 */
[----:B------:R-:W-:Y:S01]  /*2cf0*/  MUFU.TANH R6, R6 ;  /* 0x0000000600067308 */ /* 0x000fe20000002400 */
[----:B----4-:R-:W-:Y:S02]  /*2d00*/  FSEL R38, R101, -INF , P4 ;  /* 0xff80000065267808 */ /* 0x010fe40002000000 */
[----:B------:R-:W-:-:S02]  /*2d10*/  FMNMX.FTZ R71, R35, R62, !PT ;  /* 0x0000003e23477209 */ /* 0x000fc40007810000 */
[C---:B------:R-:W-:Y:S02]  /*2d20*/  ISETP.GT.AND P4, PT, R57.reuse, 0x88, PT ;  /* 0x000000883900780c */ /* 0x040fe40003f84270 */
[----:B--2---:R-:W-:Y:S01]  /*2d30*/  FSEL R58, R86, -INF , P3 ;  /* 0xff800000563a7808 */ /* 0x004fe20001800000 */
[----:B------:R0:W2:Y:S01]  /*2d40*/  MUFU.TANH R95, R63 ;  /* 0x0000003f005f7308 */ /* 0x0000a20000002400 */
[----:B------:R-:W-:Y:S01]  /*2d50*/  FMNMX.FTZ R75, R38, R71, !PT ;  /* 0x00000047264b7209 */ /* 0x000fe20007810000 */
[----:B------:R-:W-:Y:S01]  /*2d60*/  FMUL.FTZ R71, R0, R39 ;  /* 0x0000002700477220 */ /* 0x000fe20000410000 */
[----:B------:R-:W-:Y:S02]  /*2d70*/  ISETP.GT.AND P3, PT, R57, 0x89, PT ;  /* 0x000000893900780c */ /* 0x000fe40003f64270 */
[----:B------:R-:W-:Y:S02]  /*2d80*/  FSEL R62, R87, -INF , P4 ;  /* 0xff800000573e7808 */ /* 0x000fe40002000000 */
[----:B------:R-:W-:Y:S01]  /*2d90*/  FMNMX.FTZ R75, R58, R75, !PT ;  /* 0x0000004b3a4b7209 */ /* 0x000fe20007810000 */
[----:B------:R4:W5:Y:S01]  /*2da0*/  MUFU.TANH R87, R71 ;  /* 0x0000004700577308 */ /* 0x0009620000002400 */
[----:B------:R-:W-:-:S02]  /*2db0*/  ISETP.GT.AND P4, PT, R57, 0x90, PT ;  /* 0x000000903900780c */ /* 0x000fc40003f84270 */
[----:B-1----:R-:W-:Y:S02]  /*2dc0*/  FSEL R59, R89, -INF , P3 ;  /* 0xff800000593b7808 */ /* 0x002fe40001800000 */
[----:B------:R-:W-:Y:S01]  /*2dd0*/  FMNMX.FTZ R86, R62, R75, !PT ;  /* 0x0000004b3e567209 */ /* 0x000fe20007810000 */
[C---:B------:R-:W-:Y:S01]  /*2de0*/  FMUL.FTZ R75, R0.reuse, R48 ;  /* 0x00000030004b7220 */ /* 0x040fe20000410000 */
[----:B------:R-:W-:Y:S01]  /*2df0*/  ISETP.GT.AND P3, PT, R57, 0x91, PT ;  /* 0x000000913900780c */ /* 0x000fe20003f64270 */
[C---:B------:R-:W-:Y:S01]  /*2e00*/  FMUL.FTZ R48, R0.reuse, R49 ;  /* 0x0000003100307220 */ /* 0x040fe20000410000 */
[----:B0-----:R-:W-:Y:S01]  /*2e10*/  FSEL R63, R91, -INF , P4 ;  /* 0xff8000005b3f7808 */ /* 0x001fe20002000000 */
[C---:B----4-:R-:W-:Y:S01]  /*2e20*/  FMUL.FTZ R71, R0.reuse, R45 ;  /* 0x0000002d00477220 */ /* 0x050fe20000410000 */
[----:B------:R-:W-:Y:S01]  /*2e30*/  FMNMX.FTZ R86, R59, R86, !PT ;  /* 0x000000563b567209 */ /* 0x000fe20007810000 */
[----:B------:R-:W-:Y:S01]  /*2e40*/  SHFL.IDX PT, R91, R81, RZ, 0x1c1f ;  /* 0x001c1fff515b7589 */ /* 0x000fe200000e0000 */
[----:B------:R-:W-:Y:S01]  /*2e50*/  ISETP.GT.AND P4, PT, R57, 0x98, PT ;  /* 0x000000983900780c */ /* 0x000fe20003f84270 */
[C---:B------:R-:W-:Y:S01]  /*2e60*/  FMUL.FTZ R49, R0.reuse, R52 ;  /* 0x0000003400317220 */ /* 0x040fe20000410000 */
[----:B---3--:R-:W-:Y:S01]  /*2e70*/  FSEL R39, R93, -INF , P3 ;  /* 0xff8000005d277808 */ /* 0x008fe20001800000 */
[C---:B------:R-:W-:Y:S01]  /*2e80*/  FMUL.FTZ R52, R0.reuse, R53 ;  /* 0x0000003500347220 */ /* 0x040fe20000410000 */
[----:B------:R-:W-:Y:S01]  /*2e90*/  FMNMX.FTZ R86, R63, R86, !PT ;  /* 0x000000563f567209 */ /* 0x000fe20007810000 */
[C---:B------:R-:W-:Y:S01]  /*2ea0*/  FMUL.FTZ R53, R0.reuse, R32 ;  /* 0x0000002000357220 */ /* 0x040fe20000410000 */
[----:B------:R-:W-:Y:S01]  /*2eb0*/  ISETP.GT.AND P3, PT, R57, 0x99, PT ;  /* 0x000000993900780c */ /* 0x000fe20003f64270 */
[----:B------:R-:W-:Y:S01]  /*2ec0*/  FMUL.FTZ R32, R0, R33 ;  /* 0x0000002100207220 */ /* 0x000fe20000410000 */
[----:B--2---:R-:W-:Y:S01]  /*2ed0*/  FSEL R45, R95, -INF , P4 ;  /* 0xff8000005f2d7808 */ /* 0x004fe20002000000 */
[----:B------:R-:W0:Y:S01]  /*2ee0*/  MUFU.TANH R7, R7 ;  /* 0x0000000700077308 */ /* 0x000e220000002400 */
[----:B------:R-:W-:-:S02]  /*2ef0*/  FMNMX.FTZ R86, R39, R86, !PT ;  /* 0x0000005627567209 */ /* 0x000fc40007810000 */
[----:B-----5:R-:W-:Y:S02]  /*2f00*/  FSEL R44, R87, -INF , P3 ;  /* 0xff800000572c7808 */ /* 0x020fe40001800000 */
[----:B------:R-:W-:-:S03]  /*2f10*/  FMNMX.FTZ R57, R45, R86, !PT ;  /* 0x000000562d397209 */ /* 0x000fc60007810000 */
[----:B------:R-:W1:Y:S01]  /*2f20*/  MUFU.TANH R8, R8 ;  /* 0x0000000800087308 */ /* 0x000e620000002400 */
[----:B------:R-:W-:-:S05]  /*2f30*/  FMNMX.FTZ R57, R44, R57, !PT ;  /* 0x000000392c397209 */ /* 0x000fca0007810000 */
[----:B------:R-:W2:Y:S02]  /*2f40*/  SHFL.BFLY PT, R86, R57, 0x2, 0x1f ;  /* 0x0c401f0039567f89 */ /* 0x000ea400000e0000 */
[----:B------:R-:W3:Y:S08]  /*2f50*/  MUFU.TANH R9, R9 ;  /* 0x0000000900097308 */ /* 0x000ef00000002400 */
[----:B------:R-:W4:Y:S08]  /*2f60*/  MUFU.TANH R10, R10 ;  /* 0x0000000a000a7308 */ /* 0x000f300000002400 */
[----:B------:R-:W5:Y:S01]  /*2f70*/  MUFU.TANH R11, R11 ;  /* 0x0000000b000b7308 */ /* 0x000f620000002400 */
[----:B--2---:R-:W-:-:S07]  /*2f80*/  FMNMX.FTZ R86, R57, R86, !PT ;  /* 0x0000005639567209 */ /* 0x004fce0007810000 */
[----:B------:R-:W2:Y:S01]  /*2f90*/  MUFU.TANH R12, R12 ;  /* 0x0000000c000c7308 */ /* 0x000ea20000002400 */
[----:B------:R-:W0:Y:S07]  /*2fa0*/  SHFL.BFLY PT, R57, R86, 0x1, 0x1f ;  /* 0x0c201f0056397f89 */ /* 0x000e2e00000e0000 */
[----:B------:R-:W2:Y:S08]  /*2fb0*/  MUFU.TANH R13, R13 ;  /* 0x0000000d000d7308 */ /* 0x000eb00000002400 */
[----:B------:R-:W2:Y:S08]  /*2fc0*/  MUFU.TANH R14, R14 ;  /* 0x0000000e000e7308 */ /* 0x000eb00000002400 */
[----:B------:R-:W2:Y:S01]  /*2fd0*/  MUFU.TANH R15, R15 ;  /* 0x0000000f000f7308 */ /* 0x000ea20000002400 */
[----:B0-----:R-:W-:Y:S01]  /*2fe0*/  FMNMX.FTZ R57, R86, R57, !PT ;  /* 0x0000003956397209 */ /* 0x001fe20007810000 */
[C---:B------:R-:W-:Y:S01]  /*2ff0*/  FMUL.FTZ R86, R0.reuse, R36 ;  /* 0x0000002400567220 */ /* 0x040fe20000410000 */
[----:B------:R-:W-:-:S02]  /*3000*/  FMUL.FTZ R36, R0, R37 ;  /* 0x0000002500247220 */ /* 0x000fc40000410000 */
[C---:B------:R-:W-:Y:S01]  /*3010*/  FSETP.NEU.FTZ.AND P3, PT, R57.reuse, -INF , PT ;  /* 0xff8000003900780b */ /* 0x040fe20003f7d000 */
[----:B------:R-:W-:-:S02]  /*3020*/  FFMA.FTZ R33, R57, R106, -8 ;  /* 0xc100000039217423 */ /* 0x000fc4000001006a */
[----:B------:R-:W0:Y:S03]  /*3030*/  MUFU.TANH R20, R20 ;  /* 0x0000001400147308 */ /* 0x000e260000002400 */
[----:B------:R-:W-:-:S05]  /*3040*/  FSEL R33, R33, RZ, P3 ;  /* 0x000000ff21217208 */ /* 0x000fca0001800000 */
[----:B------:R-:W0:Y:S01]  /*3050*/  MUFU.TANH R21, R21 ;  /* 0x0000001500157308 */ /* 0x000e220000002400 */
[----:B------:R-:W-:-:S01]  /*3060*/  FFMA.FTZ R37, R88, UR20, -R33 ;  /* 0x0000001458257c23 */ /* 0x000fc20008010821 */
[--C-:B------:R-:W-:Y:S01]  /*3070*/  FFMA.FTZ R88, R98, UR20, -R33.reuse ;  /* 0x0000001462587c23 */ /* 0x100fe20008010821 */
[----:B------:R-:W-:Y:S02]  /*3080*/  VIADD R98, R82, -UR13 ;  /* 0x8000000d52627c36 */ /* 0x000fe40008000000 */
[--C-:B------:R-:W-:Y:S01]  /*3090*/  FFMA.FTZ R89, R92, UR20, -R33.reuse ;  /* 0x000000145c597c23 */ /* 0x100fe20008010821 */
[----:B------:R-:W-:-:S01]  /*30a0*/  FFMA.FTZ R93, R96, UR20, -R33 ;  /* 0x00000014605d7c23 */ /* 0x000fc20008010821 */
[--C-:B------:R-:W-:Y:S01]  /*30b0*/  FFMA.FTZ R95, R85, UR20, -R33.reuse ;  /* 0x00000014555f7c23 */ /* 0x100fe20008010821 */
[----:B------:R-:W-:-:S01]  /*30c0*/  FFMA.FTZ R97, R84, UR20, -R33 ;  /* 0x0000001454617c23 */ /* 0x000fc20008010821 */
[----:B------:R-:W-:Y:S01]  /*30d0*/  VIADDMNMX R91, R91, R98, R83, PT ;  /* 0x000000625b5b7246 */ /* 0x000fe20003800153 */
[----:B------:R-:W0:Y:S01]  /*30e0*/  MUFU.TANH R72, R72 ;  /* 0x0000004800487308 */ /* 0x000e220000002400 */
[----:B------:R-:W-:-:S01]  /*30f0*/  FFMA.FTZ R87, R90, UR20, -R33 ;  /* 0x000000145a577c23 */ /* 0x000fc20008010821 */
[--C-:B------:R-:W-:Y:S01]  /*3100*/  FFMA.FTZ R90, R100, UR20, -R33.reuse ;  /* 0x00000014645a7c23 */ /* 0x100fe20008010821 */
[C---:B------:R-:W-:Y:S01]  /*3110*/  ISETP.GT.AND P3, PT, R91.reuse, RZ, PT ;  /* 0x000000ff5b00720c */ /* 0x040fe20003f64270 */
[--C-:B------:R-:W-:Y:S01]  /*3120*/  FFMA.FTZ R104, R104, UR20, -R33.reuse ;  /* 0x0000001468687c23 */ /* 0x100fe20008010821 */
[C---:B------:R-:W-:Y:S01]  /*3130*/  ISETP.GT.AND P4, PT, R91.reuse, 0x1, PT ;  /* 0x000000015b00780c */ /* 0x040fe20003f84270 */
[--C-:B------:R-:W-:Y:S01]  /*3140*/  FFMA.FTZ R81, R102, UR20, -R33.reuse ;  /* 0x0000001466517c23 */ /* 0x100fe20008010821 */
[----:B------:R-:W-:Y:S01]  /*3150*/  ISETP.GT.AND P5, PT, R91, 0x8, PT ;  /* 0x000000085b00780c */ /* 0x000fe20003fa4270 */
[----:B------:R-:W0:Y:S01]  /*3160*/  MUFU.TANH R73, R73 ;  /* 0x0000004900497308 */ /* 0x000e220000002400 */
[----:B------:R-:W-:Y:S01]  /*3170*/  FSEL R3, R3, -INF , P3 ;  /* 0xff80000003037808 */ /* 0x000fe20001800000 */
[--C-:B------:R-:W-:Y:S01]  /*3180*/  FFMA.FTZ R94, R94, UR20, -R33.reuse ;  /* 0x000000145e5e7c23 */ /* 0x100fe20008010821 */
[----:B------:R-:W-:Y:S01]  /*3190*/  FSEL R92, R5, -INF , P4 ;  /* 0xff800000055c7808 */ /* 0x000fe20002000000 */
[--C-:B------:R-:W-:Y:S01]  /*31a0*/  FFMA.FTZ R79, R79, UR20, -R33.reuse ;  /* 0x000000144f4f7c23 */ /* 0x100fe20008010821 */
[----:B------:R-:W-:Y:S01]  /*31b0*/  ISETP.GT.AND P3, PT, R91, 0x9, PT ;  /* 0x000000095b00780c */ /* 0x000fe20003f64270 */
[--C-:B------:R-:W-:Y:S01]  /*31c0*/  FFMA.FTZ R77, R77, UR20, -R33.reuse ;  /* 0x000000144d4d7c23 */ /* 0x100fe20008010821 */
[----:B------:R-:W-:Y:S01]  /*31d0*/  FSEL R6, R6, -INF , P5 ;  /* 0xff80000006067808 */ /* 0x000fe20002800000 */
[----:B------:R5:W-:Y:S01]  /*31e0*/  MUFU.EX2 R5, R89 ;  /* 0x0000005900057308 */ /* 0x000be20000000800 */
[----:B------:R-:W-:Y:S01]  /*31f0*/  FMNMX.FTZ R83, R3, R92, !PT ;  /* 0x0000005c03537209 */ /* 0x000fe20007810000 */
[--C-:B------:R-:W-:Y:S01]  /*3200*/  FFMA.FTZ R70, R70, UR20, -R33.reuse ;  /* 0x0000001446467c23 */ /* 0x100fe20008010821 */
[----:B------:R-:W-:Y:S01]  /*3210*/  ISETP.GT.AND P4, PT, R91, 0x10, PT ;  /* 0x000000105b00780c */ /* 0x000fe20003f84270 */
[--C-:B------:R-:W-:Y:S01]  /*3220*/  FFMA.FTZ R67, R67, UR20, -R33.reuse ;  /* 0x0000001443437c23 */ /* 0x100fe20008010821 */
[----:B------:R-:W-:Y:S01]  /*3230*/  FSEL R7, R7, -INF , P3 ;  /* 0xff80000007077808 */ /* 0x000fe20001800000 */
[--C-:B------:R-:W-:Y:S01]  /*3240*/  FFMA.FTZ R66, R66, UR20, -R33.reuse ;  /* 0x0000001442427c23 */ /* 0x100fe20008010821 */
[----:B------:R-:W-:Y:S01]  /*3250*/  FMNMX.FTZ R98, R6, R83, !PT ;  /* 0x0000005306627209 */ /* 0x000fe20007810000 */
[----:B------:R-:W0:Y:S01]  /*3260*/  MUFU.TANH R56, R56 ;  /* 0x0000003800387308 */ /* 0x000e220000002400 */
[----:B------:R-:W-:Y:S01]  /*3270*/  ISETP.GT.AND P3, PT, R91, 0x11, PT ;  /* 0x000000115b00780c */ /* 0x000fe20003f64270 */
[--C-:B------:R-:W-:Y:S01]  /*3280*/  FFMA.FTZ R55, R55, UR20, -R33.reuse ;  /* 0x0000001437377c23 */ /* 0x100fe20008010821 */
[----:B-1----:R-:W-:Y:S01]  /*3290*/  FSEL R8, R8, -INF , P4 ;  /* 0xff80000008087808 */ /* 0x002fe20002000000 */
[--C-:B------:R-:W-:Y:S01]  /*32a0*/  FFMA.FTZ R42, R42, UR20, -R33.reuse ;  /* 0x000000142a2a7c23 */ /* 0x100fe20008010821 */
[----:B------:R-:W-:Y:S01]  /*32b0*/  FMNMX.FTZ R83, R7, R98, !PT ;  /* 0x0000006207537209 */ /* 0x000fe20007810000 */
[--C-:B------:R-:W-:Y:S01]  /*32c0*/  FFMA.FTZ R26, R26, UR20, -R33.reuse ;  /* 0x000000141a1a7c23 */ /* 0x100fe20008010821 */
[----:B------:R-:W-:Y:S01]  /*32d0*/  ISETP.GT.AND P4, PT, R91, 0x18, PT ;  /* 0x000000185b00780c */ /* 0x000fe20003f84270 */
[----:B------:R-:W1:Y:S01]  /*32e0*/  MUFU.TANH R74, R74 ;  /* 0x0000004a004a7308 */ /* 0x000e620000002400 */
[----:B---3--:R-:W-:Y:S01]  /*32f0*/  FSEL R9, R9, -INF , P3 ;  /* 0xff80000009097808 */ /* 0x008fe20001800000 */
[--C-:B------:R-:W-:Y:S01]  /*3300*/  FFMA.FTZ R43, R43, UR20, -R33.reuse ;  /* 0x000000142b2b7c23 */ /* 0x100fe20008010821 */
[----:B------:R-:W-:Y:S01]  /*3310*/  FMNMX.FTZ R96, R8, R83, !PT ;  /* 0x0000005308607209 */ /* 0x000fe20007810000 */
[--C-:B------:R-:W-:Y:S01]  /*3320*/  FFMA.FTZ R31, R31, UR20, -R33.reuse ;  /* 0x000000141f1f7c23 */ /* 0x100fe20008010821 */
[----:B------:R-:W-:Y:S01]  /*3330*/  ISETP.GT.AND P3, PT, R91, 0x19, PT ;  /* 0x000000195b00780c */ /* 0x000fe20003f64270 */
[--C-:B------:R-:W-:Y:S01]  /*3340*/  FFMA.FTZ R35, R35, UR20, -R33.reuse ;  /* 0x0000001423237c23 */ /* 0x100fe20008010821 */
[----:B----4-:R-:W-:Y:S01]  /*3350*/  FSEL R10, R10, -INF , P4 ;  /* 0xff8000000a0a7808 */ /* 0x010fe20002000000 */
[----:B------:R-:W-:Y:S01]  /*3360*/  MUFU.EX2 R83, R93 ;  /* 0x0000005d00537308 */ /* 0x000fe20000000800 */
[----:B-----5:R-:W-:Y:S01]  /*3370*/  FMNMX.FTZ R89, R9, R96, !PT ;  /* 0x0000006009597209 */ /* 0x020fe20007810000 */
[--C-:B------:R-:W-:Y:S01]  /*3380*/  FFMA.FTZ R38, R38, UR20, -R33.reuse ;  /* 0x0000001426267c23 */ /* 0x100fe20008010821 */
[----:B------:R-:W-:Y:S01]  /*3390*/  ISETP.GT.AND P4, PT, R91, 0x20, PT ;  /* 0x000000205b00780c */ /* 0x000fe20003f84270 */
[--C-:B------:R-:W-:Y:S01]  /*33a0*/  FFMA.FTZ R59, R59, UR20, -R33.reuse ;  /* 0x000000143b3b7c23 */ /* 0x100fe20008010821 */
[----:B------:R-:W-:Y:S01]  /*33b0*/  FSEL R11, R11, -INF , P3 ;  /* 0xff8000000b0b7808 */ /* 0x000fe20001800000 */
[--C-:B------:R-:W-:Y:S01]  /*33c0*/  FFMA.FTZ R39, R39, UR20, -R33.reuse ;  /* 0x0000001427277c23 */ /* 0x100fe20008010821 */
[----:B------:R-:W-:Y:S01]  /*33d0*/  FMNMX.FTZ R96, R10, R89, !PT ;  /* 0x000000590a607209 */ /* 0x000fe20007810000 */
[----:B------:R-:W3:Y:S01]  /*33e0*/  MUFU.TANH R60, R60 ;  /* 0x0000003c003c7308 */ /* 0x000ee20000002400 */
[----:B------:R-:W-:Y:S01]  /*33f0*/  ISETP.GT.AND P3, PT, R91, 0x21, PT ;  /* 0x000000215b00780c */ /* 0x000fe20003f64270 */
[--C-:B------:R-:W-:Y:S01]  /*3400*/  FFMA.FTZ R45, R45, UR20, -R33.reuse ;  /* 0x000000142d2d7c23 */ /* 0x100fe20008010821 */
[----:B--2---:R-:W-:Y:S01]  /*3410*/  FSEL R85, R12, -INF , P4 ;  /* 0xff8000000c557808 */ /* 0x004fe20002000000 */
[----:B------:R-:W-:Y:S01]  /*3420*/  FFMA.FTZ R44, R44, UR20, -R33 ;  /* 0x000000142c2c7c23 */ /* 0x000fe20008010821 */
[----:B------:R-:W-:-:S02]  /*3430*/  FMNMX.FTZ R96, R11, R96, !PT ;  /* 0x000000600b607209 */ /* 0x000fc40007810000 */
[----:B------:R-:W-:Y:S01]  /*3440*/  ISETP.GT.AND P4, PT, R91, 0x28, PT ;  /* 0x000000285b00780c */ /* 0x000fe20003f84270 */
[----:B------:R2:W-:Y:S01]  /*3450*/  MUFU.EX2 R12, R95 ;  /* 0x0000005f000c7308 */ /* 0x0005e20000000800 */
[----:B------:R-:W-:Y:S02]  /*3460*/  FSEL R13, R13, -INF , P3 ;  /* 0xff8000000d0d7808 */ /* 0x000fe40001800000 */
[----:B------:R-:W-:Y:S02]  /*3470*/  FMNMX.FTZ R96, R85, R96, !PT ;  /* 0x0000006055607209 */ /* 0x000fe40007810000 */
[----:B------:R-:W-:Y:S02]  /*3480*/  ISETP.GT.AND P3, PT, R91, 0x29, PT ;  /* 0x000000295b00780c */ /* 0x000fe40003f64270 */
[----:B------:R-:W-:Y:S01]  /*3490*/  FSEL R84, R14, -INF , P4 ;  /* 0xff8000000e547808 */ /* 0x000fe20002000000 */
[----:B------:R-:W4:Y:S01]  /*34a0*/  MUFU.TANH R61, R61 ;  /* 0x0000003d003d7308 */ /* 0x000f220000002400 */
[----:B------:R-:W-:Y:S01]  /*34b0*/  FMNMX.FTZ R89, R13, R96, !PT ;  /* 0x000000600d597209 */ /* 0x000fe20007810000 */
[----:B--2---:R-:W-:Y:S01]  /*34c0*/  FFMA.FTZ R95, R80, UR20, -R33 ;  /* 0x00000014505f7c23 */ /* 0x004fe20008010821 */
[----:B------:R-:W-:-:S02]  /*34d0*/  ISETP.GT.AND P4, PT, R91, 0x30, PT ;  /* 0x000000305b00780c */ /* 0x000fc40003f84270 */
[----:B------:R-:W-:Y:S02]  /*34e0*/  FSEL R15, R15, -INF , P3 ;  /* 0xff8000000f0f7808 */ /* 0x000fe40001800000 */
[----:B------:R-:W-:Y:S01]  /*34f0*/  FMNMX.FTZ R80, R84, R89, !PT ;  /* 0x0000005954507209 */ /* 0x000fe20007810000 */
[----:B------:R-:W2:Y:S01]  /*3500*/  MUFU.TANH R64, R64 ;  /* 0x0000004000407308 */ /* 0x000ea20000002400 */
[----:B------:R-:W-:Y:S02]  /*3510*/  ISETP.GT.AND P3, PT, R91, 0x31, PT ;  /* 0x000000315b00780c */ /* 0x000fe40003f64270 */
[----:B0-----:R-:W-:Y:S02]  /*3520*/  FSEL R20, R20, -INF , P4 ;  /* 0xff80000014147808 */ /* 0x001fe40002000000 */
[----:B------:R-:W-:Y:S02]  /*3530*/  FMNMX.FTZ R93, R15, R80, !PT ;  /* 0x000000500f5d7209 */ /* 0x000fe40007810000 */
[----:B------:R-:W-:Y:S01]  /*3540*/  ISETP.GT.AND P4, PT, R91, 0x38, PT ;  /* 0x000000385b00780c */ /* 0x000fe20003f84270 */
[----:B------:R0:W-:Y:S01]  /*3550*/  MUFU.EX2 R89, R95 ;  /* 0x0000005f00597308 */ /* 0x0001e20000000800 */
[----:B------:R-:W-:-:S02]  /*3560*/  FSEL R21, R21, -INF , P3 ;  /* 0xff80000015157808 */ /* 0x000fc40001800000 */
[----:B------:R-:W-:Y:S02]  /*3570*/  FMNMX.FTZ R80, R20, R93, !PT ;  /* 0x0000005d14507209 */ /* 0x000fe40007810000 */
[----:B------:R-:W-:Y:S02]  /*3580*/  ISETP.GT.AND P3, PT, R91, 0x39, PT ;  /* 0x000000395b00780c */ /* 0x000fe40003f64270 */
[----:B------:R-:W-:Y:S01]  /*3590*/  FSEL R72, R72, -INF , P4 ;  /* 0xff80000048487808 */ /* 0x000fe20002000000 */
[----:B------:R-:W5:Y:S01]  /*35a0*/  MUFU.TANH R65, R65 ;  /* 0x0000004100417308 */ /* 0x000f620000002400 */
[----:B------:R-:W-:Y:S01]  /*35b0*/  FMNMX.FTZ R93, R21, R80, !PT ;  /* 0x00000050155d7209 */ /* 0x000fe20007810000 */
[----:B0-----:R-:W-:Y:S01]  /*35c0*/  FFMA.FTZ R95, R78, UR20, -R33 ;  /* 0x000000144e5f7c23 */ /* 0x001fe20008010821 */
[----:B------:R-:W-:Y:S02]  /*35d0*/  ISETP.GT.AND P4, PT, R91, 0x40, PT ;  /* 0x000000405b00780c */ /* 0x000fe40003f84270 */
[----:B------:R-:W-:-:S02]  /*35e0*/  FSEL R73, R73, -INF , P3 ;  /* 0xff80000049497808 */ /* 0x000fc40001800000 */
[----:B------:R-:W-:Y:S01]  /*35f0*/  FMNMX.FTZ R80, R72, R93, !PT ;  /* 0x0000005d48507209 */ /* 0x000fe20007810000 */
[----:B------:R-:W0:Y:S01]  /*3600*/  MUFU.TANH R68, R68 ;  /* 0x0000004400447308 */ /* 0x000e220000002400 */
[----:B------:R-:W-:Y:S02]  /*3610*/  ISETP.GT.AND P3, PT, R91, 0x41, PT ;  /* 0x000000415b00780c */ /* 0x000fe40003f64270 */
[----:B------:R-:W-:Y:S02]  /*3620*/  FSEL R78, R56, -INF , P4 ;  /* 0xff800000384e7808 */ /* 0x000fe40002000000 */
[----:B------:R-:W-:Y:S02]  /*3630*/  FMNMX.FTZ R93, R73, R80, !PT ;  /* 0x00000050495d7209 */ /* 0x000fe40007810000 */
[----:B------:R-:W-:Y:S01]  /*3640*/  ISETP.GT.AND P4, PT, R91, 0x48, PT ;  /* 0x000000485b00780c */ /* 0x000fe20003f84270 */
[----:B------:R-:W0:Y:S01]  /*3650*/  MUFU.TANH R69, R69 ;  /* 0x0000004500457308 */ /* 0x000e220000002400 */
[----:B-1----:R-:W-:-:S02]  /*3660*/  FSEL R74, R74, -INF , P3 ;  /* 0xff8000004a4a7808 */ /* 0x002fc40001800000 */
[----:B------:R-:W-:Y:S02]  /*3670*/  FMNMX.FTZ R93, R78, R93, !PT ;  /* 0x0000005d4e5d7209 */ /* 0x000fe40007810000 */
[C---:B------:R-:W-:Y:S02]  /*3680*/  ISETP.GT.AND P3, PT, R91.reuse, 0x49, PT ;  /* 0x000000495b00780c */ /* 0x040fe40003f64270 */
[----:B---3--:R-:W-:Y:S01]  /*3690*/  FSEL R60, R60, -INF , P4 ;  /* 0xff8000003c3c7808 */ /* 0x008fe20002000000 */
[----:B------:R-:W1:Y:S01]  /*36a0*/  MUFU.TANH R40, R40 ;  /* 0x0000002800287308 */ /* 0x000e620000002400 */
[----:B------:R-:W-:Y:S02]  /*36b0*/  FMNMX.FTZ R93, R74, R93, !PT ;  /* 0x0000005d4a5d7209 */ /* 0x000fe40007810000 */
[----:B------:R-:W-:Y:S02]  /*36c0*/  ISETP.GT.AND P4, PT, R91, 0x50, PT ;  /* 0x000000505b00780c */ /* 0x000fe40003f84270 */
[----:B----4-:R-:W-:-:S02]  /*36d0*/  FSEL R61, R61, -INF , P3 ;  /* 0xff8000003d3d7808 */ /* 0x010fc40001800000 */
[----:B------:R-:W-:Y:S01]  /*36e0*/  FMNMX.FTZ R80, R60, R93, !PT ;  /* 0x0000005d3c507209 */ /* 0x000fe20007810000 */
[----:B------:R-:W3:Y:S01]  /*36f0*/  MUFU.TANH R41, R41 ;  /* 0x0000002900297308 */ /* 0x000ee20000002400 */
[----:B------:R-:W-:Y:S02]  /*3700*/  ISETP.GT.AND P3, PT, R91, 0x51, PT ;  /* 0x000000515b00780c */ /* 0x000fe40003f64270 */
[----:B--2---:R-:W-:Y:S02]  /*3710*/  FSEL R64, R64, -INF , P4 ;  /* 0xff80000040407808 */ /* 0x004fe40002000000 */
[----:B------:R-:W-:Y:S02]  /*3720*/  FMNMX.FTZ R93, R61, R80, !PT ;  /* 0x000000503d5d7209 */ /* 0x000fe40007810000 */
[----:B------:R-:W-:Y:S01]  /*3730*/  ISETP.GT.AND P4, PT, R91, 0x58, PT ;  /* 0x000000585b00780c */ /* 0x000fe20003f84270 */
[----:B------:R-:W2:Y:S01]  /*3740*/  MUFU.TANH R76, R76 ;  /* 0x0000004c004c7308 */ /* 0x000ea20000002400 */
[----:B-----5:R-:W-:-:S02]  /*3750*/  FSEL R65, R65, -INF , P3 ;  /* 0xff80000041417808 */ /* 0x020fc40001800000 */
[----:B------:R-:W-:Y:S02]  /*3760*/  FMNMX.FTZ R80, R64, R93, !PT ;  /* 0x0000005d40507209 */ /* 0x000fe40007810000 */
[----:B------:R-:W-:Y:S02]  /*3770*/  ISETP.GT.AND P3, PT, R91, 0x59, PT ;  /* 0x000000595b00780c */ /* 0x000fe40003f64270 */
[----:B0-----:R-:W-:Y:S01]  /*3780*/  FSEL R68, R68, -INF , P4 ;  /* 0xff80000044447808 */ /* 0x001fe20002000000 */
[----:B------:R-:W0:Y:S01]  /*3790*/  MUFU.TANH R71, R71 ;  /* 0x0000004700477308 */ /* 0x000e220000002400 */
[----:B------:R-:W-:Y:S02]  /*37a0*/  FMNMX.FTZ R93, R65, R80, !PT ;  /* 0x00000050415d7209 */ /* 0x000fe40007810000 */
[----:B------:R-:W-:Y:S02]  /*37b0*/  ISETP.GT.AND P4, PT, R91, 0x60, PT ;  /* 0x000000605b00780c */ /* 0x000fe40003f84270 */
[----:B------:R-:W-:-:S02]  /*37c0*/  FSEL R69, R69, -INF , P3 ;  /* 0xff80000045457808 */ /* 0x000fc40001800000 */
[----:B------:R-:W-:Y:S01]  /*37d0*/  FMNMX.FTZ R80, R68, R93, !PT ;  /* 0x0000005d44507209 */ /* 0x000fe20007810000 */
[----:B------:R-:W4:Y:S01]  /*37e0*/  MUFU.TANH R75, R75 ;  /* 0x0000004b004b7308 */ /* 0x000f220000002400 */
[----:B------:R-:W-:Y:S02]  /*37f0*/  ISETP.GT.AND P3, PT, R91, 0x61, PT ;  /* 0x000000615b00780c */ /* 0x000fe40003f64270 */
[----:B-1----:R-:W-:Y:S02]  /*3800*/  FSEL R40, R40, -INF , P4 ;  /* 0xff80000028287808 */ /* 0x002fe40002000000 */
[----:B------:R-:W-:Y:S02]  /*3810*/  FMNMX.FTZ R93, R69, R80, !PT ;  /* 0x00000050455d7209 */ /* 0x000fe40007810000 */
[----:B------:R-:W-:Y:S01]  /*3820*/  ISETP.GT.AND P4, PT, R91, 0x68, PT ;  /* 0x000000685b00780c */ /* 0x000fe20003f84270 */
[----:B------:R-:W1:Y:S01]  /*3830*/  MUFU.TANH R48, R48 ;  /* 0x0000003000307308 */ /* 0x000e620000002400 */
[----:B---3--:R-:W-:-:S02]  /*3840*/  FSEL R41, R41, -INF , P3 ;  /* 0xff80000029297808 */ /* 0x008fc40001800000 */
[----:B------:R-:W-:Y:S02]  /*3850*/  FMNMX.FTZ R80, R40, R93, !PT ;  /* 0x0000005d28507209 */ /* 0x000fe40007810000 */
[----:B------:R-:W-:Y:S02]  /*3860*/  ISETP.GT.AND P3, PT, R91, 0x69, PT ;  /* 0x000000695b00780c */ /* 0x000fe40003f64270 */
[----:B--2---:R-:W-:Y:S01]  /*3870*/  FSEL R76, R76, -INF , P4 ;  /* 0xff8000004c4c7808 */ /* 0x004fe20002000000 */
[----:B------:R-:W2:Y:S01]  /*3880*/  MUFU.TANH R49, R49 ;  /* 0x0000003100317308 */ /* 0x000ea20000002400 */
[----:B------:R-:W-:Y:S02]  /*3890*/  FMNMX.FTZ R93, R41, R80, !PT ;  /* 0x00000050295d7209 */ /* 0x000fe40007810000 */
[----:B------:R-:W-:Y:S02]  /*38a0*/  ISETP.GT.AND P4, PT, R91, 0x70, PT ;  /* 0x000000705b00780c */ /* 0x000fe40003f84270 */
[----:B0-----:R-:W-:-:S02]  /*38b0*/  FSEL R71, R71, -INF , P3 ;  /* 0xff80000047477808 */ /* 0x001fc40001800000 */
[----:B------:R-:W-:Y:S01]  /*38c0*/  FMNMX.FTZ R80, R76, R93, !PT ;  /* 0x0000005d4c507209 */ /* 0x000fe20007810000 */
[----:B------:R-:W0:Y:S01]  /*38d0*/  MUFU.TANH R52, R52 ;  /* 0x0000003400347308 */ /* 0x000e220000002400 */
[----:B------:R-:W-:Y:S02]  /*38e0*/  ISETP.GT.AND P3, PT, R91, 0x71, PT ;  /* 0x000000715b00780c */ /* 0x000fe40003f64270 */
[----:B----4-:R-:W-:Y:S02]  /*38f0*/  FSEL R75, R75, -INF , P4 ;  /* 0xff8000004b4b7808 */ /* 0x010fe40002000000 */
[----:B------:R-:W-:Y:S02]  /*3900*/  FMNMX.FTZ R80, R71, R80, !PT ;  /* 0x0000005047507209 */ /* 0x000fe40007810000 */
[----:B------:R-:W-:Y:S01]  /*3910*/  ISETP.GT.AND P4, PT, R91, 0x78, PT ;  /* 0x000000785b00780c */ /* 0x000fe20003f84270 */
[----:B------:R-:W3:Y:S01]  /*3920*/  MUFU.TANH R24, R24 ;  /* 0x0000001800187308 */ /* 0x000ee20000002400 */
[----:B-1----:R-:W-:-:S02]  /*3930*/  FSEL R48, R48, -INF , P3 ;  /* 0xff80000030307808 */ /* 0x002fc40001800000 */
[----:B------:R-:W-:Y:S02]  /*3940*/  FMNMX.FTZ R93, R75, R80, !PT ;  /* 0x000000504b5d7209 */ /* 0x000fe40007810000 */
[----:B------:R-:W-:Y:S02]  /*3950*/  ISETP.GT.AND P3, PT, R91, 0x79, PT ;  /* 0x000000795b00780c */ /* 0x000fe40003f64270 */
[----:B--2---:R-:W-:Y:S01]  /*3960*/  FSEL R49, R49, -INF , P4 ;  /* 0xff80000031317808 */ /* 0x004fe20002000000 */
[----:B------:R-:W-:Y:S01]  /*3970*/  MUFU.TANH R25, R25 ;  /* 0x0000001900197308 */ /* 0x000fe20000002400 */
[----:B------:R-:W-:Y:S02]  /*3980*/  FMNMX.FTZ R80, R48, R93, !PT ;  /* 0x0000005d30507209 */ /* 0x000fe40007810000 */
[----:B------:R-:W-:Y:S02]  /*3990*/  ISETP.GT.AND P4, PT, R91, 0x80, PT ;  /* 0x000000805b00780c */ /* 0x000fe40003f84270 */
[----:B0-----:R-:W-:-:S02]  /*39a0*/  FSEL R52, R52, -INF , P3 ;  /* 0xff80000034347808 */ /* 0x001fc40001800000 */
[----:B------:R-:W-:Y:S01]  /*39b0*/  FMNMX.FTZ R93, R49, R80, !PT ;  /* 0x00000050315d7209 */ /* 0x000fe20007810000 */
[----:B------:R-:W0:Y:S01]  /*39c0*/  MUFU.TANH R28, R28 ;  /* 0x0000001c001c7308 */ /* 0x000e220000002400 */
[----:B------:R-:W-:Y:S02]  /*39d0*/  ISETP.GT.AND P3, PT, R91, 0x81, PT ;  /* 0x000000815b00780c */ /* 0x000fe40003f64270 */
[----:B---3--:R-:W-:Y:S01]  /*39e0*/  FSEL R80, R24, -INF , P4 ;  /* 0xff80000018507808 */ /* 0x008fe20002000000 */
[----:B------:R-:W-:-:S01]  /*39f0*/  FFMA.FTZ R24, R27, UR20, -R33 ;  /* 0x000000141b187c23 */ /* 0x000fc20008010821 */
[----:B------:R-:W-:Y:S01]  /*3a00*/  ISETP.GT.AND P4, PT, R91, 0x88, PT ;  /* 0x000000885b00780c */ /* 0x000fe20003f84270 */
[----:B------:R-:W-:-:S02]  /*3a10*/  FFMA.FTZ R27, R46, UR20, -R33 ;  /* 0x000000142e1b7c23 */ /* 0x000fc40008010821 */
[----:B------:R-:W1:Y:S08]  /*3a20*/  MUFU.TANH R29, R29 ;  /* 0x0000001d001d7308 */ /* 0x000e700000002400 */
[----:B------:R-:W2:Y:S01]  /*3a30*/  MUFU.TANH R53, R53 ;  /* 0x0000003500357308 */ /* 0x000ea20000002400 */
[----:B0-----:R-:W-:-:S02]  /*3a40*/  FSEL R28, R28, -INF , P4 ;  /* 0xff8000001c1c7808 */ /* 0x001fc40002000000 */
[----:B------:R-:W-:-:S05]  /*3a50*/  ISETP.GT.AND P4, PT, R91, 0x90, PT ;  /* 0x000000905b00780c */ /* 0x000fca0003f84270 */
[----:B------:R0:W-:Y:S08]  /*3a60*/  MUFU.EX2 R56, R95 ;  /* 0x0000005f00387308 */ /* 0x0001f00000000800 */
[----:B------:R-:W3:Y:S01]  /*3a70*/  MUFU.TANH R32, R32 ;  /* 0x0000002000207308 */ /* 0x000ee20000002400 */
[----:B0-----:R-:W-:Y:S02]  /*3a80*/  FMNMX.FTZ R95, R52, R93, !PT ;  /* 0x0000005d345f7209 */ /* 0x001fe40007810000 */
[----:B------:R-:W-:-:S02]  /*3a90*/  FSEL R93, R25, -INF , P3 ;  /* 0xff800000195d7808 */ /* 0x000fc40001800000 */
[----:B------:R-:W-:Y:S02]  /*3aa0*/  FMNMX.FTZ R96, R80, R95, !PT ;  /* 0x0000005f50607209 */ /* 0x000fe40007810000 */
[----:B------:R-:W-:Y:S01]  /*3ab0*/  ISETP.GT.AND P3, PT, R91, 0x89, PT ;  /* 0x000000895b00780c */ /* 0x000fe20003f64270 */
[----:B------:R-:W0:Y:S01]  /*3ac0*/  MUFU.TANH R86, R86 ;  /* 0x0000005600567308 */ /* 0x000e220000002400 */
[----:B------:R-:W-:Y:S02]  /*3ad0*/  FMNMX.FTZ R25, R93, R96, !PT ;  /* 0x000000605d197209 */ /* 0x000fe40007810000 */
[----:B-1----:R-:W-:Y:S02]  /*3ae0*/  FSEL R29, R29, -INF , P3 ;  /* 0xff8000001d1d7808 */ /* 0x002fe40001800000 */
[----:B------:R-:W-:Y:S01]  /*3af0*/  FMNMX.FTZ R46, R28, R25, !PT ;  /* 0x000000191c2e7209 */ /* 0x000fe20007810000 */
[--C-:B------:R-:W-:Y:S01]  /*3b00*/  FFMA.FTZ R25, R30, UR20, -R33.reuse ;  /* 0x000000141e197c23 */ /* 0x100fe20008010821 */
[----:B------:R-:W-:Y:S01]  /*3b10*/  ISETP.GT.AND P3, PT, R91, 0x91, PT ;  /* 0x000000915b00780c */ /* 0x000fe20003f64270 */
[----:B------:R-:W1:Y:S01]  /*3b20*/  MUFU.TANH R36, R36 ;  /* 0x0000002400247308 */ /* 0x000e620000002400 */
[----:B--2---:R-:W-:Y:S01]  /*3b30*/  FSEL R53, R53, -INF , P4 ;  /* 0xff80000035357808 */ /* 0x004fe20002000000 */
[--C-:B------:R-:W-:Y:S01]  /*3b40*/  FFMA.FTZ R30, R47, UR20, -R33.reuse ;  /* 0x000000142f1e7c23 */ /* 0x100fe20008010821 */
[----:B------:R-:W-:Y:S01]  /*3b50*/  FMNMX.FTZ R46, R29, R46, !PT ;  /* 0x0000002e1d2e7209 */ /* 0x000fe20007810000 */
[--C-:B------:R-:W-:Y:S01]  /*3b60*/  FFMA.FTZ R47, R34, UR20, -R33.reuse ;  /* 0x00000014222f7c23 */ /* 0x100fe20008010821 */
[----:B------:R-:W-:Y:S01]  /*3b70*/  ISETP.GT.AND P4, PT, R91, 0x98, PT ;  /* 0x000000985b00780c */ /* 0x000fe20003f84270 */
[--C-:B------:R-:W-:Y:S01]  /*3b80*/  FFMA.FTZ R34, R54, UR20, -R33.reuse ;  /* 0x0000001436227c23 */ /* 0x100fe20008010821 */
[----:B---3--:R-:W-:Y:S01]  /*3b90*/  FSEL R32, R32, -INF , P3 ;  /* 0xff80000020207808 */ /* 0x008fe20001800000 */
[--C-:B------:R-:W-:Y:S01]  /*3ba0*/  FFMA.FTZ R54, R63, UR20, -R33.reuse ;  /* 0x000000143f367c23 */ /* 0x100fe20008010821 */
[----:B------:R-:W-:Y:S01]  /*3bb0*/  FMNMX.FTZ R95, R53, R46, !PT ;  /* 0x0000002e355f7209 */ /* 0x000fe20007810000 */
[--C-:B------:R-:W-:Y:S01]  /*3bc0*/  FFMA.FTZ R46, R51, UR20, -R33.reuse ;  /* 0x00000014332e7c23 */ /* 0x100fe20008010821 */
[----:B------:R-:W-:Y:S01]  /*3bd0*/  ISETP.GT.AND P3, PT, R91, 0x99, PT ;  /* 0x000000995b00780c */ /* 0x000fe20003f64270 */
[----:B------:R-:W-:Y:S01]  /*3be0*/  FFMA.FTZ R51, R58, UR20, -R33 ;  /* 0x000000143a337c23 */ /* 0x000fe20008010821 */
[----:B0-----:R-:W-:Y:S01]  /*3bf0*/  FSEL R86, R86, -INF , P4 ;  /* 0xff80000056567808 */ /* 0x001fe20002000000 */
[----:B------:R-:W-:Y:S01]  /*3c00*/  IMAD.U32 R63, RZ, RZ, UR20 ;  /* 0x00000014ff3f7e24 */ /* 0x000fe2000f8e00ff */
[----:B------:R-:W-:Y:S01]  /*3c10*/  FMNMX.FTZ R95, R32, R95, !PT ;  /* 0x0000005f205f7209 */ /* 0x000fe20007810000 */
[----:B------:R-:W-:Y:S01]  /*3c20*/  MUFU.EX2 R37, R37 ;  /* 0x0000002500257308 */ /* 0x000fe20000000800 */
[----:B-1----:R-:W-:-:S02]  /*3c30*/  FSEL R91, R36, -INF , P3 ;  /* 0xff800000245b7808 */ /* 0x002fc40001800000 */
[----:B------:R-:W-:-:S04]  /*3c40*/  FMNMX.FTZ R36, R86, R95, !PT ;  /* 0x0000005f56247209 */ /* 0x000fc80007810000 */
[----:B------:R-:W-:Y:S01]  /*3c50*/  FMNMX.FTZ R95, R91, R36, !PT ;  /* 0x000000245b5f7209 */ /* 0x000fe20007810000 */
[----:B------:R-:W-:-:S01]  /*3c60*/  FFMA.FTZ R36, R50, UR20, -R33 ;  /* 0x0000001432247c23 */ /* 0x000fc20008010821 */
[----:B------:R-:W-:Y:S01]  /*3c70*/  FFMA.FTZ R50, R62, UR20, -R33 ;  /* 0x000000143e327c23 */ /* 0x000fe20008010821 */
[----:B------:R-:W-:Y:S02]  /*3c80*/  MUFU.EX2 R88, R88 ;  /* 0x0000005800587308 */ /* 0x000fe40000000800 */
[----:B------:R-:W0:Y:S06]  /*3c90*/  SHFL.BFLY PT, R96, R95, 0x2, 0x1f ;  /* 0x0c401f005f607f89 */ /* 0x000e2c00000e0000 */
[----:B------:R-:W-:Y:S08]  /*3ca0*/  MUFU.EX2 R87, R87 ;  /* 0x0000005700577308 */ /* 0x000ff00000000800 */
[----:B------:R-:W1:Y:S08]  /*3cb0*/  MUFU.EX2 R90, R90 ;  /* 0x0000005a005a7308 */ /* 0x000e700000000800 */
[----:B------:R-:W-:Y:S01]  /*3cc0*/  MUFU.EX2 R82, R104 ;  /* 0x0000006800527308 */ /* 0x000fe20000000800 */
[----:B0-----:R-:W-:-:S05]  /*3cd0*/  FMNMX.FTZ R96, R95, R96, !PT ;  /* 0x000000605f607209 */ /* 0x001fca0007810000 */
[----:B------:R-:W0:Y:S02]  /*3ce0*/  SHFL.BFLY PT, R95, R96, 0x1, 0x1f ;  /* 0x0c201f00605f7f89 */ /* 0x000e2400000e0000 */
[----:B------:R-:W-:Y:S01]  /*3cf0*/  MUFU.EX2 R81, R81 ;  /* 0x0000005100517308 */ /* 0x000fe20000000800 */
[----:B-1----:R-:W-:-:S04]  /*3d00*/  F2FP.SATFINITE.E4M3.F32.PACK_AB_MERGE_C R153, R90, R87, RZ ;  /* 0x000000575a99723e */ /* 0x002fc800048070ff */
[----:B------:R-:W-:-:S03]  /*3d10*/  F2FP.SATFINITE.E4M3.F32.PACK_AB_MERGE_C R153, R88, R37, R153 ;  /* 0x000000255899723e */ /* 0x000fc60004807099 */
[----:B------:R-:W1:Y:S08]  /*3d20*/  MUFU.EX2 R94, R94 ;  /* 0x0000005e005e7308 */ /* 0x000e700000000800 */
[----:B------:R-:W2:Y:S01]  /*3d30*/  MUFU.EX2 R14, R97 ;  /* 0x00000061000e7308 */ /* 0x000ea20000000800 */
[----:B0-----:R-:W-:-:S07]  /*3d40*/  FMNMX.FTZ R58, R96, R95, !PT ;  /* 0x0000005f603a7209 */ /* 0x001fce0007810000 */
[----:B------:R-:W-:Y:S01]  /*3d50*/  MUFU.EX2 R79, R79 ;  /* 0x0000004f004f7308 */ /* 0x000fe20000000800 */
[----:B-1----:R-:W-:Y:S02]  /*3d60*/  F2FP.SATFINITE.E4M3.F32.PACK_AB_MERGE_C R155, R94, R5, RZ ;  /* 0x000000055e9b723e */ /* 0x002fe400048070ff */
[C---:B------:R-:W-:Y:S01]  /*3d70*/  FSETP.NEU.FTZ.AND P3, PT, R58.reuse, -INF , PT ;  /* 0xff8000003a00780b */ /* 0x040fe20003f7d000 */
[----:B------:R-:W-:-:S01]  /*3d80*/  FFMA.FTZ R62, R58, R63, -8 ;  /* 0xc10000003a3e7423 */ /* 0x000fc2000001003f */
[----:B------:R-:W-:-:S03]  /*3d90*/  F2FP.SATFINITE.E4M3.F32.PACK_AB_MERGE_C R155, R81, R82, R155 ;  /* 0x00000052519b723e */ /* 0x000fc6000480709b */
[----:B------:R-:W-:Y:S01]  /*3da0*/  MUFU.EX2 R77, R77 ;  /* 0x0000004d004d7308 */ /* 0x000fe20000000800 */
[----:B------:R-:W-:Y:S02]  /*3db0*/  FSEL R33, R62, RZ, P3 ;  /* 0x000000ff3e217208 */ /* 0x000fe40001800000 */
[----:B--2---:R-:W-:Y:S02]  /*3dc0*/  F2FP.SATFINITE.E4M3.F32.PACK_AB_MERGE_C R149, R89, R14, RZ ;  /* 0x0000000e5995723e */ /* 0x004fe400048070ff */
[----:B------:R-:W-:Y:S01]  /*3dd0*/  PLOP3.LUT P3, PT, PT, PT, UP1, 0x80, 0x0 ;  /* 0x000000000000781c */ /* 0x000fe20003f6f018 */
        /* <DEDUP_REMOVED lines=24> */
[--C-:B------:R-:W-:Y:S01]  /*3f60*/  FFMA.FTZ R8, R85, UR20, -R33.reuse ;  /* 0x0000001455087c23 */ /* 0x100fe20008010821 */
[----:B------:R-:W-:-:S01]  /*3f70*/  FFMA.FTZ R74, R61, UR20, -R33 ;  /* 0x000000143d4a7c23 */ /* 0x000fc20008010821 */
[----:B------:R-:W-:Y:S01]  /*3f80*/  FFMA.FTZ R61, R65, UR20, -R33 ;  /* 0x00000014413d7c23 */ /* 0x000fe20008010821 */
[----:B------:R-:W-:-:S01]  /*3f90*/  FADD.FTZ R85, R87, R78 ;  /* 0x0000004e57557221 */ /* 0x000fc20000010000 */
[--C-:B------:R-:W-:Y:S01]  /*3fa0*/  FFMA.FTZ R65, R69, UR20, -R33.reuse ;  /* 0x0000001445417c23 */ /* 0x100fe20008010821 */
[----:B------:R-:W-:-:S01]  /*3fb0*/  FFMA.FTZ R71, R71, UR20, -R33 ;  /* 0x0000001447477c23 */ /* 0x000fc20008010821 */
[----:B------:R-:W2:Y:S01]  /*3fc0*/  MUFU.EX2 R92, R92 ;  /* 0x0000005c005c7308 */ /* 0x000ea20000000800 */
[----:B0-----:R-:W-:-:S01]  /*3fd0*/  FADD.FTZ R68, R3, R62 ;  /* 0x0000003e03447221 */ /* 0x001fc20000010000 */
[----:B------:R-:W-:Y:S01]  /*3fe0*/  FADD.FTZ R85, R90, R85 ;  /* 0x000000555a557221 */ /* 0x000fe20000010000 */
[----:B------:R-:W-:-:S01]  /*3ff0*/  FFMA.FTZ R41, R41, UR20, -R33 ;  /* 0x0000001429297c23 */ /* 0x000fc20008010821 */
[----:B------:R-:W-:Y:S01]  /*4000*/  FFMA.FTZ R75, R75, UR20, -R33 ;  /* 0x000000144b4b7c23 */ /* 0x000fe20008010821 */
[----:B------:R-:W-:Y:S01]  /*4010*/  F2FP.SATFINITE.E4M3.F32.PACK_AB_MERGE_C R149, R12, R83, R149 ;  /* 0x000000530c95723e */ /* 0x000fe20004807095 */
[----:B------:R-:W-:Y:S01]  /*4020*/  FADD.FTZ R98, R82, R85 ;  /* 0x0000005552627221 */ /* 0x000fe20000010000 */
[----:B------:R-:W-:-:S01]  /*4030*/  FFMA.FTZ R52, R52, UR20, -R33 ;  /* 0x0000001434347c23 */ /* 0x000fc20008010821 */
[----:B------:R-:W0:Y:S01]  /*4040*/  MUFU.EX2 R6, R6 ;  /* 0x0000000600067308 */ /* 0x000e220000000800 */
[----:B-1----:R-:W-:-:S01]  /*4050*/  FADD.FTZ R69, R63, R68 ;  /* 0x000000443f457221 */ /* 0x002fc20000010000 */
[----:B------:R-:W-:Y:S01]  /*4060*/  FFMA.FTZ R68, R40, UR20, -R33 ;  /* 0x0000001428447c23 */ /* 0x000fe20008010821 */
[----:B------:R-:W-:-:S02]  /*4070*/  @!P1 VIADD R40, R2, 0x13240 ;  /* 0x0001324002289836 */ /* 0x000fc40000000000 */
[----:B------:R-:W-:Y:S01]  /*4080*/  FADD.FTZ R98, R81, R98 ;  /* 0x0000006251627221 */ /* 0x000fe20000010000 */
[----:B------:R-:W-:-:S01]  /*4090*/  FFMA.FTZ R80, R80, UR20, -R33 ;  /* 0x0000001450507c23 */ /* 0x000fc20008010821 */
[--C-:B------:R-:W-:Y:S01]  /*40a0*/  FFMA.FTZ R93, R93, UR20, -R33.reuse ;  /* 0x000000145d5d7c23 */ /* 0x100fe20008010821 */
[----:B------:R-:W-:-:S01]  /*40b0*/  FFMA.FTZ R53, R53, UR20, -R33 ;  /* 0x0000001435357c23 */ /* 0x000fc20008010821 */
[----:B------:R-:W1:Y:S01]  /*40c0*/  MUFU.EX2 R7, R7 ;  /* 0x0000000700077308 */ /* 0x000e620000000800 */
[----:B--2---:R-:W-:-:S01]  /*40d0*/  FADD.FTZ R69, R92, R69 ;  /* 0x000000455c457221 */ /* 0x004fc20000010000 */
[----:B------:R-:W-:Y:S01]  /*40e0*/  @!P1 PRMT R40, RZ, 0x654, R40 ;  /* 0x00000654ff289816 */ /* 0x000fe20000000028 */
[----:B------:R-:W-:-:S01]  /*40f0*/  FADD.FTZ R85, R5, R98 ;  /* 0x0000006205557221 */ /* 0x000fc20000010000 */
[----:B------:R-:W-:Y:S01]  /*4100*/  F2FP.SATFINITE.E4M3.F32.PACK_AB_MERGE_C R63, R92, R63, RZ ;  /* 0x0000003f5c3f723e */ /* 0x000fe200048070ff */
[----:B------:R-:W-:-:S01]  /*4110*/  FFMA.FTZ R32, R32, UR20, -R33 ;  /* 0x0000001420207c23 */ /* 0x000fc20008010821 */
[----:B------:R2:W-:Y:S01]  /*4120*/  @!P1 SYNCS.ARRIVE.TRANS64.RED.A1T0 RZ, [R40+URZ], RZ ;  /* 0x000000ff28ff99a7 */ /* 0x0005e2000810043f */
[----:B------:R-:W-:-:S01]  /*4130*/  FFMA.FTZ R86, R86, UR20, -R33 ;  /* 0x0000001456567c23 */ /* 0x000fc20008010821 */
[----:B------:R-:W3:Y:S01]  /*4140*/  MUFU.EX2 R10, R10 ;  /* 0x0000000a000a7308 */ /* 0x000ee20000000800 */
[----:B0-----:R-:W-:-:S01]  /*4150*/  FADD.FTZ R78, R6, R69 ;  /* 0x00000045064e7221 */ /* 0x001fc20000010000 */
[----:B------:R-:W-:Y:S01]  /*4160*/  F2FP.SATFINITE.E4M3.F32.PACK_AB_MERGE_C R152, R62, R3, R63 ;  /* 0x000000033e98723e */ /* 0x000fe2000480703f */
[----:B--2---:R-:W-:-:S01]  /*4170*/  FFMA.FTZ R40, R76, UR20, -R33 ;  /* 0x000000144c287c23 */ /* 0x004fc20008010821 */
[----:B------:R-:W-:-:S04]  /*4180*/  FADD.FTZ R76, R94, R85 ;  /* 0x000000555e4c7221 */ /* 0x000fc80000010000 */
[----:B------:R-:W0:Y:S01]  /*4190*/  MUFU.EX2 R95, R95 ;  /* 0x0000005f005f7308 */ /* 0x000e220000000800 */
[----:B-1----:R-:W-:-:S01]  /*41a0*/  FADD.FTZ R69, R7, R78 ;  /* 0x0000004e07457221 */ /* 0x002fc20000010000 */
[----:B------:R-:W-:-:S04]  /*41b0*/  FADD.FTZ R85, R83, R76 ;  /* 0x0000004c53557221 */ /* 0x000fc80000010000 */
[----:B------:R-:W-:Y:S02]  /*41c0*/  FADD.FTZ R85, R12, R85 ;  /* 0x000000550c557221 */ /* 0x000fe40000010000 */
[----:B------:R-:W1:Y:S02]  /*41d0*/  MUFU.EX2 R8, R8 ;  /* 0x0000000800087308 */ /* 0x000e640000000800 */
[----:B------:R-:W-:-:S04]  /*41e0*/  FADD.FTZ R78, R14, R85 ;  /* 0x000000550e4e7221 */ /* 0x000fc80000010000 */
[----:B------:R-:W-:Y:S02]  /*41f0*/  FADD.FTZ R78, R89, R78 ;  /* 0x0000004e594e7221 */ /* 0x000fe40000010000 */
[----:B------:R-:W2:Y:S08]  /*4200*/  MUFU.EX2 R9, R9 ;  /* 0x0000000900097308 */ /* 0x000eb00000000800 */
[----:B------:R-:W4:Y:S08]  /*4210*/  MUFU.EX2 R13, R13 ;  /* 0x0000000d000d7308 */ /* 0x000f300000000800 */
[----:B------:R3:W-:Y:S08]  /*4220*/  MUFU.EX2 R2, R68 ;  /* 0x0000004400027308 */ /* 0x0007f00000000800 */
[----:B------:R-:W5:Y:S01]  /*4230*/  MUFU.EX2 R84, R84 ;  /* 0x0000005400547308 */ /* 0x000f620000000800 */
[----:B---3--:R-:W-:-:S04]  /*4240*/  FADD.FTZ R68, R10, R69 ;  /* 0x000000450a447221 */ /* 0x008fc80000010000 */
[----:B0-----:R-:W-:Y:S01]  /*4250*/  FADD.FTZ R69, R95, R68 ;  /* 0x000000445f457221 */ /* 0x001fe20000010000 */
[----:B------:R-:W-:-:S01]  /*4260*/  FFMA.FTZ R68, R48, UR20, -R33 ;  /* 0x0000001430447c23 */ /* 0x000fc20008010821 */
[----:B------:R-:W-:Y:S01]  /*4270*/  FFMA.FTZ R48, R49, UR20, -R33 ;  /* 0x0000001431307c23 */ /* 0x000fe20008010821 */
[----:B------:R-:W0:Y:S01]  /*4280*/  MUFU.EX2 R11, R11 ;  /* 0x0000000b000b7308 */ /* 0x000e220000000800 */
[----:B-1----:R-:W-:-:S01]  /*4290*/  FADD.FTZ R76, R8, R69 ;  /* 0x00000045084c7221 */ /* 0x002fc20000010000 */
[----:B------:R-:W-:-:S03]  /*42a0*/  F2FP.SATFINITE.E4M3.F32.PACK_AB_MERGE_C R95, R95, R10, RZ ;  /* 0x0000000a5f5f723e */ /* 0x000fc600048070ff */
[----:B--2---:R-:W-:Y:S01]  /*42b0*/  FADD.FTZ R76, R9, R76 ;  /* 0x0000004c094c7221 */ /* 0x004fe20000010000 */
[----:B------:R-:W-:Y:S02]  /*42c0*/  F2FP.SATFINITE.E4M3.F32.PACK_AB_MERGE_C R154, R7, R6, R95 ;  /* 0x00000006079a723e */ /* 0x000fe4000480705f */
[----:B------:R-:W1:Y:S01]  /*42d0*/  MUFU.EX2 R20, R20 ;  /* 0x0000001400147308 */ /* 0x000e620000000800 */
[----:B----4-:R-:W-:-:S01]  /*42e0*/  FADD.FTZ R69, R13, R76 ;  /* 0x0000004c0d457221 */ /* 0x010fc20000010000 */
[----:B------:R-:W-:-:S03]  /*42f0*/  FFMA.FTZ R76, R28, UR20, -R33 ;  /* 0x000000141c4c7c23 */ /* 0x000fc60008010821 */
[----:B-----5:R-:W-:Y:S01]  /*4300*/  FADD.FTZ R98, R84, R69 ;  /* 0x0000004554627221 */ /* 0x020fe20000010000 */
[----:B------:R-:W-:-:S01]  /*4310*/  FADD.FTZ R69, R79, R78 ;  /* 0x0000004e4f457221 */ /* 0x000fc20000010000 */
[----:B------:R-:W-:Y:S01]  /*4320*/  FFMA.FTZ R78, R29, UR20, -R33 ;  /* 0x000000141d4e7c23 */ /* 0x000fe20008010821 */
[----:B------:R-:W2:Y:S01]  /*4330*/  MUFU.EX2 R21, R21 ;  /* 0x0000001500157308 */ /* 0x000ea20000000800 */
[----:B0-----:R-:W-:-:S01]  /*4340*/  FADD.FTZ R29, R11, R98 ;  /* 0x000000620b1d7221 */ /* 0x001fc20000010000 */
[----:B------:R-:W-:Y:S01]  /*4350*/  FADD.FTZ R100, R56, R69 ;  /* 0x0000004538647221 */ /* 0x000fe20000010000 */
[----:B------:R-:W-:Y:S01]  /*4360*/  F2FP.SATFINITE.E4M3.F32.PACK_AB_MERGE_C R84, R84, R13, RZ ;  /* 0x0000000d5454723e */ /* 0x000fe200048070ff */
[----:B------:R-:W-:-:S03]  /*4370*/  FFMA.FTZ R33, R91, UR20, -R33 ;  /* 0x000000145b217c23 */ /* 0x000fc60008010821 */
[----:B------:R-:W-:Y:S01]  /*4380*/  F2FP.SATFINITE.E4M3.F32.PACK_AB_MERGE_C R148, R9, R8, R84 ;  /* 0x000000080994723e */ /* 0x000fe20004807054 */
[----:B------:R-:W0:Y:S01]  /*4390*/  MUFU.EX2 R70, R70 ;  /* 0x0000004600467308 */ /* 0x000e220000000800 */
[----:B-1----:R-:W-:-:S07]  /*43a0*/  FADD.FTZ R98, R20, R29 ;  /* 0x0000001d14627221 */ /* 0x002fce0000010000 */
[----:B------:R-:W1:Y:S01]  /*43b0*/  MUFU.EX2 R96, R96 ;  /* 0x0000006000607308 */ /* 0x000e620000000800 */
[----:B--2---:R-:W-:-:S07]  /*43c0*/  FADD.FTZ R69, R21, R98 ;  /* 0x0000006215457221 */ /* 0x004fce0000010000 */
[----:B------:R-:W-:Y:S01]  /*43d0*/  MUFU.EX2 R67, R67 ;  /* 0x0000004300437308 */ /* 0x000fe20000000800 */
[----:B0-----:R-:W-:-:S04]  /*43e0*/  F2FP.SATFINITE.E4M3.F32.PACK_AB_MERGE_C R151, R70, R77, RZ ;  /* 0x0000004d4697723e */ /* 0x001fc800048070ff */
[----:B------:R-:W-:-:S03]  /*43f0*/  F2FP.SATFINITE.E4M3.F32.PACK_AB_MERGE_C R151, R56, R79, R151 ;  /* 0x0000004f3897723e */ /* 0x000fc60004807097 */
[----:B------:R-:W0:Y:S01]  /*4400*/  MUFU.EX2 R15, R15 ;  /* 0x0000000f000f7308 */ /* 0x000e220000000800 */
[----:B-1----:R-:W-:-:S01]  /*4410*/  FADD.FTZ R90, R96, R69 ;  /* 0x00000045605a7221 */ /* 0x002fc20000010000 */
[----:B------:R-:W-:-:S04]  /*4420*/  F2FP.SATFINITE.E4M3.F32.PACK_AB_MERGE_C R96, R96, R21, RZ ;  /* 0x000000156060723e */ /* 0x000fc800048070ff */
[----:B------:R-:W-:Y:S02]  /*4430*/  F2FP.SATFINITE.E4M3.F32.PACK_AB_MERGE_C R150, R20, R11, R96 ;  /* 0x0000000b1496723e */ /* 0x000fe40004807060 */
[----:B------:R-:W-:Y:S08]  /*4440*/  MUFU.EX2 R66, R66 ;  /* 0x0000004200427308 */ /* 0x000ff00000000800 */
[----:B------:R-:W1:Y:S01]  /*4450*/  MUFU.EX2 R72, R72 ;  /* 0x0000004800487308 */ /* 0x000e620000000800 */
[----:B0-----:R-:W-:-:S07]  /*4460*/  FADD.FTZ R5, R15, R90 ;  /* 0x0000005a0f057221 */ /* 0x001fce0000010000 */
[----:B------:R-:W-:Y:S08]  /*4470*/  MUFU.EX2 R55, R55 ;  /* 0x0000003700377308 */ /* 0x000ff00000000800 */
[----:B------:R0:W-:Y:S01]  /*4480*/  MUFU.EX2 R49, R71 ;  /* 0x0000004700317308 */ /* 0x0001e20000000800 */
[----:B-1----:R-:W-:-:S07]  /*4490*/  FADD.FTZ R14, R72, R5 ;  /* 0x00000005480e7221 */ /* 0x002fce0000010000 */
[----:B------:R-:W1:Y:S01]  /*44a0*/  MUFU.EX2 R73, R73 ;  /* 0x0000004900497308 */ /* 0x000e620000000800 */
[----:B0-----:R-:W-:-:S04]  /*44b0*/  FADD.FTZ R71, R77, R100 ;  /* 0x000000644d477221 */ /* 0x001fc80000010000 */
[----:B------:R-:W-:-:S03]  /*44c0*/  FADD.FTZ R98, R70, R71 ;  /* 0x0000004746627221 */ /* 0x000fc60000010000 */
[----:B------:R-:W0:Y:S01]  /*44d0*/  MUFU.EX2 R42, R42 ;  /* 0x0000002a002a7308 */ /* 0x000e220000000800 */
[----:B------:R-:W-:-:S07]  /*44e0*/  FADD.FTZ R69, R67, R98 ;  /* 0x0000006243457221 */ /* 0x000fce0000010000 */
[----:B------:R-:W2:Y:S01]  /*44f0*/  MUFU.EX2 R74, R74 ;  /* 0x0000004a004a7308 */ /* 0x000ea20000000800 */
[----:B-1----:R-:W-:-:S07]  /*4500*/  FADD.FTZ R5, R73, R14 ;  /* 0x0000000e49057221 */ /* 0x002fce0000010000 */
[----:B------:R-:W-:Y:S01]  /*4510*/  MUFU.EX2 R26, R26 ;  /* 0x0000001a001a7308 */ /* 0x000fe20000000800 */
[----:B0-----:R-:W-:-:S04]  /*4520*/  F2FP.SATFINITE.E4M3.F32.PACK_AB_MERGE_C R145, R42, R55, RZ ;  /* 0x000000372a91723e */ /* 0x001fc800048070ff */
[----:B------:R-:W-:-:S03]  /*4530*/  F2FP.SATFINITE.E4M3.F32.PACK_AB_MERGE_C R145, R66, R67, R145 ;  /* 0x000000434291723e */ /* 0x000fc60004807091 */
[----:B------:R-:W0:Y:S01]  /*4540*/  MUFU.EX2 R60, R60 ;  /* 0x0000003c003c7308 */ /* 0x000e220000000800 */
[----:B--2---:R-:W-:-:S04]  /*4550*/  F2FP.SATFINITE.E4M3.F32.PACK_AB_MERGE_C R73, R74, R73, RZ ;  /* 0x000000494a49723e */ /* 0x004fc800048070ff */
[----:B------:R-:W-:-:S03]  /*4560*/  F2FP.SATFINITE.E4M3.F32.PACK_AB_MERGE_C R144, R72, R15, R73 ;  /* 0x0000000f4890723e */ /* 0x000fc60004807049 */
[----:B------:R-:W1:Y:S08]  /*4570*/  MUFU.EX2 R43, R43 ;  /* 0x0000002b002b7308 */ /* 0x000e700000000800 */
[----:B------:R2:W-:Y:S08]  /*4580*/  MUFU.EX2 R29, R68 ;  /* 0x00000044001d7308 */ /* 0x0005f00000000800 */
[----:B------:R-:W3:Y:S01]  /*4590*/  MUFU.EX2 R61, R61 ;  /* 0x0000003d003d7308 */ /* 0x000ee20000000800 */
[----:B--2---:R-:W-:-:S04]  /*45a0*/  FADD.FTZ R68, R66, R69 ;  /* 0x0000004542447221 */ /* 0x004fc80000010000 */
[----:B------:R-:W-:Y:S01]  /*45b0*/  FADD.FTZ R71, R55, R68 ;  /* 0x0000004437477221 */ /* 0x000fe20000010000 */
[----:B------:R-:W-:-:S02]  /*45c0*/  FADD.FTZ R55, R74, R5 ;  /* 0x000000054a377221 */ /* 0x000fc40000010000 */
[----:B------:R-:W2:Y:S01]  /*45d0*/  MUFU.EX2 R24, R24 ;  /* 0x0000001800187308 */ /* 0x000ea20000000800 */
[----:B------:R-:W-:-:S01]  /*45e0*/  FADD.FTZ R71, R42, R71 ;  /* 0x000000472a477221 */ /* 0x000fc20000010000 */
[----:B0-----:R-:W-:-:S03]  /*45f0*/  FADD.FTZ R10, R60, R55 ;  /* 0x000000373c0a7221 */ /* 0x001fc60000010000 */
[----:B------:R-:W-:-:S03]  /*4600*/  FADD.FTZ R14, R26, R71 ;  /* 0x000000471a0e7221 */ /* 0x000fc60000010000 */
[----:B------:R-:W0:Y:S01]  /*4610*/  MUFU.EX2 R64, R64 ;  /* 0x0000004000407308 */ /* 0x000e220000000800 */
[----:B-1----:R-:W-:-:S01]  /*4620*/  FADD.FTZ R21, R43, R14 ;  /* 0x0000000e2b157221 */ /* 0x002fc20000010000 */
[----:B---3--:R-:W-:-:S06]  /*4630*/  FADD.FTZ R13, R61, R10 ;  /* 0x0000000a3d0d7221 */ /* 0x008fcc0000010000 */
[----:B------:R-:W1:Y:S01]  /*4640*/  MUFU.EX2 R27, R27 ;  /* 0x0000001b001b7308 */ /* 0x000e620000000800 */
[----:B--2---:R-:W-:-:S07]  /*4650*/  FADD.FTZ R42, R24, R21 ;  /* 0x00000015182a7221 */ /* 0x004fce0000010000 */
[----:B------:R-:W2:Y:S01]  /*4660*/  MUFU.EX2 R65, R65 ;  /* 0x0000004100417308 */ /* 0x000ea20000000800 */
[----:B0-----:R-:W-:-:S07]  /*4670*/  FADD.FTZ R14, R64, R13 ;  /* 0x0000000d400e7221 */ /* 0x001fce0000010000 */
[----:B------:R-:W0:Y:S01]  /*4680*/  MUFU.EX2 R25, R25 ;  /* 0x0000001900197308 */ /* 0x000e220000000800 */
[----:B-1----:R-:W-:-:S01]  /*4690*/  FADD.FTZ R42, R27, R42 ;  /* 0x0000002a1b2a7221 */ /* 0x002fc20000010000 */
[----:B------:R-:W-:-:S04]  /*46a0*/  F2FP.SATFINITE.E4M3.F32.PACK_AB_MERGE_C R24, R27, R24, RZ ;  /* 0x000000181b18723e */ /* 0x000fc800048070ff */
[----:B------:R-:W-:Y:S02]  /*46b0*/  F2FP.SATFINITE.E4M3.F32.PACK_AB_MERGE_C R147, R43, R26, R24 ;  /* 0x0000001a2b93723e */ /* 0x000fe40004807018 */
[----:B------:R-:W1:Y:S01]  /*46c0*/  MUFU.EX2 R30, R30 ;  /* 0x0000001e001e7308 */ /* 0x000e620000000800 */
[C---:B--2---:R-:W-:Y:S01]  /*46d0*/  F2FP.SATFINITE.E4M3.F32.PACK_AB_MERGE_C R64, R65.reuse, R64, RZ ;  /* 0x000000404140723e */ /* 0x044fe200048070ff */
[----:B------:R-:W-:-:S03]  /*46e0*/  FADD.FTZ R65, R65, R14 ;  /* 0x0000000e41417221 */ /* 0x000fc60000010000 */
[----:B------:R-:W-:Y:S01]  /*46f0*/  F2FP.SATFINITE.E4M3.F32.PACK_AB_MERGE_C R146, R61, R60, R64 ;  /* 0x0000003c3d92723e */ /* 0x000fe20004807040 */
[----:B------:R-:W-:-:S02]  /*4700*/  FADD.FTZ R14, R2, R65 ;  /* 0x00000041020e7221 */ /* 0x000fc40000010000 */
[----:B------:R-:W2:Y:S01]  /*4710*/  MUFU.EX2 R41, R41 ;  /* 0x0000002900297308 */ /* 0x000ea20000000800 */
[----:B0-----:R-:W-:-:S01]  /*4720*/  FADD.FTZ R13, R25, R42 ;  /* 0x0000002a190d7221 */ /* 0x001fc20000010000 */
[----:B------:R-:W-:-:S06]  /*4730*/  CS2R R42, SRZ ;  /* 0x00000000002a7805 */ /* 0x000fcc000001ff00 */
        /* <DEDUP_REMOVED lines=8> */
[----:B------:R-:W-:-:S03]  /*47c0*/  F2FP.SATFINITE.E4M3.F32.PACK_AB_MERGE_C R40, R49, R40, RZ ;  /* 0x000000283128723e */ /* 0x000fc600048070ff */
[----:B------:R-:W-:Y:S01]  /*47d0*/  FADD.FTZ R49, R49, R12 ;  /* 0x0000000c31317221 */ /* 0x000fe20000010000 */
[----:B------:R-:W-:Y:S02]  /*47e0*/  F2FP.SATFINITE.E4M3.F32.PACK_AB_MERGE_C R140, R41, R2, R40 ;  /* 0x00000002298c723e */ /* 0x000fe40004807028 */
[----:B------:R-:W-:Y:S01]  /*47f0*/  CS2R R40, SRZ ;  /* 0x0000000000287805 */ /* 0x000fe2000001ff00 */
[----:B------:R-:W1:Y:S01]  /*4800*/  MUFU.EX2 R28, R75 ;  /* 0x0000004b001c7308 */ /* 0x000e620000000800 */
[----:B--2---:R-:W-:-:S01]  /*4810*/  FADD.FTZ R27, R36, R27 ;  /* 0x0000001b241b7221 */ /* 0x004fc20000010000 */
[----:B------:R-:W-:Y:S02]  /*4820*/  F2FP.SATFINITE.E4M3.F32.PACK_AB_MERGE_C R31, R36, R31, RZ ;  /* 0x0000001f241f723e */ /* 0x000fe400048070ff */
[----:B------:R-:W-:Y:S02]  /*4830*/  CS2R R36, SRZ ;  /* 0x0000000000247805 */ /* 0x000fe4000001ff00 */
[----:B------:R-:W-:-:S02]  /*4840*/  F2FP.SATFINITE.E4M3.F32.PACK_AB_MERGE_C R141, R30, R25, R31 ;  /* 0x000000191e8d723e */ /* 0x000fc4000480701f */
[----:B------:R-:W-:Y:S01]  /*4850*/  CS2R R30, SRZ ;  /* 0x00000000001e7805 */ /* 0x000fe2000001ff00 */
[----:B------:R-:W2:Y:S01]  /*4860*/  MUFU.EX2 R47, R47 ;  /* 0x0000002f002f7308 */ /* 0x000ea20000000800 */
[----:B0-----:R-:W-:-:S01]  /*4870*/  FADD.FTZ R14, R46, R27 ;  /* 0x0000001b2e0e7221 */ /* 0x001fc20000010000 */
[----:B------:R-:W-:-:S06]  /*4880*/  CS2R R26, SRZ ;  /* 0x00000000001a7805 */ /* 0x000fcc000001ff00 */
[----:B------:R-:W-:Y:S01]  /*4890*/  MUFU.EX2 R34, R34 ;  /* 0x0000002200227308 */ /* 0x000fe20000000800 */
[----:B-1----:R-:W-:-:S04]  /*48a0*/  FADD.FTZ R12, R28, R49 ;  /* 0x000000311c0c7221 */ /* 0x002fc80000010000 */
[----:B------:R-:W-:-:S03]  /*48b0*/  FADD.FTZ R21, R29, R12 ;  /* 0x0000000c1d157221 */ /* 0x000fc60000010000 */
[----:B------:R-:W0:Y:S01]  /*48c0*/  MUFU.EX2 R35, R35 ;  /* 0x0000002300237308 */ /* 0x000e220000000800 */
[----:B--2---:R-:W-:-:S07]  /*48d0*/  FADD.FTZ R25, R47, R14 ;  /* 0x0000000e2f197221 */ /* 0x004fce0000010000 */
[----:B------:R-:W1:Y:S08]  /*48e0*/  MUFU.EX2 R48, R48 ;  /* 0x0000003000307308 */ /* 0x000e700000000800 */
[----:B------:R-:W2:Y:S01]  /*48f0*/  MUFU.EX2 R69, R52 ;  /* 0x0000003400457308 */ /* 0x000ea20000000800 */
[----:B0-----:R-:W-:Y:S01]  /*4900*/  F2FP.SATFINITE.E4M3.F32.PACK_AB_MERGE_C R14, R35, R34, RZ ;  /* 0x00000022230e723e */ /* 0x001fe200048070ff */
[----:B------:R-:W-:Y:S01]  /*4910*/  FADD.FTZ R34, R34, R25 ;  /* 0x0000001922227221 */ /* 0x000fe20000010000 */
[----:B------:R-:W-:-:S02]  /*4920*/  CS2R R24, SRZ ;  /* 0x0000000000187805 */ /* 0x000fc4000001ff00 */
[----:B------:R-:W-:Y:S01]  /*4930*/  F2FP.SATFINITE.E4M3.F32.PACK_AB_MERGE_C R143, R47, R46, R14 ;  /* 0x0000002e2f8f723e */ /* 0x000fe2000480700e */
[----:B------:R-:W-:-:S01]  /*4940*/  FADD.FTZ R35, R35, R34 ;  /* 0x0000002223237221 */ /* 0x000fc20000010000 */
[----:B------:R-:W-:Y:S01]  /*4950*/  CS2R R46, SRZ ;  /* 0x00000000002e7805 */ /* 0x000fe2000001ff00 */
[----:B------:R-:W-:Y:S01]  /*4960*/  MUFU.EX2 R50, R50 ;  /* 0x0000003200327308 */ /* 0x000fe20000000800 */
[----:B-1----:R-:W-:-:S07]  /*4970*/  FADD.FTZ R12, R48, R21 ;  /* 0x00000015300c7221 */ /* 0x002fce0000010000 */
[----:B------:R-:W0:Y:S01]  /*4980*/  MUFU.EX2 R59, R59 ;  /* 0x0000003b003b7308 */ /* 0x000e220000000800 */
[----:B--2---:R-:W-:-:S01]  /*4990*/  FADD.FTZ R12, R69, R12 ;  /* 0x0000000c450c7221 */ /* 0x004fc20000010000 */
[----:B------:R-:W-:-:S04]  /*49a0*/  F2FP.SATFINITE.E4M3.F32.PACK_AB_MERGE_C R48, R69, R48, RZ ;  /* 0x000000304530723e */ /* 0x000fc800048070ff */
[----:B------:R-:W-:Y:S02]  /*49b0*/  F2FP.SATFINITE.E4M3.F32.PACK_AB_MERGE_C R142, R29, R28, R48 ;  /* 0x0000001c1d8e723e */ /* 0x000fe40004807030 */
[----:B------:R-:W-:Y:S01]  /*49c0*/  CS2R R48, SRZ ;  /* 0x0000000000307805 */ /* 0x000fe2000001ff00 */
[----:B------:R-:W1:Y:S01]  /*49d0*/  MUFU.EX2 R38, R38 ;  /* 0x0000002600267308 */ /* 0x000e620000000800 */
[----:B------:R-:W-:-:S07]  /*49e0*/  CS2R R28, SRZ ;  /* 0x00000000001c7805 */ /* 0x000fce000001ff00 */
[----:B------:R-:W2:Y:S01]  /*49f0*/  MUFU.EX2 R5, R80 ;  /* 0x0000005000057308 */ /* 0x000ea20000000800 */
[----:B0-----:R-:W-:-:S07]  /*4a00*/  F2FP.SATFINITE.E4M3.F32.PACK_AB_MERGE_C R21, R59, R50, RZ ;  /* 0x000000323b15723e */ /* 0x001fce00048070ff */
[----:B------:R-:W0:Y:S01]  /*4a10*/  MUFU.EX2 R51, R51 ;  /* 0x0000003300337308 */ /* 0x000e220000000800 */
[----:B-1----:R-:W-:-:S01]  /*4a20*/  FADD.FTZ R14, R38, R35 ;  /* 0x00000023260e7221 */ /* 0x002fc20000010000 */
[----:B------:R-:W-:-:S06]  /*4a30*/  CS2R R34, SRZ ;  /* 0x0000000000227805 */ /* 0x000fcc000001ff00 */
[----:B------:R-:W1:Y:S01]  /*4a40*/  MUFU.EX2 R10, R93 ;  /* 0x0000005d000a7308 */ /* 0x000e620000000800 */
[----:B--2---:R-:W-:-:S07]  /*4a50*/  FADD.FTZ R3, R5, R12 ;  /* 0x0000000c05037221 */ /* 0x004fce0000010000 */
[----:B------:R-:W2:Y:S01]  /*4a60*/  MUFU.EX2 R76, R76 ;  /* 0x0000004c004c7308 */ /* 0x000ea20000000800 */
[C---:B0-----:R-:W-:Y:S01]  /*4a70*/  F2FP.SATFINITE.E4M3.F32.PACK_AB_MERGE_C R137, R51.reuse, R38, R21 ;  /* 0x000000263389723e */ /* 0x041fe20004807015 */
[----:B------:R-:W-:-:S04]  /*4a80*/  FADD.FTZ R51, R51, R14 ;  /* 0x0000000e33337221 */ /* 0x000fc80000010000 */
[----:B------:R-:W-:Y:S02]  /*4a90*/  FADD.FTZ R50, R50, R51 ;  /* 0x0000003332327221 */ /* 0x000fe40000010000 */
[----:B------:R-:W0:Y:S01]  /*4aa0*/  MUFU.EX2 R13, R78 ;  /* 0x0000004e000d7308 */ /* 0x000e220000000800 */
[----:B-1----:R-:W-:-:S01]  /*4ab0*/  FADD.FTZ R3, R10, R3 ;  /* 0x000000030a037221 */ /* 0x002fc20000010000 */
[----:B------:R-:W-:Y:S01]  /*4ac0*/  FADD.FTZ R59, R59, R50 ;  /* 0x000000323b3b7221 */ /* 0x000fe20000010000 */
[----:B------:R-:W-:-:S05]  /*4ad0*/  CS2R R50, SRZ ;  /* 0x0000000000327805 */ /* 0x000fca000001ff00 */
        /* <DEDUP_REMOVED lines=9> */
[----:B--2---:R-:W-:-:S07]  /*4b70*/  FADD.FTZ R3, R53, R6 ;  /* 0x0000000635037221 */ /* 0x004fce0000010000 */
[----:B------:R-:W-:Y:S01]  /*4b80*/  MUFU.EX2 R45, R45 ;  /* 0x0000002d002d7308 */ /* 0x000fe20000000800 */
[----:B0-----:R-:W-:-:S07]  /*4b90*/  FADD.FTZ R8, R39, R8 ;  /* 0x0000000827087221 */ /* 0x001fce0000010000 */
[----:B------:R-:W0:Y:S01]  /*4ba0*/  MUFU.EX2 R44, R44 ;  /* 0x0000002c002c7308 */ /* 0x000e220000000800 */
[----:B-1----:R-:W-:-:S07]  /*4bb0*/  FADD.FTZ R3, R32, R3 ;  /* 0x0000000320037221 */ /* 0x002fce0000010000 */
[----:B------:R-:W-:Y:S08]  /*4bc0*/  MUFU.EX2 R86, R86 ;  /* 0x0000005600567308 */ /* 0x000ff00000000800 */
[----:B------:R-:W1:Y:S01]  /*4bd0*/  MUFU.EX2 R33, R33 ;  /* 0x0000002100217308 */ /* 0x000e620000000800 */
[----:B0-----:R-:W-:Y:S01]  /*4be0*/  F2FP.SATFINITE.E4M3.F32.PACK_AB_MERGE_C R7, R44, R45, RZ ;  /* 0x0000002d2c07723e */ /* 0x001fe200048070ff */
[----:B------:R-:W-:-:S03]  /*4bf0*/  FADD.FTZ R45, R45, R8 ;  /* 0x000000082d2d7221 */ /* 0x000fc60000010000 */
[----:B------:R-:W-:Y:S02]  /*4c00*/  F2FP.SATFINITE.E4M3.F32.PACK_AB_MERGE_C R139, R39, R54, R7 ;  /* 0x00000036278b723e */ /* 0x000fe40004807007 */
[----:B------:R-:W-:Y:S02]  /*4c10*/  CS2R R54, SRZ ;  /* 0x0000000000367805 */ /* 0x000fe4000001ff00 */
[----:B------:R-:W-:Y:S02]  /*4c20*/  CS2R R38, SRZ ;  /* 0x0000000000267805 */ /* 0x000fe4000001ff00 */
[----:B-1----:R-:W-:Y:S01]  /*4c30*/  F2FP.SATFINITE.E4M3.F32.PACK_AB_MERGE_C R2, R33, R86, RZ ;  /* 0x000000562102723e */ /* 0x002fe200048070ff */
[----:B------:R-:W-:-:S03]  /*4c40*/  FADD.FTZ R86, R86, R3 ;  /* 0x0000000356567221 */ /* 0x000fc60000010000 */
[----:B------:R-:W-:Y:S01]  /*4c50*/  F2FP.SATFINITE.E4M3.F32.PACK_AB_MERGE_C R138, R32, R53, R2 ;  /* 0x00000035208a723e */ /* 0x000fe20004807002 */
[----:B------:R-:W-:-:S01]  /*4c60*/  FADD.FTZ R2, R44, R45 ;  /* 0x0000002d2c027221 */ /* 0x000fc20000010000 */
[----:B------:R-:W-:Y:S01]  /*4c70*/  FADD.FTZ R3, R33, R86 ;  /* 0x0000005621037221 */ /* 0x000fe20000010000 */
[----:B------:R-:W-:Y:S02]  /*4c80*/  CS2R R52, SRZ ;  /* 0x0000000000347805 */ /* 0x000fe4000001ff00 */
[----:B------:R-:W-:Y:S02]  /*4c90*/  CS2R R44, SRZ ;  /* 0x00000000002c7805 */ /* 0x000fe4000001ff00 */
[----:B------:R-:W-:Y:S01]  /*4ca0*/  CS2R R32, SRZ ;  /* 0x0000000000207805 */ /* 0x000fe2000001ff00 */
[----:B------:R-:W-:Y:S06]  /*4cb0*/  @!P3 BRA `(.L_x_1520) ;  /* 0x000000380000b947 */ /* 0x000fec0003800000 */
[----:B------:R-:W-:Y:S01]  /*4cc0*/  IMAD.MOV.U32 R6, RZ, RZ, R57 ;  /* 0x000000ffff067224 */ /* 0x000fe200078e0039 */
[----:B------:R-:W-:Y:S01]  /*4cd0*/  UMOV UR26, UR37 ;  /* 0x00000025001a7c82 */ /* 0x000fe20008000000 */
[----:B------:R-:W-:Y:S01]  /*4ce0*/  IMAD.MOV.U32 R5, RZ, RZ, R58 ;  /* 0x000000ffff057224 */ /* 0x000fe200078e003a */
[----:B------:R-:W-:Y:S01]  /*4cf0*/  UMOV UR25, UR39 ;  /* 0x0000002700197c82 */ /* 0x000fe20008000000 */
[----:B------:R-:W-:Y:S01]  /*4d00*/  IMAD.MOV.U32 R55, RZ, RZ, RZ ;  /* 0x000000ffff377224 */ /* 0x000fe200078e00ff */
[----:B------:R-:W-:Y:S01]  /*4d10*/  ULDC UR21, c[0x0][0x288] ;  /* 0x0000a20000157ab9 */ /* 0x000fe20000000800 */
[----:B------:R-:W-:-:S05]  /*4d20*/  ULDC UR20, c[0x0][0x988] ;  /* 0x0002620000147ab9 */ /* 0x000fca0000000800 */
.L_x_1530:
[----:B------:R-:W-:-:S04]  /*4d30*/  UISETP.NE.AND UP1, UPT, UR25, 0x1, UPT ;  /* 0x000000011900788c */ /* 0x000fc8000bf25270 */
[----:B------:R-:W-:-:S04]  /*4d40*/  USEL UR37, URZ, 0x1, UP1 ;  /* 0x000000013f257887 */ /* 0x000fc80008800000 */
[----:B------:R-:W-:Y:S01]  /*4d50*/  ULOP3.LUT UR37, UR26, UR37, URZ, 0x3c, !UPT ;  /* 0x000000251a257292 */ /* 0x000fe2000f8e3c3f */
[----:B------:R-:W-:Y:S11]  /*4d60*/  @!P0 BRA `(.L_x_1521) ;  /* 0x0000000000048947 */ /* 0x000ff60003800000 */
[----:B------:R-:W-:Y:S01]  /*4d70*/  BPT.TRAP 0x1 ;  /* 0x000000040000795c */ /* 0x000fe20000300000 */
.L_x_1521:
        /* <DEDUP_REMOVED lines=9> */
.L_x_1522:
[----:B-1----:R-:W-:Y:S05]  /*4e10*/  @P3 BRA `(.L_x_1523) ;  /* 0x0000000000083947 */ /* 0x002fea0003800000 */
[----:B------:R-:W1:Y:S02]  /*4e20*/  SYNCS.PHASECHK.TRANS64.TRYWAIT P3, [UR22+0x13230], R7 ;  /* 0x01323007ff0075a7 */ /* 0x000e640008060156 */
[----:B-1----:R-:W-:Y:S05]  /*4e30*/  @!P3 BRA `(.L_x_1524) ;  /* 0x000000b800f8b947 */ /* 0x002fea0003800000 */
.L_x_1523:
        /* <DEDUP_REMOVED lines=64> */
.L_x_1525:
[----:B------:R-:W-:Y:S01]  /*5240*/  ULEA UR11, UR25, UR45, 0x3 ;  /* 0x0000002d190b7291 */ /* 0x000fe2000f8e183f */
[----:B01----:R-:W-:-:S05]  /*5250*/  IMAD.U32 R7, RZ, RZ, UR26 ;  /* 0x0000001aff077e24 */ /* 0x003fca000f8e00ff */
[----:B------:R-:W-:-:S04]  /*5260*/  SHF.L.U32 R7, R7, 0x1f, RZ ;  /* 0x0000001f07077819 */ /* 0x000fc800000006ff */
[----:B------:R0:W1:Y:S01]  /*5270*/  SYNCS.PHASECHK.TRANS64.TRYWAIT P3, [UR11+0x13250], R7 ;  /* 0x01325007ff0075a7 */ /* 0x000062000806014b */
[----:B------:R-:W-:Y:S05]  /*5280*/  @!P0 BRA `(.L_x_1526) ;  /* 0x0000000000048947 */ /* 0x000fea0003800000 */
[----:B------:R-:W-:Y:S01]  /*5290*/  BPT.TRAP 0x1 ;  /* 0x000000040000795c */ /* 0x000fe20000300000 */
.L_x_1526:
[----:B-1----:R-:W-:Y:S05]  /*52a0*/  @P3 BRA `(.L_x_1527) ;  /* 0x0000000000083947 */ /* 0x002fea0003800000 */
[----:B------:R-:W1:Y:S02]  /*52b0*/  SYNCS.PHASECHK.TRANS64.TRYWAIT P3, [UR11+0x13250], R7 ;  /* 0x01325007ff0075a7 */ /* 0x000e64000806014b */
[----:B-1----:R-:W-:Y:S05]  /*52c0*/  @!P3 BRA `(.L_x_1528) ;  /* 0x000000b400ecb947 */ /* 0x002fea0003800000 */
.L_x_1527:
[----:B------:R-:W-:Y:S01]  /*52d0*/  UIADD3 UR6, UR45, 0x1000, URZ ;  /* 0x000010002d067890 */ /* 0x000fe2000fffe03f */
[----:B------:R-:W-:Y:S01]  /*52e0*/  WARPGROUP.ARRIVE ;  /* 0x00000000000079c5 */ /* 0x000fe20000000000 */
[----:B------:R-:W-:Y:S01]  /*52f0*/  UMOV UR7, 0xc0000010 ;  /* 0xc000001000077882 */ /* 0x000fe20000000000 */
[C---:B------:R-:W-:Y:S01]  /*5300*/  FMUL.FTZ R13, R0.reuse, R126 ;  /* 0x0000007e000d7220 */ /* 0x040fe20000410000 */
[----:B------:R-:W-:Y:S01]  /*5310*/  USHF.R.U32.HI UR6, URZ, 0x4, UR6 ;  /* 0x000000043f067899 */ /* 0x000fe20008011606 */
[----:B------:R-:W-:Y:S02]  /*5320*/  VIADD R126, R17, UR41 ;  /* 0x00000029117e7c36 */ /* 0x000fe40008000000 */
[C---:B------:R-:W-:Y:S01]  /*5330*/  FMUL.FTZ R14, R0.reuse, R127 ;  /* 0x0000007f000e7220 */ /* 0x040fe20000410000 */
[C---:B------:R-:W-:Y:S01]  /*5340*/  FMUL.FTZ R12, R0.reuse, R125 ;  /* 0x0000007d000c7220 */ /* 0x040fe20000410000 */
[----:B------:R-:W-:Y:S01]  /*5350*/  ULOP3.LUT UR6, UR6, 0x3fff, URZ, 0xc0, !UPT ;  /* 0x00003fff06067892 */ /* 0x000fe2000f8ec03f */
[C---:B------:R-:W-:Y:S01]  /*5360*/  FMUL.FTZ R125, R0.reuse, R84 ;  /* 0x00000054007d7220 */ /* 0x040fe20000410000 */
[C---:B------:R-:W-:Y:S01]  /*5370*/  FMUL.FTZ R20, R0.reuse, R129 ;  /* 0x0000008100147220 */ /* 0x040fe20000410000 */
[----:B------:R-:W-:Y:S01]  /*5380*/  IMAD.MOV.U32 R84, RZ, RZ, R126 ;  /* 0x000000ffff547224 */ /* 0x000fe200078e007e */
[----:B------:R-:W-:Y:S01]  /*5390*/  ULOP3.LUT UR6, UR6, 0x10000, URZ, 0xfc, !UPT ;  /* 0x0001000006067892 */ /* 0x000fe2000f8efc3f */
[----:B------:R-:W2:Y:S01]  /*53a0*/  LDC R129, c[0x0][0x2f0] ;  /* 0x0000bc00ff817b82 */ /* 0x000ea20000000800 */
[C---:B01----:R-:W-:Y:S01]  /*53b0*/  FMUL.FTZ R7, R0.reuse, R120 ;  /* 0x0000007800077220 */ /* 0x043fe20000410000 */
[C---:B------:R-:W-:Y:S01]  /*53c0*/  FMUL.FTZ R8, R0.reuse, R121 ;  /* 0x0000007900087220 */ /* 0x040fe20000410000 */
[----:B------:R-:W-:Y:S01]  /*53d0*/  UIMAD UR10, UR25, 0x280, UR6 ;  /* 0x00000280190a78a4 */ /* 0x000fe2000f8e0206 */
[C---:B------:R-:W-:Y:S01]  /*53e0*/  FMUL.FTZ R11, R0.reuse, R124 ;  /* 0x0000007c000b7220 */ /* 0x040fe20000410000 */
[----:B------:R-:W-:Y:S01]  /*53f0*/  FMUL.FTZ R120, R0, R131 ;  /* 0x0000008300787220 */ /* 0x000fe20000410000 */
[----:B------:R-:W-:-:S02]  /*5400*/  IMAD.MOV.U32 R131, RZ, RZ, -0x2 ;  /* 0xfffffffeff837424 */ /* 0x000fc400078e00ff */
[C---:B------:R-:W-:Y:S01]  /*5410*/  FMUL.FTZ R9, R0.reuse, R122 ;  /* 0x0000007a00097220 */ /* 0x040fe20000410000 */
[C---:B------:R-:W-:Y:S01]  /*5420*/  FMUL.FTZ R15, R0.reuse, R128 ;  /* 0x00000080000f7220 */ /* 0x040fe20000410000 */
[C---:B------:R-:W-:Y:S01]  /*5430*/  FMUL.FTZ R121, R0.reuse, R132 ;  /* 0x0000008400797220 */ /* 0x040fe20000410000 */
[----:B------:R-:W-:Y:S01]  /*5440*/  UMOV UR6, UR10 ;  /* 0x0000000a00067c82 */ /* 0x000fe20008000000 */
[C---:B------:R-:W-:Y:S01]  /*5450*/  FMUL.FTZ R122, R0.reuse, R133 ;  /* 0x00000085007a7220 */ /* 0x040fe20000410000 */
[----:B------:R-:W-:Y:S01]  /*5460*/  QGMMA.64x64x32.F32.E4M3.E4M3 R24, R152, gdesc[UR4], R24, gsb0 ;  /* 0x00e0000498187df3 */ /* 0x000fe20008000818 */
        /* <DEDUP_REMOVED lines=25> */
[----:B------:R-:W4:Y:S01]  /*5600*/  MUFU.TANH R12, R12 ;  /* 0x0000000c000c7308 */ /* 0x000f220000002400 */
        /* <DEDUP_REMOVED lines=42> */
[----:B------:R-:W5:Y:S01]  /*58b0*/  MUFU.TANH R105, R105 ;  /* 0x0000006900697308 */ /* 0x000f620000002400 */
[----:B------:R-:W-:Y:S02]  /*58c0*/  WARPGROUP.DEPBAR.LE gsb0, 0x0 ;  /* 0x00008000000079c5 */ /* 0x000fe40000010000 */
[----:B------:R-:W-:-:S05]  /*58d0*/  WARPGROUP.ARRIVE ;  /* 0x00000000000079c5 */ /* 0x000fca0000000000 */
[----:B------:R-:W5:Y:S01]  /*58e0*/  MUFU.TANH R108, R108 ;  /* 0x0000006c006c7308 */ /* 0x000f620000002400 */
[----:B------:R-:W-:Y:S01]  /*58f0*/  QGMMA.64x64x32.F32.E4M3.E4M3 R24, R148, gdesc[UR4], R24, gsb0 ;  /* 0x00e0000494187df3 */ /* 0x000fe20008000818 */
[----:B------:R-:W-:Y:S01]  /*5900*/  @UP0 ULDC UR6, c[0x0][0x44c] ;  /* 0x0001130000060ab9 */ /* 0x000fe20000000800 */
[----:B------:R-:W-:Y:S01]  /*5910*/  UMOV UR7, 0xc0000010 ;  /* 0xc000001000077882 */ /* 0x000fe20000000000 */
[----:B------:R-:W-:Y:S01]  /*5920*/  @P2 IMAD.HI.U32 R127, R126, UR6, RZ ;  /* 0x000000067e7f2c27 */ /* 0x000fe2000f8e00ff */
[----:B------:R-:W-:-:S03]  /*5930*/  @UP0 ULDC UR6, c[0x0][0x450] ;  /* 0x0001140000060ab9 */ /* 0x000fc60000000800 */
[----:B------:R-:W5:Y:S01]  /*5940*/  MUFU.TANH R109, R109 ;  /* 0x0000006d006d7308 */ /* 0x000f620000002400 */
[----:B------:R-:W-:Y:S01]  /*5950*/  @P2 SHF.R.U32.HI R84, RZ, UR6, R127 ;  /* 0x00000006ff542c19 */ /* 0x000fe2000801167f */
[----:B------:R-:W-:Y:S02]  /*5960*/  UMOV UR6, 0x1 ;  /* 0x0000000100067882 */ /* 0x000fe40000000000 */
[----:B------:R-:W-:Y:S02]  /*5970*/  UIMAD UR6, UR24, -0xa0, UR6 ;  /* 0xffffff60180678a4 */ /* 0x000fe4000f8e0206 */
[----:B------:R-:W0:Y:S02]  /*5980*/  SHFL.IDX PT, R127, R84, RZ, 0x1c1f ;  /* 0x001c1fff547f7589 */ /* 0x000e2400000e0000 */
[----:B------:R-:W5:Y:S02]  /*5990*/  MUFU.TANH R112, R112 ;  /* 0x0000007000707308 */ /* 0x000f640000002400 */
[----:B------:R-:W-:Y:S01]  /*59a0*/  IMAD R126, R16, R131, UR6 ;  /* 0x00000006107e7e24 */ /* 0x000fe2000f8e0283 */
[----:B------:R-:W-:-:S03]  /*59b0*/  UIADD3 UR6, UR10, 0x100, URZ ;  /* 0x000001000a067890 */ /* 0x000fc6000fffe03f */
[----:B--2---:R-:W-:Y:S02]  /*59c0*/  IMAD R126, R129, UR48, R126 ;  /* 0x00000030817e7c24 */ /* 0x004fe4000f8e027e */
[C---:B------:R-:W-:Y:S01]  /*59d0*/  FMUL.FTZ R129, R0.reuse, R61 ;  /* 0x0000003d00817220 */ /* 0x040fe20000410000 */
[----:B------:R-:W2:Y:S08]  /*59e0*/  MUFU.TANH R113, R113 ;  /* 0x0000007100717308 */ /* 0x000eb00000002400 */
[----:B------:R-:W2:Y:S01]  /*59f0*/  MUFU.TANH R116, R116 ;  /* 0x0000007400747308 */ /* 0x000ea20000002400 */
[----:B0-----:R-:W-:Y:S01]  /*5a00*/  IADD3 R61, R127, -UR21, R126 ;  /* 0x800000157f3d7c10 */ /* 0x001fe2000fffe07e */
[----:B------:R-:W-:-:S06]  /*5a10*/  FMUL.FTZ R127, R0, R115 ;  /* 0x00000073007f7220 */ /* 0x000fcc0000410000 */
[----:B------:R-:W0:Y:S01]  /*5a20*/  MUFU.TANH R117, R117 ;  /* 0x0000007500757308 */ /* 0x000e220000002400 */
[C---:B------:R-:W-:Y:S02]  /*5a30*/  ISETP.GT.AND P5, PT, R61.reuse, RZ, PT ;  /* 0x000000ff3d00720c */ /* 0x040fe40003fa4270 */
[C---:B------:R-:W-:Y:S02]  /*5a40*/  ISETP.GT.AND P6, PT, R61.reuse, 0x1, PT ;  /* 0x000000013d00780c */ /* 0x040fe40003fc4270 */
[C---:B------:R-:W-:Y:S02]  /*5a50*/  ISETP.GT.AND P3, PT, R61.reuse, 0x8, PT ;  /* 0x000000083d00780c */ /* 0x040fe40003f64270 */
[----:B------:R-:W-:Y:S01]  /*5a60*/  ISETP.GT.AND P4, PT, R61, 0x9, PT ;  /* 0x000000093d00780c */ /* 0x000fe20003f84270 */
[----:B------:R-:W0:Y:S01]  /*5a70*/  MUFU.TANH R88, R88 ;  /* 0x0000005800587308 */ /* 0x000e220000002400 */
[----:B------:R-:W-:Y:S01]  /*5a80*/  FSEL R128, R7, -INF , P5 ;  /* 0xff80000007807808 */ /* 0x000fe20002800000 */
[----:B------:R-:W-:Y:S01]  /*5a90*/  FMUL.FTZ R7, R0, R118 ;  /* 0x0000007600077220 */ /* 0x000fe20000410000 */
[----:B-1----:R-:W-:-:S02]  /*5aa0*/  FSEL R8, R8, -INF , P6 ;  /* 0xff80000008087808 */ /* 0x002fc40003000000 */
[----:B---3--:R-:W-:Y:S02]  /*5ab0*/  FSEL R11, R11, -INF , P3 ;  /* 0xff8000000b0b7808 */ /* 0x008fe40001800000 */
[----:B----4-:R-:W-:Y:S01]  /*5ac0*/  FSEL R12, R12, -INF , P4 ;  /* 0xff8000000c0c7808 */ /* 0x010fe20002000000 */
[----:B------:R-:W1:Y:S01]  /*5ad0*/  MUFU.TANH R89, R89 ;  /* 0x0000005900597308 */ /* 0x000e620000002400 */
[C---:B------:R-:W-:Y:S02]  /*5ae0*/  ISETP.GT.AND P5, PT, R61.reuse, 0x10, PT ;  /* 0x000000103d00780c */ /* 0x040fe40003fa4270 */
[C---:B------:R-:W-:Y:S02]  /*5af0*/  ISETP.GT.AND P6, PT, R61.reuse, 0x11, PT ;  /* 0x000000113d00780c */ /* 0x040fe40003fc4270 */
[C---:B------:R-:W-:Y:S02]  /*5b00*/  ISETP.GT.AND P3, PT, R61.reuse, 0x18, PT ;  /* 0x000000183d00780c */ /* 0x040fe40003f64270 */
[----:B------:R-:W-:Y:S01]  /*5b10*/  ISETP.GT.AND P4, PT, R61, 0x19, PT ;  /* 0x000000193d00780c */ /* 0x000fe20003f84270 */
[----:B------:R-:W3:Y:S01]  /*5b20*/  MUFU.TANH R92, R92 ;  /* 0x0000005c005c7308 */ /* 0x000ee20000002400 */
[----:B-----5:R-:W-:-:S02]  /*5b30*/  FSEL R15, R15, -INF , P5 ;  /* 0xff8000000f0f7808 */ /* 0x020fc40002800000 */
[----:B------:R-:W-:Y:S02]  /*5b40*/  FSEL R20, R20, -INF , P6 ;  /* 0xff80000014147808 */ /* 0x000fe40003000000 */
[----:B------:R-:W-:Y:S02]  /*5b50*/  FSEL R121, R121, -INF , P3 ;  /* 0xff80000079797808 */ /* 0x000fe40001800000 */
[----:B------:R-:W-:Y:S01]  /*5b60*/  FSEL R122, R122, -INF , P4 ;  /* 0xff8000007a7a7808 */ /* 0x000fe20002000000 */
[----:B------:R-:W4:Y:S01]  /*5b70*/  MUFU.TANH R93, R93 ;  /* 0x0000005d005d7308 */ /* 0x000f220000002400 */
[C---:B------:R-:W-:Y:S02]  /*5b80*/  ISETP.GT.AND P5, PT, R61.reuse, 0x20, PT ;  /* 0x000000203d00780c */ /* 0x040fe40003fa4270 */
[C---:B------:R-:W-:Y:S02]  /*5b90*/  ISETP.GT.AND P6, PT, R61.reuse, 0x21, PT ;  /* 0x000000213d00780c */ /* 0x040fe40003fc4270 */
[----:B------:R-:W-:Y:S01]  /*5ba0*/  ISETP.GT.AND P3, PT, R61, 0x28, PT ;  /* 0x000000283d00780c */ /* 0x000fe20003f64270 */
[----:B------:R-:W-:-:S02]  /*5bb0*/  WARPGROUP.DEPBAR.LE gsb0, 0x0 ;  /* 0x00008000000079c5 */ /* 0x000fc40000010000 */
[----:B------:R-:W-:Y:S01]  /*5bc0*/  ISETP.GT.AND P4, PT, R61, 0x29, PT ;  /* 0x000000293d00780c */ /* 0x000fe20003f84270 */
[----:B------:R-:W5:Y:S01]  /*5bd0*/  MUFU.TANH R96, R96 ;  /* 0x0000006000607308 */ /* 0x000f620000002400 */
[----:B------:R-:W-:Y:S01]  /*5be0*/  FSEL R104, R104, -INF , P5 ;  /* 0xff80000068687808 */ /* 0x000fe20002800000 */
[----:B------:R-:W-:Y:S01]  /*5bf0*/  WARPGROUP.ARRIVE ;  /* 0x00000000000079c5 */ /* 0x000fe20000000000 */
[----:B------:R-:W-:Y:S02]  /*5c00*/  FSEL R105, R105, -INF , P6 ;  /* 0xff80000069697808 */ /* 0x000fe40003000000 */
[----:B------:R-:W-:Y:S02]  /*5c10*/  FSEL R108, R108, -INF , P3 ;  /* 0xff8000006c6c7808 */ /* 0x000fe40001800000 */
[----:B------:R-:W-:Y:S01]  /*5c20*/  FSEL R109, R109, -INF , P4 ;  /* 0xff8000006d6d7808 */ /* 0x000fe20002000000 */
[----:B------:R-:W5:Y:S01]  /*5c30*/  MUFU.TANH R97, R97 ;  /* 0x0000006100617308 */ /* 0x000f620000002400 */
[C---:B------:R-:W-:Y:S01]  /*5c40*/  ISETP.GT.AND P5, PT, R61.reuse, 0x30, PT ;  /* 0x000000303d00780c */ /* 0x040fe20003fa4270 */
[----:B------:R-:W-:Y:S01]  /*5c50*/  QGMMA.64x64x32.F32.E4M3.E4M3 R24, R144, gdesc[UR4], R24, gsb0 ;  /* 0x00e0000490187df3 */ /* 0x000fe20008000818 */
[C---:B------:R-:W-:Y:S01]  /*5c60*/  ISETP.GT.AND P6, PT, R61.reuse, 0x31, PT ;  /* 0x000000313d00780c */ /* 0x040fe20003fc4270 */
[----:B------:R-:W-:Y:S01]  /*5c70*/  UIADD3 UR6, UR10, 0x180, URZ ;  /* 0x000001800a067890 */ /* 0x000fe2000fffe03f */
[C---:B------:R-:W-:Y:S01]  /*5c80*/  ISETP.GT.AND P3, PT, R61.reuse, 0x38, PT ;  /* 0x000000383d00780c */ /* 0x040fe20003f64270 */
[----:B------:R-:W-:Y:S01]  /*5c90*/  UMOV UR7, 0xc0000010 ;  /* 0xc000001000077882 */ /* 0x000fe20000000000 */
[----:B------:R-:W-:Y:S01]  /*5ca0*/  ISETP.GT.AND P4, PT, R61, 0x39, PT ;  /* 0x000000393d00780c */ /* 0x000fe20003f84270 */
[----:B------:R-:W5:Y:S01]  /*5cb0*/  MUFU.TANH R100, R100 ;  /* 0x0000006400647308 */ /* 0x000f620000002400 */
[----:B------:R-:W-:-:S02]  /*5cc0*/  FSEL R112, R112, -INF , P5 ;  /* 0xff80000070707808 */ /* 0x000fc40002800000 */
[----:B--2---:R-:W-:Y:S02]  /*5cd0*/  FSEL R113, R113, -INF , P6 ;  /* 0xff80000071717808 */ /* 0x004fe40003000000 */
[----:B------:R-:W-:Y:S02]  /*5ce0*/  FSEL R116, R116, -INF , P3 ;  /* 0xff80000074747808 */ /* 0x000fe40001800000 */
[----:B0-----:R-:W-:Y:S01]  /*5cf0*/  FSEL R117, R117, -INF , P4 ;  /* 0xff80000075757808 */ /* 0x001fe20002000000 */
[----:B------:R-:W0:Y:S01]  /*5d00*/  MUFU.TANH R101, R101 ;  /* 0x0000006500657308 */ /* 0x000e220000002400 */
[C---:B------:R-:W-:Y:S02]  /*5d10*/  ISETP.GT.AND P5, PT, R61.reuse, 0x40, PT ;  /* 0x000000403d00780c */ /* 0x040fe40003fa4270 */
[C---:B------:R-:W-:Y:S02]  /*5d20*/  ISETP.GT.AND P6, PT, R61.reuse, 0x41, PT ;  /* 0x000000413d00780c */ /* 0x040fe40003fc4270 */
[----:B------:R-:W-:-:S02]  /*5d30*/  ISETP.GT.AND P3, PT, R61, 0x48, PT ;  /* 0x000000483d00780c */ /* 0x000fc40003f64270 */
[----:B------:R-:W-:Y:S01]  /*5d40*/  ISETP.GT.AND P4, PT, R61, 0x49, PT ;  /* 0x000000493d00780c */ /* 0x000fe20003f84270 */
[----:B------:R-:W2:Y:S01]  /*5d50*/  MUFU.TANH R72, R72 ;  /* 0x0000004800487308 */ /* 0x000ea20000002400 */
[----:B------:R-:W-:Y:S02]  /*5d60*/  FSEL R88, R88, -INF , P5 ;  /* 0xff80000058587808 */ /* 0x000fe40002800000 */
[----:B-1----:R-:W-:Y:S02]  /*5d70*/  FSEL R89, R89, -INF , P6 ;  /* 0xff80000059597808 */ /* 0x002fe40003000000 */
[----:B---3--:R-:W-:Y:S02]  /*5d80*/  FSEL R92, R92, -INF , P3 ;  /* 0xff8000005c5c7808 */ /* 0x008fe40001800000 */
[----:B----4-:R-:W-:Y:S01]  /*5d90*/  FSEL R93, R93, -INF , P4 ;  /* 0xff8000005d5d7808 */ /* 0x010fe20002000000 */
[----:B------:R-:W1:Y:S01]  /*5da0*/  MUFU.TANH R73, R73 ;  /* 0x0000004900497308 */ /* 0x000e620000002400 */
[----:B------:R-:W-:-:S02]  /*5db0*/  ISETP.GT.AND P5, PT, R61, 0x50, PT ;  /* 0x000000503d00780c */ /* 0x000fc40003fa4270 */
[C---:B------:R-:W-:Y:S02]  /*5dc0*/  ISETP.GT.AND P6, PT, R61.reuse, 0x51, PT ;  /* 0x000000513d00780c */ /* 0x040fe40003fc4270 */
[C---:B------:R-:W-:Y:S02]  /*5dd0*/  ISETP.GT.AND P3, PT, R61.reuse, 0x58, PT ;  /* 0x000000583d00780c */ /* 0x040fe40003f64270 */
[----:B------:R-:W-:Y:S01]  /*5de0*/  ISETP.GT.AND P4, PT, R61, 0x59, PT ;  /* 0x000000593d00780c */ /* 0x000fe20003f84270 */
[----:B------:R-:W3:Y:S01]  /*5df0*/  MUFU.TANH R76, R76 ;  /* 0x0000004c004c7308 */ /* 0x000ee20000002400 */
[----:B-----5:R-:W-:Y:S02]  /*5e00*/  FSEL R96, R96, -INF , P5 ;  /* 0xff80000060607808 */ /* 0x020fe40002800000 */
[----:B------:R-:W-:Y:S02]  /*5e10*/  FSEL R97, R97, -INF , P6 ;  /* 0xff80000061617808 */ /* 0x000fe40003000000 */
[----:B------:R-:W-:-:S02]  /*5e20*/  FSEL R100, R100, -INF , P3 ;  /* 0xff80000064647808 */ /* 0x000fc40001800000 */
[----:B0-----:R-:W-:Y:S01]  /*5e30*/  FSEL R101, R101, -INF , P4 ;  /* 0xff80000065657808 */ /* 0x001fe20002000000 */
[----:B------:R-:W0:Y:S01]  /*5e40*/  MUFU.TANH R77, R77 ;  /* 0x0000004d004d7308 */ /* 0x000e220000002400 */
[C---:B------:R-:W-:Y:S02]  /*5e50*/  ISETP.GT.AND P5, PT, R61.reuse, 0x60, PT ;  /* 0x000000603d00780c */ /* 0x040fe40003fa4270 */
[C---:B------:R-:W-:Y:S02]  /*5e60*/  ISETP.GT.AND P6, PT, R61.reuse, 0x61, PT ;  /* 0x000000613d00780c */ /* 0x040fe40003fc4270 */
[C---:B------:R-:W-:Y:S02]  /*5e70*/  ISETP.GT.AND P3, PT, R61.reuse, 0x68, PT ;  /* 0x000000683d00780c */ /* 0x040fe40003f64270 */
[----:B------:R-:W-:Y:S01]  /*5e80*/  ISETP.GT.AND P4, PT, R61, 0x69, PT ;  /* 0x000000693d00780c */ /* 0x000fe20003f84270 */
[----:B------:R-:W4:Y:S01]  /*5e90*/  MUFU.TANH R80, R80 ;  /* 0x0000005000507308 */ /* 0x000f220000002400 */
[----:B--2---:R-:W-:-:S02]  /*5ea0*/  FSEL R72, R72, -INF , P5 ;  /* 0xff80000048487808 */ /* 0x004fc40002800000 */
[----:B-1----:R-:W-:Y:S02]  /*5eb0*/  FSEL R73, R73, -INF , P6 ;  /* 0xff80000049497808 */ /* 0x002fe40003000000 */
[----:B---3--:R-:W-:Y:S02]  /*5ec0*/  FSEL R76, R76, -INF , P3 ;  /* 0xff8000004c4c7808 */ /* 0x008fe40001800000 */
[----:B------:R-:W-:Y:S01]  /*5ed0*/  ISETP.GT.AND P5, PT, R61, 0x70, PT ;  /* 0x000000703d00780c */ /* 0x000fe20003fa4270 */
[----:B------:R-:W1:Y:S01]  /*5ee0*/  MUFU.TANH R81, R81 ;  /* 0x0000005100517308 */ /* 0x000e620000002400 */
[----:B0-----:R-:W-:Y:S02]  /*5ef0*/  FSEL R77, R77, -INF , P4 ;  /* 0xff8000004d4d7808 */ /* 0x001fe40002000000 */
[C---:B------:R-:W-:Y:S02]  /*5f00*/  ISETP.GT.AND P6, PT, R61.reuse, 0x71, PT ;  /* 0x000000713d00780c */ /* 0x040fe40003fc4270 */
[----:B------:R-:W-:-:S02]  /*5f10*/  ISETP.GT.AND P3, PT, R61, 0x78, PT ;  /* 0x000000783d00780c */ /* 0x000fc40003f64270 */
[C---:B------:R-:W-:Y:S01]  /*5f20*/  ISETP.GT.AND P4, PT, R61.reuse, 0x79, PT ;  /* 0x000000793d00780c */ /* 0x040fe20003f84270 */
[----:B------:R-:W0:Y:S01]  /*5f30*/  MUFU.TANH R125, R125 ;  /* 0x0000007d007d7308 */ /* 0x000e220000002400 */
[----:B----4-:R-:W-:Y:S02]  /*5f40*/  FSEL R80, R80, -INF , P5 ;  /* 0xff80000050507808 */ /* 0x010fe40002800000 */
[----:B------:R-:W-:-:S05]  /*5f50*/  ISETP.GT.AND P5, PT, R61, 0x80, PT ;  /* 0x000000803d00780c */ /* 0x000fca0003fa4270 */
[----:B------:R-:W2:Y:S01]  /*5f60*/  MUFU.TANH R85, R85 ;  /* 0x0000005500557308 */ /* 0x000ea20000002400 */
[----:B-1----:R-:W-:Y:S01]  /*5f70*/  FSEL R81, R81, -INF , P6 ;  /* 0xff80000051517808 */ /* 0x002fe20003000000 */
[----:B------:R-:W-:Y:S02]  /*5f80*/  WARPGROUP.DEPBAR.LE gsb0, 0x0 ;  /* 0x00008000000079c5 */ /* 0x000fe40000010000 */
[----:B------:R-:W-:Y:S01]  /*5f90*/  ISETP.GT.AND P6, PT, R61, 0x81, PT ;  /* 0x000000813d00780c */ /* 0x000fe20003fc4270 */
[----:B------:R-:W-:-:S03]  /*5fa0*/  WARPGROUP.ARRIVE ;  /* 0x00000000000079c5 */ /* 0x000fc60000000000 */
[----:B------:R-:W1:Y:S01]  /*5fb0*/  MUFU.TANH R56, R56 ;  /* 0x0000003800387308 */ /* 0x000e620000002400 */
[----:B0-----:R-:W-:Y:S02]  /*5fc0*/  FSEL R125, R125, -INF , P3 ;  /* 0xff8000007d7d7808 */ /* 0x001fe40001800000 */
[----:B------:R-:W-:Y:S01]  /*5fd0*/  ISETP.GT.AND P3, PT, R61, 0x88, PT ;  /* 0x000000883d00780c */ /* 0x000fe20003f64270 */
[----:B------:R-:W-:Y:S01]  /*5fe0*/  QGMMA.64x64x32.F32.E4M3.E4M3 R24, R140, gdesc[UR4], R24, gsb0 ;  /* 0x00e000048c187df3 */ /* 0x000fe20008000818 */
[----:B------:R-:W-:Y:S01]  /*5ff0*/  UIADD3 UR6, UR10, 0x200, URZ ;  /* 0x000002000a067890 */ /* 0x000fe2000fffe03f */
[----:B------:R-:W-:Y:S02]  /*6000*/  UMOV UR7, 0xc0000010 ;  /* 0xc000001000077882 */ /* 0x000fe40000000000 */
[----:B------:R-:W0:Y:S01]  /*6010*/  MUFU.TANH R57, R57 ;  /* 0x0000003900397308 */ /* 0x000e220000002400 */
[----:B--2---:R-:W-:Y:S02]  /*6020*/  FSEL R85, R85, -INF , P4 ;  /* 0xff80000055557808 */ /* 0x004fe40002000000 */
[----:B------:R-:W-:-:S05]  /*6030*/  ISETP.GT.AND P4, PT, R61, 0x89, PT ;  /* 0x000000893d00780c */ /* 0x000fca0003f84270 */
[----:B------:R-:W2:Y:S01]  /*6040*/  MUFU.TANH R60, R60 ;  /* 0x0000003c003c7308 */ /* 0x000ea20000002400 */
[----:B-1----:R-:W-:Y:S02]  /*6050*/  FSEL R56, R56, -INF , P5 ;  /* 0xff80000038387808 */ /* 0x002fe40002800000 */
[----:B------:R-:W-:-:S05]  /*6060*/  ISETP.GT.AND P5, PT, R61, 0x90, PT ;  /* 0x000000903d00780c */ /* 0x000fca0003fa4270 */
[----:B------:R-:W1:Y:S01]  /*6070*/  MUFU.TANH R115, R129 ;  /* 0x0000008100737308 */ /* 0x000e620000002400 */
[----:B0-----:R-:W-:Y:S02]  /*6080*/  FSEL R57, R57, -INF , P6 ;  /* 0xff80000039397808 */ /* 0x001fe40003000000 */
[----:B------:R-:W-:-:S05]  /*6090*/  ISETP.GT.AND P6, PT, R61, 0x91, PT ;  /* 0x000000913d00780c */ /* 0x000fca0003fc4270 */
[----:B------:R-:W-:Y:S01]  /*60a0*/  MUFU.TANH R64, R64 ;  /* 0x0000004000407308 */ /* 0x000fe20000002400 */
[----:B--2---:R-:W-:Y:S02]  /*60b0*/  FSEL R60, R60, -INF , P3 ;  /* 0xff8000003c3c7808 */ /* 0x004fe40001800000 */
[----:B------:R-:W-:-:S05]  /*60c0*/  ISETP.GT.AND P3, PT, R61, 0x98, PT ;  /* 0x000000983d00780c */ /* 0x000fca0003f64270 */
[----:B------:R-:W-:Y:S01]  /*60d0*/  MUFU.TANH R14, R14 ;  /* 0x0000000e000e7308 */ /* 0x000fe20000002400 */
[----:B-1----:R-:W-:Y:S02]  /*60e0*/  FSEL R115, R115, -INF , P4 ;  /* 0xff80000073737808 */ /* 0x002fe40002000000 */
[----:B------:R-:W-:Y:S02]  /*60f0*/  ISETP.GT.AND P4, PT, R61, 0x99, PT ;  /* 0x000000993d00780c */ /* 0x000fe40003f84270 */
[----:B------:R-:W-:-:S03]  /*6100*/  FMNMX.FTZ R61, R128, R5, !PT ;  /* 0x00000005803d7209 */ /* 0x000fc60007810000 */
[----:B------:R-:W-:Y:S01]  /*6110*/  MUFU.TANH R124, R124 ;  /* 0x0000007c007c7308 */ /* 0x000fe20000002400 */
[----:B------:R-:W-:Y:S01]  /*6120*/  FMNMX.FTZ R118, R8, R61, !PT ;  /* 0x0000003d08767209 */ /* 0x000fe20007810000 */
[----:B------:R-:W-:-:S03]  /*6130*/  FMUL.FTZ R61, R0, R119 ;  /* 0x00000077003d7220 */ /* 0x000fc60000410000 */
[----:B------:R-:W-:-:S03]  /*6140*/  FMNMX.FTZ R129, R11, R118, !PT ;  /* 0x000000760b817209 */ /* 0x000fc60007810000 */
[----:B------:R-:W-:Y:S01]  /*6150*/  MUFU.TANH R111, R111 ;  /* 0x0000006f006f7308 */ /* 0x000fe20000002400 */
[----:B------:R-:W-:Y:S01]  /*6160*/  FMNMX.FTZ R118, R12, R129, !PT ;  /* 0x000000810c767209 */ /* 0x000fe20007810000 */
[----:B------:R-:W-:-:S03]  /*6170*/  FMUL.FTZ R129, R0, R68 ;  /* 0x0000004400817220 */ /* 0x000fc60000410000 */
[----:B------:R-:W-:-:S03]  /*6180*/  FMNMX.FTZ R119, R15, R118, !PT ;  /* 0x000000760f777209 */ /* 0x000fc60007810000 */
[----:B------:R-:W0:Y:S01]  /*6190*/  MUFU.TANH R131, R129 ;  /* 0x0000008100837308 */ /* 0x000e220000002400 */
[----:B------:R-:W-:-:S04]  /*61a0*/  FMNMX.FTZ R118, R20, R119, !PT ;  /* 0x0000007714767209 */ /* 0x000fc80007810000 */
[----:B------:R-:W-:-:S03]  /*61b0*/  FMNMX.FTZ R119, R121, R118, !PT ;  /* 0x0000007679777209 */ /* 0x000fc60007810000 */
[----:B------:R-:W-:Y:S01]  /*61c0*/  MUFU.TANH R9, R9 ;  /* 0x0000000900097308 */ /* 0x000fe20000002400 */
[----:B------:R-:W-:-:S04]  /*61d0*/  FMNMX.FTZ R119, R122, R119, !PT ;  /* 0x000000777a777209 */ /* 0x000fc80007810000 */
[----:B------:R-:W-:-:S03]  /*61e0*/  FMNMX.FTZ R118, R104, R119, !PT ;  /* 0x0000007768767209 */ /* 0x000fc60007810000 */
[----:B------:R-:W-:Y:S01]  /*61f0*/  MUFU.TANH R10, R10 ;  /* 0x0000000a000a7308 */ /* 0x000fe20000002400 */
[----:B------:R-:W-:Y:S01]  /*6200*/  FMNMX.FTZ R119, R105, R118, !PT ;  /* 0x0000007669777209 */ /* 0x000fe20007810000 */
[----:B------:R-:W-:Y:S02]  /*6210*/  WARPGROUP.DEPBAR.LE gsb0, 0x0 ;  /* 0x00008000000079c5 */ /* 0x000fe40000010000 */
[----:B------:R-:W-:Y:S01]  /*6220*/  WARPGROUP.ARRIVE ;  /* 0x00000000000079c5 */ /* 0x000fe20000000000 */
[----:B------:R-:W-:-:S03]  /*6230*/  FMNMX.FTZ R118, R108, R119, !PT ;  /* 0x000000776c767209 */ /* 0x000fc60007810000 */
[----:B------:R-:W-:Y:S01]  /*6240*/  MUFU.TANH R13, R13 ;  /* 0x0000000d000d7308 */ /* 0x000fe20000002400 */
[----:B------:R-:W-:Y:S01]  /*6250*/  FMNMX.FTZ R119, R109, R118, !PT ;  /* 0x000000766d777209 */ /* 0x000fe20007810000 */
[----:B------:R-:W-:Y:S03]  /*6260*/  QGMMA.64x64x32.F32.E4M3.E4M3 R24, R136, gdesc[UR4], R24, gsb0 ;  /* 0x00e0000488187df3 */ /* 0x000fe60008000818 */
[----:B------:R-:W-:-:S03]  /*6270*/  FMNMX.FTZ R118, R112, R119, !PT ;  /* 0x0000007770767209 */ /* 0x000fc60007810000 */
[----:B------:R-:W-:Y:S01]  /*6280*/  MUFU.TANH R21, R21 ;  /* 0x0000001500157308 */ /* 0x000fe20000002400 */
[----:B------:R-:W-:-:S04]  /*6290*/  FMNMX.FTZ R119, R113, R118, !PT ;  /* 0x0000007671777209 */ /* 0x000fc80007810000 */
        /* <DEDUP_REMOVED lines=20> */
[----:B------:R-:W-:Y:S01]  /*63e0*/  FMNMX.FTZ R119, R77, R118, !PT ;  /* 0x000000764d777209 */ /* 0x000fe20007810000 */
[----:B------:R-:W-:-:S03]  /*63f0*/  FMUL.FTZ R118, R0, R65 ;  /* 0x0000004100767220 */ /* 0x000fc60000410000 */
[----:B------:R-:W-:Y:S01]  /*6400*/  FMNMX.FTZ R130, R80, R119, !PT ;  /* 0x0000007750827209 */ /* 0x000fe20007810000 */
[C---:B------:R-:W-:Y:S01]  /*6410*/  FMUL.FTZ R119, R0.reuse, R79 ;  /* 0x0000004f00777220 */ /* 0x040fe20000410000 */
[----:B------:R-:W-:Y:S01]  /*6420*/  FMUL.FTZ R79, R0, R82 ;  /* 0x00000052004f7220 */ /* 0x000fe20000410000 */
[----:B------:R-:W1:Y:S01]  /*6430*/  MUFU.TANH R118, R118 ;  /* 0x0000007600767308 */ /* 0x000e620000002400 */
[----:B------:R-:W-:-:S04]  /*6440*/  FMNMX.FTZ R130, R81, R130, !PT ;  /* 0x0000008251827209 */ /* 0x000fc80007810000 */
[----:B------:R-:W-:-:S03]  /*6450*/  FMNMX.FTZ R130, R125, R130, !PT ;  /* 0x000000827d827209 */ /* 0x000fc60007810000 */
[----:B------:R-:W-:Y:S01]  /*6460*/  MUFU.TANH R7, R7 ;  /* 0x0000000700077308 */ /* 0x000fe20000002400 */
[----:B------:R-:W-:Y:S01]  /*6470*/  FMNMX.FTZ R65, R85, R130, !PT ;  /* 0x0000008255417209 */ /* 0x000fe20007810000 */
[----:B------:R-:W-:Y:S01]  /*6480*/  FMUL.FTZ R130, R0, R69 ;  /* 0x0000004500827220 */ /* 0x000fe20000410000 */
[----:B0-----:R-:W-:Y:S01]  /*6490*/  FSEL R69, R131, -INF , P3 ;  /* 0xff80000083457808 */ /* 0x001fe20001800000 */
[----:B------:R-:W-:Y:S02]  /*64a0*/  WARPGROUP.DEPBAR.LE gsb0, 0x0 ;  /* 0x00008000000079c5 */ /* 0x000fe40000010000 */
[----:B------:R-:W-:Y:S02]  /*64b0*/  FMNMX.FTZ R68, R56, R65, !PT ;  /* 0x0000004138447209 */ /* 0x000fe40007810000 */
[----:B------:R-:W0:Y:S02]  /*64c0*/  MUFU.TANH R130, R130 ;  /* 0x0000008200827308 */ /* 0x000e240000002400 */
[----:B------:R-:W-:-:S04]  /*64d0*/  FMNMX.FTZ R65, R57, R68, !PT ;  /* 0x0000004439417209 */ /* 0x000fc80007810000 */
[----:B------:R-:W-:Y:S02]  /*64e0*/  FMNMX.FTZ R68, R60, R65, !PT ;  /* 0x000000413c447209 */ /* 0x000fe40007810000 */
[----:B------:R-:W-:Y:S01]  /*64f0*/  FSEL R65, R64, -INF , P5 ;  /* 0xff80000040417808 */ /* 0x000fe20002800000 */
[----:B------:R-:W2:Y:S01]  /*6500*/  MUFU.TANH R61, R61 ;  /* 0x0000003d003d7308 */ /* 0x000ea20000002400 */
[----:B------:R-:W-:Y:S02]  /*6510*/  FMNMX.FTZ R132, R115, R68, !PT ;  /* 0x0000004473847209 */ /* 0x000fe40007810000 */
[----:B-1----:R-:W-:Y:S02]  /*6520*/  FSEL R68, R118, -INF , P6 ;  /* 0xff80000076447808 */ /* 0x002fe40003000000 */
[----:B------:R-:W-:Y:S02]  /*6530*/  FMNMX.FTZ R129, R65, R132, !PT ;  /* 0x0000008441817209 */ /* 0x000fe40007810000 */
[----:B0-----:R-:W-:Y:S01]  /*6540*/  FSEL R82, R130, -INF , P4 ;  /* 0xff80000082527808 */ /* 0x001fe20002000000 */
[----:B------:R0:W-:Y:S01]  /*6550*/  MUFU.TANH R64, R119 ;  /* 0x0000007700407308 */ /* 0x0001e20000002400 */
[----:B------:R-:W-:-:S04]  /*6560*/  FMNMX.FTZ R118, R68, R129, !PT ;  /* 0x0000008144767209 */ /* 0x000fc80007810000 */
[----:B------:R-:W-:Y:S01]  /*6570*/  FMNMX.FTZ R129, R69, R118, !PT ;  /* 0x0000007645817209 */ /* 0x000fe20007810000 */
[----:B------:R-:W-:Y:S02]  /*6580*/  FMUL.FTZ R118, R0, R58 ;  /* 0x0000003a00767220 */ /* 0x000fe40000410000 */
[----:B------:R-:W1:Y:S01]  /*6590*/  MUFU.TANH R90, R90 ;  /* 0x0000005a005a7308 */ /* 0x000e620000002400 */
[----:B------:R-:W-:-:S05]  /*65a0*/  FMNMX.FTZ R129, R82, R129, !PT ;  /* 0x0000008152817209 */ /* 0x000fca0007810000 */
[----:B------:R-:W0:Y:S02]  /*65b0*/  SHFL.BFLY PT, R130, R129, 0x2, 0x1f ;  /* 0x0c401f0081827f89 */ /* 0x000e2400000e0000 */
[----:B------:R-:W3:Y:S08]  /*65c0*/  MUFU.TANH R91, R91 ;  /* 0x0000005b005b7308 */ /* 0x000ef00000002400 */
[----:B------:R-:W4:Y:S08]  /*65d0*/  MUFU.TANH R94, R94 ;  /* 0x0000005e005e7308 */ /* 0x000f300000002400 */
[----:B------:R-:W5:Y:S01]  /*65e0*/  MUFU.TANH R95, R95 ;  /* 0x0000005f005f7308 */ /* 0x000f620000002400 */
[----:B0-----:R-:W-:-:S02]  /*65f0*/  FMNMX.FTZ R119, R129, R130, !PT ;  /* 0x0000008281777209 */ /* 0x001fc40007810000 */
[----:B------:R-:W0:Y:S05]  /*6600*/  SHFL.IDX PT, R129, R84, 0x1, 0x1c1f ;  /* 0x003c1f0054817f89 */ /* 0x000e2a00000e0000 */
[----:B------:R-:W5:Y:S01]  /*6610*/  MUFU.TANH R98, R98 ;  /* 0x0000006200627308 */ /* 0x000f620000002400 */
[----:B------:R-:W2:Y:S07]  /*6620*/  SHFL.BFLY PT, R58, R119, 0x1, 0x1f ;  /* 0x0c201f00773a7f89 */ /* 0x000eae00000e0000 */
[----:B------:R-:W5:Y:S08]  /*6630*/  MUFU.TANH R99, R99 ;  /* 0x0000006300637308 */ /* 0x000f700000002400 */
[----:B------:R-:W5:Y:S01]  /*6640*/  MUFU.TANH R102, R102 ;  /* 0x0000006600667308 */ /* 0x000f620000002400 */
[----:B0-----:R-:W-:-:S07]  /*6650*/  IADD3 R126, R129, -UR21, R126 ;  /* 0x80000015817e7c10 */ /* 0x001fce000fffe07e */
[----:B------:R-:W0:Y:S01]  /*6660*/  MUFU.TANH R103, R103 ;  /* 0x0000006700677308 */ /* 0x000e220000002400 */
[----:B------:R-:W-:Y:S02]  /*6670*/  ISETP.GT.AND P3, PT, R126, 0x9, PT ;  /* 0x000000097e00780c */ /* 0x000fe40003f64270 */
[----:B--2---:R-:W-:Y:S01]  /*6680*/  FMNMX.FTZ R58, R119, R58, !PT ;  /* 0x0000003a773a7209 */ /* 0x004fe20007810000 */
[----:B------:R-:W-:Y:S01]  /*6690*/  IMAD.U32 R119, RZ, RZ, UR20 ;  /* 0x00000014ff777e24 */ /* 0x000fe2000f8e00ff */
[----:B------:R-:W-:-:S03]  /*66a0*/  FSEL R14, R14, -INF , P3 ;  /* 0xff8000000e0e7808 */ /* 0x000fc60001800000 */
[----:B------:R-:W2:Y:S01]  /*66b0*/  MUFU.TANH R74, R74 ;  /* 0x0000004a004a7308 */ /* 0x000ea20000002400 */
[----:B------:R-:W-:Y:S01]  /*66c0*/  ISETP.GT.AND P3, PT, R126, 0x19, PT ;  /* 0x000000197e00780c */ /* 0x000fe20003f64270 */
[----:B------:R-:W-:-:S01]  /*66d0*/  FFMA.FTZ R84, R58, R119, -8 ;  /* 0xc10000003a547423 */ /* 0x000fc20000010077 */
[----:B------:R-:W-:Y:S02]  /*66e0*/  ISETP.GT.AND P6, PT, R126, RZ, PT ;  /* 0x000000ff7e00720c */ /* 0x000fe40003fc4270 */
[----:B------:R-:W-:Y:S02]  /*66f0*/  FSEL R124, R124, -INF , P3 ;  /* 0xff8000007c7c7808 */ /* 0x000fe40001800000 */
[C---:B------:R-:W-:Y:S01]  /*6700*/  ISETP.GT.AND P3, PT, R126.reuse, 0x29, PT ;  /* 0x000000297e00780c */ /* 0x040fe20003f64270 */
[----:B------:R-:W2:Y:S01]  /*6710*/  MUFU.TANH R75, R75 ;  /* 0x0000004b004b7308 */ /* 0x000ea20000002400 */
[----:B------:R-:W-:Y:S02]  /*6720*/  ISETP.GT.AND P4, PT, R126, 0x1, PT ;  /* 0x000000017e00780c */ /* 0x000fe40003f84270 */
[----:B------:R-:W-:-:S02]  /*6730*/  FSEL R111, R111, -INF , P3 ;  /* 0xff8000006f6f7808 */ /* 0x000fc40001800000 */
[----:B------:R-:W-:Y:S02]  /*6740*/  FSETP.NEU.FTZ.AND P3, PT, R58, -INF , PT ;  /* 0xff8000003a00780b */ /* 0x000fe40003f7d000 */
[----:B------:R-:W-:Y:S01]  /*6750*/  FSEL R9, R9, -INF , P6 ;  /* 0xff80000009097808 */ /* 0x000fe20003000000 */
[----:B------:R-:W2:Y:S01]  /*6760*/  MUFU.TANH R78, R78 ;  /* 0x0000004e004e7308 */ /* 0x000ea20000002400 */
[----:B------:R-:W-:Y:S02]  /*6770*/  FSEL R84, R84, RZ, P3 ;  /* 0x000000ff54547208 */ /* 0x000fe40001800000 */
[----:B------:R-:W-:Y:S02]  /*6780*/  ISETP.GT.AND P5, PT, R126, 0x8, PT ;  /* 0x000000087e00780c */ /* 0x000fe40003fa4270 */
[----:B------:R-:W-:Y:S01]  /*6790*/  FSEL R10, R10, -INF , P4 ;  /* 0xff8000000a0a7808 */ /* 0x000fe20002000000 */
[--C-:B------:R-:W-:Y:S01]  /*67a0*/  FFMA.FTZ R119, R8, UR20, -R84.reuse ;  /* 0x0000001408777c23 */ /* 0x100fe20008010854 */
[----:B------:R-:W-:-:S01]  /*67b0*/  FFMA.FTZ R8, R11, UR20, -R84 ;  /* 0x000000140b087c23 */ /* 0x000fc20008010854 */
[--C-:B------:R-:W-:Y:S01]  /*67c0*/  FFMA.FTZ R11, R12, UR20, -R84.reuse ;  /* 0x000000140c0b7c23 */ /* 0x100fe20008010854 */
[----:B------:R-:W-:-:S01]  /*67d0*/  FFMA.FTZ R12, R15, UR20, -R84 ;  /* 0x000000140f0c7c23 */ /* 0x000fc20008010854 */
[----:B------:R-:W-:Y:S01]  /*67e0*/  FMNMX.FTZ R129, R9, R6, !PT ;  /* 0x0000000609817209 */ /* 0x000fe20007810000 */
[----:B------:R-:W-:-:S01]  /*67f0*/  FFMA.FTZ R15, R20, UR20, -R84 ;  /* 0x00000014140f7c23 */ /* 0x000fc20008010854 */
[--C-:B------:R-:W-:Y:S01]  /*6800*/  FFMA.FTZ R20, R121, UR20, -R84.reuse ;  /* 0x0000001479147c23 */ /* 0x100fe20008010854 */
[----:B------:R-:W-:-:S01]  /*6810*/  FFMA.FTZ R121, R122, UR20, -R84 ;  /* 0x000000147a797c23 */ /* 0x000fc20008010854 */
[----:B------:R-:W-:Y:S01]  /*6820*/  FSEL R13, R13, -INF , P5 ;  /* 0xff8000000d0d7808 */ /* 0x000fe20002800000 */
[----:B------:R-:W2:Y:S01]  /*6830*/  MUFU.TANH R79, R79 ;  /* 0x0000004f004f7308 */ /* 0x000ea20000002400 */
[----:B------:R-:W-:Y:S01]  /*6840*/  FMNMX.FTZ R122, R10, R129, !PT ;  /* 0x000000810a7a7209 */ /* 0x000fe20007810000 */
[--C-:B------:R-:W-:Y:S01]  /*6850*/  FFMA.FTZ R128, R128, UR20, -R84.reuse ;  /* 0x0000001480807c23 */ /* 0x100fe20008010854 */
[----:B------:R-:W-:Y:S01]  /*6860*/  ISETP.GT.AND P6, PT, R126, 0x10, PT ;  /* 0x000000107e00780c */ /* 0x000fe20003fc4270 */
[--C-:B------:R-:W-:Y:S01]  /*6870*/  FFMA.FTZ R104, R104, UR20, -R84.reuse ;  /* 0x0000001468687c23 */ /* 0x100fe20008010854 */
[----:B------:R-:W-:Y:S01]  /*6880*/  FMNMX.FTZ R129, R13, R122, !PT ;  /* 0x0000007a0d817209 */ /* 0x000fe20007810000 */
[--C-:B------:R-:W-:Y:S01]  /*6890*/  FFMA.FTZ R105, R105, UR20, -R84.reuse ;  /* 0x0000001469697c23 */ /* 0x100fe20008010854 */
[----:B------:R-:W-:Y:S01]  /*68a0*/  ISETP.GT.AND P4, PT, R126, 0x11, PT ;  /* 0x000000117e00780c */ /* 0x000fe20003f84270 */
[----:B------:R-:W2:Y:S01]  /*68b0*/  MUFU.TANH R83, R83 ;  /* 0x0000005300537308 */ /* 0x000ea20000002400 */
[----:B------:R-:W-:Y:S01]  /*68c0*/  FSEL R21, R21, -INF , P6 ;  /* 0xff80000015157808 */ /* 0x000fe20003000000 */
[--C-:B------:R-:W-:Y:S01]  /*68d0*/  FFMA.FTZ R108, R108, UR20, -R84.reuse ;  /* 0x000000146c6c7c23 */ /* 0x100fe20008010854 */
[----:B------:R-:W-:Y:S01]  /*68e0*/  FMNMX.FTZ R122, R14, R129, !PT ;  /* 0x000000810e7a7209 */ /* 0x000fe20007810000 */
[--C-:B------:R-:W-:Y:S01]  /*68f0*/  FFMA.FTZ R109, R109, UR20, -R84.reuse ;  /* 0x000000146d6d7c23 */ /* 0x100fe20008010854 */
[----:B------:R-:W-:Y:S01]  /*6900*/  ISETP.GT.AND P5, PT, R126, 0x18, PT ;  /* 0x000000187e00780c */ /* 0x000fe20003fa4270 */
[--C-:B------:R-:W-:Y:S01]  /*6910*/  FFMA.FTZ R112, R112, UR20, -R84.reuse ;  /* 0x0000001470707c23 */ /* 0x100fe20008010854 */
[----:B------:R-:W-:Y:S01]  /*6920*/  FSEL R120, R120, -INF , P4 ;  /* 0xff80000078787808 */ /* 0x000fe20002000000 */
[----:B------:R-:W2:Y:S01]  /*6930*/  MUFU.TANH R86, R86 ;  /* 0x0000005600567308 */ /* 0x000ea20000002400 */
[----:B------:R-:W-:Y:S01]  /*6940*/  FMNMX.FTZ R129, R21, R122, !PT ;  /* 0x0000007a15817209 */ /* 0x000fe20007810000 */
[--C-:B------:R-:W-:Y:S01]  /*6950*/  FFMA.FTZ R113, R113, UR20, -R84.reuse ;  /* 0x0000001471717c23 */ /* 0x100fe20008010854 */
[----:B------:R-:W-:Y:S01]  /*6960*/  FSEL R123, R123, -INF , P5 ;  /* 0xff8000007b7b7808 */ /* 0x000fe20002800000 */
[--C-:B------:R-:W-:Y:S01]  /*6970*/  FFMA.FTZ R116, R116, UR20, -R84.reuse ;  /* 0x0000001474747c23 */ /* 0x100fe20008010854 */
[----:B------:R-:W-:Y:S01]  /*6980*/  FMNMX.FTZ R122, R120, R129, !PT ;  /* 0x00000081787a7209 */ /* 0x000fe20007810000 */
[--C-:B------:R-:W-:Y:S01]  /*6990*/  FFMA.FTZ R117, R117, UR20, -R84.reuse ;  /* 0x0000001475757c23 */ /* 0x100fe20008010854 */
[----:B------:R-:W-:Y:S01]  /*69a0*/  ISETP.GT.AND P6, PT, R126, 0x20, PT ;  /* 0x000000207e00780c */ /* 0x000fe20003fc4270 */
[----:B------:R-:W2:Y:S01]  /*69b0*/  MUFU.TANH R87, R87 ;  /* 0x0000005700577308 */ /* 0x000ea20000002400 */
[----:B------:R-:W-:Y:S01]  /*69c0*/  FMNMX.FTZ R129, R123, R122, !PT ;  /* 0x0000007a7b817209 */ /* 0x000fe20007810000 */
[--C-:B------:R-:W-:Y:S01]  /*69d0*/  FFMA.FTZ R88, R88, UR20, -R84.reuse ;  /* 0x0000001458587c23 */ /* 0x100fe20008010854 */
[----:B------:R-:W-:Y:S01]  /*69e0*/  ISETP.GT.AND P4, PT, R126, 0x21, PT ;  /* 0x000000217e00780c */ /* 0x000fe20003f84270 */
[--C-:B------:R-:W-:Y:S01]  /*69f0*/  FFMA.FTZ R89, R89, UR20, -R84.reuse ;  /* 0x0000001459597c23 */ /* 0x100fe20008010854 */
[----:B------:R-:W-:Y:S01]  /*6a00*/  FSEL R106, R106, -INF , P6 ;  /* 0xff8000006a6a7808 */ /* 0x000fe20003000000 */
[--C-:B------:R-:W-:Y:S01]  /*6a10*/  FFMA.FTZ R92, R92, UR20, -R84.reuse ;  /* 0x000000145c5c7c23 */ /* 0x100fe20008010854 */
[----:B------:R-:W-:Y:S01]  /*6a20*/  FMNMX.FTZ R129, R124, R129, !PT ;  /* 0x000000817c817209 */ /* 0x000fe20007810000 */
[----:B------:R-:W2:Y:S01]  /*6a30*/  MUFU.TANH R118, R118 ;  /* 0x0000007600767308 */ /* 0x000ea20000002400 */
[----:B------:R-:W-:Y:S01]  /*6a40*/  ISETP.GT.AND P5, PT, R126, 0x28, PT ;  /* 0x000000287e00780c */ /* 0x000fe20003fa4270 */
[--C-:B------:R-:W-:Y:S01]  /*6a50*/  FFMA.FTZ R93, R93, UR20, -R84.reuse ;  /* 0x000000145d5d7c23 */ /* 0x100fe20008010854 */
[----:B------:R-:W-:Y:S01]  /*6a60*/  FSEL R107, R107, -INF , P4 ;  /* 0xff8000006b6b7808 */ /* 0x000fe20002000000 */
[--C-:B------:R-:W-:Y:S01]  /*6a70*/  FFMA.FTZ R96, R96, UR20, -R84.reuse ;  /* 0x0000001460607c23 */ /* 0x100fe20008010854 */
[----:B------:R-:W-:Y:S01]  /*6a80*/  FMNMX.FTZ R122, R106, R129, !PT ;  /* 0x000000816a7a7209 */ /* 0x000fe20007810000 */
[--C-:B------:R-:W-:Y:S01]  /*6a90*/  FFMA.FTZ R97, R97, UR20, -R84.reuse ;  /* 0x0000001461617c23 */ /* 0x100fe20008010854 */
        /* <DEDUP_REMOVED lines=20> */
[C---:B------:R-:W-:Y:S01]  /*6be0*/  ISETP.GT.AND P6, PT, R126.reuse, 0x39, PT ;  /* 0x000000397e00780c */ /* 0x040fe20003fc4270 */
        /* <DEDUP_REMOVED lines=11> */
[----:B------:R-:W-:Y:S01]  /*6ca0*/  ISETP.GT.AND P5, PT, R126, 0x41, PT ;  /* 0x000000417e00780c */ /* 0x000fe20003fa4270 */
[----:B------:R-:W2:Y:S01]  /*6cb0*/  MUFU.TANH R67, R67 ;  /* 0x0000004300437308 */ /* 0x000ea20000002400 */
[----:B-1----:R-:W-:Y:S01]  /*6cc0*/  FSEL R90, R90, -INF , P4 ;  /* 0xff8000005a5a7808 */ /* 0x002fe20002000000 */
[--C-:B------:R-:W-:Y:S01]  /*6cd0*/  FFMA.FTZ R65, R65, UR20, -R84.reuse ;  /* 0x0000001441417c23 */ /* 0x100fe20008010854 */
[----:B------:R-:W-:Y:S01]  /*6ce0*/  FMNMX.FTZ R129, R61, R122, !PT ;  /* 0x0000007a3d817209 */ /* 0x000fe20007810000 */
[--C-:B------:R-:W-:Y:S01]  /*6cf0*/  FFMA.FTZ R68, R68, UR20, -R84.reuse ;  /* 0x0000001444447c23 */ /* 0x100fe20008010854 */
[----:B------:R-:W-:Y:S01]  /*6d00*/  ISETP.GT.AND P6, PT, R126, 0x48, PT ;  /* 0x000000487e00780c */ /* 0x000fe20003fc4270 */
[--C-:B------:R-:W-:Y:S01]  /*6d10*/  FFMA.FTZ R69, R69, UR20, -R84.reuse ;  /* 0x0000001445457c23 */ /* 0x100fe20008010854 */
[----:B---3--:R-:W-:Y:S01]  /*6d20*/  FSEL R91, R91, -INF , P5 ;  /* 0xff8000005b5b7808 */ /* 0x008fe20002800000 */
[----:B------:R-:W1:Y:S01]  /*6d30*/  MUFU.TANH R70, R70 ;  /* 0x0000004600467308 */ /* 0x000e620000002400 */
[----:B------:R-:W-:Y:S01]  /*6d40*/  FMNMX.FTZ R122, R90, R129, !PT ;  /* 0x000000815a7a7209 */ /* 0x000fe20007810000 */
[----:B------:R-:W-:Y:S01]  /*6d50*/  FFMA.FTZ R82, R82, UR20, -R84 ;  /* 0x0000001452527c23 */ /* 0x000fe20008010854 */
[----:B------:R-:W-:-:S02]  /*6d60*/  ISETP.GT.AND P4, PT, R126, 0x49, PT ;  /* 0x000000497e00780c */ /* 0x000fc40003f84270 */
[----:B----4-:R-:W-:Y:S02]  /*6d70*/  FSEL R94, R94, -INF , P6 ;  /* 0xff8000005e5e7808 */ /* 0x010fe40003000000 */
[----:B------:R-:W-:Y:S01]  /*6d80*/  FMNMX.FTZ R129, R91, R122, !PT ;  /* 0x0000007a5b817209 */ /* 0x000fe20007810000 */
[----:B------:R-:W3:Y:S01]  /*6d90*/  MUFU.TANH R71, R71 ;  /* 0x0000004700477308 */ /* 0x000ee20000002400 */
[----:B------:R-:W-:Y:S02]  /*6da0*/  ISETP.GT.AND P5, PT, R126, 0x50, PT ;  /* 0x000000507e00780c */ /* 0x000fe40003fa4270 */
[----:B-----5:R-:W-:Y:S02]  /*6db0*/  FSEL R95, R95, -INF , P4 ;  /* 0xff8000005f5f7808 */ /* 0x020fe40002000000 */
[----:B------:R-:W-:Y:S02]  /*6dc0*/  FMNMX.FTZ R122, R94, R129, !PT ;  /* 0x000000815e7a7209 */ /* 0x000fe40007810000 */
[----:B------:R-:W-:Y:S01]  /*6dd0*/  ISETP.GT.AND P6, PT, R126, 0x51, PT ;  /* 0x000000517e00780c */ /* 0x000fe20003fc4270 */
[----:B------:R-:W-:Y:S01]  /*6de0*/  MUFU.EX2 R128, R128 ;  /* 0x0000008000807308 */ /* 0x000fe20000000800 */
[----:B------:R-:W-:-:S02]  /*6df0*/  FSEL R98, R98, -INF , P5 ;  /* 0xff80000062627808 */ /* 0x000fc40002800000 */
[----:B------:R-:W-:Y:S02]  /*6e00*/  FMNMX.FTZ R129, R95, R122, !PT ;  /* 0x0000007a5f817209 */ /* 0x000fe40007810000 */
[----:B------:R-:W-:Y:S02]  /*6e10*/  ISETP.GT.AND P4, PT, R126, 0x58, PT ;  /* 0x000000587e00780c */ /* 0x000fe40003f84270 */
[----:B------:R-:W-:Y:S01]  /*6e20*/  FSEL R99, R99, -INF , P6 ;  /* 0xff80000063637808 */ /* 0x000fe20003000000 */
[----:B------:R-:W-:Y:S01]  /*6e30*/  MUFU.EX2 R119, R119 ;  /* 0x0000007700777308 */ /* 0x000fe20000000800 */
[----:B------:R-:W-:Y:S02]  /*6e40*/  FMNMX.FTZ R122, R98, R129, !PT ;  /* 0x00000081627a7209 */ /* 0x000fe40007810000 */
[----:B------:R-:W-:Y:S02]  /*6e50*/  ISETP.GT.AND P5, PT, R126, 0x59, PT ;  /* 0x000000597e00780c */ /* 0x000fe40003fa4270 */
[----:B------:R-:W-:-:S02]  /*6e60*/  FSEL R102, R102, -INF , P4 ;  /* 0xff80000066667808 */ /* 0x000fc40002000000 */
[----:B------:R-:W-:Y:S01]  /*6e70*/  FMNMX.FTZ R129, R99, R122, !PT ;  /* 0x0000007a63817209 */ /* 0x000fe20007810000 */
[----:B------:R-:W-:Y:S01]  /*6e80*/  MUFU.EX2 R8, R8 ;  /* 0x0000000800087308 */ /* 0x000fe20000000800 */
[----:B------:R-:W-:Y:S02]  /*6e90*/  ISETP.GT.AND P6, PT, R126, 0x60, PT ;  /* 0x000000607e00780c */ /* 0x000fe40003fc4270 */
[----:B0-----:R-:W-:Y:S02]  /*6ea0*/  FSEL R103, R103, -INF , P5 ;  /* 0xff80000067677808 */ /* 0x001fe40002800000 */
[----:B------:R-:W-:Y:S02]  /*6eb0*/  FMNMX.FTZ R122, R102, R129, !PT ;  /* 0x00000081667a7209 */ /* 0x000fe40007810000 */
[----:B------:R-:W-:Y:S01]  /*6ec0*/  ISETP.GT.AND P4, PT, R126, 0x61, PT ;  /* 0x000000617e00780c */ /* 0x000fe20003f84270 */
[----:B------:R-:W-:Y:S01]  /*6ed0*/  MUFU.EX2 R11, R11 ;  /* 0x0000000b000b7308 */ /* 0x000fe20000000800 */
[----:B--2---:R-:W-:-:S02]  /*6ee0*/  FSEL R74, R74, -INF , P6 ;  /* 0xff8000004a4a7808 */ /* 0x004fc40003000000 */
        /* <DEDUP_REMOVED lines=10> */
[----:B------:R-:W-:Y:S02]  /*6f90*/  FSEL R64, R64, -INF , P6 ;  /* 0xff80000040407808 */ /* 0x000fe40003000000 */
[----:B------:R-:W-:Y:S02]  /*6fa0*/  FMNMX.FTZ R129, R78, R129, !PT ;  /* 0x000000814e817209 */ /* 0x000fe40007810000 */
[----:B------:R-:W-:Y:S01]  /*6fb0*/  ISETP.GT.AND P5, PT, R126, 0x71, PT ;  /* 0x000000717e00780c */ /* 0x000fe20003fa4270 */
[----:B------:R-:W-:Y:S01]  /*6fc0*/  MUFU.EX2 R20, R20 ;  /* 0x0000001400147308 */ /* 0x000fe20000000800 */
[----:B------:R-:W-:-:S02]  /*6fd0*/  FSEL R79, R79, -INF , P4 ;  /* 0xff8000004f4f7808 */ /* 0x000fc40002000000 */
[----:B------:R-:W-:Y:S02]  /*6fe0*/  FMNMX.FTZ R122, R64, R129, !PT ;  /* 0x00000081407a7209 */ /* 0x000fe40007810000 */
[C---:B------:R-:W-:Y:S02]  /*6ff0*/  ISETP.GT.AND P6, PT, R126.reuse, 0x78, PT ;  /* 0x000000787e00780c */ /* 0x040fe40003fc4270 */
        /* <DEDUP_REMOVED lines=34> */
[----:B-1----:R-:W-:-:S02]  /*7220*/  FSEL R70, R70, -INF , P5 ;  /* 0xff80000046467808 */ /* 0x002fc40002800000 */
[----:B------:R-:W-:Y:S01]  /*7230*/  FMNMX.FTZ R129, R67, R122, !PT ;  /* 0x0000007a43817209 */ /* 0x000fe20007810000 */
[----:B------:R-:W-:Y:S01]  /*7240*/  MUFU.EX2 R116, R116 ;  /* 0x0000007400747308 */ /* 0x000fe20000000800 */
[----:B---3--:R-:W-:Y:S02]  /*7250*/  FSEL R71, R71, -INF , P6 ;  /* 0xff80000047477808 */ /* 0x008fe40003000000 */
[----:B------:R-:W-:Y:S02]  /*7260*/  FMNMX.FTZ R122, R70, R129, !PT ;  /* 0x00000081467a7209 */ /* 0x000fe40007810000 */
[----:B------:R-:W-:Y:S02]  /*7270*/  FSEL R130, R58, RZ, P3 ;  /* 0x000000ff3a827208 */ /* 0x000fe40001800000 */
[----:B------:R-:W-:Y:S01]  /*7280*/  FMNMX.FTZ R126, R71, R122, !PT ;  /* 0x0000007a477e7209 */ /* 0x000fe20007810000 */
[----:B------:R-:W-:-:S01]  /*7290*/  FFMA.FTZ R122, R125, UR20, -R84 ;  /* 0x000000147d7a7c23 */ /* 0x000fc20008010854 */
[----:B------:R-:W-:Y:S01]  /*72a0*/  FFMA.FTZ R125, R57, UR20, -R84 ;  /* 0x00000014397d7c23 */ /* 0x000fe20008010854 */
[----:B------:R-:W-:-:S01]  /*72b0*/  FADD.FTZ R130, -R130, R5 ;  /* 0x0000000582827221 */ /* 0x000fc20000010100 */
[----:B------:R-:W-:Y:S01]  /*72c0*/  MUFU.EX2 R117, R117 ;  /* 0x0000007500757308 */ /* 0x000fe20000000800 */
[----:B------:R-:W0:Y:S07]  /*72d0*/  SHFL.BFLY PT, R129, R126, 0x2, 0x1f ;  /* 0x0c401f007e817f89 */ /* 0x000e2e00000e0000 */
[----:B------:R-:W-:Y:S08]  /*72e0*/  MUFU.EX2 R88, R88 ;  /* 0x0000005800587308 */ /* 0x000ff00000000800 */
[----:B------:R-:W-:Y:S08]  /*72f0*/  MUFU.EX2 R89, R89 ;  /* 0x0000005900597308 */ /* 0x000ff00000000800 */
[----:B------:R-:W-:Y:S01]  /*7300*/  MUFU.EX2 R92, R92 ;  /* 0x0000005c005c7308 */ /* 0x000fe20000000800 */
[----:B0-----:R-:W-:-:S05]  /*7310*/  FMNMX.FTZ R129, R126, R129, !PT ;  /* 0x000000817e817209 */ /* 0x001fca0007810000 */
[----:B------:R-:W0:Y:S02]  /*7320*/  SHFL.BFLY PT, R126, R129, 0x1, 0x1f ;  /* 0x0c201f00817e7f89 */ /* 0x000e2400000e0000 */
[----:B------:R-:W-:Y:S08]  /*7330*/  MUFU.EX2 R93, R93 ;  /* 0x0000005d005d7308 */ /* 0x000ff00000000800 */
[----:B------:R-:W-:Y:S08]  /*7340*/  MUFU.EX2 R96, R96 ;  /* 0x0000006000607308 */ /* 0x000ff00000000800 */
[----:B------:R-:W-:Y:S01]  /*7350*/  MUFU.EX2 R97, R97 ;  /* 0x0000006100617308 */ /* 0x000fe20000000800 */
[----:B0-----:R-:W-:Y:S01]  /*7360*/  FMNMX.FTZ R57, R129, R126, !PT ;  /* 0x0000007e81397209 */ /* 0x001fe20007810000 */
[----:B------:R-:W-:-:S06]  /*7370*/  IMAD.U32 R126, RZ, RZ, UR20 ;  /* 0x00000014ff7e7e24 */ /* 0x000fcc000f8e00ff */
[----:B------:R-:W-:Y:S01]  /*7380*/  MUFU.EX2 R100, R100 ;  /* 0x0000006400647308 */ /* 0x000fe20000000800 */
[C---:B------:R-:W-:Y:S01]  /*7390*/  FSETP.NEU.FTZ.AND P4, PT, R57.reuse, -INF , PT ;  /* 0xff8000003900780b */ /* 0x040fe20003f9d000 */
[----:B------:R-:W-:-:S03]  /*73a0*/  FFMA.FTZ R126, R57, R126, -8 ;  /* 0xc1000000397e7423 */ /* 0x000fc6000001007e */
[----:B------:R-:W-:Y:S02]  /*73b0*/  FSEL R129, R57, RZ, P4 ;  /* 0x000000ff39817208 */ /* 0x000fe40002000000 */
[----:B------:R-:W-:Y:S01]  /*73c0*/  FSEL R84, R126, RZ, P4 ;  /* 0x000000ff7e547208 */ /* 0x000fe20002000000 */
[----:B------:R-:W-:Y:S02]  /*73d0*/  MUFU.EX2 R101, R101 ;  /* 0x0000006500657308 */ /* 0x000fe40000000800 */
[----:B------:R-:W-:-:S02]  /*73e0*/  FADD.FTZ R129, -R129, R6 ;  /* 0x0000000681817221 */ /* 0x000fc40000010100 */
[--C-:B------:R-:W-:Y:S01]  /*73f0*/  FFMA.FTZ R126, R61, UR20, -R84.reuse ;  /* 0x000000143d7e7c23 */ /* 0x100fe20008010854 */
[----:B------:R-:W-:-:S01]  /*7400*/  FFMA.FTZ R61, R90, UR20, -R84 ;  /* 0x000000145a3d7c23 */ /* 0x000fc20008010854 */
[--C-:B------:R-:W-:Y:S01]  /*7410*/  FFMA.FTZ R90, R91, UR20, -R84.reuse ;  /* 0x000000145b5a7c23 */ /* 0x100fe20008010854 */
[----:B------:R-:W-:Y:S01]  /*7420*/  FMUL.FTZ R91, R130, UR20 ;  /* 0x00000014825b7c20 */ /* 0x000fe20008410000 */
[--C-:B------:R-:W-:Y:S01]  /*7430*/  FFMA.FTZ R9, R9, UR20, -R84.reuse ;  /* 0x0000001409097c23 */ /* 0x100fe20008010854 */
[----:B------:R-:W-:Y:S01]  /*7440*/  FMUL.FTZ R6, R129, UR20 ;  /* 0x0000001481067c20 */ /* 0x000fe20008410000 */
[--C-:B------:R-:W-:Y:S01]  /*7450*/  FFMA.FTZ R10, R10, UR20, -R84.reuse ;  /* 0x000000140a0a7c23 */ /* 0x100fe20008010854 */
        /* <DEDUP_REMOVED lines=27> */
[----:B------:R-:W-:-:S01]  /*7610*/  FADD.FTZ R130, R8, R129 ;  /* 0x0000008108827221 */ /* 0x000fc20000010000 */
[----:B------:R-:W-:-:S03]  /*7620*/  FFMA.FTZ R78, R78, UR20, -R84 ;  /* 0x000000144e4e7c23 */ /* 0x000fc60008010854 */
[----:B------:R-:W-:-:S03]  /*7630*/  FADD.FTZ R103, R11, R130 ;  /* 0x000000820b677221 */ /* 0x000fc60000010000 */
[----:B------:R-:W2:Y:S01]  /*7640*/  MUFU.EX2 R13, R13 ;  /* 0x0000000d000d7308 */ /* 0x000ea20000000800 */
[----:B-1----:R-:W-:-:S01]  /*7650*/  FFMA.FTZ R3, R6, R2, R9 ;  /* 0x0000000206037223 */ /* 0x002fc20000010009 */
        /* <DEDUP_REMOVED lines=16> */
[----:B------:R-:W-:Y:S01]  /*7760*/  FADD.FTZ R2, R104, R103 ;  /* 0x0000006768027221 */ /* 0x000fe20000010000 */
[----:B------:R-:W-:-:S05]  /*7770*/  FFMA.FTZ R103, R64, UR20, -R84 ;  /* 0x0000001440677c23 */ /* 0x000fca0008010854 */
[----:B------:R-:W1:Y:S01]  /*7780*/  MUFU.EX2 R107, R107 ;  /* 0x0000006b006b7308 */ /* 0x000e620000000800 */
[----:B0-----:R-:W-:-:S07]  /*7790*/  FADD.FTZ R3, R124, R3 ;  /* 0x000000037c037221 */ /* 0x001fce0000010000 */
        /* <DEDUP_REMOVED lines=14> */
[--C-:B------:R-:W-:Y:S01]  /*7880*/  FFMA.FTZ R64, R79, UR20, -R84.reuse ;  /* 0x000000144f407c23 */ /* 0x100fe20008010854 */
[----:B------:R-:W-:-:S01]  /*7890*/  FFMA.FTZ R79, R83, UR20, -R84 ;  /* 0x00000014534f7c23 */ /* 0x000fc20008010854 */
[----:B------:R-:W-:-:S04]  /*78a0*/  FFMA.FTZ R83, R86, UR20, -R84 ;  /* 0x0000001456537c23 */ /* 0x000fc80008010854 */
[----:B------:R-:W2:Y:S01]  /*78b0*/  MUFU.EX2 R7, R7 ;  /* 0x0000000700077308 */ /* 0x000ea20000000800 */
[----:B-1----:R-:W-:-:S01]  /*78c0*/  FADD.FTZ R130, R114, R129 ;  /* 0x0000008172827221 */ /* 0x002fc20000010000 */
[----:B------:R-:W-:-:S04]  /*78d0*/  FADD.FTZ R129, R117, R2 ;  /* 0x0000000275817221 */ /* 0x000fc80000010000 */
[----:B------:R-:W-:Y:S02]  /*78e0*/  FADD.FTZ R86, R88, R129 ;  /* 0x0000008158567221 */ /* 0x000fe40000010000 */
[----:B------:R-:W1:Y:S01]  /*78f0*/  MUFU.EX2 R126, R126 ;  /* 0x0000007e007e7308 */ /* 0x000e620000000800 */
[----:B0-----:R-:W-:-:S01]  /*7900*/  FADD.FTZ R130, R127, R130 ;  /* 0x000000827f827221 */ /* 0x001fc20000010000 */
[----:B------:R-:W-:Y:S01]  /*7910*/  FADD.FTZ R129, R89, R86 ;  /* 0x0000005659817221 */ /* 0x000fe20000010000 */
[----:B------:R-:W-:-:S01]  /*7920*/  FFMA.FTZ R86, R87, UR20, -R84 ;  /* 0x0000001457567c23 */ /* 0x000fc20008010854 */
[----:B------:R-:W-:-:S04]  /*7930*/  FFMA.FTZ R87, R118, UR20, -R84 ;  /* 0x0000001476577c23 */ /* 0x000fc80008010854 */
[----:B------:R-:W0:Y:S01]  /*7940*/  MUFU.EX2 R61, R61 ;  /* 0x0000003d003d7308 */ /* 0x000e220000000800 */
[----:B--2---:R-:W-:-:S01]  /*7950*/  FADD.FTZ R3, R7, R130 ;  /* 0x0000008207037221 */ /* 0x004fc20000010000 */
[----:B------:R-:W-:-:S04]  /*7960*/  FADD.FTZ R130, R92, R129 ;  /* 0x000000815c827221 */ /* 0x000fc80000010000 */
[----:B------:R-:W-:Y:S02]  /*7970*/  FADD.FTZ R129, R93, R130 ;  /* 0x000000825d817221 */ /* 0x000fe40000010000 */
[----:B------:R-:W2:Y:S01]  /*7980*/  MUFU.EX2 R90, R90 ;  /* 0x0000005a005a7308 */ /* 0x000ea20000000800 */
[----:B-1----:R-:W-:-:S01]  /*7990*/  FADD.FTZ R2, R126, R3 ;  /* 0x000000037e027221 */ /* 0x002fc20000010000 */
[----:B------:R-:W-:-:S04]  /*79a0*/  FADD.FTZ R118, R96, R129 ;  /* 0x0000008160767221 */ /* 0x000fc80000010000 */
[----:B------:R-:W-:Y:S01]  /*79b0*/  FADD.FTZ R129, R97, R118 ;  /* 0x0000007661817221 */ /* 0x000fe20000010000 */
[----:B------:R-:W-:-:S01]  /*79c0*/  FFMA.FTZ R118, R59, UR20, -R84 ;  /* 0x000000143b767c23 */ /* 0x000fc20008010854 */
[----:B------:R-:W1:Y:S01]  /*79d0*/  MUFU.EX2 R5, R5 ;  /* 0x0000000500057308 */ /* 0x000e620000000800 */
[----:B0-----:R-:W-:-:S01]  /*79e0*/  FADD.FTZ R3, R61, R2 ;  /* 0x000000023d037221 */ /* 0x001fc20000010000 */
[----:B------:R-:W-:Y:S01]  /*79f0*/  FADD.FTZ R130, R100, R129 ;  /* 0x0000008164827221 */ /* 0x000fe20000010000 */
[----:B------:R-:W-:-:S03]  /*7a00*/  FFMA.FTZ R59, R62, UR20, -R84 ;  /* 0x000000143e3b7c23 */ /* 0x000fc60008010854 */
        /* <DEDUP_REMOVED lines=23> */
[--C-:B------:R-:W-:Y:S01]  /*7b80*/  FFMA.FTZ R62, R63, UR20, -R84.reuse ;  /* 0x000000143f3e7c23 */ /* 0x100fe20008010854 */
[----:B------:R-:W-:-:S05]  /*7b90*/  FFMA.FTZ R63, R66, UR20, -R84 ;  /* 0x00000014423f7c23 */ /* 0x000fca0008010854 */
        /* <DEDUP_REMOVED lines=16> */
[--C-:B------:R-:W-:Y:S01]  /*7ca0*/  FFMA.FTZ R66, R67, UR20, -R84.reuse ;  /* 0x0000001443427c23 */ /* 0x100fe20008010854 */
[----:B------:R-:W-:-:S05]  /*7cb0*/  FFMA.FTZ R67, R70, UR20, -R84 ;  /* 0x0000001446437c23 */ /* 0x000fca0008010854 */
[----:B------:R-:W2:Y:S01]  /*7cc0*/  MUFU.EX2 R85, R85 ;  /* 0x0000005500557308 */ /* 0x000ea20000000800 */
[----:B-1----:R-:W-:-:S07]  /*7cd0*/  FADD.FTZ R130, R122, R3 ;  /* 0x000000037a827221 */ /* 0x002fce0000010000 */
[----:B------:R-:W1:Y:S01]  /*7ce0*/  MUFU.EX2 R86, R86 ;  /* 0x0000005600567308 */ /* 0x000e620000000800 */
[----:B0-----:R-:W-:-:S07]  /*7cf0*/  FADD.FTZ R3, R83, R2 ;  /* 0x0000000253037221 */ /* 0x001fce0000010000 */
[----:B------:R-:W0:Y:S01]  /*7d00*/  MUFU.EX2 R56, R56 ;  /* 0x0000003800387308 */ /* 0x000e220000000800 */
[----:B--2---:R-:W-:-:S01]  /*7d10*/  FADD.FTZ R129, R85, R130 ;  /* 0x0000008255817221 */ /* 0x004fc20000010000 */
[----:B------:R-:W-:-:S06]  /*7d20*/  IMAD.U32 R130, RZ, RZ, UR22 ;  /* 0x00000016ff827e24 */ /* 0x000fcc000f8e00ff */
[----:B------:R-:W2:Y:S01]  /*7d30*/  MUFU.EX2 R87, R87 ;  /* 0x0000005700577308 */ /* 0x000ea20000000800 */
[----:B-1----:R-:W-:-:S07]  /*7d40*/  FADD.FTZ R2, R86, R3 ;  /* 0x0000000356027221 */ /* 0x002fce0000010000 */
[----:B------:R-:W1:Y:S01]  /*7d50*/  MUFU.EX2 R125, R125 ;  /* 0x0000007d007d7308 */ /* 0x000e620000000800 */
[----:B0-----:R-:W-:-:S07]  /*7d60*/  FADD.FTZ R70, R56, R129 ;  /* 0x0000008138467221 */ /* 0x001fce0000010000 */
[----:B------:R-:W0:Y:S01]  /*7d70*/  MUFU.EX2 R118, R118 ;  /* 0x0000007600767308 */ /* 0x000e220000000800 */
[----:B--2---:R-:W-:-:S01]  /*7d80*/  FADD.FTZ R3, R87, R2 ;  /* 0x0000000257037221 */ /* 0x004fc20000010000 */
[----:B------:R-:W-:-:S05]  /*7d90*/  @!P1 VIADD R2, R130, 0x13240 ;  /* 0x0001324082029836 */ /* 0x000fca0000000000 */
[----:B------:R-:W-:Y:S01]  /*7da0*/  @!P1 PRMT R2, RZ, 0x654, R2 ;  /* 0x00000654ff029816 */ /* 0x000fe20000000002 */
[----:B------:R-:W2:Y:S01]  /*7db0*/  MUFU.EX2 R60, R60 ;  /* 0x0000003c003c7308 */ /* 0x000ea20000000800 */
[----:B-1----:R-:W-:-:S01]  /*7dc0*/  FADD.FTZ R129, R125, R70 ;  /* 0x000000467d817221 */ /* 0x002fc20000010000 */
[----:B------:R-:W-:Y:S01]  /*7dd0*/  FFMA.FTZ R70, R71, UR20, -R84 ;  /* 0x0000001447467c23 */ /* 0x000fe20008010854 */
[----:B------:R1:W-:Y:S05]  /*7de0*/  @!P1 SYNCS.ARRIVE.TRANS64.RED.A1T0 RZ, [R2+URZ], RZ ;  /* 0x000000ff02ff99a7 */ /* 0x0003ea000810043f */
[----:B------:R-:W3:Y:S01]  /*7df0*/  MUFU.EX2 R59, R59 ;  /* 0x0000003b003b7308 */ /* 0x000ee20000000800 */
[----:B0-----:R-:W-:-:S07]  /*7e00*/  FADD.FTZ R130, R118, R3 ;  /* 0x0000000376827221 */ /* 0x001fce0000010000 */
[----:B------:R-:W0:Y:S01]  /*7e10*/  MUFU.EX2 R115, R115 ;  /* 0x0000007300737308 */ /* 0x000e220000000800 */
[----:B--2---:R-:W-:-:S07]  /*7e20*/  FADD.FTZ R84, R60, R129 ;  /* 0x000000813c547221 */ /* 0x004fce0000010000 */
        /* <DEDUP_REMOVED lines=22> */
.L_x_1529:
[----:B------:R-:W-:Y:S01]  /*7f90*/  UISETP.GT.AND UP1, UPT, UR24, UR23, UPT ;  /* 0x000000171800728c */ /* 0x000fe2000bf24270 */
[----:B------:R-:W-:Y:S01]  /*7fa0*/  F2FP.SATFINITE.E4M3.F32.PACK_AB_MERGE_C R5, R94, R5, RZ ;  /* 0x000000055e05723e */ /* 0x000fe200048070ff */
[----:B------:R-:W-:Y:S01]  /*7fb0*/  UIADD3 UR6, UR11, 0x13260, URZ ;  /* 0x000132600b067890 */ /* 0x000fe2000fffe03f */
[----:B------:R-:W-:Y:S01]  /*7fc0*/  F2FP.SATFINITE.E4M3.F32.PACK_AB_MERGE_C R8, R11, R8, RZ ;  /* 0x000000080b08723e */ /* 0x000fe200048070ff */
[----:B------:R-:W-:Y:S01]  /*7fd0*/  UIADD3 UR24, UR24, -0x1, URZ ;  /* 0xffffffff18187890 */ /* 0x000fe2000fffe03f */
[----:B------:R-:W-:Y:S01]  /*7fe0*/  F2FP.SATFINITE.E4M3.F32.PACK_AB_MERGE_C R13, R14, R13, RZ ;  /* 0x0000000d0e0d723e */ /* 0x000fe200048070ff */
[----:B------:R-:W-:Y:S01]  /*7ff0*/  UPRMT UR6, UR44, 0x654, UR6 ;  /* 0x000006542c067896 */ /* 0x000fe20008000006 */
[----:B------:R-:W-:Y:S01]  /*8000*/  PLOP3.LUT P3, PT, PT, PT, UP1, 0x80, 0x0 ;  /* 0x000000000000781c */ /* 0x000fe20003f6f018 */
[----:B------:R-:W-:Y:S01]  /*8010*/  UMOV UR26, UR37 ;  /* 0x00000025001a7c82 */ /* 0x000fe20008000000 */
[----:B------:R-:W-:Y:S01]  /*8020*/  F2FP.SATFINITE.E4M3.F32.PACK_AB_MERGE_C R20, R121, R20, RZ ;  /* 0x000000147914723e */ /* 0x000fe200048070ff */
[----:B------:R-:W-:Y:S01]  /*8030*/  UMOV UR25, UR39 ;  /* 0x0000002700197c82 */ /* 0x000fe20008000000 */
        /* <DEDUP_REMOVED lines=68> */
[----:B------:R-:W-:-:S02]  /*8480*/  F2FP.SATFINITE.E4M3.F32.PACK_AB_MERGE_C R138, R68, R65, R69 ;  /* 0x00000041448a723e */ /* 0x000fc40004807045 */
[----:B------:R-:W-:Y:S02]  /*8490*/  F2FP.SATFINITE.E4M3.F32.PACK_AB_MERGE_C R139, R66, R63, R67 ;  /* 0x0000003f428b723e */ /* 0x000fe40004807043 */
[----:B------:R-:W-:Y:S01]  /*84a0*/  MOV R6, R57 ;  /* 0x0000003900067202 */ /* 0x000fe20000000f00 */
[----:B------:R-:W-:Y:S06]  /*84b0*/  @P3 BRA `(.L_x_1530) ;  /* 0xffffffc8001c3947 */ /* 0x000fec000383ffff */
.L_x_1520:
[----:B------:R-:W-:-:S13]  /*84c0*/  ISETP.LE.AND P2, PT, RZ, UR24, PT ;  /* 0x00000018ff007c0c */ /* 0x000fda000bf43270 */
[----:B------:R-:W-:Y:S05]  /*84d0*/  @!P2 BRA `(.L_x_1531) ;  /* 0x0000002c0020a947 */ /* 0x000fea0003800000 */
[----:B------:R-:W-:Y:S01]  /*84e0*/  IMAD.MOV.U32 R6, RZ, RZ, R57 ;  /* 0x000000ffff067224 */ /* 0x000fe200078e0039 */
[----:B------:R-:W-:Y:S01]  /*84f0*/  UMOV UR22, UR37 ;  /* 0x0000002500167c82 */ /* 0x000fe20008000000 */
[----:B------:R-:W-:Y:S01]  /*8500*/  IMAD.MOV.U32 R5, RZ, RZ, R58 ;  /* 0x000000ffff057224 */ /* 0x000fe200078e003a */
[----:B------:R-:W-:Y:S01]  /*8510*/  UMOV UR21, UR39 ;  /* 0x0000002700157c82 */ /* 0x000fe20008000000 */
[----:B------:R-:W-:-:S05]  /*8520*/  ULDC UR20, c[0x0][0x988] ;  /* 0x0002620000147ab9 */ /* 0x000fca0000000800 */
.L_x_1541:
[----:B------:R-:W-:-:S04]  /*8530*/  UIADD3 UR39, UR21, 0x1, URZ ;  /* 0x0000000115277890 */ /* 0x000fc8000fffe03f */
[----:B------:R-:W-:-:S04]  /*8540*/  UISETP.NE.AND UP0, UPT, UR39, 0x2, UPT ;  /* 0x000000022700788c */ /* 0x000fc8000bf05270 */
[----:B------:R-:W-:Y:S02]  /*8550*/  USEL UR37, URZ, 0x1, UP0 ;  /* 0x000000013f257887 */ /* 0x000fe40008000000 */
[----:B------:R-:W-:Y:S02]  /*8560*/  USEL UR39, UR39, URZ, UP0 ;  /* 0x0000003f27277287 */ /* 0x000fe40008000000 */
[----:B------:R-:W-:Y:S01]  /*8570*/  ULOP3.LUT UR37, UR22, UR37, URZ, 0x3c, !UPT ;  /* 0x0000002516257292 */ /* 0x000fe2000f8e3c3f */
[----:B------:R-:W-:Y:S11]  /*8580*/  @!P0 BRA `(.L_x_1532) ;  /* 0x0000000000048947 */ /* 0x000ff60003800000 */
[----:B------:R-:W-:Y:S01]  /*8590*/  BPT.TRAP 0x1 ;  /* 0x000000040000795c */ /* 0x000fe20000300000 */
.L_x_1532:
[----:B------:R-:W-:Y:S01]  /*85a0*/  ULEA UR6, UR39, UR45, 0x3 ;  /* 0x0000002d27067291 */ /* 0x000fe2000f8e183f */
[----:B------:R-:W-:-:S05]  /*85b0*/  IMAD.U32 R7, RZ, RZ, UR37 ;  /* 0x00000025ff077e24 */ /* 0x000fca000f8e00ff */
[----:B------:R-:W-:-:S04]  /*85c0*/  SHF.L.U32 R7, R7, 0x1f, RZ ;  /* 0x0000001f07077819 */ /* 0x000fc800000006ff */
[----:B------:R0:W1:Y:S01]  /*85d0*/  SYNCS.PHASECHK.TRANS64.TRYWAIT P2, [UR6+0x13230], R7 ;  /* 0x01323007ff0075a7 */ /* 0x0000620008040146 */
[----:B------:R-:W-:Y:S05]  /*85e0*/  @!P0 BRA `(.L_x_1533) ;  /* 0x0000000000048947 */ /* 0x000fea0003800000 */
[----:B------:R-:W-:Y:S01]  /*85f0*/  BPT.TRAP 0x1 ;  /* 0x000000040000795c */ /* 0x000fe20000300000 */
.L_x_1533:
[----:B-1----:R-:W-:Y:S05]  /*8600*/  @P2 BRA `(.L_x_1534) ;  /* 0x0000000000082947 */ /* 0x002fea0003800000 */
[----:B------:R-:W1:Y:S02]  /*8610*/  SYNCS.PHASECHK.TRANS64.TRYWAIT P2, [UR6+0x13230], R7 ;  /* 0x01323007ff0075a7 */ /* 0x000e640008040146 */
[----:B-1----:R-:W-:Y:S05]  /*8620*/  @!P2 BRA `(.L_x_1535) ;  /* 0x00000084002ca947 */ /* 0x002fea0003800000 */
.L_x_1534:
        /* <DEDUP_REMOVED lines=64> */
.L_x_1536:
[----:B------:R-:W-:Y:S01]  /*8a30*/  ULEA UR11, UR21, UR45, 0x3 ;  /* 0x0000002d150b7291 */ /* 0x000fe2000f8e183f */
[----:B01----:R-:W-:-:S05]  /*8a40*/  IMAD.U32 R7, RZ, RZ, UR22 ;  /* 0x00000016ff077e24 */ /* 0x003fca000f8e00ff */
[----:B------:R-:W-:-:S04]  /*8a50*/  SHF.L.U32 R7, R7, 0x1f, RZ ;  /* 0x0000001f07077819 */ /* 0x000fc800000006ff */
[----:B------:R0:W1:Y:S01]  /*8a60*/  SYNCS.PHASECHK.TRANS64.TRYWAIT P2, [UR11+0x13250], R7 ;  /* 0x01325007ff0075a7 */ /* 0x000062000804014b */
[----:B------:R-:W-:Y:S05]  /*8a70*/  @!P0 BRA `(.L_x_1537) ;  /* 0x0000000000048947 */ /* 0x000fea0003800000 */
[----:B------:R-:W-:Y:S01]  /*8a80*/  BPT.TRAP 0x1 ;  /* 0x000000040000795c */ /* 0x000fe20000300000 */
.L_x_1537:
[----:B-1----:R-:W-:Y:S05]  /*8a90*/  @P2 BRA `(.L_x_1538) ;  /* 0x0000000000082947 */ /* 0x002fea0003800000 */
[----:B------:R-:W1:Y:S02]  /*8aa0*/  SYNCS.PHASECHK.TRANS64.TRYWAIT P2, [UR11+0x13250], R7 ;  /* 0x01325007ff0075a7 */ /* 0x000e64000804014b */
[----:B-1----:R-:W-:Y:S05]  /*8ab0*/  @!P2 BRA `(.L_x_1539) ;  /* 0x000000800020a947 */ /* 0x002fea0003800000 */
.L_x_1538:
        /* <DEDUP_REMOVED lines=41> */
[----:B------:R-:W-:Y:S01]  /*8d50*/  WARPGROUP.ARRIVE ;  /* 0x00000000000079c5 */ /* 0x000fe20000000000 */
[C---:B------:R-:W-:Y:S01]  /*8d60*/  FMUL.FTZ R115, R0.reuse, R115 ;  /* 0x0000007300737220 */ /* 0x040fe20000410000 */
[C---:B------:R-:W-:Y:S01]  /*8d70*/  FMUL.FTZ R117, R0.reuse, R117 ;  /* 0x0000007500757220 */ /* 0x040fe20000410000 */
[----:B------:R-:W-:Y:S01]  /*8d80*/  UMOV UR7, 0xc0000010 ;  /* 0xc000001000077882 */ /* 0x000fe20000000000 */
[----:B------:R-:W-:Y:S01]  /*8d90*/  FMUL.FTZ R118, R0, R118 ;  /* 0x0000007600767220 */ /* 0x000fe20000410000 */
[----:B------:R-:W2:Y:S01]  /*8da0*/  MUFU.TANH R13, R13 ;  /* 0x0000000d000d7308 */ /* 0x000ea20000002400 */
[----:B0-----:R-:W-:Y:S01]  /*8db0*/  FMNMX.FTZ R128, R10, R125, !PT ;  /* 0x0000007d0a807209 */ /* 0x001fe20007810000 */
[----:B------:R-:W-:Y:S01]  /*8dc0*/  UMOV UR6, UR10 ;  /* 0x0000000a00067c82 */ /* 0x000fe20008000000 */
[C---:B------:R-:W-:Y:S01]  /*8dd0*/  FMUL.FTZ R88, R0.reuse, R88 ;  /* 0x0000005800587220 */ /* 0x040fe20000410000 */
[----:B------:R-:W-:Y:S01]  /*8de0*/  QGMMA.64x64x32.F32.E4M3.E4M3 R24, R152, gdesc[UR4], R24, gsb0 ;  /* 0x00e0000498187df3 */ /* 0x000fe20008000818 */
        /* <DEDUP_REMOVED lines=42> */
[----:B------:R-:W-:Y:S01]  /*9090*/  UIADD3 UR6, UR10, 0x80, URZ ;  /* 0x000000800a067890 */ /* 0x000fe2000fffe03f */
[----:B------:R-:W2:Y:S01]  /*90a0*/  MUFU.TANH R120, R120 ;  /* 0x0000007800787308 */ /* 0x000ea20000002400 */
[----:B0-----:R-:W-:Y:S01]  /*90b0*/  FMNMX.FTZ R127, R21, R128, !PT ;  /* 0x00000080157f7209 */ /* 0x001fe20007810000 */
[C---:B------:R-:W-:Y:S01]  /*90c0*/  FMUL.FTZ R87, R0.reuse, R87 ;  /* 0x0000005700577220 */ /* 0x040fe20000410000 */
[C---:B------:R-:W-:Y:S01]  /*90d0*/  FMUL.FTZ R60, R0.reuse, R60 ;  /* 0x0000003c003c7220 */ /* 0x040fe20000410000 */
[----:B------:R-:W-:Y:S01]  /*90e0*/  UMOV UR7, 0xc0000010 ;  /* 0xc000001000077882 */ /* 0x000fe20000000000 */
        /* <DEDUP_REMOVED lines=16> */
[----:B------:R-:W-:-:S03]  /*91f0*/  FMUL.FTZ R71, R0, R71 ;  /* 0x0000004700477220 */ /* 0x000fc60000410000 */
[----:B------:R-:W2:Y:S01]  /*9200*/  MUFU.TANH R122, R122 ;  /* 0x0000007a007a7308 */ /* 0x000ea20000002400 */
[----:B0-----:R-:W-:Y:S01]  /*9210*/  FMNMX.FTZ R127, R121, R126, !PT ;  /* 0x0000007e797f7209 */ /* 0x001fe20007810000 */
[----:B------:R-:W-:-:S06]  /*9220*/  FMUL.FTZ R126, R0, R58 ;  /* 0x0000003a007e7220 */ /* 0x000fcc0000410000 */
        /* <DEDUP_REMOVED lines=60> */
[----:B------:R-:W-:Y:S01]  /*95f0*/  QGMMA.64x64x32.F32.E4M3.E4M3 R24, R140, gdesc[UR4], R24, gsb0 ;  /* 0x00e000048c187df3 */ /* 0x000fe20008000818 */
[----:B------:R-:W-:Y:S01]  /*9600*/  UIADD3 UR6, UR10, 0x200, URZ ;  /* 0x000002000a067890 */ /* 0x000fe2000fffe03f */
[----:B------:R-:W-:-:S04]  /*9610*/  UMOV UR7, 0xc0000010 ;  /* 0xc000001000077882 */ /* 0x000fc80000000000 */
        /* <DEDUP_REMOVED lines=24> */
[----:B------:R-:W-:Y:S06]  /*97a0*/  QGMMA.64x64x32.F32.E4M3.E4M3 R24, R136, gdesc[UR4], R24, gsb0 ;  /* 0x00e0000488187df3 */ /* 0x000fec0008000818 */
        /* <DEDUP_REMOVED lines=20> */
[----:B------:R-:W-:-:S06]  /*98f0*/  WARPGROUP.DEPBAR.LE gsb0, 0x0 ;  /* 0x00008000000079c5 */ /* 0x000fcc0000010000 */
        /* <DEDUP_REMOVED lines=39> */
[----:B--2---:R-:W-:-:S05]  /*9b70*/  FMNMX.FTZ R57, R69, R58, !PT ;  /* 0x0000003a45397209 */ /* 0x004fca0007810000 */
[----:B------:R-:W2:Y:S01]  /*9b80*/  SHFL.BFLY PT, R58, R57, 0x2, 0x1f ;  /* 0x0c401f00393a7f89 */ /* 0x000ea200000e0000 */
[----:B0-----:R-:W-:-:S04]  /*9b90*/  FMNMX.FTZ R128, R70, R127, !PT ;  /* 0x0000007f46807209 */ /* 0x001fc80007810000 */
[----:B-1----:R-:W-:-:S05]  /*9ba0*/  FMNMX.FTZ R128, R71, R128, !PT ;  /* 0x0000008047807209 */ /* 0x002fca0007810000 */
[----:B------:R-:W0:Y:S01]  /*9bb0*/  SHFL.BFLY PT, R129, R128, 0x2, 0x1f ;  /* 0x0c401f0080817f89 */ /* 0x000e2200000e0000 */
[----:B--2---:R-:W-:-:S05]  /*9bc0*/  FMNMX.FTZ R127, R57, R58, !PT ;  /* 0x0000003a397f7209 */ /* 0x004fca0007810000 */
[----:B------:R-:W1:Y:S01]  /*9bd0*/  SHFL.BFLY PT, R58, R127, 0x1, 0x1f ;  /* 0x0c201f007f3a7f89 */ /* 0x000e6200000e0000 */
[----:B0-----:R-:W-:-:S05]  /*9be0*/  FMNMX.FTZ R129, R128, R129, !PT ;  /* 0x0000008180817209 */ /* 0x001fca0007810000 */
[----:B------:R-:W0:Y:S01]  /*9bf0*/  SHFL.BFLY PT, R130, R129, 0x1, 0x1f ;  /* 0x0c201f0081827f89 */ /* 0x000e2200000e0000 */
[----:B-1----:R-:W-:Y:S01]  /*9c00*/  FMNMX.FTZ R58, R127, R58, !PT ;  /* 0x0000003a7f3a7209 */ /* 0x002fe20007810000 */
        /* <DEDUP_REMOVED lines=10> */
[----:B0-----:R-:W-:Y:S01]  /*9cb0*/  FMNMX.FTZ R57, R129, R130, !PT ;  /* 0x0000008281397209 */ /* 0x001fe20007810000 */
        /* <DEDUP_REMOVED lines=92> */
[----:B------:R-:W-:-:S02]  /*a280*/  IMAD.U32 R130, RZ, RZ, UR39 ;  /* 0x00000027ff827e24 */ /* 0x000fc4000f8e00ff */
[----:B------:R-:W-:-:S01]  /*a290*/  FFMA.FTZ R67, R67, UR20, -R125 ;  /* 0x0000001443437c23 */ /* 0x000fc2000801087d */
[----:B------:R-:W2:Y:S01]  /*a2a0*/  MUFU.EX2 R14, R14 ;  /* 0x0000000e000e7308 */ /* 0x000ea20000000800 */
[----:B0-----:R-:W-:-:S01]  /*a2b0*/  FADD.FTZ R3, R13, R2 ;  /* 0x000000020d037221 */ /* 0x001fc20000010000 */
[--C-:B------:R-:W-:Y:S01]  /*a2c0*/  FFMA.FTZ R70, R70, UR20, -R125.reuse ;  /* 0x0000001446467c23 */ /* 0x100fe2000801087d */
[----:B------:R-:W-:-:S05]  /*a2d0*/  FFMA.FTZ R71, R71, UR20, -R125 ;  /* 0x0000001447477c23 */ /* 0x000fca000801087d */
        /* <DEDUP_REMOVED lines=149> */
.L_x_1540:
        /* <DEDUP_REMOVED lines=83> */
.L_x_1531:
[----:B------:R-:W-:Y:S06]  /*b160*/  BAR.ARV 0x8, 0x200 ;  /* 0x0208000000007b1d */ /* 0x000fec0000002000 */
[----:B------:R-:W-:Y:S05]  /*b170*/  @!P0 BRA `(.L_x_1542) ;  /* 0x0000000000048947 */ /* 0x000fea0003800000 */
[----:B------:R-:W-:Y:S01]  /*b180*/  BPT.TRAP 0x1 ;  /* 0x000000040000795c */ /* 0x000fe20000300000 */
.L_x_1542:
[----:B------:R-:W-:Y:S01]  /*b190*/  ULEA UR14, UR39, UR45, 0x3 ;  /* 0x0000002d270e7291 */ /* 0x000fe2000f8e183f */
[----:B------:R-:W-:-:S05]  /*b1a0*/  IMAD.U32 R0, RZ, RZ, UR37 ;  /* 0x00000025ff007e24 */ /* 0x000fca000f8e00ff */
[----:B------:R-:W-:-:S04]  /*b1b0*/  SHF.L.U32 R0, R0, 0x1f, RZ ;  /* 0x0000001f00007819 */ /* 0x000fc800000006ff */
[----:B------:R0:W1:Y:S01]  /*b1c0*/  SYNCS.PHASECHK.TRANS64.TRYWAIT P1, [UR14+0x13250], R0 ;  /* 0x01325000ff0075a7 */ /* 0x000062000802014e */
[----:B------:R-:W-:Y:S05]  /*b1d0*/  @!P0 BRA `(.L_x_1543) ;  /* 0x0000000000048947 */ /* 0x000fea0003800000 */
[----:B------:R-:W-:Y:S01]  /*b1e0*/  BPT.TRAP 0x1 ;  /* 0x000000040000795c */ /* 0x000fe20000300000 */
.L_x_1543:
[----:B-1----:R-:W-:Y:S05]  /*b1f0*/  @P1 BRA `(.L_x_1544) ;  /* 0x0000000000081947 */ /* 0x002fea0003800000 */
[----:B------:R-:W1:Y:S02]  /*b200*/  SYNCS.PHASECHK.TRANS64.TRYWAIT P1, [UR14+0x13250], R0 ;  /* 0x01325000ff0075a7 */ /* 0x000e64000802014e */
[----:B-1----:R-:W-:Y:S05]  /*b210*/  @!P1 BRA `(.L_x_1545) ;  /* 0x0000005800609947 */ /* 0x002fea0003800000 */
.L_x_1544:
[----:B------:R-:W-:Y:S01]  /*b220*/  ULDC.64 UR4, c[0x0][0x9a0] ;  /* 0x0002680000047ab9 */ /* 0x000fe20000000a00 */
[----:B------:R-:W-:Y:S01]  /*b230*/  UIADD3 UR45, UR45, 0x1000, URZ ;  /* 0x000010002d2d7890 */ /* 0x000fe2000fffe03f */
[----:B------:R-:W-:Y:S01]  /*b240*/  WARPGROUP.ARRIVE ;  /* 0x00000000000079c5 */ /* 0x000fe20000000000 */
[----:B------:R-:W-:Y:S01]  /*b250*/  UISETP.NE.U32.AND UP0, UPT, UR4, URZ, UPT ;  /* 0x0000003f0400728c */ /* 0x000fe2000bf05070 */
[----:B------:R-:W-:Y:S01]  /*b260*/  IMAD.MOV.U32 R6, RZ, RZ, 0x3f800000 ;  /* 0x3f800000ff067424 */ /* 0x000fe200078e00ff */
        /* <DEDUP_REMOVED lines=23> */
[----:B-1----:R-:W-:Y:S01]  /*b3e0*/  IMAD.U32 R5, RZ, RZ, UR5 ;  /* 0x00000005ff057e24 */ /* 0x002fe2000f8e00ff */
        /* <DEDUP_REMOVED lines=27> */
[----:B------:R-:W-:-:S02]  /*b5a0*/  IMAD.MOV.U32 R3, RZ, RZ, RZ ;  /* 0x000000ffff037224 */ /* 0x000fc400078e00ff */
[----:B0-----:R-:W-:Y:S01]  /*b5b0*/  FADD.FTZ R5, R0, R5 ;  /* 0x0000000500057221 */ /* 0x001fe20000010000 */
[----:B-1----:R-:W-:-:S04]  /*b5c0*/  FADD.FTZ R9, R7, R4 ;  /* 0x0000000407097221 */ /* 0x002fc80000010000 */
[C---:B------:R-:W-:Y:S01]  /*b5d0*/  FSETP.NE.FTZ.AND P1, PT, R5.reuse, RZ, PT ;  /* 0x000000ff0500720b */ /* 0x040fe20003f35000 */
[----:B------:R-:W-:Y:S01]  /*b5e0*/  FMUL.FTZ R10, R5, 0.00390625 ;  /* 0x3b800000050a7820 */ /* 0x000fe20000410000 */
[----:B------:R-:W-:Y:S01]  /*b5f0*/  FMUL.FTZ R11, R9, 0.00390625 ;  /* 0x3b800000090b7820 */ /* 0x000fe20000410000 */
        /* <DEDUP_REMOVED lines=26> */
.L_x_1546:
        /* <DEDUP_REMOVED lines=9> */
[-C--:B------:R-:W-:Y:S01]  /*b830*/  FMUL.FTZ R20, R33, R3.reuse ;  /* 0x0000000321147220 */ /* 0x080fe20000410000 */
[-C--:B------:R-:W-:Y:S01]  /*b840*/  FMUL.FTZ R36, R36, R3.reuse ;  /* 0x0000000324247220 */ /* 0x080fe20000410000 */
        /* <DEDUP_REMOVED lines=31> */
.L_x_1513:
[----:B------:R-:W0:Y:S01]  /*ba40*/  S2R R4, SR_CgaCtaId ;  /* 0x0000000000047919 */ /* 0x000e220000008800 */
[----:B------:R-:W-:Y:S01]  /*ba50*/  MOV R3, 0x400 ;  /* 0x0000040000037802 */ /* 0x000fe20000000f00 */
[----:B------:R-:W-:Y:S01]  /*ba60*/  BSSY B0, `(.L_x_1547) ;  /* 0x0000181000007945 */ /* 0x000fe20003800000 */
[----:B------:R-:W-:Y:S02]  /*ba70*/  BAR.SYNC.DEFER_BLOCKING 0x5, 0x200 ;  /* 0x0148000000007b1d */ /* 0x000fe40000010000 */
[----:B0-----:R-:W-:-:S05]  /*ba80*/  LEA R3, R4, R3, 0x18 ;  /* 0x0000000304037211 */ /* 0x001fca00078ec0ff */
[----:B------:R-:W0:Y:S02]  /*ba90*/  LDS R4, [R3+0x132d0] ;  /* 0x0132d00003047984 */ /* 0x000e240000000800 */
[----:B0-----:R-:W-:Y:S01]  /*baa0*/  R2UR UR4, R4 ;  /* 0x00000000040472ca */ /* 0x001fe200000e0000 */
[----:B------:R-:W-:Y:S06]  /*bab0*/  BAR.ARV 0x4, 0x200 ;  /* 0x0108000000007b1d */ /* 0x000fec0000002000 */
[----:B------:R-:W-:Y:S08]  /*bac0*/  @P0 BRA `(.L_x_1548) ;  /* 0x0000001000080947 */ /* 0x000ff00003800000 */
[----:B------:R-:W0:Y:S01]  /*bad0*/  S2R R27, SR_TID.X ;  /* 0x00000000001b7919 */ /* 0x000e220000002100 */
[----:B------:R-:W-:Y:S01]  /*bae0*/  ULDC.64 UR6, c[0x4][0x38] ;  /* 0x01000e0000067ab9 */ /* 0x000fe20000000a00 */
[----:B------:R-:W1:Y:S01]  /*baf0*/  LDC R32, c[0x0][0xbe8] ;  /* 0x0002fa00ff207b82 */ /* 0x000e620000000800 */
[----:B------:R-:W2:Y:S01]  /*bb00*/  LDL R40, [R1] ;  /* 0x0000000001287983 */ /* 0x000ea20000100800 */
[----:B------:R-:W3:Y:S01]  /*bb10*/  S2R R34, SR_SWINHI ;  /* 0x0000000000227919 */ /* 0x000ee20000002f00 */
        /* <DEDUP_REMOVED lines=15> */
[----:B------:R-:W-:Y:S02]  /*bc10*/  F2FP.BF16.F32.PACK_AB R21, R36, R21 ;  /* 0x000000152415723e */ /* 0x000fe400000010ff */
[----:B------:R-:W-:Y:S01]  /*bc20*/  F2FP.BF16.F32.PACK_AB R15, R38, R15 ;  /* 0x0000000f260f723e */ /* 0x000fe200000010ff */
[----:B------:R-:W-:Y:S01]  /*bc30*/  USHF.R.S32.HI UR12, URZ, 0x1f, UR43 ;  /* 0x0000001f3f0c7899 */ /* 0x000fe2000801142b */
[----:B------:R-:W-:Y:S01]  /*bc40*/  LOP3.LUT R4, R4, 0xc, RZ, 0xc0, !PT ;  /* 0x0000000c04047812 */ /* 0x000fe200078ec0ff */
[----:B------:R-:W-:Y:S01]  /*bc50*/  ULDC.64 UR8, c[0x0][0xb90] ;  /* 0x0002e40000087ab9 */ /* 0x000fe20000000a00 */
[----:B------:R-:W-:Y:S01]  /*bc60*/  USHF.R.S32.HI UR13, URZ, 0x1f, UR42 ;  /* 0x0000001f3f0d7899 */ /* 0x000fe2000801142a */
[----:B------:R-:W-:Y:S01]  /*bc70*/  BAR.SYNC.DEFER_BLOCKING 0x1, 0x180 ;  /* 0x0046000000007b1d */ /* 0x000fe20000010000 */
[----:B------:R-:W-:-:S05]  /*bc80*/  IADD3 R4, P0, R4, UR6, RZ ;  /* 0x0000000604047c10 */ /* 0x000fca000ff1e0ff */
[----:B------:R-:W-:Y:S01]  /*bc90*/  IMAD.X R5, RZ, RZ, UR7, P0 ;  /* 0x00000007ff057e24 */ /* 0x000fe200080e06ff */
[----:B------:R-:W-:-:S04]  /*bca0*/  ULDC.64 UR10, c[0x0][0xb98] ;  /* 0x0002e600000a7ab9 */ /* 0x000fc80000000a00 */
[----:B------:R0:W4:Y:S01]  /*bcb0*/  LDG.E.CONSTANT R26, desc[UR46][R4.64] ;  /* 0x0000002e041a7981 */ /* 0x000122000c1e9900 */
[----:B-1----:R-:W-:Y:S01]  /*bcc0*/  ISETP.NE.AND P2, PT, R32, 0x1, PT ;  /* 0x000000012000780c */ /* 0x002fe20003f45270 */
[----:B------:R-:W-:Y:S02]  /*bcd0*/  UIMAD UR5, UR12, UR8, URZ ;  /* 0x000000080c0572a4 */ /* 0x000fe4000f8e023f */
[----:B------:R-:W-:Y:S02]  /*bce0*/  UIMAD.WIDE.U32 UR6, UR43, UR8, URZ ;  /* 0x000000082b0672a5 */ /* 0x000fe4000f8e003f */
[----:B------:R-:W-:Y:S02]  /*bcf0*/  UIMAD UR5, UR43, UR9, UR5 ;  /* 0x000000092b0572a4 */ /* 0x000fe4000f8e0205 */
[----:B------:R-:W-:Y:S01]  /*bd00*/  UIMAD UR8, UR13, UR10, URZ ;  /* 0x0000000a0d0872a4 */ /* 0x000fe2000f8e023f */
[----:B0-----:R-:W-:Y:S01]  /*bd10*/  LOP3.LUT P0, R4, R27, 0x3, RZ, 0xc0, !PT ;  /* 0x000000031b047812 */ /* 0x001fe2000780c0ff */
[----:B------:R-:W-:Y:S01]  /*bd20*/  IMAD R5, R22, 0x40, R19 ;  /* 0x0000004016057824 */ /* 0x000fe200078e0213 */
[----:B------:R-:W-:-:S02]  /*bd30*/  UIADD3 UR7, UR7, UR5, URZ ;  /* 0x0000000507077290 */ /* 0x000fc4000fffe03f */
[----:B------:R-:W-:Y:S01]  /*bd40*/  ISETP.EQ.OR P0, PT, R4, 0x3, !P0 ;  /* 0x000000030400780c */ /* 0x000fe20004702670 */
[----:B------:R-:W-:Y:S02]  /*bd50*/  UIMAD UR8, UR42, UR11, UR8 ;  /* 0x0000000b2a0872a4 */ /* 0x000fe4000f8e0208 */
[----:B------:R-:W-:Y:S01]  /*bd60*/  UIMAD.WIDE.U32 UR6, UR42, UR10, UR6 ;  /* 0x0000000a2a0672a5 */ /* 0x000fe2000f8e0006 */
[----:B------:R-:W-:Y:S01]  /*bd70*/  SEL R33, R13, R12, P0 ;  /* 0x0000000c0d217207 */ /* 0x000fe20000000000 */
[----:B------:R-:W-:Y:S01]  /*bd80*/  ULDC UR5, c[0x0][0xa88] ;  /* 0x0002a20000057ab9 */ /* 0x000fe20000000800 */
[----:B------:R-:W-:Y:S01]  /*bd90*/  SEL R35, R12, R13, P0 ;  /* 0x0000000d0c237207 */ /* 0x000fe20000000000 */
[----:B------:R-:W-:Y:S01]  /*bda0*/  IMAD R46, R32, UR5, RZ ;  /* 0x00000005202e7c24 */ /* 0x000fe2000f8e02ff */
[----:B------:R-:W-:Y:S02]  /*bdb0*/  MOV R12, R3 ;  /* 0x00000003000c7202 */ /* 0x000fe40000000f00 */
[----:B---3--:R-:W-:Y:S01]  /*bdc0*/  MOV R13, R34 ;  /* 0x00000022000d7202 */ /* 0x008fe20000000f00 */
[----:B------:R-:W-:Y:S01]  /*bdd0*/  ULDC.64 UR10, c[0x0][0xaf0] ;  /* 0x0002bc00000a7ab9 */ /* 0x000fe20000000a00 */
[----:B------:R-:W-:-:S02]  /*bde0*/  SEL R37, R9, R8, P0 ;  /* 0x0000000809257207 */ /* 0x000fc40000000000 */
[----:B------:R-:W-:Y:S02]  /*bdf0*/  SEL R39, R8, R9, P0 ;  /* 0x0000000908277207 */ /* 0x000fe40000000000 */
[----:B------:R-:W-:Y:S02]  /*be00*/  SEL R41, R25, R24, P0 ;  /* 0x0000001819297207 */ /* 0x000fe40000000000 */
[----:B------:R-:W-:Y:S02]  /*be10*/  SEL R25, R24, R25, P0 ;  /* 0x0000001918197207 */ /* 0x000fe40000000000 */
[----:B------:R-:W-:Y:S01]  /*be20*/  SEL R45, R11, R10, P0 ;  /* 0x0000000a0b2d7207 */ /* 0x000fe20000000000 */
[----:B------:R-:W0:Y:S01]  /*be30*/  @P2 LDC R24, c[0x0][0xbec] ;  /* 0x0002fb00ff182b82 */ /* 0x000e220000000800 */
[----:B------:R-:W-:Y:S02]  /*be40*/  SEL R47, R10, R11, P0 ;  /* 0x0000000b0a2f7207 */ /* 0x000fe40000000000 */
[----:B------:R-:W-:-:S02]  /*be50*/  SEL R27, R28, R29, P0 ;  /* 0x0000001d1c1b7207 */ /* 0x000fc40000000000 */
[----:B------:R-:W-:Y:S02]  /*be60*/  SEL R29, R29, R28, P0 ;  /* 0x0000001c1d1d7207 */ /* 0x000fe40000000000 */
[----:B------:R-:W-:Y:S01]  /*be70*/  SEL R31, R21, R20, P0 ;  /* 0x00000014151f7207 */ /* 0x000fe20000000000 */
[----:B------:R-:W1:Y:S01]  /*be80*/  @P2 LDC R28, c[0x0][0xbf0] ;  /* 0x0002fc00ff1c2b82 */ /* 0x000e620000000800 */
[----:B------:R-:W-:Y:S02]  /*be90*/  SEL R21, R20, R21, P0 ;  /* 0x0000001514157207 */ /* 0x000fe40000000000 */
[----:B------:R-:W-:Y:S02]  /*bea0*/  SEL R43, R15, R14, P0 ;  /* 0x0000000e0f2b7207 */ /* 0x000fe40000000000 */
[----:B------:R-:W-:Y:S02]  /*beb0*/  SEL R15, R14, R15, P0 ;  /* 0x0000000f0e0f7207 */ /* 0x000fe40000000000 */
[----:B------:R-:W-:-:S02]  /*bec0*/  SEL R49, R54, R55, P0 ;  /* 0x0000003736317207 */ /* 0x000fc40000000000 */
[----:B------:R-:W-:Y:S01]  /*bed0*/  SEL R55, R55, R54, P0 ;  /* 0x0000003637377207 */ /* 0x000fe20000000000 */
[----:B--2---:R-:W-:-:S04]  /*bee0*/  IMAD.WIDE R6, R40, 0x2, R12 ;  /* 0x0000000228067825 */ /* 0x004fc800078e020c */
[----:B------:R-:W-:Y:S01]  /*bef0*/  IMAD.WIDE R12, R5, 0x2, R12 ;  /* 0x00000002050c7825 */ /* 0x000fe200078e020c */
[C---:B------:R-:W-:Y:S02]  /*bf00*/  IADD3 R53, P1, R6.reuse, 0x60, RZ ;  /* 0x0000006006357810 */ /* 0x040fe40007f3e0ff */
[C---:B------:R-:W-:Y:S02]  /*bf10*/  LOP3.LUT R5, R6.reuse, 0x380, RZ, 0xc0, !PT ;  /* 0x0000038006057812 */ /* 0x040fe400078ec0ff */
[C---:B------:R-:W-:Y:S01]  /*bf20*/  IADD3 R51, P3, R6.reuse, 0x40, RZ ;  /* 0x0000004006337810 */ /* 0x040fe20007f7e0ff */
[--C-:B------:R-:W-:Y:S01]  /*bf30*/  IMAD.X R9, RZ, RZ, R7.reuse, P1 ;  /* 0x000000ffff097224 */ /* 0x100fe200008e0607 */
[----:B------:R-:W-:Y:S02]  /*bf40*/  LOP3.LUT R8, R53, 0x380, RZ, 0xc0, !PT ;  /* 0x0000038035087812 */ /* 0x000fe400078ec0ff */
[----:B------:R-:W-:Y:S01]  /*bf50*/  SHF.R.U64 R5, R5, 0x3, RZ ;  /* 0x0000000305057819 */ /* 0x000fe200000012ff */
[----:B------:R-:W-:Y:S01]  /*bf60*/  IMAD.X R11, RZ, RZ, R7, P3 ;  /* 0x000000ffff0b7224 */ /* 0x000fe200018e0607 */
[----:B------:R-:W-:-:S02]  /*bf70*/  IADD3 R57, P4, R6, 0x20, RZ ;  /* 0x0000002006397810 */ /* 0x000fc40007f9e0ff */
[----:B------:R-:W-:Y:S02]  /*bf80*/  SHF.R.U64 R8, R8, 0x3, RZ ;  /* 0x0000000308087819 */ /* 0x000fe400000012ff */
[----:B------:R-:W-:Y:S02]  /*bf90*/  LOP3.LUT R10, R51, 0x380, RZ, 0xc0, !PT ;  /* 0x00000380330a7812 */ /* 0x000fe400078ec0ff */
[----:B------:R-:W-:Y:S01]  /*bfa0*/  LOP3.LUT R6, R5, R6, RZ, 0x3c, !PT ;  /* 0x0000000605067212 */ /* 0x000fe200078e3cff */
[----:B------:R-:W-:Y:S01]  /*bfb0*/  IMAD.X R5, RZ, RZ, R7, P4 ;  /* 0x000000ffff057224 */ /* 0x000fe200020e0607 */
[----:B------:R-:W-:Y:S02]  /*bfc0*/  LOP3.LUT R8, R8, R53, RZ, 0x3c, !PT ;  /* 0x0000003508087212 */ /* 0x000fe400078e3cff */
[----:B------:R-:W-:Y:S02]  /*bfd0*/  SHF.R.U64 R10, R10, 0x3, RZ ;  /* 0x000000030a0a7819 */ /* 0x000fe400000012ff */
[----:B------:R-:W-:-:S02]  /*bfe0*/  IADD3 R53, P4, R12, 0x1800, RZ ;  /* 0x000018000c357810 */ /* 0x000fc40007f9e0ff */
[----:B------:R-:W-:Y:S02]  /*bff0*/  LOP3.LUT R10, R10, R51, RZ, 0x3c, !PT ;  /* 0x000000330a0a7212 */ /* 0x000fe400078e3cff */
[----:B------:R-:W-:Y:S02]  /*c000*/  IADD3 R51, P3, R12, 0x3000, RZ ;  /* 0x000030000c337810 */ /* 0x000fe40007f7e0ff */
[----:B------:R-:W-:Y:S02]  /*c010*/  LOP3.LUT R20, R53, 0x380, RZ, 0xc0, !PT ;  /* 0x0000038035147812 */ /* 0x000fe400078ec0ff */
[----:B------:R-:W-:Y:S02]  /*c020*/  LOP3.LUT R14, R51, 0x380, RZ, 0xc0, !PT ;  /* 0x00000380330e7812 */ /* 0x000fe400078ec0ff */
[----:B------:R-:W-:Y:S02]  /*c030*/  SHF.R.U64 R20, R20, 0x3, RZ ;  /* 0x0000000314147819 */ /* 0x000fe400000012ff */
[----:B------:R-:W-:-:S02]  /*c040*/  SHF.R.U64 R14, R14, 0x3, RZ ;  /* 0x000000030e0e7819 */ /* 0x000fc400000012ff */
[----:B------:R-:W-:Y:S02]  /*c050*/  LOP3.LUT R20, R20, R53, RZ, 0x3c, !PT ;  /* 0x0000003514147212 */ /* 0x000fe400078e3cff */
[----:B------:R-:W-:Y:S02]  /*c060*/  IADD3 R53, R17, UR41, RZ ;  /* 0x0000002911357c10 */ /* 0x000fe4000fffe0ff */
[----:B------:R-:W-:Y:S02]  /*c070*/  LOP3.LUT R14, R14, R51, RZ, 0x3c, !PT ;  /* 0x000000330e0e7212 */ /* 0x000fe400078e3cff */
[----:B------:R-:W-:Y:S01]  /*c080*/  MOV R51, R6 ;  /* 0x0000000600337202 */ /* 0x000fe20000000f00 */
[----:B0-----:R-:W-:Y:S01]  /*c090*/  @P2 IMAD.HI.U32 R7, R53, R24, RZ ;  /* 0x0000001835072227 */ /* 0x001fe200078e00ff */
[----:B------:R-:W-:Y:S02]  /*c0a0*/  MOV R50, R10 ;  /* 0x0000000a00327202 */ /* 0x000fe40000000f00 */
[----:B------:R-:W-:Y:S01]  /*c0b0*/  MOV R48, R8 ;  /* 0x0000000800307202 */ /* 0x000fe20000000f00 */
[----:B------:R-:W-:Y:S01]  /*c0c0*/  IMAD.MOV.U32 R6, RZ, RZ, R53 ;  /* 0x000000ffff067224 */ /* 0x000fe200078e0035 */
[----:B-1----:R-:W-:Y:S01]  /*c0d0*/  @P2 SHF.R.U32.HI R6, RZ, R28, R7 ;  /* 0x0000001cff062219 */ /* 0x002fe20000011607 */
[----:B------:R-:W-:Y:S01]  /*c0e0*/  IMAD.U32 R10, RZ, RZ, UR8 ;  /* 0x00000008ff0a7e24 */ /* 0x000fe2000f8e00ff */
[----:B----4-:R-:W-:Y:S01]  /*c0f0*/  LOP3.LUT R8, R26, 0x2, RZ, 0x3c, !PT ;  /* 0x000000021a087812 */ /* 0x010fe200078e3cff */
[----:B------:R-:W-:Y:S01]  /*c100*/  SHFL.IDX PT, R27, R27, R26, 0x1c1f ;  /* 0x001c1f1a1b1b7589 */ /* 0x000fe200000e0000 */
[--C-:B------:R-:W-:Y:S01]  /*c110*/  SHF.R.S32.HI R7, RZ, 0x1f, R6.reuse ;  /* 0x0000001fff077819 */ /* 0x100fe20000011406 */
[----:B------:R-:W-:Y:S01]  /*c120*/  IMAD.MOV R11, RZ, RZ, -R6 ;  /* 0x000000ffff0b7224 */ /* 0x000fe200078e0a06 */
[----:B------:R-:W-:Y:S01]  /*c130*/  IADD3 R6, P1, R6, UR6, RZ ;  /* 0x0000000606067c10 */ /* 0x000fe2000ff3e0ff */
[----:B------:R-:W-:Y:S01]  /*c140*/  SHFL.IDX PT, R31, R31, R26, 0x1c1f ;  /* 0x001c1f1a1f1f7589 */ /* 0x000fe200000e0000 */
[----:B------:R-:W-:Y:S01]  /*c150*/  LOP3.LUT R4, R57, 0x380, RZ, 0xc0, !PT ;  /* 0x0000038039047812 */ /* 0x000fe200078ec0ff */
[----:B------:R-:W-:Y:S01]  /*c160*/  IMAD R11, R32, R11, R53 ;  /* 0x0000000b200b7224 */ /* 0x000fe200078e0235 */
[----:B------:R-:W-:Y:S01]  /*c170*/  IADD3.X R7, R7, UR7, R10, P1, !PT ;  /* 0x0000000707077c10 */ /* 0x000fe20008ffe40a */
[----:B------:R0:W-:Y:S01]  /*c180*/  SHFL.IDX PT, R24, R21, R8, 0x1c1f ;  /* 0x001c1f0815187589 */ /* 0x0001e200000e0000 */
[----:B------:R-:W-:Y:S01]  /*c190*/  ULDC.64 UR6, c[0x0][0xb88] ;  /* 0x0002e20000067ab9 */ /* 0x000fe20000000a00 */
[----:B------:R-:W-:Y:S01]  /*c1a0*/  SHF.R.U64 R4, R4, 0x3, RZ ;  /* 0x0000000304047819 */ /* 0x000fe200000012ff */
[----:B------:R-:W-:Y:S01]  /*c1b0*/  ULDC.64 UR8, c[0x0][0xae8] ;  /* 0x0002ba0000087ab9 */ /* 0x000fe20000000a00 */
[----:B------:R1:W2:Y:S01]  /*c1c0*/  SHFL.IDX PT, R10, R29, R8, 0x1c1f ;  /* 0x001c1f081d0a7589 */ /* 0x0002a200000e0000 */
[----:B------:R-:W-:Y:S01]  /*c1d0*/  SHF.R.S32.HI R36, RZ, 0x1f, R11 ;  /* 0x0000001fff247819 */ /* 0x000fe2000001140b */
[----:B------:R-:W-:Y:S01]  /*c1e0*/  IMAD.WIDE.U32 R6, R11, UR6, R6 ;  /* 0x000000060b067c25 */ /* 0x000fe2000f8e0006 */
[----:B------:R-:W-:Y:S01]  /*c1f0*/  LOP3.LUT P1, RZ, R23, 0x3, RZ, 0xc0, !PT ;  /* 0x0000000317ff7812 */ /* 0x000fe2000782c0ff */
[----:B------:R-:W-:Y:S01]  /*c200*/  SHFL.IDX PT, R33, R33, R26, 0x1c1f ;  /* 0x001c1f1a21217589 */ /* 0x000fe200000e0000 */
[----:B------:R-:W-:Y:S01]  /*c210*/  LOP3.LUT R4, R4, R57, RZ, 0x3c, !PT ;  /* 0x0000003904047212 */ /* 0x000fe200078e3cff */
[----:B------:R-:W-:-:S02]  /*c220*/  IMAD R36, R36, UR6, RZ ;  /* 0x0000000624247c24 */ /* 0x000fc4000f8e02ff */
[----:B------:R3:W4:Y:S01]  /*c230*/  SHFL.IDX PT, R28, R35, R8, 0x1c1f ;  /* 0x001c1f08231c7589 */ /* 0x00072200000e0000 */
[----:B0-----:R-:W-:Y:S02]  /*c240*/  VIADD R21, R157, UR41 ;  /* 0x000000299d157c36 */ /* 0x001fe40008000000 */
[----:B-1----:R-:W-:Y:S01]  /*c250*/  IMAD R29, R11, UR7, R36 ;  /* 0x000000070b1d7c24 */ /* 0x002fe2000f8e0224 */
[----:B------:R-:W-:Y:S01]  /*c260*/  SHFL.IDX PT, R30, R37, R26, 0x1c1f ;  /* 0x001c1f1a251e7589 */ /* 0x000fe200000e0000 */
[----:B------:R-:W-:Y:S01]  /*c270*/  ULDC.64 UR6, c[0x0][0xb50] ;  /* 0x0002d40000067ab9 */ /* 0x000fe20000000a00 */
[C---:B------:R-:W-:Y:S01]  /*c280*/  VIADD R11, R21.reuse, 0x8 ;  /* 0x00000008150b7836 */ /* 0x040fe20000000000 */
[----:B------:R-:W-:Y:S01]  /*c290*/  ISETP.GE.OR P5, PT, R21, R46, P1 ;  /* 0x0000002e1500720c */ /* 0x000fe20000fa6670 */
[----:B------:R-:W0:Y:S01]  /*c2a0*/  SHFL.IDX PT, R9, R39, R8, 0x1c1f ;  /* 0x001c1f0827097589 */ /* 0x000e2200000e0000 */
[----:B------:R-:W-:Y:S01]  /*c2b0*/  IMAD.IADD R7, R7, 0x1, R29 ;  /* 0x0000000107077824 */ /* 0x000fe200078e021d */
[----:B---3--:R-:W-:-:S02]  /*c2c0*/  LOP3.LUT R35, R12, 0x380, RZ, 0xc0, !PT ;  /* 0x000003800c237812 */ /* 0x008fc400078ec0ff */
[----:B------:R-:W-:Y:S01]  /*c2d0*/  SHFL.IDX PT, R41, R41, R26, 0x1c1f ;  /* 0x001c1f1a29297589 */ /* 0x000fe200000e0000 */
[----:B------:R-:W-:Y:S02]  /*c2e0*/  ISETP.GE.OR P1, PT, R11, R46, P1 ;  /* 0x0000002e0b00720c */ /* 0x000fe40000f26670 */
[----:B------:R-:W-:Y:S01]  /*c2f0*/  SHF.R.U64 R35, R35, 0x3, RZ ;  /* 0x0000000323237819 */ /* 0x000fe200000012ff */
[----:B------:R-:W1:Y:S04]  /*c300*/  SHFL.IDX PT, R34, R25, R8, 0x1c1f ;  /* 0x001c1f0819227589 */ /* 0x000e6800000e0000 */
[----:B------:R-:W-:Y:S04]  /*c310*/  SHFL.IDX PT, R43, R43, R26, 0x1c1f ;  /* 0x001c1f1a2b2b7589 */ /* 0x000fe800000e0000 */
[----:B------:R3:W1:Y:S04]  /*c320*/  SHFL.IDX PT, R40, R15, R8, 0x1c1f ;  /* 0x001c1f080f287589 */ /* 0x00066800000e0000 */
[----:B------:R-:W-:Y:S04]  /*c330*/  SHFL.IDX PT, R45, R45, R26, 0x1c1f ;  /* 0x001c1f1a2d2d7589 */ /* 0x000fe800000e0000 */
[----:B------:R4:W1:Y:S01]  /*c340*/  SHFL.IDX PT, R42, R47, R8, 0x1c1f ;  /* 0x001c1f082f2a7589 */ /* 0x00086200000e0000 */
[----:B---3--:R-:W-:-:S03]  /*c350*/  LEA R15, P6, R6, UR6, 0x2 ;  /* 0x00000006060f7c11 */ /* 0x008fc6000f8c10ff */
[----:B------:R3:W-:Y:S01]  /*c360*/  SHFL.IDX PT, R49, R49, R26, 0x1c1f ;  /* 0x001c1f1a31317589 */ /* 0x0007e200000e0000 */
[----:B------:R-:W-:-:S03]  /*c370*/  LEA.HI.X R21, R6, UR7, R7, 0x2, P6 ;  /* 0x0000000706157c11 */ /* 0x000fc6000b0f1407 */
[----:B------:R0:W1:Y:S01]  /*c380*/  SHFL.IDX PT, R44, R55, R8, 0x1c1f ;  /* 0x001c1f08372c7589 */ /* 0x00006200000e0000 */
[----:B--2---:R-:W-:Y:S02]  /*c390*/  SEL R6, R10, R27, P0 ;  /* 0x0000001b0a067207 */ /* 0x004fe40000000000 */
[----:B----4-:R-:W-:Y:S01]  /*c3a0*/  MOV R47, R4 ;  /* 0x00000004002f7202 */ /* 0x010fe20000000f00 */
[----:B------:R-:W-:Y:S01]  /*c3b0*/  SHFL.IDX PT, R36, R15, RZ, 0x1c1f ;  /* 0x001c1fff0f247589 */ /* 0x000fe200000e0000 */
[----:B------:R-:W-:Y:S02]  /*c3c0*/  SEL R4, R27, R10, P0 ;  /* 0x0000000a1b047207 */ /* 0x000fe40000000000 */
[----:B------:R-:W-:Y:S01]  /*c3d0*/  SEL R10, R24, R31, P0 ;  /* 0x0000001f180a7207 */ /* 0x000fe20000000000 */
[----:B------:R-:W2:Y:S01]  /*c3e0*/  SHFL.IDX PT, R37, R21, RZ, 0x1c1f ;  /* 0x001c1fff15257589 */ /* 0x000ea200000e0000 */
[----:B---3--:R-:W-:Y:S02]  /*c3f0*/  SEL R26, R28, R33, P0 ;  /* 0x000000211c1a7207 */ /* 0x008fe40000000000 */
[----:B0-----:R-:W-:Y:S01]  /*c400*/  SEL R8, R31, R24, P0 ;  /* 0x000000181f087207 */ /* 0x001fe20000000000 */
[----:B------:R0:W-:Y:S01]  /*c410*/  SHFL.IDX PT, R38, R15, 0x1, 0x1c1f ;  /* 0x003c1f000f267f89 */ /* 0x0001e200000e0000 */
[----:B------:R-:W-:-:S02]  /*c420*/  SEL R24, R33, R28, P0 ;  /* 0x0000001c21187207 */ /* 0x000fc40000000000 */
[----:B------:R-:W-:Y:S01]  /*c430*/  SEL R28, R30, R9, P0 ;  /* 0x000000091e1c7207 */ /* 0x000fe20000000000 */
[----:B------:R3:W4:Y:S01]  /*c440*/  SHFL.IDX PT, R39, R21, 0x1, 0x1c1f ;  /* 0x003c1f0015277f89 */ /* 0x00072200000e0000 */
[----:B------:R-:W-:Y:S01]  /*c450*/  SEL R30, R9, R30, P0 ;  /* 0x0000001e091e7207 */ /* 0x000fe20000000000 */
[----:B------:R-:W4:Y:S01]  /*c460*/  @P2 LDC R33, c[0x0][0xbf0] ;  /* 0x0002fc00ff212b82 */ /* 0x000f220000000800 */
[----:B-1----:R-:W-:Y:S01]  /*c470*/  SEL R5, R41, R34, P0 ;  /* 0x0000002229057207 */ /* 0x002fe20000000000 */
[--C-:B0-----:R-:W-:Y:S01]  /*c480*/  IMAD.X R15, RZ, RZ, R13.reuse, P3 ;  /* 0x000000ffff0f7224 */ /* 0x101fe200018e060d */
[----:B------:R-:W-:Y:S02]  /*c490*/  SEL R7, R34, R41, P0 ;  /* 0x0000002922077207 */ /* 0x000fe40000000000 */
[----:B------:R-:W-:Y:S01]  /*c4a0*/  SEL R9, R43, R40, P0 ;  /* 0x000000282b097207 */ /* 0x000fe20000000000 */
[----:B---3--:R-:W-:Y:S01]  /*c4b0*/  IMAD.X R21, RZ, RZ, R13, P4 ;  /* 0x000000ffff157224 */ /* 0x008fe200020e060d */
[----:B------:R-:W-:Y:S01]  /*c4c0*/  SEL R11, R40, R43, P0 ;  /* 0x0000002b280b7207 */ /* 0x000fe20000000000 */
[----:B------:R0:W-:Y:S01]  /*c4d0*/  STSM.16.M88.4 [R51], R4 ;  /* 0x0000000433007844 */ /* 0x0001e20000000200 */
[----:B------:R-:W-:-:S02]  /*c4e0*/  SEL R25, R45, R42, P0 ;  /* 0x0000002a2d197207 */ /* 0x000fc40000000000 */
[----:B------:R-:W-:Y:S01]  /*c4f0*/  SEL R27, R42, R45, P0 ;  /* 0x0000002d2a1b7207 */ /* 0x000fe20000000000 */
[----:B------:R1:W-:Y:S01]  /*c500*/  STSM.16.M88.4 [R47], R8 ;  /* 0x000000082f007844 */ /* 0x0003e20000000200 */
[----:B------:R-:W-:Y:S02]  /*c510*/  SEL R29, R49, R44, P0 ;  /* 0x0000002c311d7207 */ /* 0x000fe40000000000 */
[----:B------:R-:W-:Y:S01]  /*c520*/  SEL R31, R44, R49, P0 ;  /* 0x000000312c1f7207 */ /* 0x000fe20000000000 */
[----:B------:R-:W-:Y:S01]  /*c530*/  STSM.16.M88.4 [R50], R24 ;  /* 0x0000001832007844 */ /* 0x000fe20000000200 */
[----:B------:R-:W-:Y:S01]  /*c540*/  LOP3.LUT R34, R35, R12, RZ, 0x3c, !PT ;  /* 0x0000000c23227212 */ /* 0x000fe200078e3cff */
[----:B------:R-:W-:Y:S02]  /*c550*/  IMAD.MOV.U32 R35, RZ, RZ, R13 ;  /* 0x000000ffff237224 */ /* 0x000fe400078e000d */
[----:B------:R3:W-:Y:S01]  /*c560*/  STSM.16.M88.4 [R48], R28 ;  /* 0x0000001c30007844 */ /* 0x0007e20000000200 */
[----:B------:R-:W-:Y:S06]  /*c570*/  BAR.SYNC.DEFER_BLOCKING 0x1, 0x180 ;  /* 0x0046000000007b1d */ /* 0x000fec0000010000 */
[----:B--2---:R2:W-:Y:S04]  /*c580*/  @!P5 ST.E desc[UR46][R36.64], R2 ;  /* 0x000000022400d985 */ /* 0x0045e8000c10192e */
[----:B----4-:R4:W-:Y:S04]  /*c590*/  @!P1 ST.E desc[UR46][R38.64], R0 ;  /* 0x0000000026009985 */ /* 0x0109e8000c10192e */
[----:B0-----:R-:W4:Y:S04]  /*c5a0*/  LD.E.128 R4, desc[UR46][R34.64] ;  /* 0x0000002e22047980 */ /* 0x001f28000c101d00 */
[----:B-1----:R-:W4:Y:S04]  /*c5b0*/  LD.E.128 R8, desc[UR46][R20.64] ;  /* 0x0000002e14087980 */ /* 0x002f28000c101d00 */
[----:B---3--:R0:W3:Y:S01]  /*c5c0*/  LD.E.128 R28, desc[UR46][R14.64] ;  /* 0x0000002e0e1c7980 */ /* 0x0080e2000c101d00 */
[----:B------:R-:W-:-:S04]  /*c5d0*/  IADD3 R27, P0, R12, 0x4800, RZ ;  /* 0x000048000c1b7810 */ /* 0x000fc80007f1e0ff */
[----:B------:R-:W-:Y:S01]  /*c5e0*/  LOP3.LUT R12, R27, 0x380, RZ, 0xc0, !PT ;  /* 0x000003801b0c7812 */ /* 0x000fe200078ec0ff */
[----:B------:R-:W-:Y:S02]  /*c5f0*/  IMAD.X R25, RZ, RZ, R13, P0 ;  /* 0x000000ffff197224 */ /* 0x000fe400000e060d */
[----:B------:R-:W1:Y:S01]  /*c600*/  @P2 LDC R13, c[0x0][0xbec] ;  /* 0x0002fb00ff0d2b82 */ /* 0x000e620000000800 */
[----:B--2---:R-:W-:Y:S01]  /*c610*/  SHF.R.U64 R2, R12, 0x3, RZ ;  /* 0x000000030c027819 */ /* 0x004fe200000012ff */
[----:B----4-:R-:W-:Y:S01]  /*c620*/  IMAD R0, R18, 0x30, R22 ;  /* 0x0000003012007824 */ /* 0x010fe200078e0216 */
[----:B------:R-:W-:Y:S02]  /*c630*/  UIMAD UR5, UR12, UR8, URZ ;  /* 0x000000080c0572a4 */ /* 0x000fe4000f8e023f */
[----:B------:R-:W-:Y:S01]  /*c640*/  LOP3.LUT R24, R2, R27, RZ, 0x3c, !PT ;  /* 0x0000001b02187212 */ /* 0x000fe200078e3cff */
[----:B------:R-:W-:Y:S01]  /*c650*/  VIADD R2, R0, UR41 ;  /* 0x0000002900027c36 */ /* 0x000fe20008000000 */
[----:B------:R-:W-:-:S02]  /*c660*/  UIMAD.WIDE.U32 UR6, UR43, UR8, URZ ;  /* 0x000000082b0672a5 */ /* 0x000fc4000f8e003f */
[----:B------:R-:W-:Y:S02]  /*c670*/  UIMAD UR5, UR43, UR9, UR5 ;  /* 0x000000092b0572a4 */ /* 0x000fe4000f8e0205 */
[----:B------:R-:W-:Y:S01]  /*c680*/  UIMAD UR8, UR13, UR10, URZ ;  /* 0x0000000a0d0872a4 */ /* 0x000fe2000f8e023f */
[----:B------:R-:W5:Y:S01]  /*c690*/  LD.E.128 R24, desc[UR46][R24.64] ;  /* 0x0000002e18187980 */ /* 0x000f62000c101d00 */
[----:B------:R-:W-:Y:S01]  /*c6a0*/  UIADD3 UR7, UR7, UR5, URZ ;  /* 0x0000000507077290 */ /* 0x000fe2000fffe03f */
[----:B0-----:R-:W-:Y:S01]  /*c6b0*/  IMAD.MOV.U32 R15, RZ, RZ, R2 ;  /* 0x000000ffff0f7224 */ /* 0x001fe200078e0002 */
[----:B------:R-:W-:Y:S01]  /*c6c0*/  UIMAD UR5, UR42, UR11, UR8 ;  /* 0x0000000b2a0572a4 */ /* 0x000fe2000f8e0208 */
[----:B------:R-:W-:Y:S01]  /*c6d0*/  @!PT LDS RZ, [RZ] ;  /* 0x00000000fffff984 */ /* 0x000fe20000000800 */
[----:B------:R-:W-:Y:S01]  /*c6e0*/  @!PT LDS RZ, [RZ] ;  /* 0x00000000fffff984 */ /* 0x000fe20000000800 */
[----:B------:R-:W-:Y:S01]  /*c6f0*/  @!PT LDS RZ, [RZ] ;  /* 0x00000000fffff984 */ /* 0x000fe20000000800 */
[----:B------:R-:W-:Y:S01]  /*c700*/  @!PT LDS RZ, [RZ] ;  /* 0x00000000fffff984 */ /* 0x000fe20000000800 */
[----:B------:R0:W-:Y:S06]  /*c710*/  MEMBAR.ALL.CTA ;  /* 0x0000000000007992 */ /* 0x0001ec0000008000 */
[----:B0-----:R-:W0:Y:S01]  /*c720*/  FENCE.VIEW.ASYNC.S ;  /* 0x00000000000073c6 */ /* 0x001e220000000000 */
[----:B------:R-:W-:Y:S01]  /*c730*/  UIMAD.WIDE.U32 UR42, UR42, UR10, UR6 ;  /* 0x0000000a2a2a72a5 */ /* 0x000fe2000f8e0006 */
[----:B------:R-:W-:Y:S01]  /*c740*/  VIADD R3, R3, 0x13220 ;  /* 0x0001322003037836 */ /* 0x000fe20000000000 */
[----:B------:R-:W-:Y:S01]  /*c750*/  SHF.R.S32.HI R52, RZ, 0x1f, R19 ;  /* 0x0000001fff347819 */ /* 0x000fe20000011413 */
[----:B------:R-:W-:Y:S01]  /*c760*/  ULDC.64 UR6, c[0x0][0xae0] ;  /* 0x0002b80000067ab9 */ /* 0x000fe20000000a00 */
[----:B------:R-:W-:-:S02]  /*c770*/  UIADD3 UR5, UR43, UR5, URZ ;  /* 0x000000052b057290 */ /* 0x000fc4000fffe03f */
[----:B------:R-:W-:Y:S02]  /*c780*/  IMAD.U32 R12, RZ, RZ, UR42 ;  /* 0x0000002aff0c7e24 */ /* 0x000fe4000f8e00ff */
[----:B-1----:R-:W-:-:S04]  /*c790*/  @P2 IMAD.HI.U32 R0, R2, R13, RZ ;  /* 0x0000000d02002227 */ /* 0x002fc800078e00ff */
[----:B------:R-:W-:Y:S01]  /*c7a0*/  IMAD.U32 R13, RZ, RZ, UR43 ;  /* 0x0000002bff0d7e24 */ /* 0x000fe2000f8e00ff */
[----:B------:R-:W-:Y:S01]  /*c7b0*/  @P2 SHF.R.U32.HI R15, RZ, R33, R0 ;  /* 0x00000021ff0f2219 */ /* 0x000fe20000011600 */
[----:B------:R-:W-:Y:S01]  /*c7c0*/  IMAD.U32 R13, RZ, RZ, UR5 ;  /* 0x00000005ff0d7e24 */ /* 0x000fe2000f8e00ff */
[----:B------:R-:W-:Y:S02]  /*c7d0*/  ULDC UR5, c[0x0][0xac8] ;  /* 0x0002b20000057ab9 */ /* 0x000fe40000000800 */
[--C-:B------:R-:W-:Y:S01]  /*c7e0*/  SHF.R.S32.HI R0, RZ, 0x1f, R15.reuse ;  /* 0x0000001fff007819 */ /* 0x100fe2000001140f */
[----:B------:R-:W-:Y:S02]  /*c7f0*/  IMAD.MOV R21, RZ, RZ, -R15 ;  /* 0x000000ffff157224 */ /* 0x000fe400078e0a0f */
[----:B------:R-:W-:-:S04]  /*c800*/  IMAD.WIDE.U32 R12, R15, UR6, R12 ;  /* 0x000000060f0c7c25 */ /* 0x000fc8000f8e000c */
[----:B------:R-:W-:Y:S02]  /*c810*/  IMAD R0, R0, UR6, RZ ;  /* 0x0000000600007c24 */ /* 0x000fe4000f8e02ff */
[----:B------:R-:W-:Y:S02]  /*c820*/  IMAD R21, R32, R21, R2 ;  /* 0x0000001520157224 */ /* 0x000fe400078e0202 */
[----:B------:R-:W-:Y:S01]  /*c830*/  IMAD R33, R15, UR7, R0 ;  /* 0x000000070f217c24 */ /* 0x000fe2000f8e0200 */
[----:B------:R-:W-:Y:S02]  /*c840*/  ULDC.64 UR6, c[0x0][0xad8] ;  /* 0x0002b60000067ab9 */ /* 0x000fe40000000a00 */
[----:B------:R-:W-:Y:S01]  /*c850*/  SHF.R.S32.HI R0, RZ, 0x1f, R21 ;  /* 0x0000001fff007819 */ /* 0x000fe20000011415 */
[----:B------:R-:W-:-:S04]  /*c860*/  IMAD.IADD R13, R13, 0x1, R33 ;  /* 0x000000010d0d7824 */ /* 0x000fc800078e0221 */
[----:B------:R-:W-:Y:S02]  /*c870*/  IMAD R0, R0, UR6, RZ ;  /* 0x0000000600007c24 */ /* 0x000fe4000f8e02ff */
[----:B------:R-:W-:-:S04]  /*c880*/  IMAD.WIDE.U32 R12, R21, UR6, R12 ;  /* 0x00000006150c7c25 */ /* 0x000fc8000f8e000c */
[----:B------:R-:W-:Y:S01]  /*c890*/  IMAD R15, R21, UR7, R0 ;  /* 0x00000007150f7c24 */ /* 0x000fe2000f8e0200 */
[----:B------:R-:W-:Y:S01]  /*c8a0*/  ULDC.64 UR6, c[0x0][0xa80] ;  /* 0x0002a00000067ab9 */ /* 0x000fe20000000a00 */
[----:B------:R-:W-:Y:S01]  /*c8b0*/  VIADD R21, R22, UR41 ;  /* 0x0000002916157c36 */ /* 0x000fe20008000000 */
[C---:B------:R-:W-:Y:S01]  /*c8c0*/  LEA R20, P0, R12.reuse, UR6, 0x1 ;  /* 0x000000060c147c11 */ /* 0x040fe2000f8008ff */
[----:B------:R-:W-:Y:S01]  /*c8d0*/  IMAD.IADD R13, R13, 0x1, R15 ;  /* 0x000000010d0d7824 */ /* 0x000fe200078e020f */
[----:B------:R-:W-:Y:S01]  /*c8e0*/  PRMT R0, RZ, 0x654, R3 ;  /* 0x00000654ff007816 */ /* 0x000fe20000000003 */
[C---:B------:R-:W-:Y:S02]  /*c8f0*/  VIADD R15, R21.reuse, 0x60 ;  /* 0x00000060150f7836 */ /* 0x040fe40000000000 */
[----:B0-----:R-:W0:Y:S01]  /*c900*/  SHFL.IDX PT, R2, R20, RZ, 0x181f ;  /* 0x00181fff14027589 */ /* 0x001e2200000e0000 */
[----:B------:R-:W-:Y:S01]  /*c910*/  LEA.HI.X R32, R12, UR7, R13, 0x1, P0 ;  /* 0x000000070c207c11 */ /* 0x000fe200080f0c0d */
[----:B------:R-:W-:Y:S01]  /*c920*/  VIADD R13, R21, 0x30 ;  /* 0x00000030150d7836 */ /* 0x000fe20000000000 */
[----:B------:R-:W-:Y:S01]  /*c930*/  ISETP.GE.AND P0, PT, R19, UR5, PT ;  /* 0x0000000513007c0c */ /* 0x000fe2000bf06270 */
[----:B------:R-:W1:Y:S01]  /*c940*/  SHFL.IDX PT, R12, R20, 0x1, 0x181f ;  /* 0x00381f00140c7f89 */ /* 0x000e6200000e0000 */
[----:B------:R2:W-:Y:S02]  /*c950*/  SYNCS.ARRIVE.TRANS64.RED.A1T0 RZ, [R0+URZ], RZ ;  /* 0x000000ff00ff79a7 */ /* 0x0005e4000810043f */
[-C--:B------:R-:W-:Y:S01]  /*c960*/  ISETP.GE.OR P1, PT, R21, R46.reuse, P0 ;  /* 0x0000002e1500720c */ /* 0x080fe20000726670 */
[----:B------:R-:W4:Y:S01]  /*c970*/  SHFL.IDX PT, R14, R20, 0x2, 0x181f ;  /* 0x00581f00140e7f89 */ /* 0x000f2200000e0000 */
[-C--:B------:R-:W-:Y:S01]  /*c980*/  ISETP.GE.OR P2, PT, R13, R46.reuse, P0 ;  /* 0x0000002e0d00720c */ /* 0x080fe20000746670 */
[----:B------:R-:W-:Y:S01]  /*c990*/  VIADD R21, R21, 0x90 ;  /* 0x0000009015157836 */ /* 0x000fe20000000000 */
[-C--:B------:R-:W-:Y:S01]  /*c9a0*/  ISETP.GE.OR P3, PT, R15, R46.reuse, P0 ;  /* 0x0000002e0f00720c */ /* 0x080fe20000766670 */
[----:B------:R-:W2:Y:S03]  /*c9b0*/  SHFL.IDX PT, R34, R32, RZ, 0x181f ;  /* 0x00181fff20227589 */ /* 0x000ea600000e0000 */
[----:B------:R-:W-:Y:S01]  /*c9c0*/  ISETP.GE.OR P0, PT, R21, R46, P0 ;  /* 0x0000002e1500720c */ /* 0x000fe20000706670 */
[----:B------:R-:W2:Y:S04]  /*c9d0*/  SHFL.IDX PT, R36, R32, 0x1, 0x181f ;  /* 0x00381f0020247f89 */ /* 0x000ea800000e0000 */
[----:B------:R-:W2:Y:S01]  /*c9e0*/  SHFL.IDX PT, R38, R32, 0x2, 0x181f ;  /* 0x00581f0020267f89 */ /* 0x000ea200000e0000 */
[----:B0-----:R-:W-:-:S03]  /*c9f0*/  @!P1 LEA R2, P4, R19, R2, 0x1 ;  /* 0x0000000213029211 */ /* 0x001fc600078808ff */
[----:B------:R-:W0:Y:S01]  /*ca00*/  SHFL.IDX PT, R20, R20, 0x3, 0x181f ;  /* 0x00781f0014147f89 */ /* 0x000e2200000e0000 */
[----:B-1----:R-:W-:-:S03]  /*ca10*/  @!P2 LEA R12, P5, R19, R12, 0x1 ;  /* 0x0000000c130ca211 */ /* 0x002fc600078a08ff */
[----:B------:R-:W1:Y:S01]  /*ca20*/  SHFL.IDX PT, R32, R32, 0x3, 0x181f ;  /* 0x00781f0020207f89 */ /* 0x000e6200000e0000 */
[C---:B----4-:R-:W-:Y:S02]  /*ca30*/  @!P3 LEA R14, P6, R19.reuse, R14, 0x1 ;  /* 0x0000000e130eb211 */ /* 0x050fe400078c08ff */
[C-C-:B--2---:R-:W-:Y:S02]  /*ca40*/  @!P1 LEA.HI.X R3, R19.reuse, R34, R52.reuse, 0x1, P4 ;  /* 0x0000002213039211 */ /* 0x144fe400020f0c34 */
[C-C-:B------:R-:W-:Y:S02]  /*ca50*/  @!P2 LEA.HI.X R13, R19.reuse, R36, R52.reuse, 0x1, P5 ;  /* 0x00000024130da211 */ /* 0x140fe400028f0c34 */
[----:B------:R-:W-:Y:S01]  /*ca60*/  @!P3 LEA.HI.X R15, R19, R38, R52, 0x1, P6 ;  /* 0x00000026130fb211 */ /* 0x000fe200030f0c34 */
[----:B------:R2:W-:Y:S04]  /*ca70*/  @!P1 ST.E.128 desc[UR46][R2.64], R4 ;  /* 0x0000000402009985 */ /* 0x0005e8000c101d2e */
[----:B------:R2:W-:Y:S04]  /*ca80*/  @!P2 ST.E.128 desc[UR46][R12.64], R8 ;  /* 0x000000080c00a985 */ /* 0x0005e8000c101d2e */
[----:B---3--:R2:W-:Y:S01]  /*ca90*/  @!P3 ST.E.128 desc[UR46][R14.64], R28 ;  /* 0x0000001c0e00b985 */ /* 0x0085e2000c101d2e */
[----:B01----:R-:W-:Y:S05]  /*caa0*/  @P0 BRA `(.L_x_1549) ;  /* 0x0000000400f00947 */ /* 0x003fea0003800000 */
[----:B--2---:R-:W-:-:S04]  /*cab0*/  LEA R2, P0, R19, R20, 0x1 ;  /* 0x0000001413027211 */ /* 0x004fc800078008ff */
[----:B------:R-:W-:-:S05]  /*cac0*/  LEA.HI.X R3, R19, R32, R52, 0x1, P0 ;  /* 0x0000002013037211 */ /* 0x000fca00000f0c34 */
[----:B-----5:R0:W-:Y:S01]  /*cad0*/  ST.E.128 desc[UR46][R2.64], R24 ;  /* 0x0000001802007985 */ /* 0x0201e2000c101d2e */
[----:B------:R-:W-:Y:S05]  /*cae0*/  BRA `(.L_x_1549) ;  /* 0x0000000400e07947 */ /* 0x000fea0003800000 */
.L_x_1548:
[----:B------:R-:W0:Y:S01]  /*caf0*/  LDC R11, c[0x0][0xbe8] ;  /* 0x0002fa00ff0b7b82 */ /* 0x000e220000000800 */
[----:B------:R-:W1:Y:S01]  /*cb00*/  S2R R0, SR_TID.X ;  /* 0x0000000000007919 */ /* 0x000e620000002100 */
[----:B------:R-:W-:Y:S01]  /*cb10*/  USHF.R.S32.HI UR8, URZ, 0x1f, UR43 ;  /* 0x0000001f3f087899 */ /* 0x000fe2000801142b */
[----:B------:R-:W-:Y:S01]  /*cb20*/  BSSY B1, `(.L_x_1550) ;  /* 0x0000031000017945 */ /* 0x000fe20003800000 */
[----:B------:R-:W-:Y:S01]  /*cb30*/  USHF.R.S32.HI UR9, URZ, 0x1f, UR42 ;  /* 0x0000001f3f097899 */ /* 0x000fe2000801142a */
[----:B------:R-:W-:Y:S01]  /*cb40*/  IMAD R6, R18, 0x30, R22 ;  /* 0x0000003012067824 */ /* 0x000fe200078e0216 */
[----:B0-----:R-:W-:Y:S01]  /*cb50*/  ISETP.NE.AND P1, PT, R11, 0x1, PT ;  /* 0x000000010b00780c */ /* 0x001fe20003f25270 */
[----:B-1----:R-:W-:-:S12]  /*cb60*/  VIADD R0, R0, 0xffffff80 ;  /* 0xffffff8000007836 */ /* 0x002fd80000000000 */
[----:B------:R-:W0:Y:S01]  /*cb70*/  @P1 LDC R9, c[0x0][0xbec] ;  /* 0x0002fb00ff091b82 */ /* 0x000e220000000800 */
[----:B------:R-:W-:-:S07]  /*cb80*/  ISETP.GE.AND P0, PT, R0, 0xc0, PT ;  /* 0x000000c00000780c */ /* 0x000fce0003f06270 */
[----:B------:R-:W1:Y:S06]  /*cb90*/  @P1 LDC R13, c[0x0][0xbf0] ;  /* 0x0002fc00ff0d1b82 */ /* 0x000e6c0000000800 */
[----:B------:R-:W-:Y:S05]  /*cba0*/  @P0 BRA `(.L_x_1551) ;  /* 0x0000000000a00947 */ /* 0x000fea0003800000 */
[----:B------:R-:W2:Y:S01]  /*cbb0*/  S2R R0, SR_TID.X ;  /* 0x0000000000007919 */ /* 0x000ea20000002100 */
[----:B------:R-:W3:Y:S01]  /*cbc0*/  LDC R3, c[0x0][0xbe8] ;  /* 0x0002fa00ff037b82 */ /* 0x000ee20000000800 */
[----:B------:R-:W-:Y:S01]  /*cbd0*/  IMAD.U32 R4, RZ, RZ, UR41 ;  /* 0x00000029ff047e24 */ /* 0x000fe2000f8e00ff */
[----:B------:R-:W-:Y:S02]  /*cbe0*/  ULDC UR5, c[0x0][0xa88] ;  /* 0x0002a20000057ab9 */ /* 0x000fe40000000800 */
[----:B---3--:R-:W-:Y:S02]  /*cbf0*/  IMAD R5, R3, UR5, RZ ;  /* 0x0000000503057c24 */ /* 0x008fe4000f8e02ff */
[----:B--2---:R-:W-:-:S04]  /*cc00*/  IADD3 R4, R4, -0x80, R0 ;  /* 0xffffff8004047810 */ /* 0x004fc80007ffe000 */
        /* <DEDUP_REMOVED lines=20> */
[----:B------:R-:W-:Y:S02]  /*cd50*/  SHF.R.S32.HI R3, RZ, 0x1f, R2 ;  /* 0x0000001fff037819 */ /* 0x000fe40000011402 */
[----:B------:R-:W-:Y:S02]  /*cd60*/  MOV R4, UR5 ;  /* 0x0000000500047c02 */ /* 0x000fe40008000f00 */
[----:B------:R-:W-:Y:S02]  /*cd70*/  IADD3 R2, P0, R2, UR6, RZ ;  /* 0x0000000602027c10 */ /* 0x000fe4000ff1e0ff */
[----:B------:R-:W-:Y:S02]  /*cd80*/  SHF.R.S32.HI R0, RZ, 0x1f, R5 ;  /* 0x0000001fff007819 */ /* 0x000fe40000011405 */
[----:B------:R-:W-:Y:S01]  /*cd90*/  IADD3.X R3, R3, UR7, R4, P0, !PT ;  /* 0x0000000703037c10 */ /* 0x000fe200087fe404 */
[----:B------:R-:W-:-:S02]  /*cda0*/  ULDC.64 UR6, c[0x0][0xb50] ;  /* 0x0002d40000067ab9 */ /* 0x000fc40000000a00 */
        /* <DEDUP_REMOVED lines=8> */
.L_x_1551:
[----:B------:R-:W-:Y:S05]  /*ce30*/  BSYNC B1 ;  /* 0x0000000000017941 */ /* 0x000fea0003800000 */
.L_x_1550:
[----:B------:R-:W-:Y:S01]  /*ce40*/  ULDC.64 UR10, c[0x0][0xae8] ;  /* 0x0002ba00000a7ab9 */ /* 0x000fe20000000a00 */
[----:B------:R-:W-:Y:S01]  /*ce50*/  VIADD R6, R6, UR41 ;  /* 0x0000002906067c36 */ /* 0x000fe20008000000 */
[----:B------:R-:W-:Y:S01]  /*ce60*/  UIMAD UR5, UR8, UR10, URZ ;  /* 0x0000000a080572a4 */ /* 0x000fe2000f8e023f */
[----:B------:R-:W-:Y:S01]  /*ce70*/  VIADD R30, R22, UR41 ;  /* 0x00000029161e7c36 */ /* 0x000fe20008000000 */
[----:B------:R-:W-:Y:S01]  /*ce80*/  UIMAD.WIDE.U32 UR6, UR43, UR10, URZ ;  /* 0x0000000a2b0672a5 */ /* 0x000fe2000f8e003f */
[----:B0-----:R-:W-:Y:S01]  /*ce90*/  @P1 IMAD.HI.U32 R0, R6, R9, RZ ;  /* 0x0000000906001227 */ /* 0x001fe200078e00ff */
[----:B------:R-:W-:Y:S01]  /*cea0*/  UIMAD UR5, UR43, UR11, UR5 ;  /* 0x0000000b2b0572a4 */ /* 0x000fe2000f8e0205 */
[----:B------:R-:W-:Y:S02]  /*ceb0*/  SHF.R.S32.HI R15, RZ, 0x1f, R19 ;  /* 0x0000001fff0f7819 */ /* 0x000fe40000011413 */
[----:B------:R-:W-:Y:S01]  /*cec0*/  ULDC.64 UR10, c[0x0][0xaf0] ;  /* 0x0002bc00000a7ab9 */ /* 0x000fe20000000a00 */
[----:B------:R-:W-:Y:S01]  /*ced0*/  UIADD3 UR7, UR7, UR5, URZ ;  /* 0x0000000507077290 */ /* 0x000fe2000fffe03f */
[----:B--2---:R-:W-:Y:S01]  /*cee0*/  IMAD.MOV.U32 R5, RZ, RZ, R6 ;  /* 0x000000ffff057224 */ /* 0x004fe200078e0006 */
[----:B------:R-:W-:Y:S01]  /*cef0*/  UIMAD UR5, UR9, UR10, URZ ;  /* 0x0000000a090572a4 */ /* 0x000fe2000f8e023f */
[----:B-1----:R-:W-:-:S03]  /*cf00*/  @P1 SHF.R.U32.HI R5, RZ, R13, R0 ;  /* 0x0000000dff051219 */ /* 0x002fc60000011600 */
[----:B------:R-:W-:Y:S01]  /*cf10*/  UIMAD UR5, UR42, UR11, UR5 ;  /* 0x0000000b2a0572a4 */ /* 0x000fe2000f8e0205 */
[--C-:B------:R-:W-:Y:S01]  /*cf20*/  SHF.R.S32.HI R0, RZ, 0x1f, R5.reuse ;  /* 0x0000001fff007819 */ /* 0x100fe20000011405 */
[----:B------:R-:W-:Y:S01]  /*cf30*/  UIMAD.WIDE.U32 UR42, UR42, UR10, UR6 ;  /* 0x0000000a2a2a72a5 */ /* 0x000fe2000f8e0006 */
[----:B------:R-:W-:Y:S02]  /*cf40*/  IMAD.MOV R7, RZ, RZ, -R5 ;  /* 0x000000ffff077224 */ /* 0x000fe400078e0a05 */
[----:B------:R-:W-:Y:S01]  /*cf50*/  ULDC.64 UR6, c[0x0][0xae0] ;  /* 0x0002b80000067ab9 */ /* 0x000fe20000000a00 */
[----:B------:R-:W-:Y:S01]  /*cf60*/  UIADD3 UR5, UR43, UR5, URZ ;  /* 0x000000052b057290 */ /* 0x000fe2000fffe03f */
[----:B------:R-:W-:Y:S02]  /*cf70*/  IMAD R7, R11, R7, R6 ;  /* 0x000000070b077224 */ /* 0x000fe400078e0206 */
[----:B------:R-:W-:Y:S02]  /*cf80*/  IMAD R0, R0, UR6, RZ ;  /* 0x0000000600007c24 */ /* 0x000fe4000f8e02ff */
[----:B------:R-:W-:-:S02]  /*cf90*/  IMAD.U32 R3, RZ, RZ, UR43 ;  /* 0x0000002bff037e24 */ /* 0x000fc4000f8e00ff */
[----:B------:R-:W-:Y:S02]  /*cfa0*/  IMAD.U32 R2, RZ, RZ, UR42 ;  /* 0x0000002aff027e24 */ /* 0x000fe4000f8e00ff */
[----:B------:R-:W-:Y:S01]  /*cfb0*/  IMAD.U32 R3, RZ, RZ, UR5 ;  /* 0x00000005ff037e24 */ /* 0x000fe2000f8e00ff */
[----:B------:R-:W-:Y:S01]  /*cfc0*/  ULDC UR5, c[0x0][0xac8] ;  /* 0x0002b20000057ab9 */ /* 0x000fe20000000800 */
[C---:B------:R-:W-:Y:S01]  /*cfd0*/  IMAD R9, R5.reuse, UR7, R0 ;  /* 0x0000000705097c24 */ /* 0x040fe2000f8e0200 */
[----:B------:R-:W-:Y:S01]  /*cfe0*/  SHF.R.S32.HI R0, RZ, 0x1f, R7 ;  /* 0x0000001fff007819 */ /* 0x000fe20000011407 */
        /* <DEDUP_REMOVED lines=24> */
[----:B------:R1:W4:Y:S04]  /*d170*/  SHFL.IDX PT, R28, R4, 0x3, 0x181f ;  /* 0x00781f00041c7f89 */ /* 0x00032800000e0000 */
        /* <DEDUP_REMOVED lines=15> */
.L_x_1549:
[----:B------:R-:W-:Y:S05]  /*d270*/  BSYNC B0 ;  /* 0x0000000000007941 */ /* 0x000fea0003800000 */
.L_x_1547:
[----:B------:R-:W-:Y:S02]  /*d280*/  ULDC UR5, c[0x0][0xc38] ;  /* 0x00030e0000057ab9 */ /* 0x000fe40000000800 */
[----:B------:R-:W-:-:S06]  /*d290*/  UISETP.GE.AND UP0, UPT, UR4, UR5, UPT ;  /* 0x000000050400728c */ /* 0x000fcc000bf06270 */
[----:B------:R-:W-:-:S13]  /*d2a0*/  PLOP3.LUT P0, PT, PT, PT, UP0, 0x80, 0x0 ;  /* 0x000000000000781c */ /* 0x000fda0003f0f008 */
[----:B------:R-:W-:Y:S05]  /*d2b0*/  @!P0 BRA `(.L_x_1552) ;  /* 0xffffff3800a88947 */ /* 0x000fea000383ffff */
[----:B------:R-:W-:Y:S05]  /*d2c0*/  EXIT ;  /* 0x000000000000794d */ /* 0x000fea0003800000 */
.L_x_1509:
        /* <DEDUP_REMOVED lines=15> */
[----:B------:R-:W0:Y:S01]  /*d3c0*/  S2R R11, SR_TID.X ;  /* 0x00000000000b7919 */ /* 0x000e220000002100 */
[----:B------:R-:W1:Y:S01]  /*d3d0*/  S2UR UR5, SR_CgaCtaId ;  /* 0x00000000000579c3 */ /* 0x000e620000008800 */
[----:B------:R-:W-:Y:S01]  /*d3e0*/  UMOV UR4, 0x400 ;  /* 0x0000040000047882 */ /* 0x000fe20000000000 */
[----:B------:R-:W-:Y:S01]  /*d3f0*/  IMAD.U32 R27, RZ, RZ, UR6 ;  /* 0x00000006ff1b7e24 */ /* 0x000fe2000f8e00ff */
[----:B------:R-:W-:Y:S01]  /*d400*/  ULOP3.LUT UR39, UR38, 0x1, URZ, 0xfc, !UPT ;  /* 0x0000000126277892 */ /* 0x000fe2000f8efc3f */
[----:B------:R-:W-:Y:S01]  /*d410*/  IMAD.MOV.U32 R19, RZ, RZ, 0x1 ;  /* 0x00000001ff137424 */ /* 0x000fe200078e00ff */
[----:B------:R-:W-:Y:S01]  /*d420*/  ULOP3.LUT UR44, UR38, 0x2, URZ, 0xfc, !UPT ;  /* 0x00000002262c7892 */ /* 0x000fe2000f8efc3f */
[----:B------:R-:W-:Y:S01]  /*d430*/  IMAD.MOV.U32 R18, RZ, RZ, RZ ;  /* 0x000000ffff127224 */ /* 0x000fe200078e00ff */
[----:B------:R-:W-:Y:S01]  /*d440*/  ULDC UR42, c[0x0][0xc] ;  /* 0x00000300002a7ab9 */ /* 0x000fe20000000800 */
[----:B------:R-:W-:Y:S01]  /*d450*/  IMAD.MOV.U32 R29, RZ, RZ, RZ ;  /* 0x000000ffff1d7224 */ /* 0x000fe200078e00ff */
[----:B------:R-:W-:Y:S01]  /*d460*/  ULDC.64 UR48, c[0x0][0x198] ;  /* 0x0000660000307ab9 */ /* 0x000fe20000000a00 */
[----:B-1----:R-:W-:-:S06]  /*d470*/  ULEA UR4, UR5, UR4, 0x18 ;  /* 0x0000000405047291 */ /* 0x002fcc000f8ec03f */
[----:B------:R-:W-:Y:S01]  /*d480*/  MOV R16, UR4 ;  /* 0x0000000400107c02 */ /* 0x000fe20008000f00 */
[C---:B0-----:R-:W-:Y:S01]  /*d490*/  IMAD.SHL.U32 R26, R11.reuse, 0x40, RZ ;  /* 0x000000400b1a7824 */ /* 0x041fe200078e00ff */
[C---:B------:R-:W-:Y:S01]  /*d4a0*/  LOP3.LUT R10, R11.reuse, 0x7f, RZ, 0xc0, !PT ;  /* 0x0000007f0b0a7812 */ /* 0x040fe200078ec0ff */
[C---:B------:R-:W-:Y:S01]  /*d4b0*/  IMAD.SHL.U32 R2, R11.reuse, 0x10, RZ ;  /* 0x000000100b027824 */ /* 0x040fe200078e00ff */
[----:B------:R-:W-:Y:S01]  /*d4c0*/  SHF.R.U32.HI R4, RZ, 0x1, R11 ;  /* 0x00000001ff047819 */ /* 0x000fe2000001160b */
[C---:B------:R-:W-:Y:S01]  /*d4d0*/  IMAD.SHL.U32 R8, R11.reuse, 0x2, RZ ;  /* 0x000000020b087824 */ /* 0x040fe200078e00ff */
[----:B------:R-:W-:Y:S01]  /*d4e0*/  LOP3.LUT R3, R26, 0x180, RZ, 0xc0, !PT ;  /* 0x000001801a037812 */ /* 0x000fe200078ec0ff */
[----:B------:R-:W-:Y:S01]  /*d4f0*/  IMAD.SHL.U32 R6, R10, 0x10, RZ ;  /* 0x000000100a067824 */ /* 0x000fe200078e00ff */
[----:B------:R-:W-:Y:S01]  /*d500*/  LOP3.LUT R5, R2, 0x1b0, RZ, 0xc0, !PT ;  /* 0x000001b002057812 */ /* 0x000fe200078ec0ff */
[----:B------:R-:W-:Y:S01]  /*d510*/  IMAD.SHL.U32 R0, R11, 0x20, RZ ;  /* 0x000000200b007824 */ /* 0x000fe200078e00ff */
[----:B------:R-:W-:Y:S01]  /*d520*/  LOP3.LUT R3, R3, 0x30, R4, 0xf8, !PT ;  /* 0x0000003003037812 */ /* 0x000fe200078ef804 */
[----:B------:R-:W-:Y:S01]  /*d530*/  IMAD.SHL.U32 R4, R11, 0x8, RZ ;  /* 0x000000080b047824 */ /* 0x000fe200078e00ff */
[----:B------:R-:W-:-:S02]  /*d540*/  LOP3.LUT R8, R5, 0x30, R8, 0x78, !PT ;  /* 0x0000003005087812 */ /* 0x000fc400078e7808 */
[----:B------:R-:W-:Y:S01]  /*d550*/  LOP3.LUT R7, R6, 0x600, RZ, 0xc0, !PT ;  /* 0x0000060006077812 */ /* 0x000fe200078ec0ff */
[----:B------:R-:W-:Y:S01]  /*d560*/  IMAD.SHL.U32 R6, R11, 0x4, RZ ;  /* 0x000000040b067824 */ /* 0x000fe200078e00ff */
[----:B------:R-:W-:Y:S02]  /*d570*/  LOP3.LUT R5, R0, 0x80, RZ, 0xc0, !PT ;  /* 0x0000008000057812 */ /* 0x000fe400078ec0ff */
[----:B------:R-:W-:Y:S02]  /*d580*/  LOP3.LUT R9, R7, 0x60, R0, 0xf8, !PT ;  /* 0x0000006007097812 */ /* 0x000fe400078ef800 */
[----:B------:R-:W-:Y:S02]  /*d590*/  LOP3.LUT R5, R5, 0x10, R11, 0xf8, !PT ;  /* 0x0000001005057812 */ /* 0x000fe400078ef80b */
[----:B------:R-:W-:Y:S02]  /*d5a0*/  LOP3.LUT R7, R7, 0x40, R2, 0xf8, !PT ;  /* 0x0000004007077812 */ /* 0x000fe400078ef802 */
[----:B------:R-:W-:-:S02]  /*d5b0*/  LOP3.LUT R3, R3, 0x30, R4, 0x78, !PT ;  /* 0x0000003003037812 */ /* 0x000fc400078e7804 */
[----:B------:R-:W-:Y:S02]  /*d5c0*/  LOP3.LUT R5, R5, 0x10, R6, 0x78, !PT ;  /* 0x0000001005057812 */ /* 0x000fe400078e7806 */
[----:B------:R-:W-:Y:S02]  /*d5d0*/  LOP3.LUT R7, R7, R8, RZ, 0xfc, !PT ;  /* 0x0000000807077212 */ /* 0x000fe400078efcff */
[----:B------:R-:W-:Y:S02]  /*d5e0*/  LOP3.LUT R26, R3, 0x640, R26, 0xf8, !PT ;  /* 0x00000640031a7812 */ /* 0x000fe400078ef81a */
[----:B------:R-:W-:Y:S01]  /*d5f0*/  LOP3.LUT R6, R9, 0x100, R0, 0xf8, !PT ;  /* 0x0000010009067812 */ /* 0x000fe200078ef800 */
[----:B------:R-:W-:Y:S01]  /*d600*/  IMAD.IADD R28, R16, 0x1, R7 ;  /* 0x00000001101c7824 */ /* 0x000fe200078e0207 */
[----:B------:R-:W-:Y:S02]  /*d610*/  SHF.R.U32.HI R3, RZ, 0x2, R10 ;  /* 0x00000002ff037819 */ /* 0x000fe4000001160a */
[----:B------:R-:W-:-:S02]  /*d620*/  LOP3.LUT R25, R6, R5, RZ, 0xfc, !PT ;  /* 0x0000000506197212 */ /* 0x000fc400078efcff */
[----:B------:R-:W-:-:S07]  /*d630*/  LOP3.LUT R0, R3, 0x60, R0, 0xf8, !PT ;  /* 0x0000006003007812 */ /* 0x000fce00078ef800 */
.L_x_1612:
        /* <DEDUP_REMOVED lines=22> */
.L_x_1554:
[----:B------:R-:W-:Y:S01]  /*d7a0*/  ULDC UR9, c[0x0][0xc54] ;  /* 0x0003150000097ab9 */ /* 0x000fe20000000800 */
[----:B------:R-:W-:Y:S01]  /*d7b0*/  UMOV UR5, UR8 ;  /* 0x0000000800057c82 */ /* 0x000fe20008000000 */
[----:B------:R-:W-:-:S11]  /*d7c0*/  UISETP.NE.AND UP0, UPT, UR9, 0x1, UPT ;  /* 0x000000010900788c */ /* 0x000fd6000bf05270 */
[----:B------:R-:W-:Y:S02]  /*d7d0*/  @UP0 ULDC.64 UR10, c[0x0][0xc58] ;  /* 0x00031600000a0ab9 */ /* 0x000fe40000000a00 */
[----:B------:R-:W-:-:S04]  /*d7e0*/  UIMAD.WIDE.U32 UR6, UR8, UR10, URZ ;  /* 0x0000000a080672a5 */ /* 0x000fc8000f8e003f */
[----:B------:R-:W-:-:S04]  /*d7f0*/  @UP0 USHF.R.U32.HI UR5, URZ, UR11, UR7 ;  /* 0x0000000b3f050299 */ /* 0x000fc80008011607 */
[----:B------:R-:W-:-:S12]  /*d800*/  UIMAD UR6, UR5, UR9, URZ ;  /* 0x00000009050672a4 */ /* 0x000fd8000f8e023f */
.L_x_1555:
[----:B------:R-:W-:Y:S01]  /*d810*/  ULOP3.LUT UR41, URZ, UR5, URZ, 0x33, !UPT ;  /* 0x000000053f297292 */ /* 0x000fe2000f8e333f */
[----:B------:R-:W-:Y:S01]  /*d820*/  BSSY B7, `(.L_x_1556) ;  /* 0x00002bf000077945 */ /* 0x000fe20003800000 */
[----:B------:R-:W-:Y:S01]  /*d830*/  ULDC UR7, c[0x0][0x448] ;  /* 0x0001120000077ab9 */ /* 0x000fe20000000800 */
[----:B------:R-:W-:Y:S01]  /*d840*/  ULDC UR5, c[0x0][0xc3c] ;  /* 0x00030f0000057ab9 */ /* 0x000fe20000000800 */
[----:B------:R-:W-:Y:S02]  /*d850*/  UISETP.NE.AND UP1, UPT, UR7, 0x1, UPT ;  /* 0x000000010700788c */ /* 0x000fe4000bf25270 */
[----:B------:R-:W-:Y:S01]  /*d860*/  UIADD3 UR41, UR41, UR5, URZ ;  /* 0x0000000529297290 */ /* 0x000fe2000fffe03f */
[----:B------:R-:W-:Y:S01]  /*d870*/  ULDC.64 UR10, c[0x0][0x418] ;  /* 0x00010600000a7ab9 */ /* 0x000fe20000000a00 */
[----:B------:R-:W-:Y:S02]  /*d880*/  UIADD3 UR5, UR8, -UR6, URZ ;  /* 0x8000000608057290 */ /* 0x000fe4000fffe03f */
[----:B------:R-:W-:-:S02]  /*d890*/  UISETP.NE.U32.AND UP0, UPT, UR10, URZ, UPT ;  /* 0x0000003f0a00728c */ /* 0x000fc4000bf05070 */
[----:B------:R-:W-:Y:S02]  /*d8a0*/  UIMAD UR8, UR41, 0xc0, URZ ;  /* 0x000000c0290878a4 */ /* 0x000fe4000f8e023f */
[----:B------:R-:W-:Y:S01]  /*d8b0*/  UISETP.NE.AND.EX UP0, UPT, UR11, URZ, UPT, UP0 ;  /* 0x0000003f0b00728c */ /* 0x000fe2000bf05300 */
[----:B------:R-:W-:Y:S01]  /*d8c0*/  ULDC UR7, c[0x0][0x288] ;  /* 0x0000a20000077ab9 */ /* 0x000fe20000000800 */
[----:B------:R-:W-:Y:S01]  /*d8d0*/  UIADD3 UR8, UR8, 0xbf, URZ ;  /* 0x000000bf08087890 */ /* 0x000fe2000fffe03f */
[----:B------:R-:W-:Y:S01]  /*d8e0*/  ULDC UR6, c[0x0][0x424] ;  /* 0x0001090000067ab9 */ /* 0x000fe20000000800 */
[----:B------:R-:W-:Y:S02]  /*d8f0*/  UIADD3 UR13, -UR7, 0xa0, URZ ;  /* 0x000000a0070d7890 */ /* 0x000fe4000fffe13f */
[----:B------:R-:W-:Y:S01]  /*d900*/  USEL UR9, UR6, 0x1, UP0 ;  /* 0x0000000106097887 */ /* 0x000fe20008000000 */
[----:B------:R-:W-:Y:S01]  /*d910*/  @UP1 ULDC UR7, c[0x0][0x44c] ;  /* 0x0001130000071ab9 */ /* 0x000fe20000000800 */
[----:B------:R-:W-:Y:S01]  /*d920*/  ULDC UR12, c[0x0][0x2f0] ;  /* 0x0000bc00000c7ab9 */ /* 0x000fe20000000800 */
[----:B------:R-:W-:Y:S01]  /*d930*/  UIMAD.WIDE.U32 UR6, UR8, UR7, URZ ;  /* 0x00000007080672a5 */ /* 0x000fe2000f8e003f */
[----:B------:R-:W-:Y:S01]  /*d940*/  @UP1 ULDC UR14, c[0x0][0x450] ;  /* 0x00011400000e1ab9 */ /* 0x000fe20000000800 */
[----:B------:R-:W-:-:S02]  /*d950*/  UIMAD UR13, UR9, UR12, UR13 ;  /* 0x0000000c090d72a4 */ /* 0x000fc4000f8e020d */
[----:B------:R-:W-:Y:S02]  /*d960*/  @UP1 USHF.R.U32.HI UR8, URZ, UR14, UR7 ;  /* 0x0000000e3f081299 */ /* 0x000fe40008011607 */
[----:B------:R-:W-:Y:S02]  /*d970*/  UIMAD UR6, UR9, UR12, 0x9f ;  /* 0x0000009f090674a4 */ /* 0x000fe4000f8e020c */
[----:B------:R-:W-:Y:S02]  /*d980*/  UIADD3 UR8, UR13, UR8, URZ ;  /* 0x000000080d087290 */ /* 0x000fe4000fffe03f */
[----:B------:R-:W-:Y:S02]  /*d990*/  UIMAD.WIDE UR6, UR6, 0x66666667, URZ ;  /* 0x66666667060678a5 */ /* 0x000fe4000f8e023f */
[----:B------:R-:W-:Y:S02]  /*d9a0*/  UIMAD.WIDE UR8, UR8, 0x66666667, URZ ;  /* 0x66666667080878a5 */ /* 0x000fe4000f8e023f */
[----:B------:R-:W-:-:S02]  /*d9b0*/  USHF.R.U32.HI UR12, URZ, 0x1f, UR7 ;  /* 0x0000001f3f0c7899 */ /* 0x000fc40008011607 */
[----:B------:R-:W-:Y:S01]  /*d9c0*/  USHF.R.U32.HI UR6, URZ, 0x1f, UR9 ;  /* 0x0000001f3f067899 */ /* 0x000fe20008011609 */
[----:B------:R-:W-:Y:S01]  /*d9d0*/  ULDC UR11, c[0x0][0xc48] ;  /* 0x00031200000b7ab9 */ /* 0x000fe20000000800 */
[----:B------:R-:W-:Y:S02]  /*d9e0*/  ULEA.HI.SX32 UR12, UR7, UR12, 0x1a ;  /* 0x0000000c070c7291 */ /* 0x000fe4000f8fd23f */
[----:B------:R-:W-:Y:S02]  /*d9f0*/  ULEA.HI.SX32 UR6, UR9, UR6, 0x1a ;  /* 0x0000000609067291 */ /* 0x000fe4000f8fd23f */
[----:B------:R-:W-:Y:S02]  /*da00*/  UISETP.NE.AND UP0, UPT, UR11, 0x1, UPT ;  /* 0x000000010b00788c */ /* 0x000fe4000bf05270 */
[----:B------:R-:W-:Y:S01]  /*da10*/  UISETP.LT.AND UP1, UPT, UR12, UR6, UPT ;  /* 0x000000060c00728c */ /* 0x000fe2000bf21270 */
[----:B------:R-:W-:-:S03]  /*da20*/  ULDC UR10, c[0x0][0xc54] ;  /* 0x00031500000a7ab9 */ /* 0x000fc60000000800 */
[----:B------:R-:W-:Y:S02]  /*da30*/  USEL UR40, UR12, UR6, UP1 ;  /* 0x000000060c287287 */ /* 0x000fe40008800000 */
[----:B------:R-:W-:-:S03]  /*da40*/  UIMAD UR10, UR4, UR10, UR5 ;  /* 0x0000000a040a72a4 */ /* 0x000fc6000f8e0205 */
[----:B------:R-:W-:Y:S01]  /*da50*/  @UP0 ULDC UR4, c[0x0][0xc4c] ;  /* 0x0003130000040ab9 */ /* 0x000fe20000000800 */
[----:B------:R-:W-:Y:S01]  /*da60*/  ISETP.LT.AND P0, PT, RZ, UR40, PT ;  /* 0x00000028ff007c0c */ /* 0x000fe2000bf01270 */
[----:B------:R-:W-:Y:S01]  /*da70*/  UIMAD.WIDE.U32 UR4, UR10, UR4, URZ ;  /* 0x000000040a0472a5 */ /* 0x000fe2000f8e003f */
[----:B------:R-:W-:Y:S01]  /*da80*/  @UP0 ULDC UR7, c[0x0][0xc50] ;  /* 0x0003140000070ab9 */ /* 0x000fe20000000800 */
[----:B------:R-:W-:Y:S02]  /*da90*/  UMOV UR43, UR10 ;  /* 0x0000000a002b7c82 */ /* 0x000fe40008000000 */
[----:B------:R-:W-:-:S04]  /*daa0*/  @UP0 USHF.R.U32.HI UR43, URZ, UR7, UR5 ;  /* 0x000000073f2b0299 */ /* 0x000fc80008011605 */
[----:B------:R-:W-:-:S04]  /*dab0*/  UIADD3 UR36, -UR43, URZ, URZ ;  /* 0x0000003f2b247290 */ /* 0x000fc8000fffe13f */
[----:B------:R-:W-:Y:S01]  /*dac0*/  UIMAD UR36, UR11, UR36, UR10 ;  /* 0x000000240b2472a4 */ /* 0x000fe2000f8e020a */
[----:B------:R-:W-:Y:S11]  /*dad0*/  @P0 BRA `(.L_x_1557) ;  /* 0x0000000000440947 */ /* 0x000ff60003800000 */
        /* <DEDUP_REMOVED lines=17> */
.L_x_1557:
        /* <DEDUP_REMOVED lines=20> */
.L_x_1560:
[----:B------:R-:W-:Y:S05]  /*dd30*/  BSYNC B6 ;  /* 0x0000000000067941 */ /* 0x000fea0003800000 */
.L_x_1559:
        /* <DEDUP_REMOVED lines=22> */
.L_x_1562:
[----:B------:R-:W-:Y:S05]  /*dea0*/  BSYNC B6 ;  /* 0x0000000000067941 */ /* 0x000fea0003800000 */
.L_x_1561:
        /* <DEDUP_REMOVED lines=20> */
.L_x_1564:
[----:B------:R-:W-:Y:S05]  /*dff0*/  BSYNC B6 ;  /* 0x0000000000067941 */ /* 0x000fea0003800000 */
.L_x_1563:
        /* <DEDUP_REMOVED lines=19> */
.L_x_1566:
[----:B------:R-:W-:Y:S05]  /*e130*/  BSYNC B6 ;  /* 0x0000000000067941 */ /* 0x000fea0003800000 */
.L_x_1565:
        /* <DEDUP_REMOVED lines=23> */
.L_x_1631:
        /* <DEDUP_REMOVED lines=10> */
.L_x_1634:
        /* <DEDUP_REMOVED lines=21> */
.L_x_1570:
[----:B-1----:R-:W1:Y:S01]  /*e4a0*/  S2R R2, SR_TID.X ;  /* 0x0000000000027919 */ /* 0x002e620000002100 */
[----:B------:R-:W-:Y:S01]  /*e4b0*/  IMAD R5, R18, 0x8, R16 ;  /* 0x0000000812057824 */ /* 0x000fe200078e0210 */
[----:B-1----:R-:W-:Y:S02]  /*e4c0*/  LOP3.LUT R3, R2, 0x7f, RZ, 0xc0, !PT ;  /* 0x0000007f02037812 */ /* 0x002fe400078ec0ff */
[----:B------:R-:W-:Y:S02]  /*e4d0*/  SHF.L.U32 R2, R19, 0x1f, RZ ;  /* 0x0000001f13027819 */ /* 0x000fe400000006ff */
[----:B------:R-:W-:Y:S02]  /*e4e0*/  ISETP.NE.AND P0, PT, R3, RZ, PT ;  /* 0x000000ff0300720c */ /* 0x000fe40003f05270 */
[----:B------:R-:W1:Y:S02]  /*e4f0*/  SYNCS.PHASECHK.TRANS64.TRYWAIT P1, [R5+URZ+0x13280], R2 ;  /* 0x01328002050075a7 */ /* 0x000e64000802017f */
[----:B-1----:R-:W-:Y:S09]  /*e500*/  @!P1 BRA `(.L_x_1571) ;  /* 0x0000002400fc9947 */ /* 0x002ff20003800000 */
.L_x_1635:
        /* <DEDUP_REMOVED lines=8> */
.L_x_1572:
        /* <DEDUP_REMOVED lines=16> */
.L_x_1636:
        /* <DEDUP_REMOVED lines=8> */
.L_x_1574:
        /* <DEDUP_REMOVED lines=17> */
.L_x_1568:
        /* <DEDUP_REMOVED lines=17> */
[----:B------:R-:W-:Y:S01]  /*e930*/  IMAD.U32 R4, RZ, RZ, UR6 ;  /* 0x00000006ff047e24 */ /* 0x000fe2000f8e00ff */
[----:B------:R-:W-:Y:S01]  /*e940*/  MOV R5, UR7 ;  /* 0x0000000700057c02 */ /* 0x000fe20008000f00 */
[----:B------:R-:W1:Y:S01]  /*e950*/  LDC.64 R2, c[0x4][R2] ;  /* 0x0100000002027b82 */ /* 0x000e620000000a00 */
[----:B------:R-:W-:Y:S02]  /*e960*/  IMAD.U32 R6, RZ, RZ, UR8 ;  /* 0x00000008ff067e24 */ /* 0x000fe4000f8e00ff */
[----:B------:R-:W-:Y:S02]  /*e970*/  IMAD.U32 R7, RZ, RZ, UR9 ;  /* 0x00000009ff077e24 */ /* 0x000fe4000f8e00ff */
[----:B------:R-:W-:-:S02]  /*e980*/  IMAD.U32 R10, RZ, RZ, UR4 ;  /* 0x00000004ff0a7e24 */ /* 0x000fc4000f8e00ff */
[----:B------:R-:W-:Y:S02]  /*e990*/  IMAD.U32 R11, RZ, RZ, UR5 ;  /* 0x00000005ff0b7e24 */ /* 0x000fe4000f8e00ff */
[----:B------:R-:W-:Y:S02]  /*e9a0*/  IMAD.MOV.U32 R8, RZ, RZ, 0x70 ;  /* 0x00000070ff087424 */ /* 0x000fe400078e00ff */
[----:B------:R-:W-:Y:S02]  /*e9b0*/  IMAD.MOV.U32 R12, RZ, RZ, 0x1 ;  /* 0x00000001ff0c7424 */ /* 0x000fe400078e00ff */
[----:B------:R-:W-:-:S07]  /*e9c0*/  IMAD.MOV.U32 R13, RZ, RZ, RZ ;  /* 0x000000ffff0d7224 */ /* 0x000fce00078e00ff */
[----:B0-----:R-:W-:-:S07]  /*e9d0*/  LEPC R20, `(.L_x_1576) ;  /* 0x000000001014794e */ /* 0x001fce0000000000 */
[----:B-1----:R-:W-:Y:S05]  /*e9e0*/  CALL.ABS.NOINC R2 ;  /* 0x0000000002007343 */ /* 0x002fea0003c00000 */
.L_x_1576:
[----:B------:R-:W-:Y:S05]  /*e9f0*/  BSYNC B6 ;  /* 0x0000000000067941 */ /* 0x000fea0003800000 */
.L_x_1575:
[----:B------:R-:W3:Y:S01]  /*ea00*/  LDC R9, c[0x0][0x448] ;  /* 0x00011200ff097b82 */ /* 0x000ee20000000800 */
[----:B0-----:R-:W0:Y:S01]  /*ea10*/  S2R R20, SR_TID.X ;  /* 0x0000000000147919 */ /* 0x001e220000002100 */
[----:B------:R-:W-:Y:S01]  /*ea20*/  IMAD.U32 R6, RZ, RZ, UR41 ;  /* 0x00000029ff067e24 */ /* 0x000fe2000f8e00ff */
[----:B------:R-:W-:Y:S01]  /*ea30*/  ULDC.64 UR8, c[0x0][0x2e0] ;  /* 0x0000b80000087ab9 */ /* 0x000fe20000000a00 */
[----:B------:R-:W-:Y:S01]  /*ea40*/  UMOV UR4, UR50 ;  /* 0x0000003200047c82 */ /* 0x000fe20008000000 */
[----:B------:R-:W-:Y:S01]  /*ea50*/  UIMAD UR6, UR45, UR8, URZ ;  /* 0x000000082d0672a4 */ /* 0x000fe2000f8e023f */
[----:B------:R-:W-:Y:S02]  /*ea60*/  UMOV UR5, UR37 ;  /* 0x0000002500057c82 */ /* 0x000fe40008000000 */
[----:B------:R-:W-:Y:S02]  /*ea70*/  UIMAD.WIDE.U32 UR4, UR43, UR8, UR4 ;  /* 0x000000082b0472a5 */ /* 0x000fe4000f8e0004 */
[----:B------:R-:W-:-:S03]  /*ea80*/  UIMAD UR6, UR43, UR9, UR6 ;  /* 0x000000092b0672a4 */ /* 0x000fc6000f8e0206 */
[----:B------:R-:W-:Y:S01]  /*ea90*/  ULDC.64 UR8, c[0x0][0x2d0] ;  /* 0x0000b40000087ab9 */ /* 0x000fe20000000a00 */
[----:B------:R-:W-:Y:S01]  /*eaa0*/  UIADD3 UR6, UR5, UR6, URZ ;  /* 0x0000000605067290 */ /* 0x000fe2000fffe03f */
[----:B------:R-:W-:-:S04]  /*eab0*/  IMAD.U32 R4, RZ, RZ, UR4 ;  /* 0x00000004ff047e24 */ /* 0x000fc8000f8e00ff */
[----:B-12---:R-:W-:Y:S01]  /*eac0*/  IMAD.MOV.U32 R2, RZ, RZ, R4 ;  /* 0x000000ffff027224 */ /* 0x006fe200078e0004 */
[----:B---3--:R-:W-:Y:S02]  /*ead0*/  ISETP.NE.AND P1, PT, R9, 0x1, PT ;  /* 0x000000010900780c */ /* 0x008fe40003f25270 */
[C---:B0-----:R-:W-:Y:S01]  /*eae0*/  LOP3.LUT R21, R20.reuse, 0x7f, RZ, 0xc0, !PT ;  /* 0x0000007f14157812 */ /* 0x041fe200078ec0ff */
[----:B------:R-:W-:-:S10]  /*eaf0*/  IMAD.SHL.U32 R20, R20, 0x20, RZ ;  /* 0x0000002014147824 */ /* 0x000fd400078e00ff */
[----:B------:R-:W0:Y:S01]  /*eb00*/  @P1 LDC R3, c[0x0][0x44c] ;  /* 0x00011300ff031b82 */ /* 0x000e220000000800 */
[----:B------:R-:W-:-:S04]  /*eb10*/  SHF.R.U32.HI R21, RZ, 0x2, R21 ;  /* 0x00000002ff157819 */ /* 0x000fc80000011615 */
[----:B------:R-:W-:-:S03]  /*eb20*/  LOP3.LUT R20, R21, 0x60, R20, 0xf8, !PT ;  /* 0x0000006015147812 */ /* 0x000fc600078ef814 */
[----:B------:R-:W1:Y:S02]  /*eb30*/  @P1 LDC R5, c[0x0][0x450] ;  /* 0x00011400ff051b82 */ /* 0x000e640000000800 */
[----:B------:R-:W-:Y:S02]  /*eb40*/  IMAD R6, R6, 0xc0, R20 ;  /* 0x000000c006067824 */ /* 0x000fe400078e0214 */
[----:B------:R-:W2:Y:S02]  /*eb50*/  S2R R20, SR_TID.X ;  /* 0x0000000000147919 */ /* 0x000ea40000002100 */
[----:B------:R-:W-:Y:S02]  /*eb60*/  IMAD.MOV.U32 R7, RZ, RZ, R6 ;  /* 0x000000ffff077224 */ /* 0x000fe400078e0006 */
[----:B------:R-:W3:Y:S01]  /*eb70*/  @P1 LDC R8, c[0x0][0x450] ;  /* 0x00011400ff081b82 */ /* 0x000ee20000000800 */
[----:B0-----:R-:W-:-:S04]  /*eb80*/  @P1 IMAD.HI.U32 R0, R6, R3, RZ ;  /* 0x0000000306001227 */ /* 0x001fc800078e00ff */
[----:B------:R-:W-:Y:S01]  /*eb90*/  IMAD.U32 R3, RZ, RZ, UR6 ;  /* 0x00000006ff037e24 */ /* 0x000fe2000f8e00ff */
[----:B------:R-:W-:Y:S01]  /*eba0*/  ULDC.64 UR6, c[0x0][0x280] ;  /* 0x0000a00000067ab9 */ /* 0x000fe20000000a00 */
[----:B-1----:R-:W-:Y:S01]  /*ebb0*/  @P1 SHF.R.U32.HI R7, RZ, R5, R0 ;  /* 0x00000005ff071219 */ /* 0x002fe20000011600 */
[----:B------:R-:W-:Y:S01]  /*ebc0*/  IMAD.U32 R5, RZ, RZ, UR5 ;  /* 0x00000005ff057e24 */ /* 0x000fe2000f8e00ff */
[----:B------:R-:W-:Y:S02]  /*ebd0*/  ULDC.64 UR4, c[0x0][0x2c8] ;  /* 0x0000b20000047ab9 */ /* 0x000fe40000000a00 */
[----:B------:R-:W-:Y:S01]  /*ebe0*/  SHF.R.S32.HI R0, RZ, 0x1f, R7 ;  /* 0x0000001fff007819 */ /* 0x000fe20000011407 */
[----:B------:R-:W-:-:S04]  /*ebf0*/  IMAD.WIDE.U32 R4, R7, UR8, R2 ;  /* 0x0000000807047c25 */ /* 0x000fc8000f8e0002 */
[----:B------:R-:W-:Y:S02]  /*ec00*/  IMAD R0, R0, UR8, RZ ;  /* 0x0000000800007c24 */ /* 0x000fe4000f8e02ff */
[C---:B--2---:R-:W-:Y:S01]  /*ec10*/  IMAD.SHL.U32 R10, R20.reuse, 0x10, RZ ;  /* 0x00000010140a7824 */ /* 0x044fe200078e00ff */
[----:B------:R-:W-:Y:S01]  /*ec20*/  LOP3.LUT R20, R20, 0x7f, RZ, 0xc0, !PT ;  /* 0x0000007f14147812 */ /* 0x000fe200078ec0ff */
[----:B------:R-:W-:Y:S02]  /*ec30*/  IMAD R11, R7, UR9, R0 ;  /* 0x00000009070b7c24 */ /* 0x000fe4000f8e0200 */
[----:B------:R-:W-:Y:S01]  /*ec40*/  IMAD.MOV R0, RZ, RZ, -R7 ;  /* 0x000000ffff007224 */ /* 0x000fe200078e0a07 */
[----:B------:R-:W-:Y:S01]  /*ec50*/  LOP3.LUT R10, R10, 0x30, RZ, 0xc0, !PT ;  /* 0x000000300a0a7812 */ /* 0x000fe200078ec0ff */
[----:B------:R-:W-:Y:S01]  /*ec60*/  IMAD.IADD R5, R5, 0x1, R11 ;  /* 0x0000000105057824 */ /* 0x000fe200078e020b */
[----:B------:R-:W-:Y:S01]  /*ec70*/  SHF.R.U32.HI R20, RZ, 0x2, R20 ;  /* 0x00000002ff147819 */ /* 0x000fe20000011614 */
[----:B------:R-:W-:-:S02]  /*ec80*/  IMAD R7, R9, R0, R6 ;  /* 0x0000000009077224 */ /* 0x000fc400078e0206 */
[----:B------:R-:W-:Y:S02]  /*ec90*/  VIADD R6, R6, 0x80 ;  /* 0x0000008006067836 */ /* 0x000fe40000000000 */
[----:B------:R-:W-:Y:S01]  /*eca0*/  IMAD.WIDE.U32 R4, R7, UR4, R4 ;  /* 0x0000000407047c25 */ /* 0x000fe2000f8e0004 */
[----:B------:R-:W-:-:S05]  /*ecb0*/  SHF.R.S32.HI R0, RZ, 0x1f, R7 ;  /* 0x0000001fff007819 */ /* 0x000fca0000011407 */
[----:B------:R-:W-:-:S04]  /*ecc0*/  IMAD R0, R0, UR4, RZ ;  /* 0x0000000400007c24 */ /* 0x000fc8000f8e02ff */
[----:B------:R-:W-:Y:S01]  /*ecd0*/  IMAD R7, R7, UR5, R0 ;  /* 0x0000000507077c24 */ /* 0x000fe2000f8e0200 */
[----:B------:R-:W-:-:S04]  /*ece0*/  IADD3 R0, P0, R4, UR6, RZ ;  /* 0x0000000604007c10 */ /* 0x000fc8000ff1e0ff */
[----:B------:R-:W-:Y:S01]  /*ecf0*/  IADD3.X R4, R5, UR7, R7, P0, !PT ;  /* 0x0000000705047c10 */ /* 0x000fe200087fe407 */
[----:B------:R-:W-:Y:S01]  /*ed00*/  IMAD.MOV.U32 R5, RZ, RZ, R6 ;  /* 0x000000ffff057224 */ /* 0x000fe200078e0006 */
[----:B------:R-:W0:Y:S02]  /*ed10*/  @P1 LDC R7, c[0x0][0x44c] ;  /* 0x00011300ff071b82 */ /* 0x000e240000000800 */
[----:B0-----:R-:W-:-:S05]  /*ed20*/  @P1 IMAD.HI.U32 R7, R6, R7, RZ ;  /* 0x0000000706071227 */ /* 0x001fca00078e00ff */
[----:B---3--:R-:W-:-:S04]  /*ed30*/  @P1 SHF.R.U32.HI R5, RZ, R8, R7 ;  /* 0x00000008ff051219 */ /* 0x008fc80000011607 */
        /* <DEDUP_REMOVED lines=18> */
[----:B------:R-:W-:Y:S01]  /*ee60*/  IMAD.U32 R7, RZ, RZ, UR41 ;  /* 0x00000029ff077e24 */ /* 0x000fe2000f8e00ff */
[----:B------:R-:W-:Y:S02]  /*ee70*/  ULDC UR4, c[0x0][0x288] ;  /* 0x0000a20000047ab9 */ /* 0x000fe40000000800 */
[----:B------:R-:W1:Y:S01]  /*ee80*/  SHFL.IDX PT, R2, R4, RZ, 0x1c1f ;  /* 0x001c1fff04027589 */ /* 0x000e6200000e0000 */
[----:B------:R-:W-:Y:S02]  /*ee90*/  IMAD R6, R9, UR4, RZ ;  /* 0x0000000409067c24 */ /* 0x000fe4000f8e02ff */
[----:B------:R-:W-:-:S04]  /*eea0*/  IMAD R7, R7, 0xc0, R20 ;  /* 0x000000c007077824 */ /* 0x000fc800078e0214 */
[C---:B------:R-:W-:Y:S01]  /*eeb0*/  VIADD R9, R7.reuse, 0x20 ;  /* 0x0000002007097836 */ /* 0x040fe20000000000 */
[C---:B------:R-:W-:Y:S01]  /*eec0*/  ISETP.GE.AND P1, PT, R7.reuse, R6, PT ;  /* 0x000000060700720c */ /* 0x040fe20003f26270 */
[----:B------:R-:W-:-:S12]  /*eed0*/  VIADD R11, R7, 0x80 ;  /* 0x00000080070b7836 */ /* 0x000fd80000000000 */
[----:B0-----:R-:W-:-:S05]  /*eee0*/  @!P1 IADD3 R14, P2, R10, R14, RZ ;  /* 0x0000000e0a0e9210 */ /* 0x001fca0007f5e0ff */
[----:B-1----:R-:W-:Y:S02]  /*eef0*/  @!P1 IMAD.X R3, RZ, RZ, R2, P2 ;  /* 0x000000ffff039224 */ /* 0x002fe400010e0602 */
[----:B------:R-:W-:Y:S02]  /*ef00*/  @!P1 IMAD.MOV.U32 R2, RZ, RZ, R14 ;  /* 0x000000ffff029224 */ /* 0x000fe400078e000e */
[----:B------:R-:W0:Y:S04]  /*ef10*/  SHFL.IDX PT, R14, R0, 0x1, 0x1c1f ;  /* 0x003c1f00000e7f89 */ /* 0x000e2800000e0000 */
[----:B------:R1:W-:Y:S01]  /*ef20*/  @!P1 LDGSTS.E.BYPASS.LTC128B.128 [R28+0xb000], desc[UR46][R2.64], !P0 ;  /* 0x0b000000021c9fae */ /* 0x0003e2000c101d6e */
[----:B------:R-:W-:Y:S02]  /*ef30*/  ISETP.GE.AND P1, PT, R9, R6, PT ;  /* 0x000000060900720c */ /* 0x000fe40003f26270 */
[----:B------:R-:W-:Y:S01]  /*ef40*/  IADD3 R9, R7, 0x40, RZ ;  /* 0x0000004007097810 */ /* 0x000fe20007ffe0ff */
[----:B-1----:R-:W1:Y:S10]  /*ef50*/  SHFL.IDX PT, R2, R4, 0x1, 0x1c1f ;  /* 0x003c1f0004027f89 */ /* 0x002e7400000e0000 */
[----:B0-----:R-:W-:-:S05]  /*ef60*/  @!P1 IADD3 R14, P2, R10, R14, RZ ;  /* 0x0000000e0a0e9210 */ /* 0x001fca0007f5e0ff */
[----:B-1----:R-:W-:Y:S02]  /*ef70*/  @!P1 IMAD.X R3, RZ, RZ, R2, P2 ;  /* 0x000000ffff039224 */ /* 0x002fe400010e0602 */
[----:B------:R-:W-:Y:S02]  /*ef80*/  @!P1 IMAD.MOV.U32 R2, RZ, RZ, R14 ;  /* 0x000000ffff029224 */ /* 0x000fe400078e000e */
[----:B------:R-:W0:Y:S04]  /*ef90*/  SHFL.IDX PT, R14, R0, 0x2, 0x1c1f ;  /* 0x005c1f00000e7f89 */ /* 0x000e2800000e0000 */
[----:B------:R1:W-:Y:S01]  /*efa0*/  @!P1 LDGSTS.E.BYPASS.LTC128B.128 [R28+0xb800], desc[UR46][R2.64], !P0 ;  /* 0x0b800000021c9fae */ /* 0x0003e2000c101d6e */
[----:B------:R-:W-:-:S03]  /*efb0*/  ISETP.GE.AND P1, PT, R9, R6, PT ;  /* 0x000000060900720c */ /* 0x000fc60003f26270 */
[----:B------:R-:W-:Y:S04]  /*efc0*/  SHFL.IDX PT, R9, R0, 0x3, 0x1c1f ;  /* 0x007c1f0000097f89 */ /* 0x000fe800000e0000 */
[----:B------:R-:W-:Y:S04]  /*efd0*/  SHFL.IDX PT, R0, R8, RZ, 0x1c1f ;  /* 0x001c1fff08007589 */ /* 0x000fe800000e0000 */
[----:B-1----:R-:W1:Y:S04]  /*efe0*/  SHFL.IDX PT, R2, R4, 0x2, 0x1c1f ;  /* 0x005c1f0004027f89 */ /* 0x002e6800000e0000 */
[----:B------:R-:W2:Y:S01]  /*eff0*/  SHFL.IDX PT, R4, R4, 0x3, 0x1c1f ;  /* 0x007c1f0004047f89 */ /* 0x000ea200000e0000 */
        /* <DEDUP_REMOVED lines=16> */
.L_x_1649:
        /* <DEDUP_REMOVED lines=10> */
.L_x_1578:
        /* <DEDUP_REMOVED lines=16> */
.L_x_1650:
[----:B------:R-:W-:Y:S05]  /*f2a0*/  BSYNC B0 ;  /* 0x0000000000007941 */ /* 0x000fea0003800000 */
.L_x_1579:
[----:B------:R-:W-:-:S06]  /*f2b0*/  UISETP.GE.AND UP0, UPT, UR40, 0x2, UPT ;  /* 0x000000022800788c */ /* 0x000fcc000bf06270 */
[----:B------:R-:W-:-:S13]  /*f2c0*/  PLOP3.LUT P0, PT, PT, PT, UP0, 0x80, 0x0 ;  /* 0x000000000000781c */ /* 0x000fda0003f0f008 */
[----:B------:R-:W-:Y:S05]  /*f2d0*/  @!P0 BRA `(.L_x_1581) ;  /* 0x0000000800e48947 */ /* 0x000fea0003800000 */
[----:B------:R-:W-:Y:S01]  /*f2e0*/  UIADD3 UR4, UR40, -0x2, URZ ;  /* 0xfffffffe28047890 */ /* 0x000fe2000fffe03f */
[----:B------:R-:W-:Y:S02]  /*f2f0*/  IMAD.MOV.U32 R6, RZ, RZ, R19 ;  /* 0x000000ffff067224 */ /* 0x000fe400078e0013 */
[----:B------:R-:W-:-:S03]  /*f300*/  IMAD.MOV.U32 R7, RZ, RZ, R18 ;  /* 0x000000ffff077224 */ /* 0x000fc600078e0012 */
[----:B------:R-:W-:-:S07]  /*f310*/  IMAD.U32 R0, RZ, RZ, UR4 ;  /* 0x00000004ff007e24 */ /* 0x000fce000f8e00ff */
.L_x_1601:
        /* <DEDUP_REMOVED lines=31> */
.L_x_1584:
        /* <DEDUP_REMOVED lines=8> */
.L_x_1651:
[----:B------:R-:W-:Y:S05]  /*f590*/  BSYNC B1 ;  /* 0x0000000000017941 */ /* 0x000fea0003800000 */
.L_x_1585:
        /* <DEDUP_REMOVED lines=9> */
.L_x_1588:
[----:B------:R-:W-:Y:S05]  /*f630*/  BSYNC B1 ;  /* 0x0000000000017941 */ /* 0x000fea0003800000 */
.L_x_1587:
        /* <DEDUP_REMOVED lines=11> */
.L_x_1589:
        /* <DEDUP_REMOVED lines=13> */
.L_x_1652:
[----:B------:R-:W-:Y:S05]  /*f7c0*/  BSYNC B1 ;  /* 0x0000000000017941 */ /* 0x000fea0003800000 */
.L_x_1590:
        /* <DEDUP_REMOVED lines=11> */
.L_x_1593:
[----:B------:R-:W-:Y:S05]  /*f880*/  BSYNC B1 ;  /* 0x0000000000017941 */ /* 0x000fea0003800000 */
.L_x_1592:
[----:B------:R-:W-:Y:S01]  /*f890*/  R2UR UR6, R2 ;  /* 0x00000000020672ca */ /* 0x000fe200000e0000 */
[----:B------:R-:W-:Y:S01]  /*f8a0*/  UIADD3 UR4, UP0, UR48, 0x370, URZ ;  /* 0x0000037030047890 */ /* 0x000fe2000ff1e03f */
[----:B------:R-:W-:Y:S01]  /*f8b0*/  R2UR UR7, R3 ;  /* 0x00000000030772ca */ /* 0x000fe200000e0000 */
[----:B------:R-:W-:Y:S01]  /*f8c0*/  VIADD R4, R4, 0x13230 ;  /* 0x0001323004047836 */ /* 0x000fe20000000000 */
[----:B------:R-:W-:Y:S01]  /*f8d0*/  R2UR UR10, R9 ;  /* 0x00000000090a72ca */ /* 0x000fe200000e0000 */
[----:B------:R-:W-:Y:S01]  /*f8e0*/  UIADD3.X UR5, URZ, UR49, URZ, UP0, !UPT ;  /* 0x000000313f057290 */ /* 0x000fe200087fe43f */
[----:B------:R-:W-:Y:S02]  /*f8f0*/  PLOP3.LUT P0, PT, PT, PT, PT, 0x80, 0x0 ;  /* 0x000000000000781c */ /* 0x000fe40003f0f070 */
[----:B------:R-:W-:-:S11]  /*f900*/  IADD3 R5, R5, 0xe000, RZ ;  /* 0x0000e00005057810 */ /* 0x000fd60007ffe0ff */
.L_x_1594:
        /* <DEDUP_REMOVED lines=10> */
.L_x_1583:
[----:B------:R-:W-:Y:S05]  /*f9b0*/  BSYNC B0 ;  /* 0x0000000000007941 */ /* 0x000fea0003800000 */
.L_x_1582:
[----:B------:R-:W-:-:S06]  /*f9c0*/  UISETP.NE.AND UP0, UPT, UR39, 0x3, UPT ;  /* 0x000000032700788c */ /* 0x000fcc000bf05270 */
[----:B------:R-:W-:-:S13]  /*f9d0*/  PLOP3.LUT P0, PT, PT, PT, UP0, 0x80, 0x0 ;  /* 0x000000000000781c */ /* 0x000fda0003f0f008 */
[----:B------:R-:W-:Y:S05]  /*f9e0*/  @!P0 BRA `(.L_x_1595) ;  /* 0x0000000000048947 */ /* 0x000fea0003800000 */
[----:B------:R-:W-:Y:S01]  /*f9f0*/  BPT.TRAP 0x1 ;  /* 0x000000040000795c */ /* 0x000fe20000300000 */
.L_x_1595:
        /* <DEDUP_REMOVED lines=8> */
.L_x_1653:
[----:B------:R-:W-:Y:S05]  /*fa80*/  BSYNC B0 ;  /* 0x0000000000007941 */ /* 0x000fea0003800000 */
.L_x_1596:
[----:B------:R-:W-:Y:S05]  /*fa90*/  @!P0 BRA `(.L_x_1598) ;  /* 0x0000000000048947 */ /* 0x000fea0003800000 */
[----:B------:R-:W-:Y:S01]  /*faa0*/  BPT.TRAP 0x1 ;  /* 0x000000040000795c */ /* 0x000fe20000300000 */
.L_x_1598:
[----:B0-----:R-:W-:Y:S01]  /*fab0*/  SHF.L.U32 R2, R6, 0x1f, RZ ;  /* 0x0000001f06027819 */ /* 0x001fe200000006ff */
[----:B------:R-:W-:-:S03]  /*fac0*/  IMAD R10, R7, 0x2800, RZ ;  /* 0x00002800070a7824 */ /* 0x000fc600078e02ff */
[----:B------:R-:W0:Y:S02]  /*fad0*/  SYNCS.PHASECHK.TRANS64.TRYWAIT P1, [R3+URZ+0x13260], R2 ;  /* 0x01326002030075a7 */ /* 0x000e24000802017f */
[----:B0-----:R-:W-:Y:S05]  /*fae0*/  @!P1 BRA `(.L_x_1599) ;  /* 0x0000001800b49947 */ /* 0x001fea0003800000 */
.L_x_1654:
        /* <DEDUP_REMOVED lines=43> */
.L_x_1600:
        /* <DEDUP_REMOVED lines=13> */
.L_x_1581:
        /* <DEDUP_REMOVED lines=17> */
.L_x_1603:
[----:B------:R-:W-:Y:S05]  /*ff80*/  BSYNC B0 ;  /* 0x0000000000007941 */ /* 0x000fea0003800000 */
.L_x_1602:
[----:B------:R-:W-:-:S06]  /*ff90*/  UISETP.NE.AND UP0, UPT, UR39, 0x3, UPT ;  /* 0x000000032700788c */ /* 0x000fcc000bf05270 */
[----:B------:R-:W-:-:S13]  /*ffa0*/  PLOP3.LUT P1, PT, PT, PT, UP0, 0x80, 0x0 ;  /* 0x000000000000781c */ /* 0x000fda0003f2f008 */
[----:B------:R-:W-:Y:S05]  /*ffb0*/  @!P1 BRA `(.L_x_1604) ;  /* 0x0000000000049947 */ /* 0x000fea0003800000 */
[----:B------:R-:W-:Y:S01]  /*ffc0*/  BPT.TRAP 0x1 ;  /* 0x000000040000795c */ /* 0x000fe20000300000 */
.L_x_1604:
        /* <DEDUP_REMOVED lines=8> */
.L_x_1655:
[----:B------:R-:W-:Y:S05]  /*10050*/  BSYNC B0 ;  /* 0x0000000000007941 */ /* 0x000fea0003800000 */
.L_x_1605:
[----:B------:R-:W-:Y:S05]  /*10060*/  @!P2 BRA `(.L_x_1607) ;  /* 0x000000000004a947 */ /* 0x000fea0003800000 */
[----:B------:R-:W-:Y:S01]  /*10070*/  BPT.TRAP 0x1 ;  /* 0x000000040000795c */ /* 0x000fe20000300000 */
.L_x_1607:
[----:B------:R-:W-:Y:S01]  /*10080*/  SHF.L.U32 R5, R19, 0x1f, RZ ;  /* 0x0000001f13057819 */ /* 0x000fe200000006ff */
[----:B0-----:R-:W-:-:S03]  /*10090*/  IMAD R3, R18, 0x2800, RZ ;  /* 0x0000280012037824 */ /* 0x001fc600078e02ff */
[----:B------:R-:W0:Y:S02]  /*100a0*/  SYNCS.PHASECHK.TRANS64.TRYWAIT P1, [R2+URZ+0x13260], R5 ;  /* 0x01326005020075a7 */ /* 0x000e24000802017f */
[----:B0-----:R-:W-:Y:S05]  /*100b0*/  @!P1 BRA `(.L_x_1608) ;  /* 0x0000001400689947 */ /* 0x001fea0003800000 */
.L_x_1656:
        /* <DEDUP_REMOVED lines=43> */
.L_x_1609:
[----:B-1----:R-:W-:Y:S01]  /*10370*/  SYNCS.ARRIVE.TRANS64.A1T0 RZ, [R2+URZ+0x13250], RZ ;  /* 0x013250ff02ff79a7 */ /* 0x002fe2000810003f */
[----:B------:R-:W-:Y:S02]  /*10380*/  @!P0 VIADD R0, R2, 0x13280 ;  /* 0x0001328002008836 */ /* 0x000fe40000000000 */
[----:B------:R-:W-:-:S03]  /*10390*/  VIADD R18, R18, 0x1 ;  /* 0x0000000112127836 */ /* 0x000fc60000000000 */
[----:B------:R-:W-:Y:S01]  /*103a0*/  @!P0 PRMT R0, RZ, 0x654, R0 ;  /* 0x00000654ff008816 */ /* 0x000fe20000000000 */
[----:B------:R-:W-:Y:S01]  /*103b0*/  BAR.SYNC.DEFER_BLOCKING 0x2, 0x80 ;  /* 0x0082000000007b1d */ /* 0x000fe20000010000 */
[----:B------:R-:W-:-:S04]  /*103c0*/  ISETP.NE.AND P1, PT, R18, 0x2, PT ;  /* 0x000000021200780c */ /* 0x000fc80003f25270 */
[----:B------:R-:W-:Y:S01]  /*103d0*/  SEL R18, R18, RZ, P1 ;  /* 0x000000ff12127207 */ /* 0x000fe20000800000 */
[----:B------:R1:W-:Y:S02]  /*103e0*/  @!P0 SYNCS.ARRIVE.TRANS64.RED.A1T0 RZ, [R0+URZ], RZ ;  /* 0x000000ff00ff89a7 */ /* 0x0003e4000810043f */
[----:B-1----:R-:W-:-:S04]  /*103f0*/  SEL R0, RZ, 0x1, P1 ;  /* 0x00000001ff007807 */ /* 0x002fc80000800000 */
[----:B------:R-:W-:-:S07]  /*10400*/  LOP3.LUT R19, R19, R0, RZ, 0x3c, !PT ;  /* 0x0000000013137212 */ /* 0x000fce00078e3cff */
.L_x_1558:
[----:B------:R-:W-:Y:S05]  /*10410*/  BSYNC B7 ;  /* 0x0000000000077941 */ /* 0x000fea0003800000 */
.L_x_1556:
[----:B------:R-:W-:-:S13]  /*10420*/  LOP3.LUT P1, RZ, R22, 0x2, RZ, 0xc0, !PT ;  /* 0x0000000216ff7812 */ /* 0x000fda000782c0ff */
[----:B------:R-:W-:Y:S05]  /*10430*/  @!P1 BRA `(.L_x_1610) ;  /* 0x0000000000209947 */ /* 0x000fea0003800000 */
[----:B------:R-:W1:Y:S08]  /*10440*/  S2UR UR5, SR_CgaCtaId ;  /* 0x00000000000579c3 */ /* 0x000e700000008800 */
[----:B------:R-:W-:Y:S06]  /*10450*/  BAR.SYNC.DEFER_BLOCKING 0x5, 0x200 ;  /* 0x0148000000007b1d */ /* 0x000fec0000010000 */
[----:B------:R-:W-:-:S02]  /*10460*/  UMOV UR4, 0x400 ;  /* 0x0000040000047882 */ /* 0x000fc40000000000 */
[----:B-1----:R-:W-:-:S06]  /*10470*/  ULEA UR4, UR5, UR4, 0x18 ;  /* 0x0000000405047291 */ /* 0x002fcc000f8ec03f */
[----:B------:R-:W-:-:S05]  /*10480*/  IMAD.U32 R16, RZ, RZ, UR4 ;  /* 0x00000004ff107e24 */ /* 0x000fca000f8e00ff */
[----:B------:R1:W2:Y:S01]  /*10490*/  LDS R27, [R16+0x132d0] ;  /* 0x0132d000101b7984 */ /* 0x0002a20000000800 */
[----:B------:R-:W-:Y:S06]  /*104a0*/  BAR.ARV 0x4, 0x200 ;  /* 0x0108000000007b1d */ /* 0x000fec0000002000 */
[----:B------:R-:W-:Y:S05]  /*104b0*/  BRA `(.L_x_1611) ;  /* 0x0000000000207947 */ /* 0x000fea0003800000 */
.L_x_1610:
[----:B0-----:R-:W0:Y:S01]  /*104c0*/  @!P0 S2R R3, SR_CgaCtaId ;  /* 0x0000000000038919 */ /* 0x001e220000008800 */
[----:B------:R-:W-:Y:S01]  /*104d0*/  @!P0 MOV R0, 0x400 ;  /* 0x0000040000008802 */ /* 0x000fe20000000f00 */
[----:B------:R-:W-:Y:S03]  /*104e0*/  BAR.SYNC.DEFER_BLOCKING 0x4, 0x200 ;  /* 0x0108000000007b1d */ /* 0x000fe60000010000 */
[----:B0-----:R-:W-:-:S03]  /*104f0*/  @!P0 LEA R16, R3, R0, 0x18 ;  /* 0x0000000003108211 */ /* 0x001fc600078ec0ff */
[----:B------:R-:W0:Y:S04]  /*10500*/  SHFL.IDX PT, R0, R27, RZ, 0x1f ;  /* 0x00001fff1b007589 */ /* 0x000e2800000e0000 */
[----:B------:R0:W-:Y:S02]  /*10510*/  @!P0 STS [R16+0x132d0], R27 ;  /* 0x0132d01b10008388 */ /* 0x0001e40000000800 */
[----:B0-----:R-:W-:Y:S01]  /*10520*/  IMAD.MOV.U32 R27, RZ, RZ, R0 ;  /* 0x000000ffff1b7224 */ /* 0x001fe200078e0000 */
[----:B------:R-:W-:Y:S06]  /*10530*/  BAR.ARV 0x5, 0x200 ;  /* 0x0148000000007b1d */ /* 0x000fec0000002000 */
.L_x_1611:
[----:B------:R-:W-:Y:S02]  /*10540*/  ULDC UR4, c[0x0][0xc38] ;  /* 0x00030e0000047ab9 */ /* 0x000fe40000000800 */
[----:B--2---:R-:W-:-:S13]  /*10550*/  ISETP.GE.AND P0, PT, R27, UR4, PT ;  /* 0x000000041b007c0c */ /* 0x004fda000bf06270 */
[----:B------:R-:W-:Y:S05]  /*10560*/  @!P0 BRA `(.L_x_1612) ;  /* 0xffffffd000348947 */ /* 0x000fea000383ffff */
.L_x_1553:
[----:B0-----:R-:W0:Y:S01]  /*10570*/  S2R R3, SR_CgaCtaId ;  /* 0x0000000000037919 */ /* 0x001e220000008800 */
[----:B------:R-:W-:Y:S01]  /*10580*/  VIADD R29, R29, 0x1 ;  /* 0x000000011d1d7836 */ /* 0x000fe20000000000 */
[----:B------:R-:W-:Y:S01]  /*10590*/  MOV R2, 0x400 ;  /* 0x0000040000027802 */ /* 0x000fe20000000f00 */
[----:B------:R-:W-:Y:S03]  /*105a0*/  BSSY B0, `(.L_x_1613) ;  /* 0x0000008000007945 */ /* 0x000fe60003800000 */
[----:B------:R-:W-:-:S04]  /*105b0*/  LEA.HI R0, R29, R29, RZ, 0x1 ;  /* 0x0000001d1d007211 */ /* 0x000fc800078f08ff */
[----:B------:R-:W-:-:S05]  /*105c0*/  LOP3.LUT R0, R0, 0xfffffffe, RZ, 0xc0, !PT ;  /* 0xfffffffe00007812 */ /* 0x000fca00078ec0ff */
[----:B------:R-:W-:-:S05]  /*105d0*/  IMAD.IADD R0, R29, 0x1, -R0 ;  /* 0x000000011d007824 */ /* 0x000fca00078e0a00 */
[----:B------:R-:W-:Y:S02]  /*105e0*/  SHF.L.U32 R0, R0, 0x1f, RZ ;  /* 0x0000001f00007819 */ /* 0x000fe400000006ff */
[----:B0-----:R-:W-:-:S04]  /*105f0*/  LEA R7, R3, R2, 0x18 ;  /* 0x0000000203077211 */ /* 0x001fc800078ec0ff */
[----:B------:R-:W0:Y:S02]  /*10600*/  SYNCS.PHASECHK.TRANS64.TRYWAIT P0, [R7+URZ+0x13220], R0 ;  /* 0x01322000070075a7 */ /* 0x000e24000800017f */
[----:B0-----:R-:W-:Y:S05]  /*10610*/  @!P0 BRA `(.L_x_1614) ;  /* 0x0000001000248947 */ /* 0x001fea0003800000 */
.L_x_1657:
[----:B------:R-:W-:Y:S05]  /*10620*/  BSYNC B0 ;  /* 0x0000000000007941 */ /* 0x000fea0003800000 */
.L_x_1613:
[----:B------:R-:W-:-:S03]  /*10630*/  UMOV UR4, 0xffffffff ;  /* 0xffffffff00047882 */ /* 0x000fc60000000000 */
[----:B------:R-:W-:Y:S05]  /*10640*/  BRA.DIV UR4, `(.L_x_1615) ;  /* 0x00000012042c7947 */ /* 0x000fea000b800000 */
[----:B0-----:R-:W0:Y:S02]  /*10650*/  S2R R0, SR_TID.X ;  /* 0x0000000000007919 */ /* 0x001e240000002100 */
[----:B0-----:R-:W-:-:S04]  /*10660*/  SHF.R.U32.HI R0, RZ, 0x5, R0 ;  /* 0x00000005ff007819 */ /* 0x001fc80000011600 */
[----:B------:R-:W-:-:S05]  /*10670*/  LOP3.LUT R0, R0, 0x3, RZ, 0xc0, !PT ;  /* 0x0000000300007812 */ /* 0x000fca00078ec0ff */
[----:B------:R0:W2:Y:S02]  /*10680*/  SHFL.IDX PT, R14, R0, RZ, 0x1f ;  /* 0x00001fff000e7589 */ /* 0x0000a400000e0000 */
.L_x_1660:
[----:B--2---:R-:W-:Y:S01]  /*10690*/  ISETP.NE.AND P0, PT, R14, RZ, PT ;  /* 0x000000ff0e00720c */ /* 0x004fe20003f05270 */
[----:B------:R-:W-:-:S12]  /*106a0*/  BSSY B0, `(.L_x_1616) ;  /* 0x000002b000007945 */ /* 0x000fd80003800000 */
[----:B------:R-:W-:Y:S05]  /*106b0*/  @P0 BRA `(.L_x_1617) ;  /* 0x0000000000a40947 */ /* 0x000fea0003800000 */
[----:B------:R-:W-:-:S03]  /*106c0*/  UMOV UR4, 0xffffffff ;  /* 0xffffffff00047882 */ /* 0x000fc60000000000 */
[----:B------:R-:W-:Y:S05]  /*106d0*/  BRA.DIV UR4, `(.L_x_1618) ;  /* 0x00000012043c7947 */ /* 0x000fea000b800000 */
[----:B------:R-:W-:-:S13]  /*106e0*/  ELECT P6, URZ, PT ;  /* 0x00000000003f782f */ /* 0x000fda00038c0000 */
.L_x_1663:
[----:B------:R-:W-:Y:S05]  /*106f0*/  @!P6 BRA `(.L_x_1617) ;  /* 0x000000000094e947 */ /* 0x000fea0003800000 */
[----:B------:R-:W-:-:S06]  /*10700*/  ULOP3.LUT UR4, UR38, 0x2, URZ, 0xfc, !UPT ;  /* 0x0000000226047892 */ /* 0x000fcc000f8efc3f */
[----:B0-----:R-:W-:-:S05]  /*10710*/  IMAD.U32 R0, RZ, RZ, UR4 ;  /* 0x00000004ff007e24 */ /* 0x001fca000f8e00ff */
[----:B------:R-:W-:-:S13]  /*10720*/  ISETP.NE.AND P0, PT, R0, 0x3, PT ;  /* 0x000000030000780c */ /* 0x000fda0003f05270 */
[----:B------:R-:W-:Y:S05]  /*10730*/  @!P0 BRA `(.L_x_1619) ;  /* 0x0000000000048947 */ /* 0x000fea0003800000 */
[----:B------:R-:W-:Y:S01]  /*10740*/  BPT.TRAP 0x1 ;  /* 0x000000040000795c */ /* 0x000fe20000300000 */
.L_x_1619:
        /* <DEDUP_REMOVED lines=12> */
.L_x_1664:
[----:B------:R-:W2:Y:S02]  /*10810*/  SYNCS.PHASECHK.TRANS64.TRYWAIT P1, [R3+URZ], R0 ;  /* 0x00000000030075a7 */ /* 0x000ea4000802017f */
[----:B--2---:R-:W-:Y:S05]  /*10820*/  @!P1 BRA `(.L_x_1621) ;  /* 0x00000010001c9947 */ /* 0x004fea0003800000 */
.L_x_1665:
[----:B------:R-:W-:Y:S05]  /*10830*/  @!P0 BRA `(.L_x_1622) ;  /* 0x0000000000048947 */ /* 0x000fea0003800000 */
[----:B------:R-:W-:Y:S01]  /*10840*/  BPT.TRAP 0x1 ;  /* 0x000000040000795c */ /* 0x000fe20000300000 */
.L_x_1622:
[----:B--2---:R-:W-:-:S04]  /*10850*/  IMAD R3, R18, 0x8, R7 ;  /* 0x0000000812037824 */ /* 0x004fc800078e0207 */
[----:B------:R-:W2:Y:S02]  /*10860*/  SYNCS.PHASECHK.TRANS64.TRYWAIT P1, [R3+URZ+0x13260], R4 ;  /* 0x01326004030075a7 */ /* 0x000ea4000802017f */
[----:B--2---:R-:W-:Y:S05]  /*10870*/  @!P1 BRA `(.L_x_1623) ;  /* 0x00000010001c9947 */ /* 0x004fea0003800000 */
.L_x_1666:
[----:B------:R-:W-:Y:S05]  /*10880*/  @!P0 BRA `(.L_x_1624) ;  /* 0x0000000000048947 */ /* 0x000fea0003800000 */
[----:B------:R-:W-:Y:S01]  /*10890*/  BPT.TRAP 0x1 ;  /* 0x000000040000795c */ /* 0x000fe20000300000 */
.L_x_1624:
[----:B0-----:R-:W-:-:S04]  /*108a0*/  IMAD R5, R6, 0x8, R7 ;  /* 0x0000000806057824 */ /* 0x001fc800078e0207 */
[----:B------:R-:W0:Y:S02]  /*108b0*/  SYNCS.PHASECHK.TRANS64.TRYWAIT P1, [R5+URZ+0x13260], R0 ;  /* 0x01326000050075a7 */ /* 0x000e24000802017f */
[----:B0-----:R-:W-:Y:S05]  /*108c0*/  @!P1 BRA `(.L_x_1625) ;  /* 0x00000010001c9947 */ /* 0x001fea0003800000 */
.L_x_1667:
[----:B------:R-:W-:Y:S05]  /*108d0*/  @!P0 BRA `(.L_x_1626) ;  /* 0x0000000000048947 */ /* 0x000fea0003800000 */
[----:B------:R-:W-:Y:S01]  /*108e0*/  BPT.TRAP 0x1 ;  /* 0x000000040000795c */ /* 0x000fe20000300000 */
.L_x_1626:
[----:B------:R-:W3:Y:S02]  /*108f0*/  SYNCS.PHASECHK.TRANS64.TRYWAIT P0, [R3+URZ+0x13280], R4 ;  /* 0x01328004030075a7 */ /* 0x000ee4000800017f */
[----:B---3--:R-:W-:Y:S05]  /*10900*/  @!P0 BRA `(.L_x_1627) ;  /* 0x0000001000208947 */ /* 0x008fea0003800000 */
.L_x_1628:
[----:B----4-:R4:W0:Y:S02]  /*10910*/  SYNCS.PHASECHK.TRANS64.TRYWAIT P0, [R5+URZ+0x13280], R0 ;  /* 0x01328000050075a7 */ /* 0x010824000800017f */
[----:B0-----:R-:W-:Y:S05]  /*10920*/  @!P0 NANOSLEEP.SYNCS 0x989680 ;  /* 0x009896800000895d */ /* 0x001fea0003900000 */
[----:B------:R-:W0:Y:S02]  /*10930*/  @!P0 SYNCS.PHASECHK.TRANS64 P0, [R5+URZ+0x13280], R0 ;  /* 0x01328000050085a7 */ /* 0x000e24000800007f */
[----:B0-----:R-:W-:Y:S05]  /*10940*/  @!P0 BRA `(.L_x_1628) ;  /* 0xfffffffc00f08947 */ /* 0x001fea000383ffff */
.L_x_1617:
[----:B------:R-:W-:Y:S05]  /*10950*/  BSYNC B0 ;  /* 0x0000000000007941 */ /* 0x000fea0003800000 */
.L_x_1616:
[----:B------:R-:W-:Y:S05]  /*10960*/  EXIT ;  /* 0x000000000000794d */ /* 0x000fea0003800000 */
.L_x_1515:
[----:B0-----:R-:W-:-:S04]  /*10970*/  IMAD.U32 R3, RZ, RZ, UR45 ;  /* 0x0000002dff037e24 */ /* 0x001fc8000f8e00ff */
[----:B------:R0:W1:Y:S03]  /*10980*/  SYNCS.PHASECHK.TRANS64.TRYWAIT P1, [R3+URZ+0x13200], R6 ;  /* 0x01320006030075a7 */ /* 0x000066000802017f */
[----:B-1----:R-:W-:Y:S05]  /*10990*/  @!P1 NANOSLEEP.SYNCS 0x989680 ;  /* 0x009896800000995d */ /* 0x002fea0003900000 */
[----:B------:R-:W1:Y:S02]  /*109a0*/  @!P1 SYNCS.PHASECHK.TRANS64 P1, [R3+URZ+0x13200], R6 ;  /* 0x01320006030095a7 */ /* 0x000e64000802007f */
[----:B-1----:R-:W-:Y:S05]  /*109b0*/  @!P1 BRA `(.L_x_1515) ;  /* 0xfffffffc00ec9947 */ /* 0x002fea000383ffff */
[----:B------:R-:W-:Y:S05]  /*109c0*/  BRA `(.L_x_1629) ;  /* 0xffffff0c00b07947 */ /* 0x000fea000383ffff */
.L_x_1519:
[----:B-1----:R1:W2:Y:S02]  /*109d0*/  SYNCS.PHASECHK.TRANS64.TRYWAIT P1, [R2+URZ+0x13230], R3 ;  /* 0x01323003020075a7 */ /* 0x0022a4000802017f */
[----:B--2---:R-:W-:Y:S05]  /*109e0*/  @!P1 NANOSLEEP.SYNCS 0x989680 ;  /* 0x009896800000995d */ /* 0x004fea0003900000 */
[----:B------:R-:W2:Y:S02]  /*109f0*/  @!P1 SYNCS.PHASECHK.TRANS64 P1, [R2+URZ+0x13230], R3 ;  /* 0x01323003020095a7 */ /* 0x000ea4000802007f */
[----:B--2---:R-:W-:Y:S05]  /*10a00*/  @!P1 BRA `(.L_x_1519) ;  /* 0xfffffffc00f09947 */ /* 0x004fea000383ffff */
[----:B------:R-:W-:Y:S05]  /*10a10*/  BRA `(.L_x_1518) ;  /* 0xffffff0c00cc7947 */ /* 0x000fea000383ffff */
.L_x_1524:
[----:B-1----:R-:W-:-:S04]  /*10a20*/  MOV R8, UR22 ;  /* 0x0000001600087c02 */ /* 0x002fc80008000f00 */
[----:B------:R1:W2:Y:S03]  /*10a30*/  SYNCS.PHASECHK.TRANS64.TRYWAIT P3, [R8+URZ+0x13230], R7 ;  /* 0x01323007080075a7 */ /* 0x0002a6000806017f */
[----:B--2---:R-:W-:Y:S05]  /*10a40*/  @!P3 NANOSLEEP.SYNCS 0x989680 ;  /* 0x009896800000b95d */ /* 0x004fea0003900000 */
[----:B------:R-:W2:Y:S02]  /*10a50*/  @!P3 SYNCS.PHASECHK.TRANS64 P3, [R8+URZ+0x13230], R7 ;  /* 0x013230070800b5a7 */ /* 0x000ea4000806007f */
[----:B--2---:R-:W-:Y:S05]  /*10a60*/  @!P3 BRA `(.L_x_1524) ;  /* 0xfffffffc00ecb947 */ /* 0x004fea000383ffff */
[----:B------:R-:W-:Y:S05]  /*10a70*/  BRA `(.L_x_1523) ;  /* 0xffffff4000f07947 */ /* 0x000fea000383ffff */
.L_x_1528:
[----:B-1----:R-:W-:-:S04]  /*10a80*/  IMAD.U32 R8, RZ, RZ, UR11 ;  /* 0x0000000bff087e24 */ /* 0x002fc8000f8e00ff */
[----:B------:R1:W2:Y:S03]  /*10a90*/  SYNCS.PHASECHK.TRANS64.TRYWAIT P3, [R8+URZ+0x13250], R7 ;  /* 0x01325007080075a7 */ /* 0x0002a6000806017f */
[----:B--2---:R-:W-:Y:S05]  /*10aa0*/  @!P3 NANOSLEEP.SYNCS 0x989680 ;  /* 0x009896800000b95d */ /* 0x004fea0003900000 */
[----:B------:R-:W2:Y:S02]  /*10ab0*/  @!P3 SYNCS.PHASECHK.TRANS64 P3, [R8+URZ+0x13250], R7 ;  /* 0x013250070800b5a7 */ /* 0x000ea4000806007f */
[----:B--2---:R-:W-:Y:S05]  /*10ac0*/  @!P3 BRA `(.L_x_1528) ;  /* 0xfffffffc00ecb947 */ /* 0x004fea000383ffff */
[----:B------:R-:W-:Y:S05]  /*10ad0*/  BRA `(.L_x_1527) ;  /* 0xffffff4400fc7947 */ /* 0x000fea000383ffff */
.L_x_1535:
[----:B-1----:R-:W-:-:S04]  /*10ae0*/  IMAD.U32 R8, RZ, RZ, UR6 ;  /* 0x00000006ff087e24 */ /* 0x002fc8000f8e00ff */
[----:B------:R1:W2:Y:S03]  /*10af0*/  SYNCS.PHASECHK.TRANS64.TRYWAIT P2, [R8+URZ+0x13230], R7 ;  /* 0x01323007080075a7 */ /* 0x0002a6000804017f */
[----:B--2---:R-:W-:Y:S05]  /*10b00*/  @!P2 NANOSLEEP.SYNCS 0x989680 ;  /* 0x009896800000a95d */ /* 0x004fea0003900000 */
[----:B------:R-:W2:Y:S02]  /*10b10*/  @!P2 SYNCS.PHASECHK.TRANS64 P2, [R8+URZ+0x13230], R7 ;  /* 0x013230070800a5a7 */ /* 0x000ea4000804007f */
[----:B--2---:R-:W-:Y:S05]  /*10b20*/  @!P2 BRA `(.L_x_1535) ;  /* 0xfffffffc00eca947 */ /* 0x004fea000383ffff */
[----:B------:R-:W-:Y:S05]  /*10b30*/  BRA `(.L_x_1534) ;  /* 0xffffff7800bc7947 */ /* 0x000fea000383ffff */
.L_x_1539:
[----:B-1----:R-:W-:-:S04]  /*10b40*/  IMAD.U32 R8, RZ, RZ, UR11 ;  /* 0x0000000bff087e24 */ /* 0x002fc8000f8e00ff */
[----:B------:R1:W2:Y:S03]  /*10b50*/  SYNCS.PHASECHK.TRANS64.TRYWAIT P2, [R8+URZ+0x13250], R7 ;  /* 0x01325007080075a7 */ /* 0x0002a6000804017f */
[----:B--2---:R-:W-:Y:S05]  /*10b60*/  @!P2 NANOSLEEP.SYNCS 0x989680 ;  /* 0x009896800000a95d */ /* 0x004fea0003900000 */
[----:B------:R-:W2:Y:S02]  /*10b70*/  @!P2 SYNCS.PHASECHK.TRANS64 P2, [R8+URZ+0x13250], R7 ;  /* 0x013250070800a5a7 */ /* 0x000ea4000804007f */
[----:B--2---:R-:W-:Y:S05]  /*10b80*/  @!P2 BRA `(.L_x_1539) ;  /* 0xfffffffc00eca947 */ /* 0x004fea000383ffff */
[----:B------:R-:W-:Y:S05]  /*10b90*/  BRA `(.L_x_1538) ;  /* 0xffffff7c00c87947 */ /* 0x000fea000383ffff */
.L_x_1545:
[----:B-1----:R-:W-:-:S04]  /*10ba0*/  IMAD.U32 R5, RZ, RZ, UR14 ;  /* 0x0000000eff057e24 */ /* 0x002fc8000f8e00ff */
[----:B------:R1:W2:Y:S03]  /*10bb0*/  SYNCS.PHASECHK.TRANS64.TRYWAIT P1, [R5+URZ+0x13250], R0 ;  /* 0x01325000050075a7 */ /* 0x0002a6000802017f */
[----:B--2---:R-:W-:Y:S05]  /*10bc0*/  @!P1 NANOSLEEP.SYNCS 0x989680 ;  /* 0x009896800000995d */ /* 0x004fea0003900000 */
[----:B------:R-:W2:Y:S02]  /*10bd0*/  @!P1 SYNCS.PHASECHK.TRANS64 P1, [R5+URZ+0x13250], R0 ;  /* 0x01325000050095a7 */ /* 0x000ea4000802007f */
[----:B--2---:R-:W-:Y:S05]  /*10be0*/  @!P1 BRA `(.L_x_1545) ;  /* 0xfffffffc00ec9947 */ /* 0x004fea000383ffff */
[----:B------:R-:W-:Y:S05]  /*10bf0*/  BRA `(.L_x_1544) ;  /* 0xffffffa400887947 */ /* 0x000fea000383ffff */
.L_x_1567:
[----:B------:R-:W-:Y:S02]  /*10c00*/  IMAD.MOV.U32 R13, RZ, RZ, R20 ;  /* 0x000000ffff0d7224 */ /* 0x000fe400078e0014 */
[----:B------:R-:W-:Y:S02]  /*10c10*/  IMAD.MOV.U32 R12, RZ, RZ, RZ ;  /* 0x000000ffff0c7224 */ /* 0x000fe400078e00ff */
[----:B------:R-:W-:Y:S02]  /*10c20*/  IMAD.MOV.U32 R11, RZ, RZ, 0x1f ;  /* 0x0000001fff0b7424 */ /* 0x000fe400078e00ff */
[----:B------:R-:W-:-:S07]  /*10c30*/  IMAD.MOV.U32 R15, RZ, RZ, -0x1 ;  /* 0xffffffffff0f7424 */ /* 0x000fce00078e00ff */
[----:B------:R-:W-:Y:S05]  /*10c40*/  WARPSYNC.COLLECTIVE R15, `(.L_x_1630) ;  /* 0x000000000f087348 */ /* 0x000fea0003c00000 */
[----:B------:R0:W1:Y:S02]  /*10c50*/  SHFL.IDX P6, R14, R13, R12, R11 ;  /* 0x0000000c0d0e7389 */ /* 0x00006400000c000b */
[----:B01----:R-:W-:Y:S01]  /*10c60*/  ENDCOLLECTIVE ;  /* 0x000000000000791b */ /* 0x003fe20003800000 */
.L_x_1630:
[----:B------:R-:W-:Y:S05]  /*10c70*/  BRA `(.L_x_1631) ;  /* 0xffffffd4008c7947 */ /* 0x000fea000383ffff */
.L_x_1569:
[----:B------:R-:W-:Y:S01]  /*10c80*/  BSSY B0, `(.L_x_1632) ;  /* 0x0000006000007945 */ /* 0x000fe20003800000 */
[----:B------:R-:W-:-:S07]  /*10c90*/  IMAD.MOV.U32 R15, RZ, RZ, -0x1 ;  /* 0xffffffffff0f7424 */ /* 0x000fce00078e00ff */
[----:B0-----:R-:W-:Y:S05]  /*10ca0*/  WARPSYNC.COLLECTIVE R15, `(.L_x_1633) ;  /* 0x000000000f0c7348 */ /* 0x001fea0003c00000 */
[----:B------:R-:W-:Y:S02]  /*10cb0*/  ELECT P6, UR62, PT ;  /* 0x00000000003e782f */ /* 0x000fe400038c0000 */
[----:B------:R-:W-:Y:S01]  /*10cc0*/  MOV R14, UR62 ;  /* 0x0000003e000e7c02 */ /* 0x000fe20008000f00 */
[----:B0-----:R-:W-:Y:S10]  /*10cd0*/  ENDCOLLECTIVE ;  /* 0x000000000000791b */ /* 0x001ff40003800000 */
.L_x_1633:
[----:B------:R-:W-:Y:S05]  /*10ce0*/  BSYNC B0 ;  /* 0x0000000000007941 */ /* 0x000fea0003800000 */
.L_x_1632:
[----:B------:R-:W-:Y:S05]  /*10cf0*/  BRA `(.L_x_1634) ;  /* 0xffffffd400947947 */ /* 0x000fea000383ffff */
.L_x_1571:
[----:B-1----:R1:W2:Y:S02]  /*10d00*/  SYNCS.PHASECHK.TRANS64.TRYWAIT P1, [R5+URZ+0x13280], R2 ;  /* 0x01328002050075a7 */ /* 0x0022a4000802017f */
[----:B--2---:R-:W-:Y:S05]  /*10d10*/  @!P1 NANOSLEEP.SYNCS 0x989680 ;  /* 0x009896800000995d */ /* 0x004fea0003900000 */
[----:B------:R-:W2:Y:S02]  /*10d20*/  @!P1 SYNCS.PHASECHK.TRANS64 P1, [R5+URZ+0x13280], R2 ;  /* 0x01328002050095a7 */ /* 0x000ea4000802007f */
[----:B--2---:R-:W-:Y:S05]  /*10d30*/  @!P1 BRA `(.L_x_1571) ;  /* 0xfffffffc00f09947 */ /* 0x004fea000383ffff */
[----:B------:R-:W-:Y:S05]  /*10d40*/  BRA `(.L_x_1635) ;  /* 0xffffffd400f07947 */ /* 0x000fea000383ffff */
.L_x_1573:
[----:B--2---:R2:W3:Y:S02]  /*10d50*/  SYNCS.PHASECHK.TRANS64.TRYWAIT P1, [R5+URZ+0x13240], R2 ;  /* 0x01324002050075a7 */ /* 0x0044e4000802017f */
[----:B---3--:R-:W-:Y:S05]  /*10d60*/  @!P1 NANOSLEEP.SYNCS 0x989680 ;  /* 0x009896800000995d */ /* 0x008fea0003900000 */
[----:B------:R-:W3:Y:S02]  /*10d70*/  @!P1 SYNCS.PHASECHK.TRANS64 P1, [R5+URZ+0x13240], R2 ;  /* 0x01324002050095a7 */ /* 0x000ee4000802007f */
[----:B---3--:R-:W-:Y:S05]  /*10d80*/  @!P1 BRA `(.L_x_1573) ;  /* 0xfffffffc00f09947 */ /* 0x008fea000383ffff */
[----:B------:R-:W-:Y:S05]  /*10d90*/  BRA `(.L_x_1636) ;  /* 0xffffffd8003c7947 */ /* 0x000fea000383ffff */
.L_x_1577:
[----:B------:R-:W-:Y:S02]  /*10da0*/  IMAD.MOV.U32 R13, RZ, RZ, R4 ;  /* 0x000000ffff0d7224 */ /* 0x000fe400078e0004 */
[----:B------:R-:W-:Y:S02]  /*10db0*/  IMAD.MOV.U32 R12, RZ, RZ, RZ ;  /* 0x000000ffff0c7224 */ /* 0x000fe400078e00ff */
[----:B------:R-:W-:Y:S02]  /*10dc0*/  IMAD.MOV.U32 R11, RZ, RZ, 0x1c1f ;  /* 0x00001c1fff0b7424 */ /* 0x000fe400078e00ff */
[----:B------:R-:W-:Y:S02]  /*10dd0*/  IMAD.MOV.U32 R15, RZ, RZ, -0x1 ;  /* 0xffffffffff0f7424 */ /* 0x000fe400078e00ff */
[----:B------:R-:W-:-:S07]  /*10de0*/  IMAD.U32 R7, RZ, RZ, UR41 ;  /* 0x00000029ff077e24 */ /* 0x000fce000f8e00ff */
[----:B------:R-:W-:Y:S05]  /*10df0*/  WARPSYNC.COLLECTIVE R15, `(.L_x_1637) ;  /* 0x000000000f087348 */ /* 0x000fea0003c00000 */
[----:B------:R0:W1:Y:S02]  /*10e00*/  SHFL.IDX P6, R14, R13, R12, R11 ;  /* 0x0000000c0d0e7389 */ /* 0x00006400000c000b */
[----:B01----:R-:W-:Y:S01]  /*10e10*/  ENDCOLLECTIVE ;  /* 0x000000000000791b */ /* 0x003fe20003800000 */
.L_x_1637:
[----:B------:R-:W-:Y:S02]  /*10e20*/  IMAD R7, R7, 0xc0, R20 ;  /* 0x000000c007077824 */ /* 0x000fe400078e0214 */
[----:B------:R-:W-:Y:S02]  /*10e30*/  IMAD.MOV.U32 R13, RZ, RZ, R0 ;  /* 0x000000ffff0d7224 */ /* 0x000fe400078e0000 */
[----:B------:R-:W-:-:S07]  /*10e40*/  IMAD.MOV.U32 R2, RZ, RZ, R14 ;  /* 0x000000ffff027224 */ /* 0x000fce00078e000e */
[----:B------:R-:W-:Y:S05]  /*10e50*/  WARPSYNC.COLLECTIVE R15, `(.L_x_1638) ;  /* 0x000000000f087348 */ /* 0x000fea0003c00000 */
[----:B------:R0:W1:Y:S02]  /*10e60*/  SHFL.IDX P6, R14, R13, R12, R11 ;  /* 0x0000000c0d0e7389 */ /* 0x00006400000c000b */
[----:B01----:R-:W-:Y:S01]  /*10e70*/  ENDCOLLECTIVE ;  /* 0x000000000000791b */ /* 0x003fe20003800000 */
.L_x_1638:
[----:B------:R-:W-:Y:S02]  /*10e80*/  ULDC UR4, c[0x0][0x288] ;  /* 0x0000a20000047ab9 */ /* 0x000fe40000000800 */
[----:B------:R-:W-:Y:S02]  /*10e90*/  IMAD R6, R9, UR4, RZ ;  /* 0x0000000409067c24 */ /* 0x000fe4000f8e02ff */
[----:B------:R-:W-:-:S03]  /*10ea0*/  VIADD R9, R7, 0x20 ;  /* 0x0000002007097836 */ /* 0x000fc60000000000 */
        /* <DEDUP_REMOVED lines=9> */
.L_x_1639:
        /* <DEDUP_REMOVED lines=11> */
.L_x_1640:
[----:B------:R-:W-:Y:S01]  /*10ff0*/  IMAD.MOV.U32 R13, RZ, RZ, R4 ;  /* 0x000000ffff0d7224 */ /* 0x000fe200078e0004 */
[----:B------:R-:W-:Y:S02]  /*11000*/  MOV R12, 0x2 ;  /* 0x00000002000c7802 */ /* 0x000fe40000000f00 */
[----:B------:R-:W-:-:S05]  /*11010*/  @!P1 IADD3 R14, P2, R10, R14, RZ ;  /* 0x0000000e0a0e9210 */ /* 0x000fca0007f5e0ff */
[----:B------:R-:W-:Y:S02]  /*11020*/  @!P1 IMAD.X R3, RZ, RZ, R2, P2 ;  /* 0x000000ffff039224 */ /* 0x000fe400010e0602 */
[----:B------:R-:W-:-:S07]  /*11030*/  @!P1 IMAD.MOV.U32 R2, RZ, RZ, R14 ;  /* 0x000000ffff029224 */ /* 0x000fce00078e000e */
[----:B------:R-:W-:Y:S05]  /*11040*/  WARPSYNC.COLLECTIVE R15, `(.L_x_1641) ;  /* 0x000000000f087348 */ /* 0x000fea0003c00000 */
[----:B------:R0:W1:Y:S02]  /*11050*/  SHFL.IDX P6, R14, R13, R12, R11 ;  /* 0x0000000c0d0e7389 */ /* 0x00006400000c000b */
[----:B01----:R-:W-:Y:S01]  /*11060*/  ENDCOLLECTIVE ;  /* 0x000000000000791b */ /* 0x003fe20003800000 */
.L_x_1641:
        /* <DEDUP_REMOVED lines=10> */
.L_x_1642:
        /* <DEDUP_REMOVED lines=8> */
.L_x_1643:
[----:B------:R-:W-:Y:S01]  /*11190*/  @!PT LDS RZ, [RZ] ;  /* 0x00000000fffff984 */ /* 0x000fe20000000800 */
[----:B------:R-:W-:Y:S01]  /*111a0*/  @!PT LDS RZ, [RZ] ;  /* 0x00000000fffff984 */ /* 0x000fe20000000800 */
[----:B------:R-:W-:Y:S01]  /*111b0*/  @!PT LDS RZ, [RZ] ;  /* 0x00000000fffff984 */ /* 0x000fe20000000800 */
[----:B------:R0:W-:Y:S01]  /*111c0*/  @!P1 LDGSTS.E.BYPASS.LTC128B.128 [R28+0xc000], desc[UR46][R2.64], !P0 ;  /* 0x0c000000021c9fae */ /* 0x0001e2000c101d6e */
[----:B------:R-:W-:Y:S02]  /*111d0*/  IMAD.MOV.U32 R13, RZ, RZ, R0 ;  /* 0x000000ffff0d7224 */ /* 0x000fe400078e0000 */
[----:B0-----:R-:W-:-:S05]  /*111e0*/  VIADD R3, R7, 0x60 ;  /* 0x0000006007037836 */ /* 0x001fca0000000000 */
[----:B------:R-:W-:Y:S01]  /*111f0*/  ISETP.GE.AND P1, PT, R3, R6, PT ;  /* 0x000000060300720c */ /* 0x000fe20003f26270 */
[----:B------:R-:W-:-:S12]  /*11200*/  IMAD.MOV.U32 R4, RZ, RZ, R14 ;  /* 0x000000ffff047224 */ /* 0x000fd800078e000e */
[----:B------:R-:W-:Y:S05]  /*11210*/  WARPSYNC.COLLECTIVE R15, `(.L_x_1644) ;  /* 0x000000000f087348 */ /* 0x000fea0003c00000 */
[----:B------:R0:W1:Y:S02]  /*11220*/  SHFL.IDX P6, R14, R13, R12, R11 ;  /* 0x0000000c0d0e7389 */ /* 0x00006400000c000b */
[----:B01----:R-:W-:Y:S01]  /*11230*/  ENDCOLLECTIVE ;  /* 0x000000000000791b */ /* 0x003fe20003800000 */
.L_x_1644:
[----:B------:R-:W-:Y:S02]  /*11240*/  IMAD.MOV.U32 R13, RZ, RZ, R8 ;  /* 0x000000ffff0d7224 */ /* 0x000fe400078e0008 */
[----:B------:R-:W-:Y:S02]  /*11250*/  IMAD.MOV.U32 R12, RZ, RZ, RZ ;  /* 0x000000ffff0c7224 */ /* 0x000fe400078e00ff */
[----:B------:R-:W-:-:S07]  /*11260*/  IMAD.MOV.U32 R9, RZ, RZ, R14 ;  /* 0x000000ffff097224 */ /* 0x000fce00078e000e */
[----:B------:R-:W-:Y:S05]  /*11270*/  WARPSYNC.COLLECTIVE R15, `(.L_x_1645) ;  /* 0x000000000f087348 */ /* 0x000fea0003c00000 */
[----:B------:R0:W1:Y:S02]  /*11280*/  SHFL.IDX P6, R14, R13, R12, R11 ;  /* 0x0000000c0d0e7389 */ /* 0x00006400000c000b */
[----:B01----:R-:W-:Y:S01]  /*11290*/  ENDCOLLECTIVE ;  /* 0x000000000000791b */ /* 0x003fe20003800000 */
.L_x_1645:
        /* <DEDUP_REMOVED lines=11> */
.L_x_1646:
        /* <DEDUP_REMOVED lines=8> */
.L_x_1647:
        /* <DEDUP_REMOVED lines=10> */
.L_x_1648:
[----:B------:R-:W-:Y:S05]  /*11470*/  BRA `(.L_x_1649) ;  /* 0xffffffdc00207947 */ /* 0x000fea000383ffff */
.L_x_1580:
[----:B0-----:R0:W1:Y:S02]  /*11480*/  SYNCS.PHASECHK.TRANS64.TRYWAIT P0, [R16+URZ+0x13220], R3 ;  /* 0x01322003100075a7 */ /* 0x001064000800017f */
[----:B-1----:R-:W-:Y:S05]  /*11490*/  @!P0 NANOSLEEP.SYNCS 0x989680 ;  /* 0x009896800000895d */ /* 0x002fea0003900000 */
[----:B------:R-:W1:Y:S02]  /*114a0*/  @!P0 SYNCS.PHASECHK.TRANS64 P0, [R16+URZ+0x13220], R3 ;  /* 0x01322003100085a7 */ /* 0x000e64000800007f */
[----:B-1----:R-:W-:Y:S05]  /*114b0*/  @!P0 BRA `(.L_x_1580) ;  /* 0xfffffffc00f08947 */ /* 0x002fea000383ffff */
[----:B------:R-:W-:Y:S05]  /*114c0*/  BRA `(.L_x_1650) ;  /* 0xffffffdc00747947 */ /* 0x000fea000383ffff */
.L_x_1586:
[----:B0-----:R0:W1:Y:S02]  /*114d0*/  SYNCS.PHASECHK.TRANS64.TRYWAIT P0, [R4+URZ+0x13280], R3 ;  /* 0x01328003040075a7 */ /* 0x001064000800017f */
[----:B-1----:R-:W-:Y:S05]  /*114e0*/  @!P0 NANOSLEEP.SYNCS 0x989680 ;  /* 0x009896800000895d */ /* 0x002fea0003900000 */
[----:B------:R-:W1:Y:S02]  /*114f0*/  @!P0 SYNCS.PHASECHK.TRANS64 P0, [R4+URZ+0x13280], R3 ;  /* 0x01328003040085a7 */ /* 0x000e64000800007f */
[----:B-1----:R-:W-:Y:S05]  /*11500*/  @!P0 BRA `(.L_x_1586) ;  /* 0xfffffffc00f08947 */ /* 0x002fea000383ffff */
[----:B------:R-:W-:Y:S05]  /*11510*/  BRA `(.L_x_1651) ;  /* 0xffffffe0001c7947 */ /* 0x000fea000383ffff */
.L_x_1591:
[----:B-1----:R1:W2:Y:S02]  /*11520*/  SYNCS.PHASECHK.TRANS64.TRYWAIT P0, [R4+URZ+0x13240], R3 ;  /* 0x01324003040075a7 */ /* 0x0022a4000800017f */
[----:B--2---:R-:W-:Y:S05]  /*11530*/  @!P0 NANOSLEEP.SYNCS 0x989680 ;  /* 0x009896800000895d */ /* 0x004fea0003900000 */
[----:B------:R-:W2:Y:S02]  /*11540*/  @!P0 SYNCS.PHASECHK.TRANS64 P0, [R4+URZ+0x13240], R3 ;  /* 0x01324003040085a7 */ /* 0x000ea4000800007f */
[----:B--2---:R-:W-:Y:S05]  /*11550*/  @!P0 BRA `(.L_x_1591) ;  /* 0xfffffffc00f08947 */ /* 0x004fea000383ffff */
[----:B------:R-:W-:Y:S05]  /*11560*/  BRA `(.L_x_1652) ;  /* 0xffffffe000947947 */ /* 0x000fea000383ffff */
.L_x_1597:
[----:B0-----:R0:W1:Y:S02]  /*11570*/  SYNCS.PHASECHK.TRANS64.TRYWAIT P1, [R3+URZ+0x13270], R2 ;  /* 0x01327002030075a7 */ /* 0x001064000802017f */
[----:B-1----:R-:W-:Y:S05]  /*11580*/  @!P1 NANOSLEEP.SYNCS 0x989680 ;  /* 0x009896800000995d */ /* 0x002fea0003900000 */
[----:B------:R-:W1:Y:S02]  /*11590*/  @!P1 SYNCS.PHASECHK.TRANS64 P1, [R3+URZ+0x13270], R2 ;  /* 0x01327002030095a7 */ /* 0x000e64000802007f */
[----:B-1----:R-:W-:Y:S05]  /*115a0*/  @!P1 BRA `(.L_x_1597) ;  /* 0xfffffffc00f09947 */ /* 0x002fea000383ffff */
[----:B------:R-:W-:Y:S05]  /*115b0*/  BRA `(.L_x_1653) ;  /* 0xffffffe400307947 */ /* 0x000fea000383ffff */
.L_x_1599:
[----:B0-----:R0:W1:Y:S02]  /*115c0*/  SYNCS.PHASECHK.TRANS64.TRYWAIT P1, [R3+URZ+0x13260], R2 ;  /* 0x01326002030075a7 */ /* 0x001064000802017f */
[----:B-1----:R-:W-:Y:S05]  /*115d0*/  @!P1 NANOSLEEP.SYNCS 0x989680 ;  /* 0x009896800000995d */ /* 0x002fea0003900000 */
[----:B------:R-:W1:Y:S02]  /*115e0*/  @!P1 SYNCS.PHASECHK.TRANS64 P1, [R3+URZ+0x13260], R2 ;  /* 0x01326002030095a7 */ /* 0x000e64000802007f */
[----:B-1----:R-:W-:Y:S05]  /*115f0*/  @!P1 BRA `(.L_x_1599) ;  /* 0xfffffffc00f09947 */ /* 0x002fea000383ffff */
[----:B------:R-:W-:Y:S05]  /*11600*/  BRA `(.L_x_1654) ;  /* 0xffffffe400387947 */ /* 0x000fea000383ffff */
.L_x_1606:
[----:B0-----:R0:W1:Y:S02]  /*11610*/  SYNCS.PHASECHK.TRANS64.TRYWAIT P1, [R2+URZ+0x13270], R3 ;  /* 0x01327003020075a7 */ /* 0x001064000802017f */
[----:B-1----:R-:W-:Y:S05]  /*11620*/  @!P1 NANOSLEEP.SYNCS 0x989680 ;  /* 0x009896800000995d */ /* 0x002fea0003900000 */
[----:B------:R-:W1:Y:S02]  /*11630*/  @!P1 SYNCS.PHASECHK.TRANS64 P1, [R2+URZ+0x13270], R3 ;  /* 0x01327003020095a7 */ /* 0x000e64000802007f */
[----:B-1----:R-:W-:Y:S05]  /*11640*/  @!P1 BRA `(.L_x_1606) ;  /* 0xfffffffc00f09947 */ /* 0x002fea000383ffff */
[----:B------:R-:W-:Y:S05]  /*11650*/  BRA `(.L_x_1655) ;  /* 0xffffffe8007c7947 */ /* 0x000fea000383ffff */
.L_x_1608:
[----:B0-----:R0:W1:Y:S02]  /*11660*/  SYNCS.PHASECHK.TRANS64.TRYWAIT P1, [R2+URZ+0x13260], R5 ;  /* 0x01326005020075a7 */ /* 0x001064000802017f */
[----:B-1----:R-:W-:Y:S05]  /*11670*/  @!P1 NANOSLEEP.SYNCS 0x989680 ;  /* 0x009896800000995d */ /* 0x002fea0003900000 */
[----:B------:R-:W1:Y:S02]  /*11680*/  @!P1 SYNCS.PHASECHK.TRANS64 P1, [R2+URZ+0x13260], R5 ;  /* 0x01326005020095a7 */ /* 0x000e64000802007f */
[----:B-1----:R-:W-:Y:S05]  /*11690*/  @!P1 BRA `(.L_x_1608) ;  /* 0xfffffffc00f09947 */ /* 0x002fea000383ffff */
[----:B------:R-:W-:Y:S05]  /*116a0*/  BRA `(.L_x_1656) ;  /* 0xffffffe800847947 */ /* 0x000fea000383ffff */
.L_x_1614:
[----:B0-----:R0:W2:Y:S02]  /*116b0*/  SYNCS.PHASECHK.TRANS64.TRYWAIT P0, [R7+URZ+0x13220], R0 ;  /* 0x01322000070075a7 */ /* 0x0010a4000800017f */
[----:B--2---:R-:W-:Y:S05]  /*116c0*/  @!P0 NANOSLEEP.SYNCS 0x989680 ;  /* 0x009896800000895d */ /* 0x004fea0003900000 */
[----:B------:R-:W2:Y:S02]  /*116d0*/  @!P0 SYNCS.PHASECHK.TRANS64 P0, [R7+URZ+0x13220], R0 ;  /* 0x01322000070085a7 */ /* 0x000ea4000800007f */
[----:B--2---:R-:W-:Y:S05]  /*116e0*/  @!P0 BRA `(.L_x_1614) ;  /* 0xfffffffc00f08947 */ /* 0x004fea000383ffff */
[----:B------:R-:W-:Y:S05]  /*116f0*/  BRA `(.L_x_1657) ;  /* 0xffffffec00c87947 */ /* 0x000fea000383ffff */
.L_x_1615:
        /* <DEDUP_REMOVED lines=11> */
.L_x_1659:
[----:B------:R-:W-:Y:S05]  /*117b0*/  BSYNC B0 ;  /* 0x0000000000007941 */ /* 0x000fea0003800000 */
.L_x_1658:
[----:B------:R-:W-:Y:S05]  /*117c0*/  BRA `(.L_x_1660) ;  /* 0xffffffec00b07947 */ /* 0x000fea000383ffff */
.L_x_1618:
[----:B------:R-:W-:Y:S01]  /*117d0*/  BSSY B1, `(.L_x_1661) ;  /* 0x0000006000017945 */ /* 0x000fe20003800000 */
[----:B------:R-:W-:-:S07]  /*117e0*/  IMAD.MOV.U32 R15, RZ, RZ, -0x1 ;  /* 0xffffffffff0f7424 */ /* 0x000fce00078e00ff */
[----:B01----:R-:W-:Y:S05]  /*117f0*/  WARPSYNC.COLLECTIVE R15, `(.L_x_1662) ;  /* 0x000000000f0c7348 */ /* 0x003fea0003c00000 */
[----:B------:R-:W-:Y:S02]  /*11800*/  ELECT P6, UR62, PT ;  /* 0x00000000003e782f */ /* 0x000fe400038c0000 */
[----:B------:R-:W-:Y:S01]  /*11810*/  MOV R14, UR62 ;  /* 0x0000003e000e7c02 */ /* 0x000fe20008000f00 */
[----:B01----:R-:W-:Y:S10]  /*11820*/  ENDCOLLECTIVE ;  /* 0x000000000000791b */ /* 0x003ff40003800000 */
.L_x_1662:
[----:B------:R-:W-:Y:S05]  /*11830*/  BSYNC B1 ;  /* 0x0000000000017941 */ /* 0x000fea0003800000 */
.L_x_1661:
[----:B------:R-:W-:Y:S05]  /*11840*/  BRA `(.L_x_1663) ;  /* 0xffffffec00a87947 */ /* 0x000fea000383ffff */
.L_x_1620:
[----:B0-----:R0:W2:Y:S02]  /*11850*/  SYNCS.PHASECHK.TRANS64.TRYWAIT P1, [R5+URZ], R4 ;  /* 0x00000004050075a7 */ /* 0x0010a4000802017f */
[----:B--2---:R-:W-:Y:S05]  /*11860*/  @!P1 NANOSLEEP.SYNCS 0x989680 ;  /* 0x009896800000995d */ /* 0x004fea0003900000 */
[----:B------:R-:W2:Y:S02]  /*11870*/  @!P1 SYNCS.PHASECHK.TRANS64 P1, [R5+URZ], R4 ;  /* 0x00000004050095a7 */ /* 0x000ea4000802007f */
[----:B--2---:R-:W-:Y:S05]  /*11880*/  @!P1 BRA `(.L_x_1620) ;  /* 0xfffffffc00f09947 */ /* 0x004fea000383ffff */
[----:B------:R-:W-:Y:S05]  /*11890*/  BRA `(.L_x_1664) ;  /* 0xffffffec00dc7947 */ /* 0x000fea000383ffff */
.L_x_1621:
[----:B--2---:R2:W3:Y:S02]  /*118a0*/  SYNCS.PHASECHK.TRANS64.TRYWAIT P1, [R3+URZ], R0 ;  /* 0x00000000030075a7 */ /* 0x0044e4000802017f */
[----:B---3--:R-:W-:Y:S05]  /*118b0*/  @!P1 NANOSLEEP.SYNCS 0x989680 ;  /* 0x009896800000995d */ /* 0x008fea0003900000 */
[----:B------:R-:W3:Y:S02]  /*118c0*/  @!P1 SYNCS.PHASECHK.TRANS64 P1, [R3+URZ], R0 ;  /* 0x00000000030095a7 */ /* 0x000ee4000802007f */
[----:B---3--:R-:W-:Y:S05]  /*118d0*/  @!P1 BRA `(.L_x_1621) ;  /* 0xfffffffc00f09947 */ /* 0x008fea000383ffff */
[----:B------:R-:W-:Y:S05]  /*118e0*/  BRA `(.L_x_1665) ;  /* 0xffffffec00d07947 */ /* 0x000fea000383ffff */
.L_x_1623:
[----:B--2---:R2:W3:Y:S02]  /*118f0*/  SYNCS.PHASECHK.TRANS64.TRYWAIT P1, [R3+URZ+0x13260], R4 ;  /* 0x01326004030075a7 */ /* 0x0044e4000802017f */
[----:B---3--:R-:W-:Y:S05]  /*11900*/  @!P1 NANOSLEEP.SYNCS 0x989680 ;  /* 0x009896800000995d */ /* 0x008fea0003900000 */
[----:B------:R-:W3:Y:S02]  /*11910*/  @!P1 SYNCS.PHASECHK.TRANS64 P1, [R3+URZ+0x13260], R4 ;  /* 0x01326004030095a7 */ /* 0x000ee4000802007f */
[----:B---3--:R-:W-:Y:S05]  /*11920*/  @!P1 BRA `(.L_x_1623) ;  /* 0xfffffffc00f09947 */ /* 0x008fea000383ffff */
[----:B------:R-:W-:Y:S05]  /*11930*/  BRA `(.L_x_1666) ;  /* 0xffffffec00d07947 */ /* 0x000fea000383ffff */
.L_x_1625:
[----:B0-----:R0:W3:Y:S02]  /*11940*/  SYNCS.PHASECHK.TRANS64.TRYWAIT P1, [R5+URZ+0x13260], R0 ;  /* 0x01326000050075a7 */ /* 0x0010e4000802017f */
[----:B---3--:R-:W-:Y:S05]  /*11950*/  @!P1 NANOSLEEP.SYNCS 0x989680 ;  /* 0x009896800000995d */ /* 0x008fea0003900000 */
[----:B------:R-:W3:Y:S02]  /*11960*/  @!P1 SYNCS.PHASECHK.TRANS64 P1, [R5+URZ+0x13260], R0 ;  /* 0x01326000050095a7 */ /* 0x000ee4000802007f */
[----:B---3--:R-:W-:Y:S05]  /*11970*/  @!P1 BRA `(.L_x_1625) ;  /* 0xfffffffc00f09947 */ /* 0x008fea000383ffff */
[----:B------:R-:W-:Y:S05]  /*11980*/  BRA `(.L_x_1667) ;  /* 0xffffffec00d07947 */ /* 0x000fea000383ffff */
.L_x_1627:
[----:B---3--:R3:W4:Y:S02]  /*11990*/  SYNCS.PHASECHK.TRANS64.TRYWAIT P0, [R3+URZ+0x13280], R4 ;  /* 0x01328004030075a7 */ /* 0x008724000800017f */
[----:B----4-:R-:W-:Y:S05]  /*119a0*/  @!P0 NANOSLEEP.SYNCS 0x989680 ;  /* 0x009896800000895d */ /* 0x010fea0003900000 */
[----:B------:R-:W4:Y:S02]  /*119b0*/  @!P0 SYNCS.PHASECHK.TRANS64 P0, [R3+URZ+0x13280], R4 ;  /* 0x01328004030085a7 */ /* 0x000f24000800007f */
[----:B----4-:R-:W-:Y:S05]  /*119c0*/  @!P0 BRA `(.L_x_1627) ;  /* 0xfffffffc00f08947 */ /* 0x010fea000383ffff */
[----:B------:R-:W-:Y:S05]  /*119d0*/  BRA `(.L_x_1628) ;  /* 0xffffffec00cc7947 */ /* 0x000fea000383ffff */
.L_x_1668:
        /* <DEDUP_REMOVED lines=10> */
.L_x_2202:


//--------------------- .text._ZN7cutlass13device_kernelIN5flash11enable_sm90INS1_16FlashAttnFwdSm90INS1_25CollectiveMainloopFwdSm90ILi2EN4cute5tupleIJNS5_1CILi1EEES8_S8_EEENS6_IJNS7_ILi192EEENS7_ILi160EEENS7_ILi64EEEEEELi64ENS_12float_e4m3_tEfNS_4arch4Sm90ELb1ELb0ELb1ELb1ELb0ELb0ELb0ELb1ELb1ELb1ELb0ELb0EEENS1_21CollectiveEpilogueFwdINS6_IJSA_SC_SB_EEES9_NS_10bfloat16_tESG_Li384ELb1ELb1ELb0ELb1EEENS1_36VarlenDynamicPersistentTileSchedulerILi192ELi160ELi384ELi128ELb0ELb1ELb1ELb1ELb1ELb1EEEEEEEEEvNT_6ParamsE --------------------------
	.section	.text._ZN7cutlass13device_kernelIN5flash11enable_sm90INS1_16FlashAttnFwdSm90INS1_25CollectiveMainloopFwdSm90ILi2EN4cute5tupleIJNS5_1CILi1EEES8_S8_EEENS6_IJNS7_ILi192EEENS7_ILi160EEENS7_ILi64EEEEEELi64ENS_12float_e4m3_tEfNS_4arch4Sm90ELb1ELb0ELb1ELb1ELb0ELb0ELb0ELb1ELb1ELb1ELb0ELb0EEENS1_21CollectiveEpilogueFwdINS6_IJSA_SC_SB_EEES9_NS_10bfloat16_tESG_Li384ELb1ELb1ELb0ELb1EEENS1_36VarlenDynamicPersistentTileSchedulerILi192ELi160ELi384ELi128ELb0ELb1ELb1ELb1ELb1ELb1EEEEEEEEEvNT_6ParamsE,"ax",@progbits
	.align	128
.text._ZN7cutlass13device_kernelIN5flash11enable_sm90INS1_16FlashAttnFwdSm90INS1_25CollectiveMainloopFwdSm90ILi2EN4cute5tupleIJNS5_1CILi1EEES8_S8_EEENS6_IJNS7_ILi192EEENS7_ILi160EEENS7_ILi64EEEEEELi64ENS_12float_e4m3_tEfNS_4arch4Sm90ELb1ELb0ELb1ELb1ELb0ELb0ELb0ELb1ELb1ELb1ELb0ELb0EEENS1_21CollectiveEpilogueFwdINS6_IJSA_SC_SB_EEES9_NS_10bfloat16_tESG_Li384ELb1ELb1ELb0ELb1EEENS1_36VarlenDynamicPersistentTileSchedulerILi192ELi160ELi384ELi128ELb0ELb1ELb1ELb1ELb1ELb1EEEEEEEEEvNT_6ParamsE:
        .type           _ZN7cutlass13device_kernelIN5flash11enable_sm90INS1_16FlashAttnFwdSm90INS1_25CollectiveMainloopFwdSm90ILi2EN4cute5tupleIJNS5_1CILi1EEES8_S8_EEENS6_IJNS7_ILi192EEENS7_ILi160EEENS7_ILi64EEEEEELi64ENS_12float_e4m3_tEfNS_4arch4Sm90ELb1ELb0ELb1ELb1ELb0ELb0ELb0ELb1ELb1ELb1ELb0ELb0EEENS1_21CollectiveEpilogueFwdINS6_IJSA_SC_SB_EEES9_NS_10bfloat16_tESG_Li384ELb1ELb1ELb0ELb1EEENS1_36VarlenDynamicPersistentTileSchedulerILi192ELi160ELi384ELi128ELb0ELb1ELb1ELb1ELb1ELb1EEEEEEEEEvNT_6ParamsE,@function
        .size           _ZN7cutlass13device_kernelIN5flash11enable_sm90INS1_16FlashAttnFwdSm90INS1_25CollectiveMainloopFwdSm90ILi2EN4cute5tupleIJNS5_1CILi1EEES8_S8_EEENS6_IJNS7_ILi192EEENS7_ILi160EEENS7_ILi64EEEEEELi64ENS_12float_e4m3_tEfNS_4arch4Sm90ELb1ELb0ELb1ELb1ELb0ELb0ELb0ELb1ELb1ELb1ELb0ELb0EEENS1_21CollectiveEpilogueFwdINS6_IJSA_SC_SB_EEES9_NS_10bfloat16_tESG_Li384ELb1ELb1ELb0ELb1EEENS1_36VarlenDynamicPersistentTileSchedulerILi192ELi160ELi384ELi128ELb0ELb1ELb1ELb1ELb1ELb1EEEEEEEEEvNT_6ParamsE,(.L_x_2203 - _ZN7cutlass13device_kernelIN5flash11enable_sm90INS1_16FlashAttnFwdSm90INS1_25CollectiveMainloopFwdSm90ILi2EN4cute5tupleIJNS5_1CILi1EEES8_S8_EEENS6_IJNS7_ILi192EEENS7_ILi160EEENS7_ILi64EEEEEELi64ENS_12float_e4m3_tEfNS_4arch4Sm90ELb1ELb0ELb1ELb1ELb0ELb0ELb0ELb1ELb1ELb1ELb0ELb0EEENS1_21CollectiveEpilogueFwdINS6_IJSA_SC_SB_EEES9_NS_10bfloat16_tESG_Li384ELb1ELb1ELb0ELb1EEENS1_36VarlenDynamicPersistentTileSchedulerILi192ELi160ELi384ELi128ELb0ELb1ELb1ELb1ELb1ELb1EEEEEEEEEvNT_6ParamsE)
        .other          _ZN7cutlass13device_kernelIN5flash11enable_sm90INS1_16FlashAttnFwdSm90INS1_25CollectiveMainloopFwdSm90ILi2EN4cute5tupleIJNS5_1CILi1EEES8_S8_EEENS6_IJNS7_ILi192EEENS7_ILi160EEENS7_ILi64EEEEEELi64ENS_12float_e4m3_tEfNS_4arch4Sm90ELb1ELb0ELb1ELb1ELb0ELb0ELb0ELb1ELb1ELb1ELb0ELb0EEENS1_21CollectiveEpilogueFwdINS6_IJSA_SC_SB_EEES9_NS_10bfloat16_tESG_Li384ELb1ELb1ELb0ELb1EEENS1_36VarlenDynamicPersistentTileSchedulerILi192ELi160ELi384ELi128ELb0ELb1ELb1ELb1ELb1ELb1EEEEEEEEEvNT_6ParamsE,@"STO_CUDA_ENTRY STV_DEFAULT"
_ZN7cutlass13device_kernelIN5flash11enable_sm90INS1_16FlashAttnFwdSm90INS1_25CollectiveMainloopFwdSm90ILi2EN4cute5tupleIJNS5_1CILi1EEES8_S8_EEENS6_IJNS7_ILi192EEENS7_ILi160EEENS7_ILi64EEEEEELi64ENS_12float_e4m3_tEfNS_4arch4Sm90ELb1ELb0ELb1ELb1ELb0ELb0ELb0ELb1ELb1ELb1ELb0ELb0EEENS1_21CollectiveEpilogueFwdINS6_IJSA_SC_SB_EEES9_NS_10bfloat16_tESG_Li384ELb1ELb1ELb0ELb1EEENS1_36VarlenDynamicPersistentTileSchedulerILi192ELi160ELi384ELi128ELb0ELb1ELb1ELb1ELb1ELb1EEEEEEEEEvNT_6ParamsE:
        /* <DEDUP_REMOVED lines=18> */
.L_x_1670:
[----:B------:R-:W-:Y:S05]  /*0120*/  BSYNC B0 ;  /* 0x0000000000007941 */ /* 0x000fea0003800000 */
.L_x_1669:
        /* <DEDUP_REMOVED lines=41> */
.L_x_1671:
        /* <DEDUP_REMOVED lines=22> */
.L_x_1672:
        /* <DEDUP_REMOVED lines=18> */
.L_x_1673:
        /* <DEDUP_REMOVED lines=22> */
.L_x_1674:
        /* <DEDUP_REMOVED lines=22> */
.L_x_1675:
[----:B------:R-:W-:Y:S01]  /*0900*/  PLOP3.LUT P0, PT, PT, PT, UP0, 0x80, 0x0 ;  /* 0x000000000000781c */ /* 0x000fe20003f0f008 */
[----:B------:R-:W-:Y:S01]  /*0910*/  UMOV UR38, 0x1 ;  /* 0x0000000100267882 */ /* 0x000fe20000000000 */
[----:B------:R-:W-:Y:S01]  /*0920*/  NOP ;  /* 0x0000000000007918 */ /* 0x000fe20000000000 */
[----:B------:R-:W-:Y:S01]  /*0930*/  USEL UR38, UR38, 0x2, !UP0 ;  /* 0x0000000226267887 */ /* 0x000fe2000c000000 */
[----:B------:R-:W-:Y:S01]  /*0940*/  ULDC.64 UR50, c[0x0][0x208] ;  /* 0x0000820000327ab9 */ /* 0x000fe20000000a00 */
[----:B012-4-:R-:W-:Y:S08]  /*0950*/  BAR.SYNC.DEFER_BLOCKING 0x0 ;  /* 0x0000000000007b1d */ /* 0x017ff00000010000 */
[----:B------:R-:W-:Y:S05]  /*0960*/  @!P0 BRA `(.L_x_1676) ;  /* 0x000000cc00c08947 */ /* 0x000fea0003800000 */
.L_x_1677:
        /* <DEDUP_REMOVED lines=16> */
[----:B------:R-:W-:Y:S01]  /*0a70*/  ULOP3.LUT UR46, UR38, 0x1, URZ, 0xfc, !UPT ;  /* 0x00000001262e7892 */ /* 0x000fe2000f8efc3f */
[----:B------:R-:W-:Y:S01]  /*0a80*/  R2UR UR47, R30 ;  /* 0x000000001e2f72ca */ /* 0x000fe200000e0000 */
        /* <DEDUP_REMOVED lines=16> */
[----:B------:R-:W-:Y:S02]  /*0b90*/  LOP3.LUT R2, R2, 0x1ffffffe, RZ, 0xc0, !PT ;  /* 0x1ffffffe02027812 */ /* 0x000fe400078ec0ff */
[----:B------:R-:W-:Y:S01]  /*0ba0*/  SHF.R.S32.HI R6, RZ, 0x1f, R23 ;  /* 0x0000001fff067819 */ /* 0x000fe20000011417 */
[----:B------:R-:W-:Y:S01]  /*0bb0*/  IMAD R3, R3, 0x40, R4 ;  /* 0x0000004003037824 */ /* 0x000fe200078e0204 */
[----:B------:R-:W-:Y:S01]  /*0bc0*/  LEA.HI R10, R0, R12, RZ, 0x2 ;  /* 0x0000000c000a7211 */ /* 0x000fe200078f10ff */
[----:B------:R-:W-:Y:S01]  /*0bd0*/  IMAD.IADD R2, R5, 0x1, -R2 ;  /* 0x0000000105027824 */ /* 0x000fe200078e0a02 */
[----:B------:R-:W-:Y:S02]  /*0be0*/  LEA.HI R7, R6, R23, RZ, 0x2 ;  /* 0x0000001706077211 */ /* 0x000fe400078f10ff */
[----:B------:R-:W-:Y:S01]  /*0bf0*/  SHF.R.S32.HI R156, RZ, 0x7, R156 ;  /* 0x00000007ff9c7819 */ /* 0x000fe2000001149c */
[----:B------:R-:W-:Y:S01]  /*0c00*/  IMAD R2, R2, 0x8, R3 ;  /* 0x0000000802027824 */ /* 0x000fe200078e0203 */
[----:B------:R-:W-:-:S02]  /*0c10*/  SHF.R.S32.HI R8, RZ, 0x2, R7 ;  /* 0x00000002ff087819 */ /* 0x000fc40000011407 */
[----:B------:R-:W-:Y:S01]  /*0c20*/  SHF.R.S32.HI R9, RZ, 0x1f, R7 ;  /* 0x0000001fff097819 */ /* 0x000fe20000011407 */
[----:B------:R-:W-:Y:S01]  /*0c30*/  IMAD.HI R4, R156, 0x55555556, RZ ;  /* 0x555555569c047827 */ /* 0x000fe200078e02ff */
[----:B------:R-:W-:Y:S01]  /*0c40*/  LOP3.LUT R10, R10, 0xfffffffc, RZ, 0xc0, !PT ;  /* 0xfffffffc0a0a7812 */ /* 0x000fe200078ec0ff */
[----:B------:R0:W-:Y:S01]  /*0c50*/  STL [R1], R2 ;  /* 0x0000000201007387 */ /* 0x0001e20000100800 */
[----:B------:R-:W-:Y:S02]  /*0c60*/  LEA.HI R9, R9, R8, RZ, 0x3 ;  /* 0x0000000809097211 */ /* 0x000fe400078f18ff */
[----:B------:R-:W-:Y:S01]  /*0c70*/  LEA.HI R0, R0, R12, RZ, 0x3 ;  /* 0x0000000c00007211 */ /* 0x000fe200078f18ff */
[----:B------:R-:W-:Y:S01]  /*0c80*/  IMAD.IADD R10, R12, 0x1, -R10 ;  /* 0x000000010c0a7824 */ /* 0x000fe200078e0a0a */
[----:B------:R-:W-:Y:S02]  /*0c90*/  LOP3.LUT R9, R9, 0xfffffff8, RZ, 0xc0, !PT ;  /* 0xfffffff809097812 */ /* 0x000fe400078ec0ff */
[----:B------:R-:W-:-:S02]  /*0ca0*/  LEA.HI R6, R6, R23, RZ, 0x5 ;  /* 0x0000001706067211 */ /* 0x000fc400078f28ff */
[----:B------:R-:W-:Y:S01]  /*0cb0*/  LEA.HI R5, R4, R4, RZ, 0x1 ;  /* 0x0000000404057211 */ /* 0x000fe200078f08ff */
[----:B------:R-:W-:Y:S01]  /*0cc0*/  IMAD.IADD R9, R8, 0x1, -R9 ;  /* 0x0000000108097824 */ /* 0x000fe200078e0a09 */
[----:B------:R-:W-:Y:S02]  /*0cd0*/  LOP3.LUT R18, R0, 0xfffffff8, RZ, 0xc0, !PT ;  /* 0xfffffff800127812 */ /* 0x000fe400078ec0ff */
[----:B------:R-:W-:Y:S01]  /*0ce0*/  LEA.HI R4, R10, R10, RZ, 0x1 ;  /* 0x0000000a0a047211 */ /* 0x000fe200078f08ff */
[----:B------:R-:W-:Y:S01]  /*0cf0*/  IMAD R5, R5, -0x3, R156 ;  /* 0xfffffffd05057824 */ /* 0x000fe200078e029c */
[----:B------:R-:W-:Y:S01]  /*0d00*/  SHF.R.S32.HI R6, RZ, 0x5, R6 ;  /* 0x00000005ff067819 */ /* 0x000fe20000011406 */
[----:B------:R-:W-:Y:S01]  /*0d10*/  IMAD.IADD R18, R12, 0x1, -R18 ;  /* 0x000000010c127824 */ /* 0x000fe200078e0a12 */
[----:B------:R-:W-:Y:S02]  /*0d20*/  LOP3.LUT R11, R4, 0x1ffffffe, RZ, 0xc0, !PT ;  /* 0x1ffffffe040b7812 */ /* 0x000fe400078ec0ff */
[----:B------:R-:W-:Y:S01]  /*0d30*/  LOP3.LUT R16, R7, 0x7ffffffc, RZ, 0xc0, !PT ;  /* 0x7ffffffc07107812 */ /* 0x000fe200078ec0ff */
[----:B------:R-:W-:Y:S01]  /*0d40*/  IMAD R6, R6, 0x10, R9 ;  /* 0x0000001006067824 */ /* 0x000fe200078e0209 */
[----:B------:R-:W-:Y:S01]  /*0d50*/  SHF.L.U32 R19, R18, 0x3, RZ ;  /* 0x0000000312137819 */ /* 0x000fe200000006ff */
[----:B------:R-:W-:Y:S01]  /*0d60*/  IMAD.IADD R10, R10, 0x1, -R11 ;  /* 0x000000010a0a7824 */ /* 0x000fe200078e0a0b */
[----:B------:R-:W-:Y:S01]  /*0d70*/  SHF.R.S32.HI R22, RZ, 0x3, R0 ;  /* 0x00000003ff167819 */ /* 0x000fe20000011400 */
[----:B------:R-:W-:Y:S01]  /*0d80*/  IMAD R157, R5, 0x40, R6 ;  /* 0x00000040059d7824 */ /* 0x000fe200078e0206 */
[----:B------:R-:W-:Y:S01]  /*0d90*/  SHF.R.S32.HI R0, RZ, 0x1f, R19 ;  /* 0x0000001fff007819 */ /* 0x000fe20000011413 */
[----:B------:R-:W-:-:S02]  /*0da0*/  IMAD.IADD R16, R23, 0x1, -R16 ;  /* 0x0000000117107824 */ /* 0x000fc400078e0a10 */
[----:B0-----:R-:W-:-:S07]  /*0db0*/  IMAD R17, R10, 0x8, R157 ;  /* 0x000000080a117824 */ /* 0x001fce00078e029d */
.L_x_1722:
        /* <DEDUP_REMOVED lines=14> */
[----:B------:R-:W-:-:S04]  /*0ea0*/  @UP0 ULEA UR6, UP2, UR40, UR6, 0x2 ;  /* 0x0000000628060291 */ /* 0x000fc8000f84103f */
[----:B------:R-:W-:Y:S02]  /*0eb0*/  @UP0 ULEA.HI.X UR7, UR40, UR7, UR41, 0x2, UP2 ;  /* 0x0000000728070291 */ /* 0x000fe400090f1429 */
[----:B------:R-:W-:Y:S01]  /*0ec0*/  @UP1 ULEA UR8, UP0, UR40, UR8, 0x2 ;  /* 0x0000000828081291 */ /* 0x000fe2000f80103f */
[----:B------:R-:W-:-:S03]  /*0ed0*/  IMAD.U32 R2, RZ, RZ, UR6 ;  /* 0x00000006ff027e24 */ /* 0x000fc6000f8e00ff */
[----:B------:R-:W-:Y:S01]  /*0ee0*/  @UP1 ULEA.HI.X UR9, UR40, UR9, UR41, 0x2, UP0 ;  /* 0x0000000928091291 */ /* 0x000fe200080f1429 */
[----:B------:R-:W-:Y:S01]  /*0ef0*/  IMAD.U32 R3, RZ, RZ, UR7 ;  /* 0x00000007ff037e24 */ /* 0x000fe2000f8e00ff */
[----:B------:R-:W-:Y:S01]  /*0f00*/  ULDC.64 UR6, c[0x0][0x418] ;  /* 0x0001060000067ab9 */ /* 0x000fe20000000a00 */
[----:B------:R-:W-:-:S03]  /*0f10*/  IMAD.U32 R4, RZ, RZ, UR8 ;  /* 0x00000008ff047e24 */ /* 0x000fc6000f8e00ff */
[----:B------:R-:W-:Y:S01]  /*0f20*/  IMAD.U32 R5, RZ, RZ, UR9 ;  /* 0x00000009ff057e24 */ /* 0x000fe2000f8e00ff */
[----:B------:R-:W2:Y:S01]  /*0f30*/  @P0 LDG.E R2, desc[UR50][R2.64] ;  /* 0x0000003202020981 */ /* 0x000ea2000c1e1900 */
[----:B------:R-:W-:Y:S01]  /*0f40*/  UISETP.NE.U32.AND UP0, UPT, UR6, URZ, UPT ;  /* 0x0000003f0600728c */ /* 0x000fe2000bf05070 */
[----:B------:R-:W-:Y:S02]  /*0f50*/  ULDC.64 UR8, c[0x0][0xa20] ;  /* 0x0002880000087ab9 */ /* 0x000fe40000000a00 */
[----:B------:R-:W3:Y:S01]  /*0f60*/  @P2 LDG.E R4, desc[UR50][R4.64] ;  /* 0x0000003204042981 */ /* 0x000ee2000c1e1900 */
[----:B------:R-:W-:Y:S01]  /*0f70*/  UISETP.NE.AND.EX UP0, UPT, UR7, URZ, UPT, UP0 ;  /* 0x0000003f0700728c */ /* 0x000fe2000bf05300 */
[----:B------:R-:W-:Y:S01]  /*0f80*/  ISETP.NE.U32.AND P1, PT, RZ, UR8, PT ;  /* 0x00000008ff007c0c */ /* 0x000fe2000bf25070 */
[----:B------:R-:W-:Y:S01]  /*0f90*/  ULDC UR6, c[0x0][0x2f0] ;  /* 0x0000bc0000067ab9 */ /* 0x000fe20000000800 */
[----:B------:R-:W-:Y:S01]  /*0fa0*/  UMOV UR48, URZ ;  /* 0x0000003f00307c82 */ /* 0x000fe20008000000 */
[----:B------:R-:W-:Y:S01]  /*0fb0*/  USEL UR4, UR4, 0x1, UP0 ;  /* 0x0000000104047887 */ /* 0x000fe20008000000 */
[----:B------:R-:W-:Y:S01]  /*0fc0*/  ISETP.NE.AND.EX P1, PT, RZ, UR9, PT, P1 ;  /* 0x00000009ff007c0c */ /* 0x000fe2000bf25310 */
[----:B------:R-:W-:-:S02]  /*0fd0*/  ULDC UR49, c[0x0][0x288] ;  /* 0x0000a20000317ab9 */ /* 0x000fc40000000800 */
[----:B------:R-:W-:Y:S01]  /*0fe0*/  UIMAD UR4, UR4, UR6, URZ ;  /* 0x00000006040472a4 */ /* 0x000fe2000f8e023f */
[----:B--2---:R-:W-:Y:S02]  /*0ff0*/  @P0 R2UR UR48, R2 ;  /* 0x00000000023002ca */ /* 0x004fe400000e0000 */
[----:B---3--:R-:W-:Y:S01]  /*1000*/  @P2 R2UR UR49, R4 ;  /* 0x00000000043122ca */ /* 0x008fe200000e0000 */
[----:B-----5:R-:W-:-:S14]  /*1010*/  @P2 BRA `(.L_x_1678) ;  /* 0x0000000000342947 */ /* 0x020fdc0003800000 */
        /* <DEDUP_REMOVED lines=9> */
[----:B------:R-:W3:Y:S01]  /*10b0*/  LDG.E R0, desc[UR50][R2.64+0x4] ;  /* 0x0000043202007981 */ /* 0x000ee2000c1e1900 */
[----:B--2---:R-:W-:Y:S02]  /*10c0*/  R2UR UR49, R4 ;  /* 0x00000000043172ca */ /* 0x004fe400000e0000 */
[----:B---3--:R-:W-:-:S13]  /*10d0*/  R2UR UR6, R0 ;  /* 0x00000000000672ca */ /* 0x008fda00000e0000 */
[----:B------:R-:W-:-:S12]  /*10e0*/  UIADD3 UR49, -UR49, UR6, URZ ;  /* 0x0000000631317290 */ /* 0x000fd8000fffe13f */
.L_x_1678:
[----:B------:R-:W-:Y:S01]  /*10f0*/  UMOV UR42, UR47 ;  /* 0x0000002f002a7c82 */ /* 0x000fe20008000000 */
[----:B------:R-:W-:Y:S05]  /*1100*/  @!P1 BRA `(.L_x_1679) ;  /* 0x00000000001c9947 */ /* 0x000fea0003800000 */
[----:B------:R-:W-:-:S04]  /*1110*/  ULEA UR4, UP0, UR40, UR8, 0x2 ;  /* 0x0000000828047291 */ /* 0x000fc8000f80103f */
[----:B------:R-:W-:Y:S02]  /*1120*/  ULEA.HI.X UR6, UR40, UR9, UR41, 0x2, UP0 ;  /* 0x0000000928067291 */ /* 0x000fe400080f1429 */
[----:B------:R-:W-:-:S04]  /*1130*/  IMAD.U32 R2, RZ, RZ, UR4 ;  /* 0x00000004ff027e24 */ /* 0x000fc8000f8e00ff */
[----:B------:R-:W-:-:S05]  /*1140*/  IMAD.U32 R3, RZ, RZ, UR6 ;  /* 0x00000006ff037e24 */ /* 0x000fca000f8e00ff */
[----:B------:R-:W2:Y:S02]  /*1150*/  LDG.E R2, desc[UR50][R2.64] ;  /* 0x0000003202027981 */ /* 0x000ea4000c1e1900 */
[----:B--2---:R-:W-:Y:S01]  /*1160*/  R2UR UR4, R2 ;  /* 0x00000000020472ca */ /* 0x004fe200000e0000 */
[----:B------:R-:W-:-:S14]  /*1170*/  BRA `(.L_x_1680) ;  /* 0x0000000000347947 */ /* 0x000fdc0003800000 */
.L_x_1679:
        /* <DEDUP_REMOVED lines=13> */
.L_x_1680:
[----:B------:R-:W-:Y:S01]  /*1250*/  ULDC UR6, c[0x0][0x448] ;  /* 0x0001120000067ab9 */ /* 0x000fe20000000800 */
[----:B------:R-:W-:Y:S01]  /*1260*/  UIMAD UR43, UR5, 0xc0, URZ ;  /* 0x000000c0052b78a4 */ /* 0x000fe2000f8e023f */
[----:B------:R-:W-:Y:S01]  /*1270*/  PLOP3.LUT P0, PT, PT, PT, PT, 0x80, 0x0 ;  /* 0x000000000000781c */ /* 0x000fe20003f0f070 */
[----:B------:R-:W-:Y:S01]  /*1280*/  UISETP.NE.AND UP0, UPT, UR6, 0x1, UPT ;  /* 0x000000010600788c */ /* 0x000fe2000bf05270 */
[----:B------:R-:W-:Y:S01]  /*1290*/  IMAD.MOV.U32 R0, RZ, RZ, RZ ;  /* 0x000000ffff007224 */ /* 0x000fe200078e00ff */
[----:B------:R-:W-:Y:S01]  /*12a0*/  UIADD3 UR6, UR43, 0xbf, URZ ;  /* 0x000000bf2b067890 */ /* 0x000fe2000fffe03f */
[----:B------:R-:W-:Y:S01]  /*12b0*/  IMAD.MOV.U32 R2, RZ, RZ, RZ ;  /* 0x000000ffff027224 */ /* 0x000fe200078e00ff */
[----:B------:R-:W-:Y:S01]  /*12c0*/  UIADD3 UR48, -UR48, UR4, URZ ;  /* 0x0000000430307290 */ /* 0x000fe2000fffe13f */
[----:B------:R-:W-:Y:S02]  /*12d0*/  CS2R R54, SRZ ;  /* 0x0000000000367805 */ /* 0x000fe4000001ff00 */
[----:B------:R-:W-:-:S02]  /*12e0*/  CS2R R6, SRZ ;  /* 0x0000000000067805 */ /* 0x000fc4000001ff00 */
[----:B------:R-:W-:Y:S01]  /*12f0*/  CS2R R52, SRZ ;  /* 0x0000000000347805 */ /* 0x000fe2000001ff00 */
[----:B------:R-:W-:Y:S01]  /*1300*/  UIADD3 UR7, UR48, 0xa0, -UR49 ;  /* 0x000000a030077890 */ /* 0x000fe2000fffe831 */
[----:B------:R-:W-:Y:S02]  /*1310*/  CS2R R8, SRZ ;  /* 0x0000000000087805 */ /* 0x000fe4000001ff00 */
[----:B------:R-:W-:Y:S01]  /*1320*/  CS2R R46, SRZ ;  /* 0x00000000002e7805 */ /* 0x000fe2000001ff00 */
[----:B------:R-:W-:Y:S01]  /*1330*/  @UP0 ULDC UR4, c[0x0][0x44c] ;  /* 0x0001130000040ab9 */ /* 0x000fe20000000800 */
[----:B------:R-:W-:Y:S01]  /*1340*/  @UP0 ULDC UR8, c[0x0][0x450] ;  /* 0x0001140000080ab9 */ /* 0x000fe20000000800 */
[----:B------:R-:W-:Y:S01]  /*1350*/  UIMAD.WIDE.U32 UR4, UR6, UR4, URZ ;  /* 0x00000004060472a5 */ /* 0x000fe2000f8e003f */
[----:B------:R-:W-:Y:S01]  /*1360*/  CS2R R10, SRZ ;  /* 0x00000000000a7805 */ /* 0x000fe2000001ff00 */
[----:B------:R-:W-:Y:S01]  /*1370*/  UIADD3 UR4, UR48, 0x9f, URZ ;  /* 0x0000009f30047890 */ /* 0x000fe2000fffe03f */
[----:B------:R-:W-:Y:S01]  /*1380*/  CS2R R44, SRZ ;  /* 0x00000000002c7805 */ /* 0x000fe2000001ff00 */
[----:B------:R-:W-:Y:S01]  /*1390*/  @UP0 USHF.R.U32.HI UR6, URZ, UR8, UR5 ;  /* 0x000000083f060299 */ /* 0x000fe20008011605 */
[----:B------:R-:W-:Y:S01]  /*13a0*/  CS2R R12, SRZ ;  /* 0x00000000000c7805 */ /* 0x000fe2000001ff00 */
[----:B------:R-:W-:Y:S01]  /*13b0*/  UIMAD.WIDE UR4, UR4, 0x66666667, URZ ;  /* 0x66666667040478a5 */ /* 0x000fe2000f8e023f */
[----:B------:R-:W-:Y:S01]  /*13c0*/  CS2R R38, SRZ ;  /* 0x0000000000267805 */ /* 0x000fe2000001ff00 */
[----:B------:R-:W-:Y:S01]  /*13d0*/  UIADD3 UR6, UR7, UR6, URZ ;  /* 0x0000000607067290 */ /* 0x000fe2000fffe03f */
[----:B------:R-:W-:Y:S01]  /*13e0*/  CS2R R14, SRZ ;  /* 0x00000000000e7805 */ /* 0x000fe2000001ff00 */
[----:B------:R-:W-:Y:S01]  /*13f0*/  USHF.R.U32.HI UR4, URZ, 0x1f, UR5 ;  /* 0x0000001f3f047899 */ /* 0x000fe20008011605 */
[----:B------:R-:W-:Y:S01]  /*1400*/  CS2R R36, SRZ ;  /* 0x0000000000247805 */ /* 0x000fe2000001ff00 */
[----:B------:R-:W-:Y:S01]  /*1410*/  UIMAD.WIDE UR6, UR6, 0x66666667, URZ ;  /* 0x66666667060678a5 */ /* 0x000fe2000f8e023f */
[----:B------:R-:W-:Y:S01]  /*1420*/  CS2R R20, SRZ ;  /* 0x0000000000147805 */ /* 0x000fe2000001ff00 */
[----:B------:R-:W-:Y:S01]  /*1430*/  ULEA.HI.SX32 UR4, UR5, UR4, 0x1a ;  /* 0x0000000405047291 */ /* 0x000fe2000f8fd23f */
[----:B------:R-:W-:Y:S01]  /*1440*/  CS2R R24, SRZ ;  /* 0x0000000000187805 */ /* 0x000fe2000001ff00 */
[----:B------:R-:W-:Y:S01]  /*1450*/  USHF.R.U32.HI UR6, URZ, 0x1f, UR7 ;  /* 0x0000001f3f067899 */ /* 0x000fe20008011607 */
[----:B------:R-:W-:-:S02]  /*1460*/  CS2R R26, SRZ ;  /* 0x00000000001a7805 */ /* 0x000fc4000001ff00 */
[----:B------:R-:W-:Y:S02]  /*1470*/  CS2R R56, SRZ ;  /* 0x0000000000387805 */ /* 0x000fe4000001ff00 */
[----:B------:R-:W-:Y:S01]  /*1480*/  MOV R33, RZ ;  /* 0x000000ff00217202 */ /* 0x000fe20000000f00 */
[----:B------:R-:W-:Y:S01]  /*1490*/  ULEA.HI.SX32 UR6, UR7, UR6, 0x1a ;  /* 0x0000000607067291 */ /* 0x000fe2000f8fd23f */
[----:B------:R-:W-:-:S03]  /*14a0*/  IMAD.MOV.U32 R58, RZ, RZ, RZ ;  /* 0x000000ffff3a7224 */ /* 0x000fc600078e00ff */
[----:B------:R-:W-:-:S04]  /*14b0*/  UISETP.LT.AND UP0, UPT, UR4, UR6, UPT ;  /* 0x000000060400728c */ /* 0x000fc8000bf01270 */
[----:B------:R-:W-:-:S04]  /*14c0*/  USEL UR52, UR4, UR6, UP0 ;  /* 0x0000000604347287 */ /* 0x000fc80008000000 */
[----:B------:R-:W-:-:S06]  /*14d0*/  UISETP.GE.AND UP0, UPT, UR52, 0x1, UPT ;  /* 0x000000013400788c */ /* 0x000fcc000bf06270 */
[----:B------:R-:W-:-:S13]  /*14e0*/  PLOP3.LUT P1, PT, PT, PT, UP0, 0x80, 0x0 ;  /* 0x000000000000781c */ /* 0x000fda0003f2f008 */
[----:B------:R-:W-:Y:S05]  /*14f0*/  @!P1 BRA `(.L_x_1681) ;  /* 0x000000a400a89947 */ /* 0x000fea0003800000 */
        /* <DEDUP_REMOVED lines=31> */
.L_x_1682:
        /* <DEDUP_REMOVED lines=10> */
[----:B------:R-:W-:Y:S02]  /*1790*/  @UP0 ULDC.64 UR16, c[0x0][0x9a8] ;  /* 0x00026a0000100ab9 */ /* 0x000fe40000000a00 */
[----:B------:R-:W-:Y:S01]  /*17a0*/  @UP1 ULDC.64 UR14, c[0x0][0x9b8] ;  /* 0x00026e00000e1ab9 */ /* 0x000fe20000000a00 */
[----:B------:R-:W-:Y:S02]  /*17b0*/  @UP0 UIMAD UR8, UR41, UR16, URZ ;  /* 0x00000010290802a4 */ /* 0x000fe4000f8e023f */
[----:B------:R-:W-:Y:S02]  /*17c0*/  @UP1 UIMAD UR9, UR41, UR14, URZ ;  /* 0x0000000e290912a4 */ /* 0x000fe4000f8e023f */
[----:B------:R-:W-:Y:S02]  /*17d0*/  @UP0 UIMAD.WIDE.U32 UR12, UR40, UR16, URZ ;  /* 0x00000010280c02a5 */ /* 0x000fe4000f8e003f */
[----:B------:R-:W-:Y:S02]  /*17e0*/  @UP0 UIMAD UR17, UR40, UR17, UR8 ;  /* 0x00000011281102a4 */ /* 0x000fe4000f8e0208 */
[----:B------:R-:W-:-:S02]  /*17f0*/  @UP0 USHF.R.S32.HI UR16, URZ, 0x1f, UR47 ;  /* 0x0000001f3f100899 */ /* 0x000fc4000801142f */
[----:B------:R-:W-:Y:S02]  /*1800*/  @UP1 USHF.R.S32.HI UR19, URZ, 0x1f, UR47 ;  /* 0x0000001f3f131899 */ /* 0x000fe4000801142f */
[----:B------:R-:W-:Y:S02]  /*1810*/  @UP1 UIMAD.WIDE.U32 UR10, UR40, UR14, URZ ;  /* 0x0000000e280a12a5 */ /* 0x000fe4000f8e003f */
[----:B------:R-:W-:Y:S02]  /*1820*/  @UP1 UIMAD UR18, UR40, UR15, UR9 ;  /* 0x0000000f281212a4 */ /* 0x000fe4000f8e0209 */
[----:B------:R-:W-:Y:S01]  /*1830*/  @UP0 UIADD3 UR13, UR13, UR17, URZ ;  /* 0x000000110d0d0290 */ /* 0x000fe2000fffe03f */
[----:B------:R-:W-:Y:S01]  /*1840*/  @UP0 ULDC.64 UR14, c[0x0][0x9b0] ;  /* 0x00026c00000e0ab9 */ /* 0x000fe20000000a00 */
[----:B------:R-:W-:Y:S01]  /*1850*/  @UP1 ULDC.64 UR8, c[0x0][0x9c0] ;  /* 0x0002700000081ab9 */ /* 0x000fe20000000a00 */
        /* <DEDUP_REMOVED lines=14> */
[----:B------:R-:W-:-:S02]  /*1940*/  MOV R4, UR4 ;  /* 0x0000000400047c02 */ /* 0x000fc40008000f00 */
        /* <DEDUP_REMOVED lines=16> */
.L_x_1816:
[----:B------:R-:W-:Y:S05]  /*1a50*/  @!P0 BRA `(.L_x_1684) ;  /* 0x0000000000048947 */ /* 0x000fea0003800000 */
[----:B------:R-:W-:Y:S01]  /*1a60*/  BPT.TRAP 0x1 ;  /* 0x000000040000795c */ /* 0x000fe20000300000 */
.L_x_1684:
[----:B------:R-:W-:Y:S02]  /*1a70*/  IMAD.U32 R2, RZ, RZ, UR39 ;  /* 0x00000027ff027e24 */ /* 0x000fe4000f8e00ff */
[----:B0-----:R-:W-:-:S03]  /*1a80*/  IMAD.U32 R3, RZ, RZ, UR37 ;  /* 0x00000025ff037e24 */ /* 0x001fc6000f8e00ff */
[----:B------:R-:W-:Y:S02]  /*1a90*/  LEA R2, R2, UR45, 0x3 ;  /* 0x0000002d02027c11 */ /* 0x000fe4000f8e18ff */
[----:B------:R-:W-:-:S04]  /*1aa0*/  SHF.L.U32 R3, R3, 0x1f, RZ ;  /* 0x0000001f03037819 */ /* 0x000fc800000006ff */
[----:B------:R0:W1:Y:S01]  /*1ab0*/  SYNCS.PHASECHK.TRANS64.TRYWAIT P1, [R2+URZ+0x13230], R3 ;  /* 0x01323003020075a7 */ /* 0x000062000802017f */
[----:B------:R-:W-:Y:S05]  /*1ac0*/  @!P0 BRA `(.L_x_1685) ;  /* 0x0000000000048947 */ /* 0x000fea0003800000 */
[----:B------:R-:W-:Y:S01]  /*1ad0*/  BPT.TRAP 0x1 ;  /* 0x000000040000795c */ /* 0x000fe20000300000 */
.L_x_1685:
[----:B-1----:R-:W-:Y:S05]  /*1ae0*/  @P1 BRA `(.L_x_1686) ;  /* 0x0000000000081947 */ /* 0x002fea0003800000 */
[----:B------:R-:W1:Y:S02]  /*1af0*/  SYNCS.PHASECHK.TRANS64.TRYWAIT P1, [R2+URZ+0x13230], R3 ;  /* 0x01323003020075a7 */ /* 0x000e64000802017f */
[----:B-1----:R-:W-:Y:S05]  /*1b00*/  @!P1 BRA `(.L_x_1687) ;  /* 0x0000010c002c9947 */ /* 0x002fea0003800000 */
.L_x_1686:
        /* <DEDUP_REMOVED lines=15> */
[----:B------:R-:W-:-:S06]  /*1c00*/  UIADD3 UR23, UR52, -0x2, URZ ;  /* 0xfffffffe34177890 */ /* 0x000fcc000fffe03f */
        /* <DEDUP_REMOVED lines=30> */
[----:B------:R-:W-:Y:S01]  /*1df0*/  QGMMA.64x32x32.F32.E4M3.E4M3 R24, gdesc[UR8], RZ, !UPT, gsb0 ;  /* 0x00600000081879f3 */ /* 0x000fe2000c0008ff */
[----:B------:R-:W-:Y:S02]  /*1e00*/  ULDC UR10, c[0x0][0x448] ;  /* 0x00011200000a7ab9 */ /* 0x000fe40000000800 */
[----:B------:R-:W-:-:S03]  /*1e10*/  UISETP.NE.AND UP0, UPT, UR10, 0x1, UPT ;  /* 0x000000010a00788c */ /* 0x000fc6000bf05270 */
[----:B------:R-:W-:-:S03]  /*1e20*/  UMOV UR10, UR43 ;  /* 0x0000002b000a7c82 */ /* 0x000fc60008000000 */
[----:B------:R-:W-:-:S05]  /*1e30*/  PLOP3.LUT P2, PT, PT, PT, UP0, 0x80, 0x0 ;  /* 0x000000000000781c */ /* 0x000fca0003f4f008 */
[----:B------:R-:W-:Y:S01]  /*1e40*/  @UP0 ULDC UR11, c[0x0][0x450] ;  /* 0x00011400000b0ab9 */ /* 0x000fe20000000800 */
        /* <DEDUP_REMOVED lines=27> */
[----:B------:R-:W-:-:S06]  /*2000*/  FMUL.FTZ R11, R0, R101 ;  /* 0x00000065000b7220 */ /* 0x000fcc0000410000 */
        /* <DEDUP_REMOVED lines=11> */
[----:B------:R-:W-:Y:S01]  /*20c0*/  VIADD R83, R17, UR43 ;  /* 0x0000002b11537c36 */ /* 0x000fe20008000000 */
        /* <DEDUP_REMOVED lines=26> */
[----:B------:R-:W-:Y:S01]  /*2270*/  FMUL.FTZ R87, R0, R67 ;  /* 0x0000004300577220 */ /* 0x000fe20000410000 */
[----:B------:R-:W-:Y:S01]  /*2280*/  IMAD.U32 R67, RZ, RZ, UR49 ;  /* 0x00000031ff437e24 */ /* 0x000fe2000f8e00ff */
[----:B------:R-:W5:Y:S01]  /*2290*/  MUFU.TANH R77, R77 ;  /* 0x0000004d004d7308 */ /* 0x000f620000002400 */
[----:B------:R-:W-:Y:S01]  /*22a0*/  QGMMA.64x32x32.F32.E4M3.E4M3 R40, gdesc[UR4], R40, gsb0 ;  /* 0x00600000042879f3 */ /* 0x000fe20008000828 */
[----:B------:R-:W-:Y:S01]  /*22b0*/  @UP0 ULDC UR6, c[0x0][0x44c] ;  /* 0x0001130000060ab9 */ /* 0x000fe20000000800 */
[----:B------:R-:W-:Y:S01]  /*22c0*/  UMOV UR7, 0xffffff60 ;  /* 0xffffff6000077882 */ /* 0x000fe20000000000 */
[----:B------:R-:W-:Y:S01]  /*22d0*/  @P2 IMAD.HI.U32 R57, R83, UR6, RZ ;  /* 0x0000000653392c27 */ /* 0x000fe2000f8e00ff */
[----:B------:R-:W-:Y:S01]  /*22e0*/  @UP0 ULDC UR6, c[0x0][0x450] ;  /* 0x0001140000060ab9 */ /* 0x000fe20000000800 */
[----:B------:R-:W-:-:S02]  /*22f0*/  UIMAD UR7, UR52, UR7, 0xa1 ;  /* 0x000000a1340774a4 */ /* 0x000fc4000f8e0207 */
[C---:B------:R-:W-:Y:S01]  /*2300*/  FMUL.FTZ R58, R0.reuse, R58 ;  /* 0x0000003a003a7220 */ /* 0x040fe20000410000 */
[----:B------:R-:W5:Y:S01]  /*2310*/  MUFU.TANH R76, R76 ;  /* 0x0000004c004c7308 */ /* 0x000f620000002400 */
[----:B------:R-:W-:Y:S01]  /*2320*/  @P2 SHF.R.U32.HI R83, RZ, UR6, R57 ;  /* 0x00000006ff532c19 */ /* 0x000fe20008011639 */
[----:B------:R-:W-:Y:S01]  /*2330*/  UIMAD UR6, UR52, -0xa0, UR48 ;  /* 0xffffff60340678a4 */ /* 0x000fe2000f8e0230 */
[----:B------:R-:W-:Y:S01]  /*2340*/  FMUL.FTZ R86, R0, R59 ;  /* 0x0000003b00567220 */ /* 0x000fe20000410000 */
[----:B------:R-:W-:Y:S01]  /*2350*/  IMAD.U32 R63, RZ, RZ, UR7 ;  /* 0x00000007ff3f7e24 */ /* 0x000fe2000f8e00ff */
[----:B------:R-:W-:Y:S01]  /*2360*/  UMOV UR7, 0x80000020 ;  /* 0x8000002000077882 */ /* 0x000fe20000000000 */
[----:B------:R-:W0:Y:S01]  /*2370*/  SHFL.IDX PT, R57, R83, 0x1, 0x1c1f ;  /* 0x003c1f0053397f89 */ /* 0x000e2200000e0000 */
[----:B------:R-:W-:Y:S01]  /*2380*/  UIADD3 UR6, UR6, 0xa0, URZ ;  /* 0x000000a006067890 */ /* 0x000fe2000fffe03f */
[----:B------:R-:W-:Y:S01]  /*2390*/  IMAD R80, R16, -0x2, R63 ;  /* 0xfffffffe10507824 */ /* 0x000fe200078e023f */
[----:B------:R-:W5:Y:S01]  /*23a0*/  MUFU.TANH R58, R58 ;  /* 0x0000003a003a7308 */ /* 0x000f620000002400 */
[C---:B------:R-:W-:Y:S01]  /*23b0*/  FMUL.FTZ R59, R0.reuse, R62 ;  /* 0x0000003e003b7220 */ /* 0x040fe20000410000 */
[C---:B------:R-:W-:Y:S01]  /*23c0*/  FMUL.FTZ R62, R0.reuse, R66 ;  /* 0x00000042003e7220 */ /* 0x040fe20000410000 */
[C---:B------:R-:W-:Y:S01]  /*23d0*/  FMUL.FTZ R63, R0.reuse, R70 ;  /* 0x00000046003f7220 */ /* 0x040fe20000410000 */
[----:B------:R-:W-:Y:S01]  /*23e0*/  IMAD.U32 R81, RZ, RZ, UR6 ;  /* 0x00000006ff517e24 */ /* 0x000fe2000f8e00ff */
[----:B------:R-:W-:Y:S01]  /*23f0*/  IADD3 R80, -R67, UR48, R80 ;  /* 0x0000003043507c10 */ /* 0x000fe2000fffe150 */
[----:B------:R-:W-:Y:S01]  /*2400*/  UIADD3 UR6, UR12, 0x202, URZ ;  /* 0x000002020c067890 */ /* 0x000fe2000fffe03f */
[----:B------:R-:W-:Y:S01]  /*2410*/  FMUL.FTZ R71, R0, R71 ;  /* 0x0000004700477220 */ /* 0x000fe20000410000 */
[----:B------:R-:W-:Y:S01]  /*2420*/  IMAD R81, R16, -0x2, R81 ;  /* 0xfffffffe10517824 */ /* 0x000fe200078e0251 */
        /* <DEDUP_REMOVED lines=8> */
[----:B------:R-:W5:Y:S01]  /*24b0*/  MUFU.TANH R59, R59 ;  /* 0x0000003b003b7308 */ /* 0x000f620000002400 */
[----:B0-----:R-:W-:-:S04]  /*24c0*/  VIADDMNMX R57, R57, R80, R81, PT ;  /* 0x0000005039397246 */ /* 0x001fc80003800151 */
[----:B------:R-:W-:-:S03]  /*24d0*/  ISETP.GT.AND P5, PT, R57, RZ, PT ;  /* 0x000000ff3900720c */ /* 0x000fc60003fa4270 */
[----:B------:R-:W0:Y:S01]  /*24e0*/  MUFU.TANH R97, R97 ;  /* 0x0000006100617308 */ /* 0x000e220000002400 */
[C---:B------:R-:W-:Y:S02]  /*24f0*/  ISETP.GT.AND P6, PT, R57.reuse, 0x1, PT ;  /* 0x000000013900780c */ /* 0x040fe40003fc4270 */
[----:B------:R-:W-:Y:S02]  /*2500*/  ISETP.GT.AND P3, PT, R57, 0x8, PT ;  /* 0x000000083900780c */ /* 0x000fe40003f64270 */
[----:B------:R-:W-:Y:S02]  /*2510*/  FSEL R88, R88, -INF , P5 ;  /* 0xff80000058587808 */ /* 0x000fe40002800000 */
[----:B-1----:R-:W-:Y:S01]  /*2520*/  FSEL R98, R89, -INF , P6 ;  /* 0xff80000059627808 */ /* 0x002fe20003000000 */
[----:B------:R-:W1:Y:S01]  /*2530*/  MUFU.TANH R62, R62 ;  /* 0x0000003e003e7308 */ /* 0x000e620000002400 */
[----:B------:R-:W-:Y:S02]  /*2540*/  ISETP.GT.AND P4, PT, R57, 0x9, PT ;  /* 0x000000093900780c */ /* 0x000fe40003f84270 */
[----:B--2---:R-:W-:-:S02]  /*2550*/  FSEL R90, R90, -INF , P3 ;  /* 0xff8000005a5a7808 */ /* 0x004fc40001800000 */
[----:B------:R-:W-:Y:S02]  /*2560*/  FMNMX.FTZ R67, R88, R98, !PT ;  /* 0x0000006258437209 */ /* 0x000fe40007810000 */
[----:B------:R-:W-:Y:S01]  /*2570*/  ISETP.GT.AND P5, PT, R57, 0x10, PT ;  /* 0x000000103900780c */ /* 0x000fe20003fa4270 */
[----:B------:R-:W2:Y:S01]  /*2580*/  MUFU.TANH R87, R87 ;  /* 0x0000005700577308 */ /* 0x000ea20000002400 */
[----:B---3--:R-:W-:Y:S01]  /*2590*/  FSEL R100, R91, -INF , P4 ;  /* 0xff8000005b647808 */ /* 0x008fe20002000000 */
[----:B------:R-:W-:Y:S02]  /*25a0*/  WARPGROUP.DEPBAR.LE gsb0, 0x0 ;  /* 0x00008000000079c5 */ /* 0x000fe40000010000 */
[----:B------:R-:W-:Y:S01]  /*25b0*/  FMNMX.FTZ R67, R90, R67, !PT ;  /* 0x000000435a437209 */ /* 0x000fe20007810000 */
[----:B------:R-:W-:Y:S01]  /*25c0*/  WARPGROUP.ARRIVE ;  /* 0x00000000000079c5 */ /* 0x000fe20000000000 */
[C---:B------:R-:W-:Y:S01]  /*25d0*/  ISETP.GT.AND P3, PT, R57.reuse, 0x11, PT ;  /* 0x000000113900780c */ /* 0x040fe20003f64270 */
[----:B------:R-:W-:Y:S01]  /*25e0*/  FMUL.FTZ R42, R0, R42 ;  /* 0x0000002a002a7220 */ /* 0x000fe20000410000 */
[----:B----4-:R-:W-:Y:S01]  /*25f0*/  FSEL R104, R92, -INF , P5 ;  /* 0xff8000005c687808 */ /* 0x010fe20002800000 */
[----:B------:R-:W-:Y:S01]  /*2600*/  FMUL.FTZ R43, R0, R43 ;  /* 0x0000002b002b7220 */ /* 0x000fe20000410000 */
[----:B------:R-:W-:Y:S01]  /*2610*/  FMNMX.FTZ R67, R100, R67, !PT ;  /* 0x0000004364437209 */ /* 0x000fe20007810000 */
[----:B------:R-:W-:Y:S01]  /*2620*/  QGMMA.64x32x32.F32.E4M3.E4M3 R24, gdesc[UR4], R24, gsb0 ;  /* 0x00600000041879f3 */ /* 0x000fe20008000818 */
[----:B------:R-:W-:Y:S01]  /*2630*/  ISETP.GT.AND P4, PT, R57, 0x18, PT ;  /* 0x000000183900780c */ /* 0x000fe20003f84270 */
[----:B------:R-:W-:Y:S01]  /*2640*/  MUFU.TANH R89, R42 ;  /* 0x0000002a00597308 */ /* 0x000fe20000002400 */
[----:B-----5:R-:W-:Y:S01]  /*2650*/  FSEL R102, R93, -INF , P3 ;  /* 0xff8000005d667808 */ /* 0x020fe20001800000 */
[----:B------:R-:W-:Y:S01]  /*2660*/  FMUL.FTZ R46, R0, R46 ;  /* 0x0000002e002e7220 */ /* 0x000fe20000410000 */
[----:B------:R-:W-:Y:S01]  /*2670*/  FMNMX.FTZ R67, R104, R67, !PT ;  /* 0x0000004368437209 */ /* 0x000fe20007810000 */
[C---:B------:R-:W-:Y:S01]  /*2680*/  FMUL.FTZ R50, R0.reuse, R50 ;  /* 0x0000003200327220 */ /* 0x040fe20000410000 */
[C---:B------:R-:W-:Y:S01]  /*2690*/  ISETP.GT.AND P3, PT, R57.reuse, 0x19, PT ;  /* 0x000000193900780c */ /* 0x040fe20003f64270 */
[----:B------:R-:W-:Y:S01]  /*26a0*/  FMUL.FTZ R51, R0, R51 ;  /* 0x0000003300337220 */ /* 0x000fe20000410000 */
[----:B------:R-:W-:Y:S01]  /*26b0*/  FSEL R92, R94, -INF , P4 ;  /* 0xff8000005e5c7808 */ /* 0x000fe20002000000 */
[----:B------:R-:W-:Y:S01]  /*26c0*/  MUFU.TANH R91, R43 ;  /* 0x0000002b005b7308 */ /* 0x000fe20000002400 */
[----:B------:R-:W-:Y:S01]  /*26d0*/  FMNMX.FTZ R67, R102, R67, !PT ;  /* 0x0000004366437209 */ /* 0x000fe20007810000 */
[C---:B------:R-:W-:Y:S01]  /*26e0*/  FMUL.FTZ R47, R0.reuse, R47 ;  /* 0x0000002f002f7220 */ /* 0x040fe20000410000 */
[----:B------:R-:W-:Y:S01]  /*26f0*/  ISETP.GT.AND P4, PT, R57, 0x20, PT ;  /* 0x000000203900780c */ /* 0x000fe20003f84270 */
[C---:B------:R-:W-:Y:S01]  /*2700*/  FMUL.FTZ R54, R0.reuse, R54 ;  /* 0x0000003600367220 */ /* 0x040fe20000410000 */
[----:B------:R-:W-:Y:S01]  /*2710*/  FSEL R94, R95, -INF , P3 ;  /* 0xff8000005f5e7808 */ /* 0x000fe20001800000 */
[----:B------:R-:W-:Y:S01]  /*2720*/  FMUL.FTZ R40, R0, R40 ;  /* 0x0000002800287220 */ /* 0x000fe20000410000 */
[----:B------:R-:W-:Y:S01]  /*2730*/  FMNMX.FTZ R67, R92, R67, !PT ;  /* 0x000000435c437209 */ /* 0x000fe20007810000 */
[----:B------:R3:W-:Y:S01]  /*2740*/  MUFU.TANH R93, R46 ;  /* 0x0000002e005d7308 */ /* 0x0007e20000002400 */
[C---:B------:R-:W-:Y:S01]  /*2750*/  ISETP.GT.AND P3, PT, R57.reuse, 0x21, PT ;  /* 0x000000213900780c */ /* 0x040fe20003f64270 */
[----:B------:R-:W-:Y:S01]  /*2760*/  FMUL.FTZ R41, R0, R41 ;  /* 0x0000002900297220 */ /* 0x000fe20000410000 */
[----:B------:R-:W-:Y:S01]  /*2770*/  FSEL R96, R96, -INF , P4 ;  /* 0xff80000060607808 */ /* 0x000fe20002000000 */
[----:B------:R-:W-:Y:S01]  /*2780*/  @UP0 ULDC UR6, c[0x0][0x44c] ;  /* 0x0001130000060ab9 */ /* 0x000fe20000000800 */
[----:B------:R-:W-:Y:S01]  /*2790*/  FMNMX.FTZ R67, R94, R67, !PT ;  /* 0x000000435e437209 */ /* 0x000fe20007810000 */
[----:B------:R-:W-:Y:S01]  /*27a0*/  UIMAD.WIDE.U32 UR6, UR43, UR6, URZ ;  /* 0x000000062b0672a5 */ /* 0x000fe2000f8e003f */
[----:B------:R-:W-:Y:S01]  /*27b0*/  ISETP.GT.AND P4, PT, R57, 0x28, PT ;  /* 0x000000283900780c */ /* 0x000fe20003f84270 */
[----:B------:R-:W4:Y:S01]  /*27c0*/  MUFU.TANH R63, R63 ;  /* 0x0000003f003f7308 */ /* 0x000f220000002400 */
[----:B------:R-:W-:Y:S01]  /*27d0*/  FSEL R85, R85, -INF , P3 ;  /* 0xff80000055557808 */ /* 0x000fe20001800000 */
[----:B---3--:R-:W-:Y:S01]  /*27e0*/  FMUL.FTZ R46, R0, R55 ;  /* 0x00000037002e7220 */ /* 0x008fe20000410000 */
[----:B------:R-:W-:Y:S01]  /*27f0*/  FMNMX.FTZ R42, R96, R67, !PT ;  /* 0x00000043602a7209 */ /* 0x000fe20007810000 */
[----:B------:R-:W-:Y:S01]  /*2800*/  @UP0 USHF.R.U32.HI UR10, URZ, UR11, UR7 ;  /* 0x0000000b3f0a0299 */ /* 0x000fe20008011607 */
[----:B------:R-:W-:-:S02]  /*2810*/  ISETP.GT.AND P3, PT, R57, 0x29, PT ;  /* 0x000000293900780c */ /* 0x000fc40003f64270 */
[----:B------:R-:W-:Y:S01]  /*2820*/  FSEL R84, R84, -INF , P4 ;  /* 0xff80000054547808 */ /* 0x000fe20002000000 */
[----:B------:R-:W3:Y:S01]  /*2830*/  MUFU.TANH R71, R71 ;  /* 0x0000004700477308 */ /* 0x000ee20000002400 */
[----:B------:R-:W-:Y:S01]  /*2840*/  FMNMX.FTZ R43, R85, R42, !PT ;  /* 0x0000002a552b7209 */ /* 0x000fe20007810000 */
[----:B------:R-:W-:Y:S01]  /*2850*/  UIADD3 UR6, UR10, UR48, -UR49 ;  /* 0x000000300a067290 */ /* 0x000fe2000fffe831 */
[----:B------:R-:W-:Y:S02]  /*2860*/  ISETP.GT.AND P4, PT, R57, 0x30, PT ;  /* 0x000000303900780c */ /* 0x000fe40003f84270 */
[----:B------:R-:W-:Y:S01]  /*2870*/  FSEL R82, R75, -INF , P3 ;  /* 0xff8000004b527808 */ /* 0x000fe20001800000 */
[----:B------:R-:W-:Y:S01]  /*2880*/  UIMAD.WIDE UR6, UR6, 0x66666667, URZ ;  /* 0x66666667060678a5 */ /* 0x000fe2000f8e023f */
[----:B------:R-:W-:Y:S01]  /*2890*/  FMNMX.FTZ R43, R84, R43, !PT ;  /* 0x0000002b542b7209 */ /* 0x000fe20007810000 */
[----:B------:R-:W-:Y:S01]  /*28a0*/  MUFU.TANH R75, R50 ;  /* 0x00000032004b7308 */ /* 0x000fe20000002400 */
[----:B------:R-:W-:Y:S01]  /*28b0*/  ISETP.GT.AND P3, PT, R57, 0x31, PT ;  /* 0x000000313900780c */ /* 0x000fe20003f64270 */
[----:B------:R-:W-:Y:S01]  /*28c0*/  USHF.R.U32.HI UR6, URZ, 0x1f, UR7 ;  /* 0x0000001f3f067899 */ /* 0x000fe20008011607 */
[----:B------:R-:W-:-:S02]  /*28d0*/  FSEL R79, R79, -INF , P4 ;  /* 0xff8000004f4f7808 */ /* 0x000fc40002000000 */
[----:B------:R-:W-:Y:S01]  /*28e0*/  FMNMX.FTZ R42, R82, R43, !PT ;  /* 0x0000002b522a7209 */ /* 0x000fe20007810000 */
[----:B------:R-:W-:Y:S01]  /*28f0*/  ULEA.HI.SX32 UR6, UR7, UR6, 0x1a ;  /* 0x0000000607067291 */ /* 0x000fe2000f8fd23f */
[----:B------:R-:W-:Y:S01]  /*2900*/  ISETP.GT.AND P4, PT, R57, 0x38, PT ;  /* 0x000000383900780c */ /* 0x000fe20003f84270 */
[----:B------:R-:W-:Y:S01]  /*2910*/  MUFU.TANH R99, R51 ;  /* 0x0000003300637308 */ /* 0x000fe20000002400 */
[----:B------:R-:W-:Y:S01]  /*2920*/  FSEL R78, R78, -INF , P3 ;  /* 0xff8000004e4e7808 */ /* 0x000fe20001800000 */
[----:B------:R-:W-:Y:S01]  /*2930*/  UISETP.LT.AND UP1, UPT, URZ, UR6, UPT ;  /* 0x000000063f00728c */ /* 0x000fe2000bf21270 */
[----:B------:R-:W-:Y:S02]  /*2940*/  FMNMX.FTZ R43, R79, R42, !PT ;  /* 0x0000002a4f2b7209 */ /* 0x000fe40007810000 */
[----:B------:R-:W-:Y:S01]  /*2950*/  ISETP.GT.AND P3, PT, R57, 0x39, PT ;  /* 0x000000393900780c */ /* 0x000fe20003f64270 */
[----:B------:R-:W-:Y:S01]  /*2960*/  USEL UR22, URZ, UR6, !UP1 ;  /* 0x000000063f167287 */ /* 0x000fe2000c800000 */
[----:B------:R-:W-:Y:S01]  /*2970*/  FSEL R77, R77, -INF , P4 ;  /* 0xff8000004d4d7808 */ /* 0x000fe20002000000 */
[----:B------:R5:W3:Y:S01]  /*2980*/  MUFU.TANH R95, R47 ;  /* 0x0000002f005f7308 */ /* 0x000ae20000002400 */
[----:B------:R-:W-:Y:S01]  /*2990*/  FMNMX.FTZ R42, R78, R43, !PT ;  /* 0x0000002b4e2a7209 */ /* 0x000fe20007810000 */
[----:B------:R-:W-:-:S02]  /*29a0*/  WARPGROUP.DEPBAR.LE gsb0, 0x0 ;  /* 0x00008000000079c5 */ /* 0x000fc40000010000 */
[----:B------:R-:W-:Y:S01]  /*29b0*/  ISETP.GT.AND P4, PT, R57, 0x40, PT ;  /* 0x000000403900780c */ /* 0x000fe20003f84270 */
[----:B------:R-:W-:Y:S01]  /*29c0*/  FMUL.FTZ R24, R0, R24 ;  /* 0x0000001800187220 */ /* 0x000fe20000410000 */
[----:B------:R-:W-:Y:S01]  /*29d0*/  FSEL R70, R76, -INF , P3 ;  /* 0xff8000004c467808 */ /* 0x000fe20001800000 */
[C---:B------:R-:W-:Y:S01]  /*29e0*/  FMUL.FTZ R25, R0.reuse, R25 ;  /* 0x0000001900197220 */ /* 0x040fe20000410000 */
[----:B------:R-:W-:Y:S01]  /*29f0*/  FMNMX.FTZ R43, R77, R42, !PT ;  /* 0x0000002a4d2b7209 */ /* 0x000fe20007810000 */
[----:B-----5:R-:W-:Y:S01]  /*2a00*/  FMUL.FTZ R47, R0, R26 ;  /* 0x0000001a002f7220 */ /* 0x020fe20000410000 */
[C---:B------:R-:W-:Y:S01]  /*2a10*/  ISETP.GT.AND P3, PT, R57.reuse, 0x41, PT ;  /* 0x000000413900780c */ /* 0x040fe20003f64270 */
[----:B------:R5:W3:Y:S01]  /*2a20*/  MUFU.TANH R76, R54 ;  /* 0x00000036004c7308 */ /* 0x000ae20000002400 */
[----:B------:R-:W-:Y:S01]  /*2a30*/  FSEL R67, R58, -INF , P4 ;  /* 0xff8000003a437808 */ /* 0x000fe20002000000 */
[----:B------:R-:W-:Y:S01]  /*2a40*/  FMUL.FTZ R36, R0, R36 ;  /* 0x0000002400247220 */ /* 0x000fe20000410000 */
[----:B------:R-:W-:Y:S01]  /*2a50*/  FMNMX.FTZ R42, R70, R43, !PT ;  /* 0x0000002b462a7209 */ /* 0x000fe20007810000 */
[----:B------:R-:W-:Y:S01]  /*2a60*/  UISETP.GE.AND UP1, UPT, UR23, UR22, UPT ;  /* 0x000000161700728c */ /* 0x000fe2000bf26270 */
[----:B------:R-:W-:-:S02]  /*2a70*/  ISETP.GT.AND P4, PT, R57, 0x48, PT ;  /* 0x000000483900780c */ /* 0x000fc40003f84270 */
[----:B------:R-:W-:Y:S01]  /*2a80*/  FSEL R66, R86, -INF , P3 ;  /* 0xff80000056427808 */ /* 0x000fe20001800000 */
[----:B------:R-:W-:Y:S01]  /*2a90*/  MUFU.TANH R3, R3 ;  /* 0x0000000300037308 */ /* 0x000fe20000002400 */
[----:B------:R-:W-:Y:S02]  /*2aa0*/  FMNMX.FTZ R43, R67, R42, !PT ;  /* 0x0000002a432b7209 */ /* 0x000fe40007810000 */
[----:B------:R-:W-:Y:S02]  /*2ab0*/  ISETP.GT.AND P3, PT, R57, 0x49, PT ;  /* 0x000000493900780c */ /* 0x000fe40003f64270 */
[----:B------:R-:W-:Y:S02]  /*2ac0*/  FSEL R55, R59, -INF , P4 ;  /* 0xff8000003b377808 */ /* 0x000fe40002000000 */
[----:B------:R-:W-:Y:S01]  /*2ad0*/  FMNMX.FTZ R50, R66, R43, !PT ;  /* 0x0000002b42327209 */ /* 0x000fe20007810000 */
[----:B------:R3:W3:Y:S01]  /*2ae0*/  MUFU.TANH R86, R46 ;  /* 0x0000002e00567308 */ /* 0x0006e20000002400 */
[----:B------:R-:W-:-:S02]  /*2af0*/  ISETP.GT.AND P4, PT, R57, 0x50, PT ;  /* 0x000000503900780c */ /* 0x000fc40003f84270 */
[----:B0-----:R-:W-:Y:S02]  /*2b00*/  FSEL R42, R97, -INF , P3 ;  /* 0xff800000612a7808 */ /* 0x001fe40001800000 */
[----:B------:R-:W-:Y:S02]  /*2b10*/  FMNMX.FTZ R51, R55, R50, !PT ;  /* 0x0000003237337209 */ /* 0x000fe40007810000 */
[C---:B------:R-:W-:Y:S01]  /*2b20*/  ISETP.GT.AND P3, PT, R57.reuse, 0x51, PT ;  /* 0x000000513900780c */ /* 0x040fe20003f64270 */
[----:B------:R0:W0:Y:S01]  /*2b30*/  MUFU.TANH R97, R47 ;  /* 0x0000002f00617308 */ /* 0x0000220000002400 */
[----:B-1----:R-:W-:Y:S02]  /*2b40*/  FSEL R43, R62, -INF , P4 ;  /* 0xff8000003e2b7808 */ /* 0x002fe40002000000 */
[----:B------:R-:W-:Y:S02]  /*2b50*/  FMNMX.FTZ R50, R42, R51, !PT ;  /* 0x000000332a327209 */ /* 0x000fe40007810000 */
[----:B------:R-:W-:-:S02]  /*2b60*/  ISETP.GT.AND P4, PT, R57, 0x58, PT ;  /* 0x000000583900780c */ /* 0x000fc40003f84270 */
[----:B--2---:R-:W-:Y:S01]  /*2b70*/  FSEL R26, R87, -INF , P3 ;  /* 0xff800000571a7808 */ /* 0x004fe20001800000 */
[----:B------:R-:W-:Y:S01]  /*2b80*/  MUFU.TANH R5, R5 ;  /* 0x0000000500057308 */ /* 0x000fe20000002400 */
[----:B------:R-:W-:Y:S01]  /*2b90*/  FMNMX.FTZ R51, R43, R50, !PT ;  /* 0x000000322b337209 */ /* 0x000fe20007810000 */
[----:B------:R-:W-:Y:S01]  /*2ba0*/  FMUL.FTZ R50, R0, R27 ;  /* 0x0000001b00327220 */ /* 0x000fe20000410000 */
[----:B------:R-:W-:Y:S02]  /*2bb0*/  ISETP.GT.AND P3, PT, R57, 0x59, PT ;  /* 0x000000593900780c */ /* 0x000fe40003f64270 */
[----:B----4-:R-:W-:Y:S02]  /*2bc0*/  FSEL R27, R63, -INF , P4 ;  /* 0xff8000003f1b7808 */ /* 0x010fe40002000000 */
[----:B-----5:R-:W-:Y:S01]  /*2bd0*/  FMNMX.FTZ R54, R26, R51, !PT ;  /* 0x000000331a367209 */ /* 0x020fe20007810000 */
[----:B------:R-:W-:Y:S01]  /*2be0*/  FMUL.FTZ R51, R0, R30 ;  /* 0x0000001e00337220 */ /* 0x000fe20000410000 */
[----:B------:R-:W-:Y:S01]  /*2bf0*/  ISETP.GT.AND P4, PT, R57, 0x60, PT ;  /* 0x000000603900780c */ /* 0x000fe20003f84270 */
[----:B------:R1:W2:Y:S01]  /*2c00*/  MUFU.TANH R87, R50 ;  /* 0x0000003200577308 */ /* 0x0002a20000002400 */
[----:B---3--:R-:W-:-:S02]  /*2c10*/  FSEL R46, R71, -INF , P3 ;  /* 0xff800000472e7808 */ /* 0x008fc40001800000 */
[----:B------:R-:W-:Y:S01]  /*2c20*/  FMNMX.FTZ R59, R27, R54, !PT ;  /* 0x000000361b3b7209 */ /* 0x000fe20007810000 */
[----:B------:R-:W-:Y:S01]  /*2c30*/  FMUL.FTZ R54, R0, R31 ;  /* 0x0000001f00367220 */ /* 0x000fe20000410000 */
[----:B------:R-:W-:Y:S02]  /*2c40*/  ISETP.GT.AND P3, PT, R57, 0x61, PT ;  /* 0x000000613900780c */ /* 0x000fe40003f64270 */
[----:B------:R-:W-:Y:S01]  /*2c50*/  FSEL R30, R89, -INF , P4 ;  /* 0xff800000591e7808 */ /* 0x000fe20002000000 */
[----:B------:R-:W-:Y:S01]  /*2c60*/  MUFU.TANH R6, R6 ;  /* 0x0000000600067308 */ /* 0x000fe20000002400 */
[----:B------:R-:W-:Y:S02]  /*2c70*/  FMNMX.FTZ R59, R46, R59, !PT ;  /* 0x0000003b2e3b7209 */ /* 0x000fe40007810000 */
[----:B------:R-:W-:Y:S02]  /*2c80*/  ISETP.GT.AND P4, PT, R57, 0x68, PT ;  /* 0x000000683900780c */ /* 0x000fe40003f84270 */
[----:B0-----:R-:W-:-:S02]  /*2c90*/  FSEL R47, R91, -INF , P3 ;  /* 0xff8000005b2f7808 */ /* 0x001fc40001800000 */
[----:B------:R-:W-:Y:S01]  /*2ca0*/  FMNMX.FTZ R58, R30, R59, !PT ;  /* 0x0000003b1e3a7209 */ /* 0x000fe20007810000 */
[----:B------:R0:W3:Y:S01]  /*2cb0*/  MUFU.TANH R89, R51 ;  /* 0x0000003300597308 */ /* 0x0000e20000002400 */
        /* <DEDUP_REMOVED lines=9> */
[----:B0-----:R-:W-:Y:S01]  /*2d50*/  FSEL R51, R75, -INF , P4 ;  /* 0xff8000004b337808 */ /* 0x001fe20002000000 */
[----:B------:R2:W0:Y:S01]  /*2d60*/  MUFU.TANH R93, R58 ;  /* 0x0000003a005d7308 */ /* 0x0004220000002400 */
[----:B------:R-:W-:Y:S01]  /*2d70*/  FMNMX.FTZ R62, R50, R59, !PT ;  /* 0x0000003b323e7209 */ /* 0x000fe20007810000 */
[----:B------:R-:W-:Y:S01]  /*2d80*/  FMUL.FTZ R59, R0, R35 ;  /* 0x00000023003b7220 */ /* 0x000fe20000410000 */
[----:B------:R-:W-:Y:S02]  /*2d90*/  ISETP.GT.AND P4, PT, R57, 0x78, PT ;  /* 0x000000783900780c */ /* 0x000fe40003f84270 */
[----:B------:R-:W-:-:S02]  /*2da0*/  FSEL R34, R99, -INF , P3 ;  /* 0xff80000063227808 */ /* 0x000fc40001800000 */
[----:B------:R-:W-:Y:S01]  /*2db0*/  FMNMX.FTZ R63, R51, R62, !PT ;  /* 0x0000003e333f7209 */ /* 0x000fe20007810000 */
[----:B------:R5:W1:Y:S01]  /*2dc0*/  MUFU.TANH R95, R59 ;  /* 0x0000003b005f7308 */ /* 0x000a620000002400 */
[C---:B------:R-:W-:Y:S02]  /*2dd0*/  ISETP.GT.AND P3, PT, R57.reuse, 0x79, PT ;  /* 0x000000793900780c */ /* 0x040fe40003f64270 */
[----:B----4-:R-:W-:Y:S01]  /*2de0*/  FSEL R54, R76, -INF , P4 ;  /* 0xff8000004c367808 */ /* 0x010fe20002000000 */
[----:B------:R-:W-:Y:S01]  /*2df0*/  FMUL.FTZ R76, R0, R44 ;  /* 0x0000002c004c7220 */ /* 0x000fe20000410000 */
[----:B------:R-:W-:Y:S02]  /*2e00*/  FMNMX.FTZ R63, R34, R63, !PT ;  /* 0x0000003f223f7209 */ /* 0x000fe40007810000 */
[----:B------:R-:W-:Y:S01]  /*2e10*/  ISETP.GT.AND P4, PT, R57, 0x80, PT ;  /* 0x000000803900780c */ /* 0x000fe20003f84270 */
[----:B------:R-:W-:Y:S01]  /*2e20*/  MUFU.TANH R7, R7 ;  /* 0x0000000700077308 */ /* 0x000fe20000002400 */
[----:B------:R-:W-:-:S02]  /*2e30*/  FSEL R35, R86, -INF , P3 ;  /* 0xff80000056237808 */ /* 0x000fc40001800000 */
[----:B------:R-:W-:Y:S01]  /*2e40*/  FMNMX.FTZ R62, R54, R63, !PT ;  /* 0x0000003f363e7209 */ /* 0x000fe20007810000 */
[----:B------:R-:W-:Y:S01]  /*2e50*/  FMUL.FTZ R63, R0, R38 ;  /* 0x00000026003f7220 */ /* 0x000fe20000410000 */
[----:B------:R-:W-:Y:S02]  /*2e60*/  ISETP.GT.AND P3, PT, R57, 0x81, PT ;  /* 0x000000813900780c */ /* 0x000fe40003f64270 */
[----:B------:R-:W-:Y:S01]  /*2e70*/  FSEL R38, R97, -INF , P4 ;  /* 0xff80000061267808 */ /* 0x000fe20002000000 */
[----:B------:R-:W-:Y:S01]  /*2e80*/  MUFU.TANH R8, R8 ;  /* 0x0000000800087308 */ /* 0x000fe20000002400 */
[----:B------:R-:W-:Y:S02]  /*2e90*/  FMNMX.FTZ R71, R35, R62, !PT ;  /* 0x0000003e23477209 */ /* 0x000fe40007810000 */
[----:B------:R-:W-:Y:S02]  /*2ea0*/  ISETP.GT.AND P4, PT, R57, 0x88, PT ;  /* 0x000000883900780c */ /* 0x000fe40003f84270 */
[----:B--2---:R-:W-:-:S02]  /*2eb0*/  FSEL R58, R87, -INF , P3 ;  /* 0xff800000573a7808 */ /* 0x004fc40001800000 */
[----:B------:R-:W-:Y:S01]  /*2ec0*/  FMNMX.FTZ R75, R38, R71, !PT ;  /* 0x00000047264b7209 */ /* 0x000fe20007810000 */
[----:B------:R0:W2:Y:S01]  /*2ed0*/  MUFU.TANH R97, R63 ;  /* 0x0000003f00617308 */ /* 0x0000a20000002400 */
[----:B------:R-:W-:Y:S01]  /*2ee0*/  FMUL.FTZ R71, R0, R39 ;  /* 0x0000002700477220 */ /* 0x000fe20000410000 */
[----:B------:R-:W-:Y:S02]  /*2ef0*/  ISETP.GT.AND P3, PT, R57, 0x89, PT ;  /* 0x000000893900780c */ /* 0x000fe40003f64270 */
[----:B---3--:R-:W-:Y:S02]  /*2f00*/  FSEL R62, R89, -INF , P4 ;  /* 0xff800000593e7808 */ /* 0x008fe40002000000 */
[----:B------:R-:W-:Y:S02]  /*2f10*/  FMNMX.FTZ R75, R58, R75, !PT ;  /* 0x0000004b3a4b7209 */ /* 0x000fe40007810000 */
[----:B------:R3:W4:Y:S01]  /*2f20*/  MUFU.TANH R87, R71 ;  /* 0x0000004700577308 */ /* 0x0007220000002400 */
[----:B------:R-:W-:-:S02]  /*2f30*/  ISETP.GT.AND P4, PT, R57, 0x90, PT ;  /* 0x000000903900780c */ /* 0x000fc40003f84270 */
[----:B-----5:R-:W-:Y:S02]  /*2f40*/  FSEL R59, R91, -INF , P3 ;  /* 0xff8000005b3b7808 */ /* 0x020fe40001800000 */
[----:B------:R-:W-:Y:S01]  /*2f50*/  FMNMX.FTZ R86, R62, R75, !PT ;  /* 0x0000004b3e567209 */ /* 0x000fe20007810000 */
[C---:B------:R-:W-:Y:S01]  /*2f60*/  FMUL.FTZ R75, R0.reuse, R48 ;  /* 0x00000030004b7220 */ /* 0x040fe20000410000 */
[----:B------:R-:W-:Y:S01]  /*2f70*/  ISETP.GT.AND P3, PT, R57, 0x91, PT ;  /* 0x000000913900780c */ /* 0x000fe20003f64270 */
[C---:B------:R-:W-:Y:S01]  /*2f80*/  FMUL.FTZ R48, R0.reuse, R49 ;  /* 0x0000003100307220 */ /* 0x040fe20000410000 */
[----:B0-----:R-:W-:Y:S01]  /*2f90*/  FSEL R63, R93, -INF , P4 ;  /* 0xff8000005d3f7808 */ /* 0x001fe20002000000 */
[C---:B---3--:R-:W-:Y:S01]  /*2fa0*/  FMUL.FTZ R71, R0.reuse, R45 ;  /* 0x0000002d00477220 */ /* 0x048fe20000410000 */
[----:B------:R-:W-:Y:S01]  /*2fb0*/  FMNMX.FTZ R86, R59, R86, !PT ;  /* 0x000000563b567209 */ /* 0x000fe20007810000 */
[----:B------:R-:W0:Y:S01]  /*2fc0*/  SHFL.IDX PT, R93, R83, RZ, 0x1c1f ;  /* 0x001c1fff535d7589 */ /* 0x000e2200000e0000 */
[----:B------:R-:W-:Y:S01]  /*2fd0*/  ISETP.GT.AND P4, PT, R57, 0x98, PT ;  /* 0x000000983900780c */ /* 0x000fe20003f84270 */
[C---:B------:R-:W-:Y:S01]  /*2fe0*/  FMUL.FTZ R49, R0.reuse, R52 ;  /* 0x0000003400317220 */ /* 0x040fe20000410000 */
[----:B-1----:R-:W-:Y:S01]  /*2ff0*/  FSEL R39, R95, -INF , P3 ;  /* 0xff8000005f277808 */ /* 0x002fe20001800000 */
[C---:B------:R-:W-:Y:S01]  /*3000*/  FMUL.FTZ R52, R0.reuse, R53 ;  /* 0x0000003500347220 */ /* 0x040fe20000410000 */
[----:B------:R-:W-:Y:S01]  /*3010*/  FMNMX.FTZ R86, R63, R86, !PT ;  /* 0x000000563f567209 */ /* 0x000fe20007810000 */
[C---:B------:R-:W-:Y:S01]  /*3020*/  FMUL.FTZ R53, R0.reuse, R28 ;  /* 0x0000001c00357220 */ /* 0x040fe20000410000 */
[----:B------:R-:W-:Y:S01]  /*3030*/  ISETP.GT.AND P3, PT, R57, 0x99, PT ;  /* 0x000000993900780c */ /* 0x000fe20003f64270 */
[----:B------:R-:W-:Y:S01]  /*3040*/  FMUL.FTZ R28, R0, R29 ;  /* 0x0000001d001c7220 */ /* 0x000fe20000410000 */
[----:B--2---:R-:W-:Y:S01]  /*3050*/  FSEL R45, R97, -INF , P4 ;  /* 0xff800000612d7808 */ /* 0x004fe20002000000 */
[----:B------:R-:W1:Y:S01]  /*3060*/  MUFU.TANH R9, R9 ;  /* 0x0000000900097308 */ /* 0x000e620000002400 */
[----:B------:R-:W-:-:S02]  /*3070*/  FMNMX.FTZ R86, R39, R86, !PT ;  /* 0x0000005627567209 */ /* 0x000fc40007810000 */
[----:B----4-:R-:W-:Y:S02]  /*3080*/  FSEL R44, R87, -INF , P3 ;  /* 0xff800000572c7808 */ /* 0x010fe40001800000 */
[----:B------:R-:W-:-:S03]  /*3090*/  FMNMX.FTZ R57, R45, R86, !PT ;  /* 0x000000562d397209 */ /* 0x000fc60007810000 */
[----:B------:R-:W2:Y:S01]  /*30a0*/  MUFU.TANH R10, R10 ;  /* 0x0000000a000a7308 */ /* 0x000ea20000002400 */
[----:B------:R-:W-:-:S05]  /*30b0*/  FMNMX.FTZ R57, R44, R57, !PT ;  /* 0x000000392c397209 */ /* 0x000fca0007810000 */
[----:B------:R-:W3:Y:S01]  /*30c0*/  SHFL.BFLY PT, R86, R57, 0x2, 0x1f ;  /* 0x0c401f0039567f89 */ /* 0x000ee200000e0000 */
[----:B0-----:R-:W-:Y:S01]  /*30d0*/  VIADDMNMX R93, R93, R80, R81, PT ;  /* 0x000000505d5d7246 */ /* 0x001fe20003800151 */
[----:B------:R-:W0:Y:S03]  /*30e0*/  MUFU.TANH R11, R11 ;  /* 0x0000000b000b7308 */ /* 0x000e260000002400 */
[C---:B------:R-:W-:Y:S02]  /*30f0*/  ISETP.GT.AND P4, PT, R93.reuse, 0x1, PT ;  /* 0x000000015d00780c */ /* 0x040fe40003f84270 */
[----:B------:R-:W-:-:S03]  /*3100*/  ISETP.GT.AND P5, PT, R93, 0x8, PT ;  /* 0x000000085d00780c */ /* 0x000fc60003fa4270 */
[----:B------:R-:W4:Y:S01]  /*3110*/  MUFU.TANH R12, R12 ;  /* 0x0000000c000c7308 */ /* 0x000f220000002400 */
[----:B------:R-:W-:-:S07]  /*3120*/  FSEL R6, R6, -INF , P5 ;  /* 0xff80000006067808 */ /* 0x000fce0002800000 */
[----:B------:R-:W5:Y:S01]  /*3130*/  MUFU.TANH R13, R13 ;  /* 0x0000000d000d7308 */ /* 0x000f620000002400 */
[----:B---3--:R-:W-:Y:S01]  /*3140*/  FMNMX.FTZ R87, R57, R86, !PT ;  /* 0x0000005639577209 */ /* 0x008fe20007810000 */
[C---:B------:R-:W-:Y:S01]  /*3150*/  FMUL.FTZ R86, R0.reuse, R32 ;  /* 0x0000002000567220 */ /* 0x040fe20000410000 */
[C---:B------:R-:W-:Y:S01]  /*3160*/  FMUL.FTZ R32, R0.reuse, R33 ;  /* 0x0000002100207220 */ /* 0x040fe20000410000 */
[----:B------:R-:W-:-:S04]  /*3170*/  FMUL.FTZ R33, R0, R37 ;  /* 0x0000002500217220 */ /* 0x000fc80000410000 */
[----:B------:R-:W3:Y:S01]  /*3180*/  MUFU.TANH R14, R14 ;  /* 0x0000000e000e7308 */ /* 0x000ee20000002400 */
[----:B------:R-:W1:Y:S07]  /*3190*/  SHFL.BFLY PT, R106, R87, 0x1, 0x1f ;  /* 0x0c201f00576a7f89 */ /* 0x000e6e00000e0000 */
[----:B------:R-:W3:Y:S08]  /*31a0*/  MUFU.TANH R15, R15 ;  /* 0x0000000f000f7308 */ /* 0x000ef00000002400 */
[----:B------:R-:W3:Y:S08]  /*31b0*/  MUFU.TANH R20, R20 ;  /* 0x0000001400147308 */ /* 0x000ef00000002400 */
[----:B------:R-:W3:Y:S01]  /*31c0*/  MUFU.TANH R21, R21 ;  /* 0x0000001500157308 */ /* 0x000ee20000002400 */
[----:B-1----:R-:W-:Y:S01]  /*31d0*/  FMNMX.FTZ R57, R87, R106, !PT ;  /* 0x0000006a57397209 */ /* 0x002fe20007810000 */
[----:B------:R-:W-:-:S03]  /*31e0*/  IMAD.U32 R106, RZ, RZ, UR20 ;  /* 0x00000014ff6a7e24 */ /* 0x000fc6000f8e00ff */
[C---:B------:R-:W-:Y:S01]  /*31f0*/  FSETP.NEU.FTZ.AND P3, PT, R57.reuse, -INF , PT ;  /* 0xff8000003900780b */ /* 0x040fe20003f7d000 */
[----:B------:R-:W-:-:S02]  /*3200*/  FFMA.FTZ R29, R57, R106, -8 ;  /* 0xc1000000391d7423 */ /* 0x000fc4000001006a */
[----:B------:R-:W1:Y:S03]  /*3210*/  MUFU.TANH R72, R72 ;  /* 0x0000004800487308 */ /* 0x000e660000002400 */
[----:B------:R-:W-:Y:S02]  /*3220*/  FSEL R29, R29, RZ, P3 ;  /* 0x000000ff1d1d7208 */ /* 0x000fe40001800000 */
[----:B------:R-:W-:-:S03]  /*3230*/  ISETP.GT.AND P3, PT, R93, RZ, PT ;  /* 0x000000ff5d00720c */ /* 0x000fc60003f64270 */
[--C-:B------:R-:W-:Y:S01]  /*3240*/  FFMA.FTZ R83, R92, UR20, -R29.reuse ;  /* 0x000000145c537c23 */ /* 0x100fe2000801081d */
[----:B------:R-:W-:Y:S01]  /*3250*/  FSEL R3, R3, -INF , P3 ;  /* 0xff80000003037808 */ /* 0x000fe20001800000 */
[--C-:B------:R-:W-:Y:S01]  /*3260*/  FFMA.FTZ R37, R88, UR20, -R29.reuse ;  /* 0x0000001458257c23 */ /* 0x100fe2000801081d */
[----:B------:R-:W-:Y:S01]  /*3270*/  FSEL R92, R5, -INF , P4 ;  /* 0xff800000055c7808 */ /* 0x000fe20002000000 */
[--C-:B------:R-:W-:Y:S01]  /*3280*/  FFMA.FTZ R88, R98, UR20, -R29.reuse ;  /* 0x0000001462587c23 */ /* 0x100fe2000801081d */
[----:B------:R-:W-:Y:S01]  /*3290*/  ISETP.GT.AND P3, PT, R93, 0x9, PT ;  /* 0x000000095d00780c */ /* 0x000fe20003f64270 */
[--C-:B------:R-:W-:Y:S01]  /*32a0*/  FFMA.FTZ R91, R96, UR20, -R29.reuse ;  /* 0x00000014605b7c23 */ /* 0x100fe2000801081d */
[----:B------:R-:W-:Y:S01]  /*32b0*/  FMNMX.FTZ R81, R3, R92, !PT ;  /* 0x0000005c03517209 */ /* 0x000fe20007810000 */
[----:B------:R0:W-:Y:S01]  /*32c0*/  MUFU.EX2 R5, R83 ;  /* 0x0000005300057308 */ /* 0x0001e20000000800 */
[----:B------:R-:W-:Y:S01]  /*32d0*/  ISETP.GT.AND P4, PT, R93, 0x10, PT ;  /* 0x000000105d00780c */ /* 0x000fe20003f84270 */
[--C-:B------:R-:W-:Y:S01]  /*32e0*/  FFMA.FTZ R95, R85, UR20, -R29.reuse ;  /* 0x00000014555f7c23 */ /* 0x100fe2000801081d */
[----:B------:R-:W-:Y:S01]  /*32f0*/  FSEL R7, R7, -INF , P3 ;  /* 0xff80000007077808 */ /* 0x000fe20001800000 */
[--C-:B------:R-:W-:Y:S01]  /*3300*/  FFMA.FTZ R97, R84, UR20, -R29.reuse ;  /* 0x0000001454617c23 */ /* 0x100fe2000801081d */
[----:B------:R-:W-:Y:S01]  /*3310*/  FMNMX.FTZ R98, R6, R81, !PT ;  /* 0x0000005106627209 */ /* 0x000fe20007810000 */
[--C-:B------:R-:W-:Y:S01]  /*3320*/  FFMA.FTZ R87, R90, UR20, -R29.reuse ;  /* 0x000000145a577c23 */ /* 0x100fe2000801081d */
[----:B------:R-:W-:Y:S01]  /*3330*/  ISETP.GT.AND P3, PT, R93, 0x11, PT ;  /* 0x000000115d00780c */ /* 0x000fe20003f64270 */
[----:B------:R-:W1:Y:S01]  /*3340*/  MUFU.TANH R73, R73 ;  /* 0x0000004900497308 */ /* 0x000e620000002400 */
[----:B------:R-:W-:Y:S01]  /*3350*/  FSEL R8, R8, -INF , P4 ;  /* 0xff80000008087808 */ /* 0x000fe20002000000 */
[--C-:B------:R-:W-:Y:S01]  /*3360*/  FFMA.FTZ R90, R100, UR20, -R29.reuse ;  /* 0x00000014645a7c23 */ /* 0x100fe2000801081d */
[----:B------:R-:W-:Y:S01]  /*3370*/  FMNMX.FTZ R81, R7, R98, !PT ;  /* 0x0000006207517209 */ /* 0x000fe20007810000 */
[--C-:B------:R-:W-:Y:S01]  /*3380*/  FFMA.FTZ R89, R104, UR20, -R29.reuse ;  /* 0x0000001468597c23 */ /* 0x100fe2000801081d */
[----:B------:R-:W-:Y:S01]  /*3390*/  ISETP.GT.AND P4, PT, R93, 0x18, PT ;  /* 0x000000185d00780c */ /* 0x000fe20003f84270 */
[--C-:B------:R-:W-:Y:S01]  /*33a0*/  FFMA.FTZ R80, R102, UR20, -R29.reuse ;  /* 0x0000001466507c23 */ /* 0x100fe2000801081d */
[----:B------:R-:W-:Y:S01]  /*33b0*/  FSEL R9, R9, -INF , P3 ;  /* 0xff80000009097808 */ /* 0x000fe20001800000 */
[----:B------:R-:W1:Y:S01]  /*33c0*/  MUFU.TANH R56, R56 ;  /* 0x0000003800387308 */ /* 0x000e620000002400 */
[----:B------:R-:W-:Y:S01]  /*33d0*/  FMNMX.FTZ R96, R8, R81, !PT ;  /* 0x0000005108607209 */ /* 0x000fe20007810000 */
[--C-:B------:R-:W-:Y:S01]  /*33e0*/  FFMA.FTZ R94, R94, UR20, -R29.reuse ;  /* 0x000000145e5e7c23 */ /* 0x100fe2000801081d */
[----:B------:R-:W-:Y:S01]  /*33f0*/  ISETP.GT.AND P3, PT, R93, 0x19, PT ;  /* 0x000000195d00780c */ /* 0x000fe20003f64270 */
[--C-:B------:R-:W-:Y:S01]  /*3400*/  FFMA.FTZ R79, R79, UR20, -R29.reuse ;  /* 0x000000144f4f7c23 */ /* 0x100fe2000801081d */
[----:B--2---:R-:W-:Y:S01]  /*3410*/  FSEL R10, R10, -INF , P4 ;  /* 0xff8000000a0a7808 */ /* 0x004fe20002000000 */
[--C-:B------:R-:W-:Y:S01]  /*3420*/  FFMA.FTZ R67, R67, UR20, -R29.reuse ;  /* 0x0000001443437c23 */ /* 0x100fe2000801081d */
[----:B0-----:R-:W-:Y:S01]  /*3430*/  FMNMX.FTZ R83, R9, R96, !PT ;  /* 0x0000006009537209 */ /* 0x001fe20007810000 */
[----:B------:R-:W-:Y:S01]  /*3440*/  MUFU.EX2 R81, R91 ;  /* 0x0000005b00517308 */ /* 0x000fe20000000800 */
[----:B------:R-:W-:Y:S01]  /*3450*/  ISETP.GT.AND P4, PT, R93, 0x20, PT ;  /* 0x000000205d00780c */ /* 0x000fe20003f84270 */
[--C-:B------:R-:W-:Y:S01]  /*3460*/  FFMA.FTZ R66, R66, UR20, -R29.reuse ;  /* 0x0000001442427c23 */ /* 0x100fe2000801081d */
[----:B------:R-:W-:Y:S01]  /*3470*/  FSEL R11, R11, -INF , P3 ;  /* 0xff8000000b0b7808 */ /* 0x000fe20001800000 */
[--C-:B------:R-:W-:Y:S01]  /*3480*/  FFMA.FTZ R55, R55, UR20, -R29.reuse ;  /* 0x0000001437377c23 */ /* 0x100fe2000801081d */
[----:B------:R-:W-:Y:S01]  /*3490*/  FMNMX.FTZ R96, R10, R83, !PT ;  /* 0x000000530a607209 */ /* 0x000fe20007810000 */
[--C-:B------:R-:W-:Y:S01]  /*34a0*/  FFMA.FTZ R42, R42, UR20, -R29.reuse ;  /* 0x000000142a2a7c23 */ /* 0x100fe2000801081d */
[----:B------:R-:W-:Y:S01]  /*34b0*/  ISETP.GT.AND P3, PT, R93, 0x21, PT ;  /* 0x000000215d00780c */ /* 0x000fe20003f64270 */
[----:B------:R-:W0:Y:S01]  /*34c0*/  MUFU.TANH R74, R74 ;  /* 0x0000004a004a7308 */ /* 0x000e220000002400 */
[----:B----4-:R-:W-:Y:S01]  /*34d0*/  FSEL R83, R12, -INF , P4 ;  /* 0xff8000000c537808 */ /* 0x010fe20002000000 */
[--C-:B------:R-:W-:Y:S01]  /*34e0*/  FFMA.FTZ R43, R43, UR20, -R29.reuse ;  /* 0x000000142b2b7c23 */ /* 0x100fe2000801081d */
[----:B------:R-:W-:Y:S01]  /*34f0*/  FMNMX.FTZ R96, R11, R96, !PT ;  /* 0x000000600b607209 */ /* 0x000fe20007810000 */
[--C-:B------:R-:W-:Y:S01]  /*3500*/  FFMA.FTZ R35, R35, UR20, -R29.reuse ;  /* 0x0000001423237c23 */ /* 0x100fe2000801081d */
[----:B------:R-:W-:Y:S01]  /*3510*/  ISETP.GT.AND P4, PT, R93, 0x28, PT ;  /* 0x000000285d00780c */ /* 0x000fe20003f84270 */
[--C-:B------:R-:W-:Y:S01]  /*3520*/  FFMA.FTZ R38, R38, UR20, -R29.reuse ;  /* 0x0000001426267c23 */ /* 0x100fe2000801081d */
[----:B-----5:R-:W-:Y:S01]  /*3530*/  FSEL R13, R13, -INF , P3 ;  /* 0xff8000000d0d7808 */ /* 0x020fe20001800000 */
[----:B------:R2:W-:Y:S01]  /*3540*/  MUFU.EX2 R12, R95 ;  /* 0x0000005f000c7308 */ /* 0x0005e20000000800 */
[----:B------:R-:W-:Y:S01]  /*3550*/  FMNMX.FTZ R96, R83, R96, !PT ;  /* 0x0000006053607209 */ /* 0x000fe20007810000 */
[--C-:B------:R-:W-:Y:S01]  /*3560*/  FFMA.FTZ R59, R59, UR20, -R29.reuse ;  /* 0x000000143b3b7c23 */ /* 0x100fe2000801081d */
[----:B------:R-:W-:Y:S01]  /*3570*/  ISETP.GT.AND P3, PT, R93, 0x29, PT ;  /* 0x000000295d00780c */ /* 0x000fe20003f64270 */
[--C-:B------:R-:W-:Y:S01]  /*3580*/  FFMA.FTZ R39, R39, UR20, -R29.reuse ;  /* 0x0000001427277c23 */ /* 0x100fe2000801081d */
[----:B---3--:R-:W-:Y:S01]  /*3590*/  FSEL R84, R14, -INF , P4 ;  /* 0xff8000000e547808 */ /* 0x008fe20002000000 */
[--C-:B------:R-:W-:Y:S01]  /*35a0*/  FFMA.FTZ R45, R45, UR20, -R29.reuse ;  /* 0x000000142d2d7c23 */ /* 0x100fe2000801081d */
[----:B------:R-:W-:Y:S01]  /*35b0*/  FMNMX.FTZ R85, R13, R96, !PT ;  /* 0x000000600d557209 */ /* 0x000fe20007810000 */
[----:B------:R-:W3:Y:S01]  /*35c0*/  MUFU.TANH R60, R60 ;  /* 0x0000003c003c7308 */ /* 0x000ee20000002400 */
[----:B--2---:R-:W-:-:S01]  /*35d0*/  FFMA.FTZ R95, R82, UR20, -R29 ;  /* 0x00000014525f7c23 */ /* 0x004fc2000801081d */
[----:B------:R-:W-:Y:S01]  /*35e0*/  ISETP.GT.AND P4, PT, R93, 0x30, PT ;  /* 0x000000305d00780c */ /* 0x000fe20003f84270 */
[----:B------:R-:W-:-:S01]  /*35f0*/  FFMA.FTZ R96, R77, UR20, -R29 ;  /* 0x000000144d607c23 */ /* 0x000fc2000801081d */
[----:B------:R-:W-:Y:S01]  /*3600*/  FSEL R15, R15, -INF , P3 ;  /* 0xff8000000f0f7808 */ /* 0x000fe20001800000 */
[----:B------:R-:W-:-:S01]  /*3610*/  FFMA.FTZ R44, R44, UR20, -R29 ;  /* 0x000000142c2c7c23 */ /* 0x000fc2000801081d */
[----:B------:R-:W-:-:S02]  /*3620*/  FMNMX.FTZ R82, R84, R85, !PT ;  /* 0x0000005554527209 */ /* 0x000fc40007810000 */
[----:B------:R-:W-:Y:S01]  /*3630*/  ISETP.GT.AND P3, PT, R93, 0x31, PT ;  /* 0x000000315d00780c */ /* 0x000fe20003f64270 */
[----:B------:R-:W2:Y:S01]  /*3640*/  MUFU.TANH R61, R61 ;  /* 0x0000003d003d7308 */ /* 0x000ea20000002400 */
[----:B------:R-:W-:Y:S02]  /*3650*/  FSEL R20, R20, -INF , P4 ;  /* 0xff80000014147808 */ /* 0x000fe40002000000 */
[----:B------:R-:W-:Y:S02]  /*3660*/  FMNMX.FTZ R91, R15, R82, !PT ;  /* 0x000000520f5b7209 */ /* 0x000fe40007810000 */
[----:B------:R-:W-:Y:S02]  /*3670*/  ISETP.GT.AND P4, PT, R93, 0x38, PT ;  /* 0x000000385d00780c */ /* 0x000fe40003f84270 */
[----:B------:R-:W-:Y:S01]  /*3680*/  FSEL R21, R21, -INF , P3 ;  /* 0xff80000015157808 */ /* 0x000fe20001800000 */
[----:B------:R4:W-:Y:S01]  /*3690*/  MUFU.EX2 R85, R95 ;  /* 0x0000005f00557308 */ /* 0x0009e20000000800 */
[----:B------:R-:W-:-:S02]  /*36a0*/  FMNMX.FTZ R82, R20, R91, !PT ;  /* 0x0000005b14527209 */ /* 0x000fc40007810000 */
[----:B------:R-:W-:Y:S02]  /*36b0*/  ISETP.GT.AND P3, PT, R93, 0x39, PT ;  /* 0x000000395d00780c */ /* 0x000fe40003f64270 */
[----:B-1----:R-:W-:Y:S02]  /*36c0*/  FSEL R72, R72, -INF , P4 ;  /* 0xff80000048487808 */ /* 0x002fe40002000000 */
[----:B------:R-:W-:Y:S01]  /*36d0*/  FMNMX.FTZ R91, R21, R82, !PT ;  /* 0x00000052155b7209 */ /* 0x000fe20007810000 */
[----:B------:R-:W1:Y:S01]  /*36e0*/  MUFU.TANH R64, R64 ;  /* 0x0000004000407308 */ /* 0x000e620000002400 */
[----:B------:R-:W-:Y:S01]  /*36f0*/  ISETP.GT.AND P4, PT, R93, 0x40, PT ;  /* 0x000000405d00780c */ /* 0x000fe20003f84270 */
[----:B----4-:R-:W-:Y:S01]  /*3700*/  FFMA.FTZ R95, R78, UR20, -R29 ;  /* 0x000000144e5f7c23 */ /* 0x010fe2000801081d */
[----:B------:R-:W-:Y:S02]  /*3710*/  FSEL R73, R73, -INF , P3 ;  /* 0xff80000049497808 */ /* 0x000fe40001800000 */
[----:B------:R-:W-:-:S02]  /*3720*/  FMNMX.FTZ R82, R72, R91, !PT ;  /* 0x0000005b48527209 */ /* 0x000fc40007810000 */
[----:B------:R-:W-:Y:S01]  /*3730*/  ISETP.GT.AND P3, PT, R93, 0x41, PT ;  /* 0x000000415d00780c */ /* 0x000fe20003f64270 */
[----:B------:R-:W4:Y:S01]  /*3740*/  MUFU.TANH R65, R65 ;  /* 0x0000004100417308 */ /* 0x000f220000002400 */
[----:B------:R-:W-:Y:S02]  /*3750*/  FSEL R78, R56, -INF , P4 ;  /* 0xff800000384e7808 */ /* 0x000fe40002000000 */
[----:B------:R-:W-:Y:S02]  /*3760*/  FMNMX.FTZ R91, R73, R82, !PT ;  /* 0x00000052495b7209 */ /* 0x000fe40007810000 */
[----:B------:R-:W-:Y:S02]  /*3770*/  ISETP.GT.AND P4, PT, R93, 0x48, PT ;  /* 0x000000485d00780c */ /* 0x000fe40003f84270 */
[----:B0-----:R-:W-:Y:S01]  /*3780*/  FSEL R74, R74, -INF , P3 ;  /* 0xff8000004a4a7808 */ /* 0x001fe20001800000 */
[----:B------:R-:W0:Y:S01]  /*3790*/  MUFU.TANH R68, R68 ;  /* 0x0000004400447308 */ /* 0x000e220000002400 */
[----:B------:R-:W-:-:S02]  /*37a0*/  FMNMX.FTZ R91, R78, R91, !PT ;  /* 0x0000005b4e5b7209 */ /* 0x000fc40007810000 */
[C---:B------:R-:W-:Y:S02]  /*37b0*/  ISETP.GT.AND P3, PT, R93.reuse, 0x49, PT ;  /* 0x000000495d00780c */ /* 0x040fe40003f64270 */
[----:B---3--:R-:W-:Y:S02]  /*37c0*/  FSEL R77, R60, -INF , P4 ;  /* 0xff8000003c4d7808 */ /* 0x008fe40002000000 */
[----:B------:R-:W-:Y:S01]  /*37d0*/  FMNMX.FTZ R82, R74, R91, !PT ;  /* 0x0000005b4a527209 */ /* 0x000fe20007810000 */
[----:B------:R-:W3:Y:S01]  /*37e0*/  MUFU.TANH R69, R69 ;  /* 0x0000004500457308 */ /* 0x000ee20000002400 */
[----:B------:R-:W-:Y:S01]  /*37f0*/  ISETP.GT.AND P4, PT, R93, 0x50, PT ;  /* 0x000000505d00780c */ /* 0x000fe20003f84270 */
[----:B------:R-:W-:Y:S01]  /*3800*/  FFMA.FTZ R91, R70, UR20, -R29 ;  /* 0x00000014465b7c23 */ /* 0x000fe2000801081d */
[----:B--2---:R-:W-:Y:S02]  /*3810*/  FSEL R61, R61, -INF , P3 ;  /* 0xff8000003d3d7808 */ /* 0x004fe40001800000 */
[----:B------:R-:W-:-:S02]  /*3820*/  FMNMX.FTZ R82, R77, R82, !PT ;  /* 0x000000524d527209 */ /* 0x000fc40007810000 */
[C---:B------:R-:W-:Y:S01]  /*3830*/  ISETP.GT.AND P3, PT, R93.reuse, 0x51, PT ;  /* 0x000000515d00780c */ /* 0x040fe20003f64270 */
[----:B------:R-:W2:Y:S01]  /*3840*/  MUFU.TANH R40, R40 ;  /* 0x0000002800287308 */ /* 0x000ea20000002400 */
[----:B-1----:R-:W-:Y:S02]  /*3850*/  FSEL R64, R64, -INF , P4 ;  /* 0xff80000040407808 */ /* 0x002fe40002000000 */
[----:B------:R-:W-:Y:S02]  /*3860*/  ISETP.GT.AND P4, PT, R93, 0x58, PT ;  /* 0x000000585d00780c */ /* 0x000fe40003f84270 */
[----:B----4-:R-:W-:Y:S02]  /*3870*/  FSEL R65, R65, -INF , P3 ;  /* 0xff80000041417808 */ /* 0x010fe40001800000 */
[----:B------:R-:W-:Y:S01]  /*3880*/  ISETP.GT.AND P3, PT, R93, 0x59, PT ;  /* 0x000000595d00780c */ /* 0x000fe20003f64270 */
[----:B------:R1:W-:Y:S01]  /*3890*/  MUFU.EX2 R56, R95 ;  /* 0x0000005f00387308 */ /* 0x0003e20000000800 */
[----:B0-----:R-:W-:-:S02]  /*38a0*/  FSEL R68, R68, -INF , P4 ;  /* 0xff80000044447808 */ /* 0x001fc40002000000 */
[----:B------:R-:W-:Y:S02]  /*38b0*/  ISETP.GT.AND P4, PT, R93, 0x60, PT ;  /* 0x000000605d00780c */ /* 0x000fe40003f84270 */
[----:B---3--:R-:W-:Y:S02]  /*38c0*/  FSEL R69, R69, -INF , P3 ;  /* 0xff80000045457808 */ /* 0x008fe40001800000 */
[----:B------:R-:W-:Y:S01]  /*38d0*/  ISETP.GT.AND P3, PT, R93, 0x61, PT ;  /* 0x000000615d00780c */ /* 0x000fe20003f64270 */
[----:B------:R-:W0:Y:S01]  /*38e0*/  MUFU.TANH R41, R41 ;  /* 0x0000002900297308 */ /* 0x000e220000002400 */
[----:B-1----:R-:W-:Y:S02]  /*38f0*/  FMNMX.FTZ R95, R61, R82, !PT ;  /* 0x000000523d5f7209 */ /* 0x002fe40007810000 */
[----:B--2---:R-:W-:Y:S02]  /*3900*/  FSEL R40, R40, -INF , P4 ;  /* 0xff80000028287808 */ /* 0x004fe40002000000 */
[----:B------:R-:W-:-:S02]  /*3910*/  FMNMX.FTZ R70, R64, R95, !PT ;  /* 0x0000005f40467209 */ /* 0x000fc40007810000 */
[----:B------:R-:W-:Y:S01]  /*3920*/  ISETP.GT.AND P4, PT, R93, 0x68, PT ;  /* 0x000000685d00780c */ /* 0x000fe20003f84270 */
[----:B------:R-:W1:Y:S01]  /*3930*/  MUFU.TANH R76, R76 ;  /* 0x0000004c004c7308 */ /* 0x000e620000002400 */
[----:B------:R-:W-:-:S04]  /*3940*/  FMNMX.FTZ R95, R65, R70, !PT ;  /* 0x00000046415f7209 */ /* 0x000fc80007810000 */
[----:B------:R-:W-:-:S03]  /*3950*/  FMNMX.FTZ R70, R68, R95, !PT ;  /* 0x0000005f44467209 */ /* 0x000fc60007810000 */
[----:B------:R-:W2:Y:S01]  /*3960*/  MUFU.TANH R71, R71 ;  /* 0x0000004700477308 */ /* 0x000ea20000002400 */
[----:B------:R-:W-:Y:S02]  /*3970*/  FMNMX.FTZ R95, R69, R70, !PT ;  /* 0x00000046455f7209 */ /* 0x000fe40007810000 */
[----:B0-----:R-:W-:Y:S02]  /*3980*/  FSEL R41, R41, -INF , P3 ;  /* 0xff80000029297808 */ /* 0x001fe40001800000 */
[----:B------:R-:W-:Y:S02]  /*3990*/  FMNMX.FTZ R70, R40, R95, !PT ;  /* 0x0000005f28467209 */ /* 0x000fe40007810000 */
[----:B------:R-:W-:Y:S01]  /*39a0*/  ISETP.GT.AND P3, PT, R93, 0x69, PT ;  /* 0x000000695d00780c */ /* 0x000fe20003f64270 */
[----:B------:R-:W0:Y:S01]  /*39b0*/  MUFU.TANH R75, R75 ;  /* 0x0000004b004b7308 */ /* 0x000e220000002400 */
[----:B-1----:R-:W-:Y:S02]  /*39c0*/  FSEL R76, R76, -INF , P4 ;  /* 0xff8000004c4c7808 */ /* 0x002fe40002000000 */
[----:B------:R-:W-:-:S02]  /*39d0*/  FMNMX.FTZ R95, R41, R70, !PT ;  /* 0x00000046295f7209 */ /* 0x000fc40007810000 */
[----:B------:R-:W-:Y:S02]  /*39e0*/  ISETP.GT.AND P4, PT, R93, 0x70, PT ;  /* 0x000000705d00780c */ /* 0x000fe40003f84270 */
[----:B------:R-:W-:Y:S01]  /*39f0*/  FMNMX.FTZ R70, R76, R95, !PT ;  /* 0x0000005f4c467209 */ /* 0x000fe20007810000 */
[----:B------:R-:W1:Y:S01]  /*3a00*/  MUFU.TANH R48, R48 ;  /* 0x0000003000307308 */ /* 0x000e620000002400 */
[----:B--2---:R-:W-:Y:S02]  /*3a10*/  FSEL R71, R71, -INF , P3 ;  /* 0xff80000047477808 */ /* 0x004fe40001800000 */
[----:B------:R-:W-:Y:S02]  /*3a20*/  ISETP.GT.AND P3, PT, R93, 0x71, PT ;  /* 0x000000715d00780c */ /* 0x000fe40003f64270 */
[----:B------:R-:W-:-:S03]  /*3a30*/  FMNMX.FTZ R70, R71, R70, !PT ;  /* 0x0000004647467209 */ /* 0x000fc60007810000 */
[----:B------:R-:W2:Y:S01]  /*3a40*/  MUFU.TANH R49, R49 ;  /* 0x0000003100317308 */ /* 0x000ea20000002400 */
[----:B0-----:R-:W-:Y:S02]  /*3a50*/  FSEL R75, R75, -INF , P4 ;  /* 0xff8000004b4b7808 */ /* 0x001fe40002000000 */
[----:B------:R-:W-:Y:S02]  /*3a60*/  ISETP.GT.AND P4, PT, R93, 0x78, PT ;  /* 0x000000785d00780c */ /* 0x000fe40003f84270 */
[----:B------:R-:W-:-:S03]  /*3a70*/  FMNMX.FTZ R95, R75, R70, !PT ;  /* 0x000000464b5f7209 */ /* 0x000fc60007810000 */
[----:B------:R-:W0:Y:S01]  /*3a80*/  MUFU.TANH R52, R52 ;  /* 0x0000003400347308 */ /* 0x000e220000002400 */
[----:B-1----:R-:W-:Y:S02]  /*3a90*/  FSEL R48, R48, -INF , P3 ;  /* 0xff80000030307808 */ /* 0x002fe40001800000 */
[----:B------:R-:W-:Y:S02]  /*3aa0*/  ISETP.GT.AND P3, PT, R93, 0x79, PT ;  /* 0x000000795d00780c */ /* 0x000fe40003f64270 */
[----:B------:R-:W-:-:S03]  /*3ab0*/  FMNMX.FTZ R70, R48, R95, !PT ;  /* 0x0000005f30467209 */ /* 0x000fc60007810000 */
        /* <DEDUP_REMOVED lines=13> */
[----:B--2---:R-:W-:Y:S01]  /*3b90*/  FSEL R82, R25, -INF , P3 ;  /* 0xff80000019527808 */ /* 0x004fe20001800000 */
[----:B------:R-:W-:Y:S01]  /*3ba0*/  FFMA.FTZ R25, R27, UR20, -R29 ;  /* 0x000000141b197c23 */ /* 0x000fe2000801081d */
[----:B------:R-:W-:-:S05]  /*3bb0*/  ISETP.GT.AND P3, PT, R93, 0x89, PT ;  /* 0x000000895d00780c */ /* 0x000fca0003f64270 */
[----:B------:R-:W2:Y:S01]  /*3bc0*/  MUFU.TANH R86, R86 ;  /* 0x0000005600567308 */ /* 0x000ea20000002400 */
[----:B0-----:R-:W-:Y:S02]  /*3bd0*/  FSEL R53, R53, -INF , P4 ;  /* 0xff80000035357808 */ /* 0x001fe40002000000 */
[----:B------:R-:W-:-:S05]  /*3be0*/  ISETP.GT.AND P4, PT, R93, 0x90, PT ;  /* 0x000000905d00780c */ /* 0x000fca0003f84270 */
[----:B------:R-:W0:Y:S01]  /*3bf0*/  MUFU.TANH R32, R32 ;  /* 0x0000002000207308 */ /* 0x000e220000002400 */
[----:B-1----:R-:W-:Y:S01]  /*3c00*/  FSEL R27, R28, -INF , P3 ;  /* 0xff8000001c1b7808 */ /* 0x002fe20001800000 */
[----:B------:R-:W-:Y:S01]  /*3c10*/  FFMA.FTZ R28, R46, UR20, -R29 ;  /* 0x000000142e1c7c23 */ /* 0x000fe2000801081d */
[----:B------:R-:W-:-:S05]  /*3c20*/  ISETP.GT.AND P3, PT, R93, 0x91, PT ;  /* 0x000000915d00780c */ /* 0x000fca0003f64270 */
[----:B------:R1:W-:Y:S01]  /*3c30*/  MUFU.EX2 R60, R96 ;  /* 0x00000060003c7308 */ /* 0x0003e20000000800 */
[----:B--2---:R-:W-:Y:S02]  /*3c40*/  FSEL R86, R86, -INF , P4 ;  /* 0xff80000056567808 */ /* 0x004fe40002000000 */
[----:B------:R-:W-:-:S05]  /*3c50*/  ISETP.GT.AND P4, PT, R93, 0x98, PT ;  /* 0x000000985d00780c */ /* 0x000fca0003f84270 */
[----:B------:R-:W2:Y:S01]  /*3c60*/  MUFU.TANH R36, R36 ;  /* 0x0000002400247308 */ /* 0x000ea20000002400 */
[----:B-1----:R-:W-:-:S01]  /*3c70*/  FFMA.FTZ R96, R26, UR20, -R29 ;  /* 0x000000141a607c23 */ /* 0x002fc2000801081d */
[----:B------:R-:W-:Y:S02]  /*3c80*/  FMNMX.FTZ R26, R82, R95, !PT ;  /* 0x0000005f521a7209 */ /* 0x000fe40007810000 */
[----:B0-----:R-:W-:Y:S01]  /*3c90*/  FSEL R46, R32, -INF , P3 ;  /* 0xff800000202e7808 */ /* 0x001fe20001800000 */
[--C-:B------:R-:W-:Y:S01]  /*3ca0*/  FFMA.FTZ R32, R51, UR20, -R29.reuse ;  /* 0x0000001433207c23 */ /* 0x100fe2000801081d */
[----:B------:R-:W-:Y:S01]  /*3cb0*/  FMNMX.FTZ R26, R53, R26, !PT ;  /* 0x0000001a351a7209 */ /* 0x000fe20007810000 */
[--C-:B------:R-:W-:Y:S01]  /*3cc0*/  FFMA.FTZ R51, R58, UR20, -R29.reuse ;  /* 0x000000143a337c23 */ /* 0x100fe2000801081d */
[----:B------:R-:W0:Y:S01]  /*3cd0*/  MUFU.TANH R33, R33 ;  /* 0x0000002100217308 */ /* 0x000e220000002400 */
[----:B------:R-:W-:Y:S02]  /*3ce0*/  ISETP.GT.AND P3, PT, R93, 0x99, PT ;  /* 0x000000995d00780c */ /* 0x000fe40003f64270 */
[----:B------:R-:W-:Y:S01]  /*3cf0*/  FMNMX.FTZ R95, R27, R26, !PT ;  /* 0x0000001a1b5f7209 */ /* 0x000fe20007810000 */
[----:B------:R-:W-:-:S03]  /*3d00*/  FFMA.FTZ R26, R30, UR20, -R29 ;  /* 0x000000141e1a7c23 */ /* 0x000fc6000801081d */
[----:B------:R-:W-:Y:S01]  /*3d10*/  FMNMX.FTZ R95, R86, R95, !PT ;  /* 0x0000005f565f7209 */ /* 0x000fe20007810000 */
[----:B------:R1:W-:Y:S01]  /*3d20*/  MUFU.EX2 R24, R96 ;  /* 0x0000006000187308 */ /* 0x0003e20000000800 */
[----:B--2---:R-:W-:Y:S02]  /*3d30*/  FSEL R36, R36, -INF , P4 ;  /* 0xff80000024247808 */ /* 0x004fe40002000000 */
[----:B------:R-:W-:-:S04]  /*3d40*/  FMNMX.FTZ R95, R46, R95, !PT ;  /* 0x0000005f2e5f7209 */ /* 0x000fc80007810000 */
[----:B------:R-:W-:Y:S01]  /*3d50*/  FMNMX.FTZ R30, R36, R95, !PT ;  /* 0x0000005f241e7209 */ /* 0x000fe20007810000 */
[----:B------:R-:W-:Y:S01]  /*3d60*/  MUFU.EX2 R37, R37 ;  /* 0x0000002500257308 */ /* 0x000fe20000000800 */
[----:B0-----:R-:W-:Y:S01]  /*3d70*/  FSEL R93, R33, -INF , P3 ;  /* 0xff800000215d7808 */ /* 0x001fe20001800000 */
[--C-:B------:R-:W-:Y:S01]  /*3d80*/  FFMA.FTZ R33, R47, UR20, -R29.reuse ;  /* 0x000000142f217c23 */ /* 0x100fe2000801081d */
[----:B------:R-:W-:-:S01]  /*3d90*/  FFMA.FTZ R47, R34, UR20, -R29 ;  /* 0x00000014222f7c23 */ /* 0x000fc2000801081d */
[--C-:B------:R-:W-:Y:S01]  /*3da0*/  FFMA.FTZ R34, R54, UR20, -R29.reuse ;  /* 0x0000001436227c23 */ /* 0x100fe2000801081d */
[----:B------:R-:W-:Y:S01]  /*3db0*/  FMNMX.FTZ R95, R93, R30, !PT ;  /* 0x0000001e5d5f7209 */ /* 0x000fe20007810000 */
[--C-:B------:R-:W-:Y:S01]  /*3dc0*/  FFMA.FTZ R54, R63, UR20, -R29.reuse ;  /* 0x000000143f367c23 */ /* 0x100fe2000801081d */
[----:B------:R-:W-:Y:S02]  /*3dd0*/  IMAD.U32 R63, RZ, RZ, UR20 ;  /* 0x00000014ff3f7e24 */ /* 0x000fe4000f8e00ff */
[--C-:B------:R-:W-:Y:S01]  /*3de0*/  FFMA.FTZ R30, R31, UR20, -R29.reuse ;  /* 0x000000141f1e7c23 */ /* 0x100fe2000801081d */
[----:B------:R-:W-:-:S01]  /*3df0*/  FFMA.FTZ R31, R50, UR20, -R29 ;  /* 0x00000014321f7c23 */ /* 0x000fc2000801081d */
[----:B-1----:R-:W0:Y:S01]  /*3e00*/  SHFL.BFLY PT, R96, R95, 0x2, 0x1f ;  /* 0x0c401f005f607f89 */ /* 0x002e2200000e0000 */
[----:B------:R-:W-:-:S01]  /*3e10*/  FFMA.FTZ R50, R62, UR20, -R29 ;  /* 0x000000143e327c23 */ /* 0x000fc2000801081d */
[----:B------:R-:W-:Y:S08]  /*3e20*/  MUFU.EX2 R88, R88 ;  /* 0x0000005800587308 */ /* 0x000ff00000000800 */
[----:B------:R-:W-:Y:S08]  /*3e30*/  MUFU.EX2 R87, R87 ;  /* 0x0000005700577308 */ /* 0x000ff00000000800 */
[----:B------:R-:W1:Y:S01]  /*3e40*/  MUFU.EX2 R90, R90 ;  /* 0x0000005a005a7308 */ /* 0x000e620000000800 */
[----:B0-----:R-:W-:-:S07]  /*3e50*/  FMNMX.FTZ R96, R95, R96, !PT ;  /* 0x000000605f607209 */ /* 0x001fce0007810000 */
[----:B------:R-:W-:Y:S01]  /*3e60*/  MUFU.EX2 R89, R89 ;  /* 0x0000005900597308 */ /* 0x000fe20000000800 */
[----:B------:R-:W0:Y:S07]  /*3e70*/  SHFL.BFLY PT, R95, R96, 0x1, 0x1f ;  /* 0x0c201f00605f7f89 */ /* 0x000e2e00000e0000 */
[----:B------:R-:W-:Y:S01]  /*3e80*/  MUFU.EX2 R80, R80 ;  /* 0x0000005000507308 */ /* 0x000fe20000000800 */
[----:B-1----:R-:W-:-:S04]  /*3e90*/  F2FP.SATFINITE.E4M3.F32.PACK_AB_MERGE_C R153, R90, R87, RZ ;  /* 0x000000575a99723e */ /* 0x002fc800048070ff */
[----:B------:R-:W-:-:S03]  /*3ea0*/  F2FP.SATFINITE.E4M3.F32.PACK_AB_MERGE_C R153, R88, R37, R153 ;  /* 0x000000255899723e */ /* 0x000fc60004807099 */
[----:B------:R-:W1:Y:S08]  /*3eb0*/  MUFU.EX2 R94, R94 ;  /* 0x0000005e005e7308 */ /* 0x000e700000000800 */
[----:B------:R-:W-:Y:S01]  /*3ec0*/  MUFU.EX2 R14, R97 ;  /* 0x00000061000e7308 */ /* 0x000fe20000000800 */
[----:B0-----:R-:W-:-:S04]  /*3ed0*/  FMNMX.FTZ R58, R96, R95, !PT ;  /* 0x0000005f603a7209 */ /* 0x001fc80007810000 */
        /* <DEDUP_REMOVED lines=20> */
[----:B------:R-:W-:Y:S01]  /*4020*/  FFMA.FTZ R72, R74, UR20, -R29 ;  /* 0x000000144a487c23 */ /* 0x000fe2000801081d */
[----:B------:R-:W-:-:S01]  /*4030*/  FADD.FTZ R78, R37, R88 ;  /* 0x00000058254e7221 */ /* 0x000fc20000010000 */
        /* <DEDUP_REMOVED lines=12> */
[--C-:B------:R-:W-:Y:S01]  /*4100*/  FFMA.FTZ R73, R77, UR20, -R29.reuse ;  /* 0x000000144d497c23 */ /* 0x100fe2000801081d */
[----:B------:R-:W-:-:S01]  /*4110*/  FFMA.FTZ R15, R64, UR20, -R29 ;  /* 0x00000014400f7c23 */ /* 0x000fc2000801081d */
[----:B------:R-:W-:Y:S01]  /*4120*/  FFMA.FTZ R64, R65, UR20, -R29 ;  /* 0x0000001441407c23 */ /* 0x000fe2000801081d */
[----:B------:R-:W-:-:S01]  /*4130*/  FADD.FTZ R77, R89, R98 ;  /* 0x00000062594d7221 */ /* 0x000fc20000010000 */
[----:B------:R-:W2:Y:S01]  /*4140*/  MUFU.EX2 R92, R92 ;  /* 0x0000005c005c7308 */ /* 0x000ea20000000800 */
[----:B0-----:R-:W-:-:S01]  /*4150*/  FADD.FTZ R78, R3, R62 ;  /* 0x0000003e034e7221 */ /* 0x001fc20000010000 */
[----:B------:R-:W-:Y:S01]  /*4160*/  FFMA.FTZ R65, R40, UR20, -R29 ;  /* 0x0000001428417c23 */ /* 0x000fe2000801081d */
[----:B------:R-:W-:-:S02]  /*4170*/  @!P1 VIADD R40, R2, 0x13240 ;  /* 0x0001324002289836 */ /* 0x000fc40000000000 */
[----:B------:R-:W-:Y:S01]  /*4180*/  FADD.FTZ R98, R80, R77 ;  /* 0x0000004d50627221 */ /* 0x000fe20000010000 */
[----:B------:R-:W-:-:S01]  /*4190*/  FFMA.FTZ R71, R71, UR20, -R29 ;  /* 0x0000001447477c23 */ /* 0x000fc2000801081d */
[----:B------:R-:W-:Y:S01]  /*41a0*/  F2FP.SATFINITE.E4M3.F32.PACK_AB_MERGE_C R149, R85, R14, RZ ;  /* 0x0000000e5595723e */ /* 0x000fe200048070ff */
[----:B------:R-:W-:-:S01]  /*41b0*/  FFMA.FTZ R41, R41, UR20, -R29 ;  /* 0x0000001429297c23 */ /* 0x000fc2000801081d */
[----:B------:R-:W0:Y:S01]  /*41c0*/  MUFU.EX2 R6, R6 ;  /* 0x0000000600067308 */ /* 0x000e220000000800 */
[----:B-1----:R-:W-:-:S01]  /*41d0*/  FADD.FTZ R69, R63, R78 ;  /* 0x0000004e3f457221 */ /* 0x002fc20000010000 */
[----:B------:R-:W-:Y:S01]  /*41e0*/  @!P1 PRMT R40, RZ, 0x654, R40 ;  /* 0x00000654ff289816 */ /* 0x000fe20000000028 */
[----:B------:R-:W-:-:S01]  /*41f0*/  FFMA.FTZ R75, R75, UR20, -R29 ;  /* 0x000000144b4b7c23 */ /* 0x000fc2000801081d */
[----:B------:R-:W-:Y:S01]  /*4200*/  F2FP.SATFINITE.E4M3.F32.PACK_AB_MERGE_C R149, R12, R81, R149 ;  /* 0x000000510c95723e */ /* 0x000fe20004807095 */
[----:B------:R-:W-:-:S01]  /*4210*/  FFMA.FTZ R70, R70, UR20, -R29 ;  /* 0x0000001446467c23 */ /* 0x000fc2000801081d */
[----:B------:R1:W-:Y:S01]  /*4220*/  @!P1 SYNCS.ARRIVE.TRANS64.RED.A1T0 RZ, [R40+URZ], RZ ;  /* 0x000000ff28ff99a7 */ /* 0x0003e2000810043f */
[----:B------:R-:W-:-:S01]  /*4230*/  FFMA.FTZ R82, R82, UR20, -R29 ;  /* 0x0000001452527c23 */ /* 0x000fc2000801081d */
[----:B------:R-:W3:Y:S01]  /*4240*/  MUFU.EX2 R7, R7 ;  /* 0x0000000700077308 */ /* 0x000ee20000000800 */
[----:B--2---:R-:W-:-:S01]  /*4250*/  FADD.FTZ R69, R92, R69 ;  /* 0x000000455c457221 */ /* 0x004fc20000010000 */
[----:B------:R-:W-:Y:S01]  /*4260*/  F2FP.SATFINITE.E4M3.F32.PACK_AB_MERGE_C R92, R92, R63, RZ ;  /* 0x0000003f5c5c723e */ /* 0x000fe200048070ff */
[----:B------:R-:W-:-:S01]  /*4270*/  FFMA.FTZ R86, R86, UR20, -R29 ;  /* 0x0000001456567c23 */ /* 0x000fc2000801081d */
[--C-:B------:R-:W-:Y:S01]  /*4280*/  FFMA.FTZ R46, R46, UR20, -R29.reuse ;  /* 0x000000142e2e7c23 */ /* 0x100fe2000801081d */
[----:B------:R-:W-:-:S01]  /*4290*/  FFMA.FTZ R36, R36, UR20, -R29 ;  /* 0x0000001424247c23 */ /* 0x000fc2000801081d */
[----:B-1----:R-:W-:Y:S01]  /*42a0*/  FFMA.FTZ R40, R76, UR20, -R29 ;  /* 0x000000144c287c23 */ /* 0x002fe2000801081d */
[----:B------:R-:W-:Y:S01]  /*42b0*/  F2FP.SATFINITE.E4M3.F32.PACK_AB_MERGE_C R152, R62, R3, R92 ;  /* 0x000000033e98723e */ /* 0x000fe2000480705c */
[----:B------:R-:W1:Y:S01]  /*42c0*/  MUFU.EX2 R10, R10 ;  /* 0x0000000a000a7308 */ /* 0x000e620000000800 */
[----:B0-----:R-:W-:-:S01]  /*42d0*/  FADD.FTZ R78, R6, R69 ;  /* 0x00000045064e7221 */ /* 0x001fc20000010000 */
[----:B------:R-:W-:Y:S01]  /*42e0*/  FADD.FTZ R69, R5, R98 ;  /* 0x0000006205457221 */ /* 0x000fe20000010000 */
[----:B------:R-:W-:-:S02]  /*42f0*/  F2FP.SATFINITE.E4M3.F32.PACK_AB_MERGE_C R151, R91, R60, RZ ;  /* 0x0000003c5b97723e */ /* 0x000fc400048070ff */
[----:B------:R-:W-:Y:S02]  /*4300*/  F2FP.SATFINITE.E4M3.F32.PACK_AB_MERGE_C R155, R80, R89, R155 ;  /* 0x00000059509b723e */ /* 0x000fe4000480709b */
[----:B------:R-:W-:Y:S01]  /*4310*/  F2FP.SATFINITE.E4M3.F32.PACK_AB_MERGE_C R151, R56, R79, R151 ;  /* 0x0000004f3897723e */ /* 0x000fe20004807097 */
[----:B------:R-:W0:Y:S08]  /*4320*/  MUFU.EX2 R95, R95 ;  /* 0x0000005f005f7308 */ /* 0x000e300000000800 */
[----:B------:R-:W2:Y:S08]  /*4330*/  MUFU.EX2 R8, R8 ;  /* 0x0000000800087308 */ /* 0x000eb00000000800 */
[----:B------:R-:W4:Y:S08]  /*4340*/  MUFU.EX2 R9, R9 ;  /* 0x0000000900097308 */ /* 0x000f300000000800 */
[----:B------:R3:W-:Y:S08]  /*4350*/  MUFU.EX2 R2, R65 ;  /* 0x0000004100027308 */ /* 0x0007f00000000800 */
[----:B------:R-:W5:Y:S01]  /*4360*/  MUFU.EX2 R83, R83 ;  /* 0x0000005300537308 */ /* 0x000f620000000800 */
[----:B---3--:R-:W-:-:S01]  /*4370*/  FADD.FTZ R65, R7, R78 ;  /* 0x0000004e07417221 */ /* 0x008fc20000010000 */
[----:B------:R-:W-:Y:S01]  /*4380*/  FADD.FTZ R78, R94, R69 ;  /* 0x000000455e4e7221 */ /* 0x000fe20000010000 */
[----:B------:R-:W-:-:S02]  /*4390*/  FFMA.FTZ R69, R49, UR20, -R29 ;  /* 0x0000001431457c23 */ /* 0x000fc4000801081d */
[----:B-1----:R-:W-:Y:S01]  /*43a0*/  FADD.FTZ R76, R10, R65 ;  /* 0x000000410a4c7221 */ /* 0x002fe20000010000 */
[----:B------:R-:W-:-:S01]  /*43b0*/  FADD.FTZ R97, R81, R78 ;  /* 0x0000004e51617221 */ /* 0x000fc20000010000 */
[----:B------:R-:W-:Y:S01]  /*43c0*/  FFMA.FTZ R65, R48, UR20, -R29 ;  /* 0x0000001430417c23 */ /* 0x000fe2000801081d */
[----:B------:R-:W1:Y:S01]  /*43d0*/  MUFU.EX2 R84, R84 ;  /* 0x0000005400547308 */ /* 0x000e620000000800 */
[----:B0-----:R-:W-:-:S01]  /*43e0*/  FADD.FTZ R77, R95, R76 ;  /* 0x0000004c5f4d7221 */ /* 0x001fc20000010000 */
[----:B------:R-:W-:Y:S01]  /*43f0*/  FADD.FTZ R97, R12, R97 ;  /* 0x000000610c617221 */ /* 0x000fe20000010000 */
[----:B------:R-:W-:-:S01]  /*4400*/  FFMA.FTZ R76, R52, UR20, -R29 ;  /* 0x00000014344c7c23 */ /* 0x000fc2000801081d */
[----:B------:R-:W-:Y:S01]  /*4410*/  FFMA.FTZ R78, R27, UR20, -R29 ;  /* 0x000000141b4e7c23 */ /* 0x000fe2000801081d */
[----:B--2---:R-:W-:-:S01]  /*4420*/  FADD.FTZ R48, R8, R77 ;  /* 0x0000004d08307221 */ /* 0x004fc20000010000 */
[----:B------:R-:W-:Y:S01]  /*4430*/  FADD.FTZ R52, R14, R97 ;  /* 0x000000610e347221 */ /* 0x000fe20000010000 */
[----:B------:R-:W-:-:S01]  /*4440*/  FFMA.FTZ R77, R53, UR20, -R29 ;  /* 0x00000014354d7c23 */ /* 0x000fc2000801081d */
[----:B------:R-:W0:Y:S01]  /*4450*/  MUFU.EX2 R11, R11 ;  /* 0x0000000b000b7308 */ /* 0x000e220000000800 */
[----:B----4-:R-:W-:-:S01]  /*4460*/  FADD.FTZ R48, R9, R48 ;  /* 0x0000003009307221 */ /* 0x010fc20000010000 */
[----:B------:R-:W-:Y:S01]  /*4470*/  FADD.FTZ R52, R85, R52 ;  /* 0x0000003455347221 */ /* 0x000fe20000010000 */
[----:B------:R-:W-:Y:S01]  /*4480*/  F2FP.SATFINITE.E4M3.F32.PACK_AB_MERGE_C R95, R95, R10, RZ ;  /* 0x0000000a5f5f723e */ /* 0x000fe200048070ff */
[----:B------:R-:W-:Y:S01]  /*4490*/  FFMA.FTZ R29, R93, UR20, -R29 ;  /* 0x000000145d1d7c23 */ /* 0x000fe2000801081d */
[----:B-----5:R-:W-:-:S01]  /*44a0*/  FADD.FTZ R53, R83, R48 ;  /* 0x0000003053357221 */ /* 0x020fc20000010000 */
[----:B------:R-:W-:Y:S01]  /*44b0*/  FADD.FTZ R27, R79, R52 ;  /* 0x000000344f1b7221 */ /* 0x000fe20000010000 */
[----:B------:R-:W-:Y:S01]  /*44c0*/  F2FP.SATFINITE.E4M3.F32.PACK_AB_MERGE_C R154, R7, R6, R95 ;  /* 0x00000006079a723e */ /* 0x000fe2000480705f */
[----:B------:R-:W2:Y:S01]  /*44d0*/  MUFU.EX2 R20, R20 ;  /* 0x0000001400147308 */ /* 0x000ea20000000800 */
[----:B-1----:R-:W-:-:S01]  /*44e0*/  FADD.FTZ R52, R84, R53 ;  /* 0x0000003554347221 */ /* 0x002fc20000010000 */
[----:B------:R-:W-:-:S04]  /*44f0*/  F2FP.SATFINITE.E4M3.F32.PACK_AB_MERGE_C R83, R84, R83, RZ ;  /* 0x000000535453723e */ /* 0x000fc800048070ff */
[----:B------:R-:W-:Y:S02]  /*4500*/  F2FP.SATFINITE.E4M3.F32.PACK_AB_MERGE_C R148, R9, R8, R83 ;  /* 0x000000080994723e */ /* 0x000fe40004807053 */
[----:B------:R-:W1:Y:S01]  /*4510*/  MUFU.EX2 R21, R21 ;  /* 0x0000001500157308 */ /* 0x000e620000000800 */
[----:B0-----:R-:W-:-:S07]  /*4520*/  FADD.FTZ R53, R11, R52 ;  /* 0x000000340b357221 */ /* 0x001fce0000010000 */
[----:B------:R-:W-:Y:S01]  /*4530*/  MUFU.EX2 R67, R67 ;  /* 0x0000004300437308 */ /* 0x000fe20000000800 */
[----:B--2---:R-:W-:-:S07]  /*4540*/  FADD.FTZ R52, R20, R53 ;  /* 0x0000003514347221 */ /* 0x004fce0000010000 */
[----:B------:R-:W0:Y:S01]  /*4550*/  MUFU.EX2 R96, R96 ;  /* 0x0000006000607308 */ /* 0x000e220000000800 */
[----:B-1----:R-:W-:-:S07]  /*4560*/  FADD.FTZ R53, R21, R52 ;  /* 0x0000003415357221 */ /* 0x002fce0000010000 */
[----:B------:R-:W1:Y:S08]  /*4570*/  MUFU.EX2 R66, R66 ;  /* 0x0000004200427308 */ /* 0x000e700000000800 */
[----:B------:R2:W-:Y:S01]  /*4580*/  MUFU.EX2 R49, R71 ;  /* 0x0000004700317308 */ /* 0x0005e20000000800 */
[----:B0-----:R-:W-:-:S01]  /*4590*/  FADD.FTZ R90, R96, R53 ;  /* 0x00000035605a7221 */ /* 0x001fc20000010000 */
[----:B------:R-:W-:-:S04]  /*45a0*/  F2FP.SATFINITE.E4M3.F32.PACK_AB_MERGE_C R96, R96, R21, RZ ;  /* 0x000000156060723e */ /* 0x000fc800048070ff */
[----:B------:R-:W-:Y:S02]  /*45b0*/  F2FP.SATFINITE.E4M3.F32.PACK_AB_MERGE_C R150, R20, R11, R96 ;  /* 0x0000000b1496723e */ /* 0x000fe40004807060 */
[----:B------:R-:W0:Y:S01]  /*45c0*/  MUFU.EX2 R13, R13 ;  /* 0x0000000d000d7308 */ /* 0x000e220000000800 */
[----:B--2---:R-:W-:-:S04]  /*45d0*/  FADD.FTZ R71, R56, R27 ;  /* 0x0000001b38477221 */ /* 0x004fc80000010000 */
[----:B------:R-:W-:-:S03]  /*45e0*/  FADD.FTZ R98, R60, R71 ;  /* 0x000000473c627221 */ /* 0x000fc60000010000 */
[----:B------:R-:W2:Y:S01]  /*45f0*/  MUFU.EX2 R55, R55 ;  /* 0x0000003700377308 */ /* 0x000ea20000000800 */
[----:B------:R-:W-:-:S04]  /*4600*/  FADD.FTZ R98, R91, R98 ;  /* 0x000000625b627221 */ /* 0x000fc80000010000 */
[----:B------:R-:W-:-:S03]  /*4610*/  FADD.FTZ R5, R67, R98 ;  /* 0x0000006243057221 */ /* 0x000fc60000010000 */
[----:B------:R-:W3:Y:S01]  /*4620*/  MUFU.EX2 R72, R72 ;  /* 0x0000004800487308 */ /* 0x000ee20000000800 */
[----:B-1----:R-:W-:-:S01]  /*4630*/  FADD.FTZ R14, R66, R5 ;  /* 0x00000005420e7221 */ /* 0x002fc20000010000 */
[----:B0-----:R-:W-:-:S06]  /*4640*/  FADD.FTZ R5, R13, R90 ;  /* 0x0000005a0d057221 */ /* 0x001fcc0000010000 */
[----:B------:R-:W0:Y:S01]  /*4650*/  MUFU.EX2 R42, R42 ;  /* 0x0000002a002a7308 */ /* 0x000e220000000800 */
[----:B--2---:R-:W-:-:S07]  /*4660*/  FADD.FTZ R63, R55, R14 ;  /* 0x0000000e373f7221 */ /* 0x004fce0000010000 */
[----:B------:R-:W1:Y:S01]  /*4670*/  MUFU.EX2 R73, R73 ;  /* 0x0000004900497308 */ /* 0x000e620000000800 */
[----:B---3--:R-:W-:-:S07]  /*4680*/  FADD.FTZ R14, R72, R5 ;  /* 0x00000005480e7221 */ /* 0x008fce0000010000 */
[----:B------:R-:W2:Y:S01]  /*4690*/  MUFU.EX2 R43, R43 ;  /* 0x0000002b002b7308 */ /* 0x000ea20000000800 */
[C---:B0-----:R-:W-:Y:S01]  /*46a0*/  F2FP.SATFINITE.E4M3.F32.PACK_AB_MERGE_C R145, R42.reuse, R55, RZ ;  /* 0x000000372a91723e */ /* 0x041fe200048070ff */
[----:B------:R-:W-:-:S03]  /*46b0*/  FADD.FTZ R42, R42, R63 ;  /* 0x0000003f2a2a7221 */ /* 0x000fc60000010000 */
[----:B------:R-:W-:-:S03]  /*46c0*/  F2FP.SATFINITE.E4M3.F32.PACK_AB_MERGE_C R145, R66, R67, R145 ;  /* 0x000000434291723e */ /* 0x000fc60004807091 */
[----:B------:R-:W0:Y:S01]  /*46d0*/  MUFU.EX2 R74, R74 ;  /* 0x0000004a004a7308 */ /* 0x000e220000000800 */
[----:B-1----:R-:W-:-:S07]  /*46e0*/  FADD.FTZ R55, R73, R14 ;  /* 0x0000000e49377221 */ /* 0x002fce0000010000 */
[----:B------:R-:W1:Y:S01]  /*46f0*/  MUFU.EX2 R15, R15 ;  /* 0x0000000f000f7308 */ /* 0x000e620000000800 */
[----:B--2---:R-:W-:-:S04]  /*4700*/  FADD.FTZ R63, R43, R42 ;  /* 0x0000002a2b3f7221 */ /* 0x004fc80000010000 */
[----:B------:R-:W-:-:S03]  /*4710*/  FADD.FTZ R14, R24, R63 ;  /* 0x0000003f180e7221 */ /* 0x000fc60000010000 */
        /* <DEDUP_REMOVED lines=14> */
[----:B------:R-:W-:Y:S01]  /*4800*/  CS2R R42, SRZ ;  /* 0x00000000002a7805 */ /* 0x000fe2000001ff00 */
        /* <DEDUP_REMOVED lines=9> */
[----:B--2---:R-:W-:-:S01]  /*48a0*/  FADD.FTZ R25, R33, R10 ;  /* 0x0000000a21197221 */ /* 0x004fc20000010000 */
[----:B------:R-:W-:-:S06]  /*48b0*/  FADD.FTZ R10, R2, R21 ;  /* 0x00000015020a7221 */ /* 0x000fcc0000010000 */
[----:B------:R-:W2:Y:S01]  /*48c0*/  MUFU.EX2 R31, R31 ;  /* 0x0000001f001f7308 */ /* 0x000ea20000000800 */
[----:B0-----:R-:W-:-:S01]  /*48d0*/  FADD.FTZ R12, R30, R25 ;  /* 0x000000191e0c7221 */ /* 0x001fc20000010000 */
[----:B------:R-:W-:-:S06]  /*48e0*/  CS2R R24, SRZ ;  /* 0x0000000000187805 */ /* 0x000fcc000001ff00 */
[----:B------:R-:W0:Y:S01]  /*48f0*/  MUFU.EX2 R40, R40 ;  /* 0x0000002800287308 */ /* 0x000e220000000800 */
[----:B-1----:R-:W-:-:S07]  /*4900*/  FADD.FTZ R21, R41, R10 ;  /* 0x0000000a29157221 */ /* 0x002fce0000010000 */
[----:B------:R-:W1:Y:S01]  /*4910*/  MUFU.EX2 R32, R32 ;  /* 0x0000002000207308 */ /* 0x000e620000000800 */
[C---:B--2---:R-:W-:Y:S01]  /*4920*/  F2FP.SATFINITE.E4M3.F32.PACK_AB_MERGE_C R30, R31.reuse, R30, RZ ;  /* 0x0000001e1f1e723e */ /* 0x044fe200048070ff */
[----:B------:R-:W-:-:S03]  /*4930*/  FADD.FTZ R31, R31, R12 ;  /* 0x0000000c1f1f7221 */ /* 0x000fc60000010000 */
[----:B------:R-:W-:-:S03]  /*4940*/  F2FP.SATFINITE.E4M3.F32.PACK_AB_MERGE_C R141, R33, R26, R30 ;  /* 0x0000001a218d723e */ /* 0x000fc6000480701e */
[----:B------:R-:W2:Y:S01]  /*4950*/  MUFU.EX2 R47, R47 ;  /* 0x0000002f002f7308 */ /* 0x000ea20000000800 */
[----:B0-----:R-:W-:-:S01]  /*4960*/  FADD.FTZ R10, R40, R21 ;  /* 0x00000015280a7221 */ /* 0x001fc20000010000 */
[----:B------:R-:W-:-:S03]  /*4970*/  F2FP.SATFINITE.E4M3.F32.PACK_AB_MERGE_C R40, R49, R40, RZ ;  /* 0x000000283128723e */ /* 0x000fc600048070ff */
[----:B------:R-:W-:Y:S01]  /*4980*/  FADD.FTZ R49, R49, R10 ;  /* 0x0000000a31317221 */ /* 0x000fe20000010000 */
[----:B------:R-:W-:Y:S02]  /*4990*/  F2FP.SATFINITE.E4M3.F32.PACK_AB_MERGE_C R140, R41, R2, R40 ;  /* 0x00000002298c723e */ /* 0x000fe40004807028 */
[----:B------:R-:W-:Y:S01]  /*49a0*/  CS2R R40, SRZ ;  /* 0x0000000000287805 */ /* 0x000fe2000001ff00 */
[----:B------:R-:W0:Y:S01]  /*49b0*/  MUFU.EX2 R48, R75 ;  /* 0x0000004b00307308 */ /* 0x000e220000000800 */
[----:B-1----:R-:W-:-:S01]  /*49c0*/  FADD.FTZ R12, R32, R31 ;  /* 0x0000001f200c7221 */ /* 0x002fc20000010000 */
[----:B------:R-:W-:-:S06]  /*49d0*/  CS2R R30, SRZ ;  /* 0x00000000001e7805 */ /* 0x000fcc000001ff00 */
[----:B------:R-:W-:Y:S01]  /*49e0*/  MUFU.EX2 R34, R34 ;  /* 0x0000002200227308 */ /* 0x000fe20000000800 */
[----:B--2---:R-:W-:-:S07]  /*49f0*/  FADD.FTZ R21, R47, R12 ;  /* 0x0000000c2f157221 */ /* 0x004fce0000010000 */
[----:B------:R-:W1:Y:S01]  /*4a00*/  MUFU.EX2 R35, R35 ;  /* 0x0000002300237308 */ /* 0x000e620000000800 */
[----:B0-----:R-:W-:-:S07]  /*4a10*/  FADD.FTZ R10, R48, R49 ;  /* 0x00000031300a7221 */ /* 0x001fce0000010000 */
[----:B------:R-:W0:Y:S08]  /*4a20*/  MUFU.EX2 R27, R65 ;  /* 0x00000041001b7308 */ /* 0x000e300000000800 */
[----:B------:R-:W2:Y:S01]  /*4a30*/  MUFU.EX2 R52, R69 ;  /* 0x0000004500347308 */ /* 0x000ea20000000800 */
[----:B-1----:R-:W-:Y:S01]  /*4a40*/  F2FP.SATFINITE.E4M3.F32.PACK_AB_MERGE_C R14, R35, R34, RZ ;  /* 0x00000022230e723e */ /* 0x002fe200048070ff */
[----:B------:R-:W-:-:S03]  /*4a50*/  FADD.FTZ R34, R34, R21 ;  /* 0x0000001522227221 */ /* 0x000fc60000010000 */
[----:B------:R-:W-:Y:S01]  /*4a60*/  F2FP.SATFINITE.E4M3.F32.PACK_AB_MERGE_C R143, R47, R32, R14 ;  /* 0x000000202f8f723e */ /* 0x000fe2000480700e */
[----:B------:R-:W-:-:S01]  /*4a70*/  FADD.FTZ R35, R35, R34 ;  /* 0x0000002223237221 */ /* 0x000fc20000010000 */
[----:B------:R-:W-:Y:S01]  /*4a80*/  CS2R R32, SRZ ;  /* 0x0000000000207805 */ /* 0x000fe2000001ff00 */
[----:B------:R-:W1:Y:S01]  /*4a90*/  MUFU.EX2 R53, R76 ;  /* 0x0000004c00357308 */ /* 0x000e620000000800 */
[----:B0-----:R-:W-:-:S07]  /*4aa0*/  FADD.FTZ R21, R27, R10 ;  /* 0x0000000a1b157221 */ /* 0x001fce0000010000 */
[----:B------:R-:W-:Y:S01]  /*4ab0*/  MUFU.EX2 R50, R50 ;  /* 0x0000003200327308 */ /* 0x000fe20000000800 */
[----:B--2---:R-:W-:-:S07]  /*4ac0*/  FADD.FTZ R6, R52, R21 ;  /* 0x0000001534067221 */ /* 0x004fce0000010000 */
[----:B------:R-:W0:Y:S01]  /*4ad0*/  MUFU.EX2 R59, R59 ;  /* 0x0000003b003b7308 */ /* 0x000e220000000800 */
[----:B-1----:R-:W-:-:S01]  /*4ae0*/  FADD.FTZ R6, R53, R6 ;  /* 0x0000000635067221 */ /* 0x002fc20000010000 */
[----:B------:R-:W-:-:S04]  /*4af0*/  F2FP.SATFINITE.E4M3.F32.PACK_AB_MERGE_C R52, R53, R52, RZ ;  /* 0x000000343534723e */ /* 0x000fc800048070ff */
[----:B------:R-:W-:Y:S02]  /*4b00*/  F2FP.SATFINITE.E4M3.F32.PACK_AB_MERGE_C R142, R27, R48, R52 ;  /* 0x000000301b8e723e */ /* 0x000fe40004807034 */
[----:B------:R-:W-:Y:S01]  /*4b10*/  CS2R R52, SRZ ;  /* 0x0000000000347805 */ /* 0x000fe2000001ff00 */
[----:B------:R-:W1:Y:S01]  /*4b20*/  MUFU.EX2 R38, R38 ;  /* 0x0000002600267308 */ /* 0x000e620000000800 */
[----:B------:R-:W-:Y:S02]  /*4b30*/  CS2R R48, SRZ ;  /* 0x0000000000307805 */ /* 0x000fe4000001ff00 */
[----:B------:R-:W-:-:S05]  /*4b40*/  CS2R R26, SRZ ;  /* 0x00000000001a7805 */ /* 0x000fca000001ff00 */
        /* <DEDUP_REMOVED lines=21> */
[----:B------:R-:W-:Y:S01]  /*4ca0*/  MUFU.EX2 R45, R45 ;  /* 0x0000002d002d7308 */ /* 0x000fe20000000800 */
[----:B-1----:R-:W-:-:S07]  /*4cb0*/  FADD.FTZ R6, R54, R59 ;  /* 0x0000003b36067221 */ /* 0x002fce0000010000 */
[----:B------:R-:W0:Y:S01]  /*4cc0*/  MUFU.EX2 R44, R44 ;  /* 0x0000002c002c7308 */ /* 0x000e220000000800 */
[----:B--2---:R-:W-:-:S07]  /*4cd0*/  FADD.FTZ R2, R86, R7 ;  /* 0x0000000756027221 */ /* 0x004fce0000010000 */
[----:B------:R-:W1:Y:S08]  /*4ce0*/  MUFU.EX2 R39, R39 ;  /* 0x0000002700277308 */ /* 0x000e700000000800 */
[----:B------:R2:W3:Y:S01]  /*4cf0*/  MUFU.EX2 R3, R46 ;  /* 0x0000002e00037308 */ /* 0x0004e20000000800 */
[----:B0-----:R-:W-:-:S07]  /*4d00*/  F2FP.SATFINITE.E4M3.F32.PACK_AB_MERGE_C R8, R44, R45, RZ ;  /* 0x0000002d2c08723e */ /* 0x001fce00048070ff */
[----:B------:R-:W-:Y:S01]  /*4d10*/  MUFU.EX2 R36, R36 ;  /* 0x0000002400247308 */ /* 0x000fe20000000800 */
[----:B-1----:R-:W-:-:S01]  /*4d20*/  FADD.FTZ R6, R39, R6 ;  /* 0x0000000627067221 */ /* 0x002fc20000010000 */
[----:B------:R-:W-:Y:S02]  /*4d30*/  F2FP.SATFINITE.E4M3.F32.PACK_AB_MERGE_C R139, R39, R54, R8 ;  /* 0x00000036278b723e */ /* 0x000fe40004807008 */
[----:B------:R-:W-:Y:S02]  /*4d40*/  CS2R R54, SRZ ;  /* 0x0000000000367805 */ /* 0x000fe4000001ff00 */
[----:B--2---:R-:W-:Y:S01]  /*4d50*/  CS2R R46, SRZ ;  /* 0x00000000002e7805 */ /* 0x004fe2000001ff00 */
[----:B------:R-:W-:-:S01]  /*4d60*/  FADD.FTZ R45, R45, R6 ;  /* 0x000000062d2d7221 */ /* 0x000fc20000010000 */
[----:B------:R-:W-:Y:S01]  /*4d70*/  CS2R R38, SRZ ;  /* 0x0000000000267805 */ /* 0x000fe2000001ff00 */
[----:B------:R-:W0:Y:S01]  /*4d80*/  MUFU.EX2 R29, R29 ;  /* 0x0000001d001d7308 */ /* 0x000e220000000800 */
[----:B---3--:R-:W-:-:S01]  /*4d90*/  FADD.FTZ R7, R3, R2 ;  /* 0x0000000203077221 */ /* 0x008fc20000010000 */
[----:B------:R-:W-:Y:S01]  /*4da0*/  FADD.FTZ R2, R44, R45 ;  /* 0x0000002d2c027221 */ /* 0x000fe20000010000 */
[----:B------:R-:W-:-:S02]  /*4db0*/  CS2R R44, SRZ ;  /* 0x00000000002c7805 */ /* 0x000fc4000001ff00 */
[----:B0-----:R-:W-:Y:S01]  /*4dc0*/  F2FP.SATFINITE.E4M3.F32.PACK_AB_MERGE_C R8, R29, R36, RZ ;  /* 0x000000241d08723e */ /* 0x001fe200048070ff */
[----:B------:R-:W-:-:S03]  /*4dd0*/  FADD.FTZ R36, R36, R7 ;  /* 0x0000000724247221 */ /* 0x000fc60000010000 */
[----:B------:R-:W-:Y:S01]  /*4de0*/  F2FP.SATFINITE.E4M3.F32.PACK_AB_MERGE_C R138, R3, R86, R8 ;  /* 0x00000056038a723e */ /* 0x000fe20004807008 */
[----:B------:R-:W-:-:S01]  /*4df0*/  FADD.FTZ R3, R29, R36 ;  /* 0x000000241d037221 */ /* 0x000fc20000010000 */
[----:B------:R-:W-:Y:S02]  /*4e00*/  CS2R R36, SRZ ;  /* 0x0000000000247805 */ /* 0x000fe4000001ff00 */
[----:B------:R-:W-:Y:S01]  /*4e10*/  CS2R R28, SRZ ;  /* 0x00000000001c7805 */ /* 0x000fe2000001ff00 */
[----:B------:R-:W-:Y:S06]  /*4e20*/  @!P3 BRA `(.L_x_1688) ;  /* 0x0000003400fcb947 */ /* 0x000fec0003800000 */
[----:B------:R-:W-:Y:S01]  /*4e30*/  IMAD.MOV.U32 R6, RZ, RZ, R57 ;  /* 0x000000ffff067224 */ /* 0x000fe200078e0039 */
[----:B------:R-:W-:Y:S01]  /*4e40*/  MOV R5, R58 ;  /* 0x0000003a00057202 */ /* 0x000fe20000000f00 */
[----:B------:R-:W-:Y:S01]  /*4e50*/  IMAD.MOV.U32 R55, RZ, RZ, RZ ;  /* 0x000000ffff377224 */ /* 0x000fe200078e00ff */
[----:B------:R-:W-:Y:S01]  /*4e60*/  UMOV UR25, UR37 ;  /* 0x0000002500197c82 */ /* 0x000fe20008000000 */
[----:B------:R-:W-:Y:S01]  /*4e70*/  UMOV UR24, UR39 ;  /* 0x0000002700187c82 */ /* 0x000fe20008000000 */
[----:B------:R-:W-:-:S05]  /*4e80*/  ULDC UR20, c[0x0][0x988] ;  /* 0x0002620000147ab9 */ /* 0x000fca0000000800 */
.L_x_1698:
[----:B------:R-:W-:-:S04]  /*4e90*/  UISETP.NE.AND UP1, UPT, UR24, 0x1, UPT ;  /* 0x000000011800788c */ /* 0x000fc8000bf25270 */
[----:B------:R-:W-:-:S04]  /*4ea0*/  USEL UR37, URZ, 0x1, UP1 ;  /* 0x000000013f257887 */ /* 0x000fc80008800000 */
[----:B------:R-:W-:Y:S01]  /*4eb0*/  ULOP3.LUT UR37, UR25, UR37, URZ, 0x3c, !UPT ;  /* 0x0000002519257292 */ /* 0x000fe2000f8e3c3f */
[----:B------:R-:W-:Y:S11]  /*4ec0*/  @!P0 BRA `(.L_x_1689) ;  /* 0x0000000000048947 */ /* 0x000ff60003800000 */
[----:B------:R-:W-:Y:S01]  /*4ed0*/  BPT.TRAP 0x1 ;  /* 0x000000040000795c */ /* 0x000fe20000300000 */
.L_x_1689:
        /* <DEDUP_REMOVED lines=9> */
.L_x_1690:
[----:B-1----:R-:W-:Y:S05]  /*4f70*/  @P3 BRA `(.L_x_1691) ;  /* 0x0000000000083947 */ /* 0x002fea0003800000 */
[----:B------:R-:W1:Y:S02]  /*4f80*/  SYNCS.PHASECHK.TRANS64.TRYWAIT P3, [UR21+0x13230], R7 ;  /* 0x01323007ff0075a7 */ /* 0x000e640008060155 */
[----:B-1----:R-:W-:Y:S05]  /*4f90*/  @!P3 BRA `(.L_x_1692) ;  /* 0x000000d8001cb947 */ /* 0x002fea0003800000 */
.L_x_1691:
        /* <DEDUP_REMOVED lines=64> */
.L_x_1693:
[----:B------:R-:W-:Y:S01]  /*53a0*/  ULEA UR11, UR24, UR45, 0x3 ;  /* 0x0000002d180b7291 */ /* 0x000fe2000f8e183f */
[----:B01----:R-:W-:-:S05]  /*53b0*/  IMAD.U32 R7, RZ, RZ, UR25 ;  /* 0x00000019ff077e24 */ /* 0x003fca000f8e00ff */
[----:B------:R-:W-:-:S04]  /*53c0*/  SHF.L.U32 R7, R7, 0x1f, RZ ;  /* 0x0000001f07077819 */ /* 0x000fc800000006ff */
[----:B------:R0:W1:Y:S01]  /*53d0*/  SYNCS.PHASECHK.TRANS64.TRYWAIT P3, [UR11+0x13250], R7 ;  /* 0x01325007ff0075a7 */ /* 0x000062000806014b */
[----:B------:R-:W-:Y:S05]  /*53e0*/  @!P0 BRA `(.L_x_1694) ;  /* 0x0000000000048947 */ /* 0x000fea0003800000 */
[----:B------:R-:W-:Y:S01]  /*53f0*/  BPT.TRAP 0x1 ;  /* 0x000000040000795c */ /* 0x000fe20000300000 */
.L_x_1694:
[----:B-1----:R-:W-:Y:S05]  /*5400*/  @P3 BRA `(.L_x_1695) ;  /* 0x0000000000083947 */ /* 0x002fea0003800000 */
[----:B------:R-:W1:Y:S02]  /*5410*/  SYNCS.PHASECHK.TRANS64.TRYWAIT P3, [UR11+0x13250], R7 ;  /* 0x01325007ff0075a7 */ /* 0x000e64000806014b */
[----:B-1----:R-:W-:Y:S05]  /*5420*/  @!P3 BRA `(.L_x_1696) ;  /* 0x000000d40010b947 */ /* 0x002fea0003800000 */
.L_x_1695:
        /* <DEDUP_REMOVED lines=9> */
[----:B------:R-:W-:Y:S01]  /*54c0*/  FMUL.FTZ R125, R0, R84 ;  /* 0x00000054007d7220 */ /* 0x000fe20000410000 */
[----:B------:R-:W-:-:S02]  /*54d0*/  IMAD.MOV.U32 R84, RZ, RZ, R126 ;  /* 0x000000ffff547224 */ /* 0x000fc400078e007e */
[C---:B01----:R-:W-:Y:S01]  /*54e0*/  FMUL.FTZ R7, R0.reuse, R120 ;  /* 0x0000007800077220 */ /* 0x043fe20000410000 */
[----:B------:R-:W-:Y:S01]  /*54f0*/  ULOP3.LUT UR6, UR6, 0x10000, URZ, 0xfc, !UPT ;  /* 0x0001000006067892 */ /* 0x000fe2000f8efc3f */
[C---:B------:R-:W-:Y:S01]  /*5500*/  FMUL.FTZ R120, R0.reuse, R131 ;  /* 0x0000008300787220 */ /* 0x040fe20000410000 */
[C---:B------:R-:W-:Y:S01]  /*5510*/  FMUL.FTZ R8, R0.reuse, R121 ;  /* 0x0000007900087220 */ /* 0x040fe20000410000 */
[C---:B------:R-:W-:Y:S01]  /*5520*/  FMUL.FTZ R11, R0.reuse, R124 ;  /* 0x0000007c000b7220 */ /* 0x040fe20000410000 */
[----:B------:R-:W-:Y:S01]  /*5530*/  UIMAD UR10, UR24, 0x280, UR6 ;  /* 0x00000280180a78a4 */ /* 0x000fe2000f8e0206 */
[C---:B------:R-:W-:Y:S01]  /*5540*/  FMUL.FTZ R15, R0.reuse, R128 ;  /* 0x00000080000f7220 */ /* 0x040fe20000410000 */
[C---:B------:R-:W-:Y:S01]  /*5550*/  FMUL.FTZ R9, R0.reuse, R122 ;  /* 0x0000007a00097220 */ /* 0x040fe20000410000 */
[----:B------:R-:W-:Y:S02]  /*5560*/  IMAD.U32 R128, RZ, RZ, UR49 ;  /* 0x00000031ff807e24 */ /* 0x000fe4000f8e00ff */
[C---:B------:R-:W-:Y:S01]  /*5570*/  FMUL.FTZ R20, R0.reuse, R129 ;  /* 0x0000008100147220 */ /* 0x040fe20000410000 */
[C---:B------:R-:W-:Y:S01]  /*5580*/  FMUL.FTZ R121, R0.reuse, R132 ;  /* 0x0000008400797220 */ /* 0x040fe20000410000 */
[C---:B------:R-:W-:Y:S01]  /*5590*/  FMUL.FTZ R122, R0.reuse, R133 ;  /* 0x00000085007a7220 */ /* 0x040fe20000410000 */
[----:B------:R-:W-:Y:S01]  /*55a0*/  UMOV UR6, UR10 ;  /* 0x0000000a00067c82 */ /* 0x000fe20008000000 */
[----:B------:R-:W0:Y:S01]  /*55b0*/  MUFU.TANH R7, R7 ;  /* 0x0000000700077308 */ /* 0x000e220000002400 */
[----:B------:R-:W-:Y:S01]  /*55c0*/  QGMMA.64x64x32.F32.E4M3.E4M3 R24, R152, gdesc[UR4], R24, gsb0 ;  /* 0x00e0000498187df3 */ /* 0x000fe20008000818 */
[----:B------:R-:W-:Y:S01]  /*55d0*/  UIADD3 UR6, UR10, 0x80, URZ ;  /* 0x000000800a067890 */ /* 0x000fe2000fffe03f */
[C---:B------:R-:W-:Y:S01]  /*55e0*/  FMUL.FTZ R104, R0.reuse, R104 ;  /* 0x0000006800687220 */ /* 0x040fe20000410000 */
[----:B------:R-:W-:Y:S01]  /*55f0*/  UMOV UR7, 0xc0000010 ;  /* 0xc000001000077882 */ /* 0x000fe20000000000 */
        /* <DEDUP_REMOVED lines=63> */
[----:B------:R-:W-:-:S04]  /*59f0*/  FMUL.FTZ R71, R0, R71 ;  /* 0x0000004700477220 */ /* 0x000fc80000410000 */
        /* <DEDUP_REMOVED lines=9> */
[----:B------:R-:W-:Y:S01]  /*5a90*/  FMUL.FTZ R126, R0, R60 ;  /* 0x0000003c007e7220 */ /* 0x000fe20000410000 */
[----:B------:R-:W5:Y:S01]  /*5aa0*/  MUFU.TANH R109, R109 ;  /* 0x0000006d006d7308 */ /* 0x000f620000002400 */
[----:B------:R-:W-:Y:S01]  /*5ab0*/  @P2 SHF.R.U32.HI R84, RZ, UR6, R127 ;  /* 0x00000006ff542c19 */ /* 0x000fe2000801167f */
[----:B------:R-:W-:Y:S01]  /*5ac0*/  UMOV UR6, 0x1 ;  /* 0x0000000100067882 */ /* 0x000fe20000000000 */
[----:B------:R-:W-:Y:S01]  /*5ad0*/  IMAD.MOV.U32 R127, RZ, RZ, -0x2 ;  /* 0xfffffffeff7f7424 */ /* 0x000fe200078e00ff */
[----:B------:R-:W-:Y:S02]  /*5ae0*/  UIMAD UR6, UR23, -0xa0, UR6 ;  /* 0xffffff60170678a4 */ /* 0x000fe4000f8e0206 */
[----:B------:R-:W0:Y:S02]  /*5af0*/  SHFL.IDX PT, R131, R84, RZ, 0x1c1f ;  /* 0x001c1fff54837589 */ /* 0x000e2400000e0000 */
[----:B------:R-:W5:Y:S02]  /*5b00*/  MUFU.TANH R112, R112 ;  /* 0x0000007000707308 */ /* 0x000f640000002400 */
[----:B------:R-:W-:Y:S01]  /*5b10*/  IMAD R127, R16, R127, UR6 ;  /* 0x00000006107f7e24 */ /* 0x000fe2000f8e027f */
[----:B------:R-:W-:-:S04]  /*5b20*/  UIADD3 UR6, UR10, 0x100, URZ ;  /* 0x000001000a067890 */ /* 0x000fc8000fffe03f */
[----:B------:R-:W-:Y:S01]  /*5b30*/  IADD3 R60, -R128, UR48, R127 ;  /* 0x00000030803c7c10 */ /* 0x000fe2000fffe17f */
[----:B------:R-:W5:Y:S01]  /*5b40*/  MUFU.TANH R113, R113 ;  /* 0x0000007100717308 */ /* 0x000f620000002400 */
[----:B------:R-:W-:-:S07]  /*5b50*/  FMUL.FTZ R127, R0, R115 ;  /* 0x00000073007f7220 */ /* 0x000fce0000410000 */
[----:B------:R-:W5:Y:S01]  /*5b60*/  MUFU.TANH R116, R116 ;  /* 0x0000007400747308 */ /* 0x000f620000002400 */
[----:B0-----:R-:W-:-:S07]  /*5b70*/  IMAD.IADD R61, R60, 0x1, R131 ;  /* 0x000000013c3d7824 */ /* 0x001fce00078e0283 */
[----:B------:R-:W0:Y:S01]  /*5b80*/  MUFU.TANH R117, R117 ;  /* 0x0000007500757308 */ /* 0x000e220000002400 */
[C---:B------:R-:W-:Y:S02]  /*5b90*/  ISETP.GT.AND P5, PT, R61.reuse, RZ, PT ;  /* 0x000000ff3d00720c */ /* 0x040fe40003fa4270 */
[C---:B------:R-:W-:Y:S02]  /*5ba0*/  ISETP.GT.AND P6, PT, R61.reuse, 0x1, PT ;  /* 0x000000013d00780c */ /* 0x040fe40003fc4270 */
[----:B------:R-:W-:-:S03]  /*5bb0*/  ISETP.GT.AND P3, PT, R61, 0x8, PT ;  /* 0x000000083d00780c */ /* 0x000fc60003f64270 */
[----:B------:R-:W0:Y:S01]  /*5bc0*/  MUFU.TANH R88, R88 ;  /* 0x0000005800587308 */ /* 0x000e220000002400 */
[----:B------:R-:W-:Y:S02]  /*5bd0*/  ISETP.GT.AND P4, PT, R61, 0x9, PT ;  /* 0x000000093d00780c */ /* 0x000fe40003f84270 */
[----:B------:R-:W-:Y:S01]  /*5be0*/  FSEL R128, R7, -INF , P5 ;  /* 0xff80000007807808 */ /* 0x000fe20002800000 */
[----:B------:R-:W-:Y:S01]  /*5bf0*/  FMUL.FTZ R7, R0, R118 ;  /* 0x0000007600077220 */ /* 0x000fe20000410000 */
[----:B-1----:R-:W-:Y:S02]  /*5c00*/  FSEL R8, R8, -INF , P6 ;  /* 0xff80000008087808 */ /* 0x002fe40003000000 */
[----:B--2---:R-:W-:Y:S01]  /*5c10*/  FSEL R11, R11, -INF , P3 ;  /* 0xff8000000b0b7808 */ /* 0x004fe20001800000 */
[----:B------:R-:W1:Y:S01]  /*5c20*/  MUFU.TANH R89, R89 ;  /* 0x0000005900597308 */ /* 0x000e620000002400 */
[----:B---3--:R-:W-:Y:S02]  /*5c30*/  FSEL R12, R12, -INF , P4 ;  /* 0xff8000000c0c7808 */ /* 0x008fe40002000000 */
[----:B------:R-:W-:-:S02]  /*5c40*/  ISETP.GT.AND P5, PT, R61, 0x10, PT ;  /* 0x000000103d00780c */ /* 0x000fc40003fa4270 */
[C---:B------:R-:W-:Y:S02]  /*5c50*/  ISETP.GT.AND P6, PT, R61.reuse, 0x11, PT ;  /* 0x000000113d00780c */ /* 0x040fe40003fc4270 */
[C---:B------:R-:W-:Y:S01]  /*5c60*/  ISETP.GT.AND P3, PT, R61.reuse, 0x18, PT ;  /* 0x000000183d00780c */ /* 0x040fe20003f64270 */
[----:B------:R-:W2:Y:S01]  /*5c70*/  MUFU.TANH R92, R92 ;  /* 0x0000005c005c7308 */ /* 0x000ea20000002400 */
[----:B------:R-:W-:Y:S02]  /*5c80*/  ISETP.GT.AND P4, PT, R61, 0x19, PT ;  /* 0x000000193d00780c */ /* 0x000fe40003f84270 */
[----:B----4-:R-:W-:Y:S02]  /*5c90*/  FSEL R15, R15, -INF , P5 ;  /* 0xff8000000f0f7808 */ /* 0x010fe40002800000 */
[----:B-----5:R-:W-:Y:S02]  /*5ca0*/  FSEL R20, R20, -INF , P6 ;  /* 0xff80000014147808 */ /* 0x020fe40003000000 */
[----:B------:R-:W-:Y:S01]  /*5cb0*/  FSEL R121, R121, -INF , P3 ;  /* 0xff80000079797808 */ /* 0x000fe20001800000 */
[----:B------:R-:W3:Y:S01]  /*5cc0*/  MUFU.TANH R93, R93 ;  /* 0x0000005d005d7308 */ /* 0x000ee20000002400 */
[----:B------:R-:W-:-:S02]  /*5cd0*/  FSEL R122, R122, -INF , P4 ;  /* 0xff8000007a7a7808 */ /* 0x000fc40002000000 */
[C---:B------:R-:W-:Y:S02]  /*5ce0*/  ISETP.GT.AND P5, PT, R61.reuse, 0x20, PT ;  /* 0x000000203d00780c */ /* 0x040fe40003fa4270 */
[C---:B------:R-:W-:Y:S02]  /*5cf0*/  ISETP.GT.AND P6, PT, R61.reuse, 0x21, PT ;  /* 0x000000213d00780c */ /* 0x040fe40003fc4270 */
[C---:B------:R-:W-:Y:S01]  /*5d00*/  ISETP.GT.AND P3, PT, R61.reuse, 0x28, PT ;  /* 0x000000283d00780c */ /* 0x040fe20003f64270 */
[----:B------:R-:W4:Y:S01]  /*5d10*/  MUFU.TANH R96, R96 ;  /* 0x0000006000607308 */ /* 0x000f220000002400 */
[----:B------:R-:W-:Y:S01]  /*5d20*/  ISETP.GT.AND P4, PT, R61, 0x29, PT ;  /* 0x000000293d00780c */ /* 0x000fe20003f84270 */
[----:B------:R-:W-:Y:S02]  /*5d30*/  WARPGROUP.DEPBAR.LE gsb0, 0x0 ;  /* 0x00008000000079c5 */ /* 0x000fe40000010000 */
[----:B------:R-:W-:Y:S01]  /*5d40*/  FSEL R104, R104, -INF , P5 ;  /* 0xff80000068687808 */ /* 0x000fe20002800000 */
[----:B------:R-:W-:Y:S01]  /*5d50*/  WARPGROUP.ARRIVE ;  /* 0x00000000000079c5 */ /* 0x000fe20000000000 */
[----:B------:R-:W-:-:S02]  /*5d60*/  FSEL R105, R105, -INF , P6 ;  /* 0xff80000069697808 */ /* 0x000fc40003000000 */
[----:B------:R-:W5:Y:S01]  /*5d70*/  MUFU.TANH R97, R97 ;  /* 0x0000006100617308 */ /* 0x000f620000002400 */
[----:B------:R-:W-:Y:S02]  /*5d80*/  FSEL R108, R108, -INF , P3 ;  /* 0xff8000006c6c7808 */ /* 0x000fe40001800000 */
[----:B------:R-:W-:Y:S01]  /*5d90*/  FSEL R109, R109, -INF , P4 ;  /* 0xff8000006d6d7808 */ /* 0x000fe20002000000 */
[----:B------:R-:W-:Y:S01]  /*5da0*/  QGMMA.64x64x32.F32.E4M3.E4M3 R24, R144, gdesc[UR4], R24, gsb0 ;  /* 0x00e0000490187df3 */ /* 0x000fe20008000818 */
[C---:B------:R-:W-:Y:S01]  /*5db0*/  ISETP.GT.AND P5, PT, R61.reuse, 0x30, PT ;  /* 0x000000303d00780c */ /* 0x040fe20003fa4270 */
[----:B------:R-:W-:Y:S01]  /*5dc0*/  UIADD3 UR6, UR10, 0x180, URZ ;  /* 0x000001800a067890 */ /* 0x000fe2000fffe03f */
[C---:B------:R-:W-:Y:S01]  /*5dd0*/  ISETP.GT.AND P6, PT, R61.reuse, 0x31, PT ;  /* 0x000000313d00780c */ /* 0x040fe20003fc4270 */
[----:B------:R-:W5:Y:S01]  /*5de0*/  MUFU.TANH R100, R100 ;  /* 0x0000006400647308 */ /* 0x000f620000002400 */
[C---:B------:R-:W-:Y:S01]  /*5df0*/  ISETP.GT.AND P3, PT, R61.reuse, 0x38, PT ;  /* 0x000000383d00780c */ /* 0x040fe20003f64270 */
[----:B------:R-:W-:Y:S01]  /*5e00*/  UMOV UR7, 0xc0000010 ;  /* 0xc000001000077882 */ /* 0x000fe20000000000 */
[----:B------:R-:W-:-:S02]  /*5e10*/  ISETP.GT.AND P4, PT, R61, 0x39, PT ;  /* 0x000000393d00780c */ /* 0x000fc40003f84270 */
[----:B------:R-:W-:Y:S02]  /*5e20*/  FSEL R112, R112, -INF , P5 ;  /* 0xff80000070707808 */ /* 0x000fe40002800000 */
[----:B------:R-:W-:Y:S01]  /*5e30*/  FSEL R113, R113, -INF , P6 ;  /* 0xff80000071717808 */ /* 0x000fe20003000000 */
[----:B------:R-:W5:Y:S01]  /*5e40*/  MUFU.TANH R101, R101 ;  /* 0x0000006500657308 */ /* 0x000f620000002400 */
[----:B------:R-:W-:Y:S02]  /*5e50*/  FSEL R116, R116, -INF , P3 ;  /* 0xff80000074747808 */ /* 0x000fe40001800000 */
[----:B0-----:R-:W-:Y:S02]  /*5e60*/  FSEL R117, R117, -INF , P4 ;  /* 0xff80000075757808 */ /* 0x001fe40002000000 */
[C---:B------:R-:W-:Y:S02]  /*5e70*/  ISETP.GT.AND P5, PT, R61.reuse, 0x40, PT ;  /* 0x000000403d00780c */ /* 0x040fe40003fa4270 */
[C---:B------:R-:W-:Y:S01]  /*5e80*/  ISETP.GT.AND P6, PT, R61.reuse, 0x41, PT ;  /* 0x000000413d00780c */ /* 0x040fe20003fc4270 */
[----:B------:R-:W0:Y:S01]  /*5e90*/  MUFU.TANH R72, R72 ;  /* 0x0000004800487308 */ /* 0x000e220000002400 */
[----:B------:R-:W-:-:S02]  /*5ea0*/  ISETP.GT.AND P3, PT, R61, 0x48, PT ;  /* 0x000000483d00780c */ /* 0x000fc40003f64270 */
[----:B------:R-:W-:Y:S02]  /*5eb0*/  ISETP.GT.AND P4, PT, R61, 0x49, PT ;  /* 0x000000493d00780c */ /* 0x000fe40003f84270 */
[----:B------:R-:W-:Y:S02]  /*5ec0*/  FSEL R88, R88, -INF , P5 ;  /* 0xff80000058587808 */ /* 0x000fe40002800000 */
[----:B-1----:R-:W-:Y:S01]  /*5ed0*/  FSEL R89, R89, -INF , P6 ;  /* 0xff80000059597808 */ /* 0x002fe20003000000 */
[----:B------:R-:W1:Y:S01]  /*5ee0*/  MUFU.TANH R73, R73 ;  /* 0x0000004900497308 */ /* 0x000e620000002400 */
[----:B--2---:R-:W-:Y:S02]  /*5ef0*/  FSEL R92, R92, -INF , P3 ;  /* 0xff8000005c5c7808 */ /* 0x004fe40001800000 */
[----:B---3--:R-:W-:Y:S02]  /*5f00*/  FSEL R93, R93, -INF , P4 ;  /* 0xff8000005d5d7808 */ /* 0x008fe40002000000 */
[----:B------:R-:W-:-:S02]  /*5f10*/  ISETP.GT.AND P5, PT, R61, 0x50, PT ;  /* 0x000000503d00780c */ /* 0x000fc40003fa4270 */
[C---:B------:R-:W-:Y:S01]  /*5f20*/  ISETP.GT.AND P6, PT, R61.reuse, 0x51, PT ;  /* 0x000000513d00780c */ /* 0x040fe20003fc4270 */
[----:B------:R-:W2:Y:S01]  /*5f30*/  MUFU.TANH R76, R76 ;  /* 0x0000004c004c7308 */ /* 0x000ea20000002400 */
[C---:B------:R-:W-:Y:S02]  /*5f40*/  ISETP.GT.AND P3, PT, R61.reuse, 0x58, PT ;  /* 0x000000583d00780c */ /* 0x040fe40003f64270 */
[----:B------:R-:W-:Y:S02]  /*5f50*/  ISETP.GT.AND P4, PT, R61, 0x59, PT ;  /* 0x000000593d00780c */ /* 0x000fe40003f84270 */
[----:B----4-:R-:W-:Y:S02]  /*5f60*/  FSEL R96, R96, -INF , P5 ;  /* 0xff80000060607808 */ /* 0x010fe40002800000 */
[----:B-----5:R-:W-:Y:S01]  /*5f70*/  FSEL R97, R97, -INF , P6 ;  /* 0xff80000061617808 */ /* 0x020fe20003000000 */
[----:B------:R-:W3:Y:S01]  /*5f80*/  MUFU.TANH R77, R77 ;  /* 0x0000004d004d7308 */ /* 0x000ee20000002400 */
[----:B------:R-:W-:-:S02]  /*5f90*/  FSEL R100, R100, -INF , P3 ;  /* 0xff80000064647808 */ /* 0x000fc40001800000 */
[----:B------:R-:W-:Y:S02]  /*5fa0*/  FSEL R101, R101, -INF , P4 ;  /* 0xff80000065657808 */ /* 0x000fe40002000000 */
[C---:B------:R-:W-:Y:S02]  /*5fb0*/  ISETP.GT.AND P5, PT, R61.reuse, 0x60, PT ;  /* 0x000000603d00780c */ /* 0x040fe40003fa4270 */
[C---:B------:R-:W-:Y:S01]  /*5fc0*/  ISETP.GT.AND P6, PT, R61.reuse, 0x61, PT ;  /* 0x000000613d00780c */ /* 0x040fe20003fc4270 */
[----:B------:R-:W4:Y:S01]  /*5fd0*/  MUFU.TANH R80, R80 ;  /* 0x0000005000507308 */ /* 0x000f220000002400 */
[C---:B------:R-:W-:Y:S02]  /*5fe0*/  ISETP.GT.AND P3, PT, R61.reuse, 0x68, PT ;  /* 0x000000683d00780c */ /* 0x040fe40003f64270 */
[----:B------:R-:W-:Y:S02]  /*5ff0*/  ISETP.GT.AND P4, PT, R61, 0x69, PT ;  /* 0x000000693d00780c */ /* 0x000fe40003f84270 */
[----:B0-----:R-:W-:-:S02]  /*6000*/  FSEL R72, R72, -INF , P5 ;  /* 0xff80000048487808 */ /* 0x001fc40002800000 */
[----:B-1----:R-:W-:Y:S01]  /*6010*/  FSEL R73, R73, -INF , P6 ;  /* 0xff80000049497808 */ /* 0x002fe20003000000 */
[----:B------:R-:W0:Y:S01]  /*6020*/  MUFU.TANH R81, R81 ;  /* 0x0000005100517308 */ /* 0x000e220000002400 */
[----:B--2---:R-:W-:Y:S02]  /*6030*/  FSEL R76, R76, -INF , P3 ;  /* 0xff8000004c4c7808 */ /* 0x004fe40001800000 */
[----:B---3--:R-:W-:Y:S02]  /*6040*/  FSEL R77, R77, -INF , P4 ;  /* 0xff8000004d4d7808 */ /* 0x008fe40002000000 */
[C---:B------:R-:W-:Y:S02]  /*6050*/  ISETP.GT.AND P5, PT, R61.reuse, 0x70, PT ;  /* 0x000000703d00780c */ /* 0x040fe40003fa4270 */
[C---:B------:R-:W-:Y:S01]  /*6060*/  ISETP.GT.AND P6, PT, R61.reuse, 0x71, PT ;  /* 0x000000713d00780c */ /* 0x040fe20003fc4270 */
[----:B------:R-:W1:Y:S01]  /*6070*/  MUFU.TANH R125, R125 ;  /* 0x0000007d007d7308 */ /* 0x000e620000002400 */
[----:B------:R-:W-:-:S02]  /*6080*/  ISETP.GT.AND P3, PT, R61, 0x78, PT ;  /* 0x000000783d00780c */ /* 0x000fc40003f64270 */
[C---:B------:R-:W-:Y:S02]  /*6090*/  ISETP.GT.AND P4, PT, R61.reuse, 0x79, PT ;  /* 0x000000793d00780c */ /* 0x040fe40003f84270 */
[----:B----4-:R-:W-:Y:S02]  /*60a0*/  FSEL R80, R80, -INF , P5 ;  /* 0xff80000050507808 */ /* 0x010fe40002800000 */
[----:B------:R-:W-:Y:S01]  /*60b0*/  ISETP.GT.AND P5, PT, R61, 0x80, PT ;  /* 0x000000803d00780c */ /* 0x000fe20003fa4270 */
[----:B------:R-:W2:Y:S01]  /*60c0*/  MUFU.TANH R85, R85 ;  /* 0x0000005500557308 */ /* 0x000ea20000002400 */
[----:B0-----:R-:W-:Y:S01]  /*60d0*/  FSEL R81, R81, -INF , P6 ;  /* 0xff80000051517808 */ /* 0x001fe20003000000 */
[----:B------:R-:W-:Y:S02]  /*60e0*/  WARPGROUP.DEPBAR.LE gsb0, 0x0 ;  /* 0x00008000000079c5 */ /* 0x000fe40000010000 */
[----:B------:R-:W-:Y:S01]  /*60f0*/  ISETP.GT.AND P6, PT, R61, 0x81, PT ;  /* 0x000000813d00780c */ /* 0x000fe20003fc4270 */
[----:B------:R-:W-:-:S03]  /*6100*/  WARPGROUP.ARRIVE ;  /* 0x00000000000079c5 */ /* 0x000fc60000000000 */
[----:B------:R-:W0:Y:S01]  /*6110*/  MUFU.TANH R56, R56 ;  /* 0x0000003800387308 */ /* 0x000e220000002400 */
[----:B-1----:R-:W-:Y:S02]  /*6120*/  FSEL R125, R125, -INF , P3 ;  /* 0xff8000007d7d7808 */ /* 0x002fe40001800000 */
[----:B------:R-:W-:Y:S01]  /*6130*/  ISETP.GT.AND P3, PT, R61, 0x88, PT ;  /* 0x000000883d00780c */ /* 0x000fe20003f64270 */
[----:B------:R-:W-:Y:S01]  /*6140*/  QGMMA.64x64x32.F32.E4M3.E4M3 R24, R140, gdesc[UR4], R24, gsb0 ;  /* 0x00e000048c187df3 */ /* 0x000fe20008000818 */
[----:B------:R-:W-:Y:S01]  /*6150*/  UIADD3 UR6, UR10, 0x200, URZ ;  /* 0x000002000a067890 */ /* 0x000fe2000fffe03f */
[----:B------:R-:W-:Y:S02]  /*6160*/  UMOV UR7, 0xc0000010 ;  /* 0xc000001000077882 */ /* 0x000fe40000000000 */
[----:B------:R-:W1:Y:S01]  /*6170*/  MUFU.TANH R57, R57 ;  /* 0x0000003900397308 */ /* 0x000e620000002400 */
[----:B--2---:R-:W-:Y:S02]  /*6180*/  FSEL R85, R85, -INF , P4 ;  /* 0xff80000055557808 */ /* 0x004fe40002000000 */
[----:B------:R-:W-:-:S05]  /*6190*/  ISETP.GT.AND P4, PT, R61, 0x89, PT ;  /* 0x000000893d00780c */ /* 0x000fca0003f84270 */
[----:B------:R-:W2:Y:S01]  /*61a0*/  MUFU.TANH R126, R126 ;  /* 0x0000007e007e7308 */ /* 0x000ea20000002400 */
[----:B0-----:R-:W-:Y:S02]  /*61b0*/  FSEL R56, R56, -INF , P5 ;  /* 0xff80000038387808 */ /* 0x001fe40002800000 */
[----:B------:R-:W-:-:S05]  /*61c0*/  ISETP.GT.AND P5, PT, R61, 0x90, PT ;  /* 0x000000903d00780c */ /* 0x000fca0003fa4270 */
[----:B------:R-:W0:Y:S01]  /*61d0*/  MUFU.TANH R115, R129 ;  /* 0x0000008100737308 */ /* 0x000e220000002400 */
[----:B-1----:R-:W-:Y:S02]  /*61e0*/  FSEL R57, R57, -INF , P6 ;  /* 0xff80000039397808 */ /* 0x002fe40003000000 */
[----:B------:R-:W-:-:S05]  /*61f0*/  ISETP.GT.AND P6, PT, R61, 0x91, PT ;  /* 0x000000913d00780c */ /* 0x000fca0003fc4270 */
[----:B------:R-:W-:Y:S01]  /*6200*/  MUFU.TANH R64, R64 ;  /* 0x0000004000407308 */ /* 0x000fe20000002400 */
[----:B--2---:R-:W-:Y:S02]  /*6210*/  FSEL R126, R126, -INF , P3 ;  /* 0xff8000007e7e7808 */ /* 0x004fe40001800000 */
[----:B------:R-:W-:-:S05]  /*6220*/  ISETP.GT.AND P3, PT, R61, 0x98, PT ;  /* 0x000000983d00780c */ /* 0x000fca0003f64270 */
[----:B------:R-:W-:Y:S01]  /*6230*/  MUFU.TANH R9, R9 ;  /* 0x0000000900097308 */ /* 0x000fe20000002400 */
[----:B0-----:R-:W-:Y:S02]  /*6240*/  FSEL R115, R115, -INF , P4 ;  /* 0xff80000073737808 */ /* 0x001fe40002000000 */
        /* <DEDUP_REMOVED lines=86> */
[----:B0-----:R-:W-:-:S07]  /*67b0*/  IMAD.IADD R60, R60, 0x1, R129 ;  /* 0x000000013c3c7824 */ /* 0x001fce00078e0281 */
[----:B------:R-:W0:Y:S01]  /*67c0*/  MUFU.TANH R75, R75 ;  /* 0x0000004b004b7308 */ /* 0x000e220000002400 */
[----:B--2---:R-:W-:Y:S01]  /*67d0*/  FMNMX.FTZ R58, R119, R58, !PT ;  /* 0x0000003a773a7209 */ /* 0x004fe20007810000 */
[----:B------:R-:W-:Y:S01]  /*67e0*/  IMAD.U32 R119, RZ, RZ, UR20 ;  /* 0x00000014ff777e24 */ /* 0x000fe2000f8e00ff */
[C---:B------:R-:W-:Y:S02]  /*67f0*/  ISETP.GT.AND P6, PT, R60.reuse, RZ, PT ;  /* 0x000000ff3c00720c */ /* 0x040fe40003fc4270 */
[----:B------:R-:W-:-:S03]  /*6800*/  ISETP.GT.AND P4, PT, R60, 0x1, PT ;  /* 0x000000013c00780c */ /* 0x000fc60003f84270 */
[----:B------:R-:W2:Y:S01]  /*6810*/  MUFU.TANH R78, R78 ;  /* 0x0000004e004e7308 */ /* 0x000ea20000002400 */
[----:B------:R-:W-:Y:S01]  /*6820*/  FSEL R9, R9, -INF , P6 ;  /* 0xff80000009097808 */ /* 0x000fe20003000000 */
[----:B------:R-:W-:-:S01]  /*6830*/  FFMA.FTZ R84, R58, R119, -8 ;  /* 0xc10000003a547423 */ /* 0x000fc20000010077 */
[C---:B------:R-:W-:Y:S02]  /*6840*/  ISETP.GT.AND P5, PT, R60.reuse, 0x8, PT ;  /* 0x000000083c00780c */ /* 0x040fe40003fa4270 */
[----:B------:R-:W-:Y:S02]  /*6850*/  ISETP.GT.AND P6, PT, R60, 0x10, PT ;  /* 0x000000103c00780c */ /* 0x000fe40003fc4270 */
[----:B------:R-:W-:Y:S01]  /*6860*/  FSEL R10, R10, -INF , P4 ;  /* 0xff8000000a0a7808 */ /* 0x000fe20002000000 */
[----:B------:R-:W2:Y:S01]  /*6870*/  MUFU.TANH R124, R124 ;  /* 0x0000007c007c7308 */ /* 0x000ea20000002400 */
[----:B------:R-:W-:Y:S02]  /*6880*/  FSEL R13, R13, -INF , P5 ;  /* 0xff8000000d0d7808 */ /* 0x000fe40002800000 */
[----:B------:R-:W-:-:S02]  /*6890*/  FSEL R21, R21, -INF , P6 ;  /* 0xff80000015157808 */ /* 0x000fc40003000000 */
[C---:B------:R-:W-:Y:S02]  /*68a0*/  ISETP.GT.AND P4, PT, R60.reuse, 0x11, PT ;  /* 0x000000113c00780c */ /* 0x040fe40003f84270 */
[C---:B------:R-:W-:Y:S01]  /*68b0*/  ISETP.GT.AND P5, PT, R60.reuse, 0x18, PT ;  /* 0x000000183c00780c */ /* 0x040fe20003fa4270 */
[----:B------:R-:W2:Y:S01]  /*68c0*/  MUFU.TANH R79, R79 ;  /* 0x0000004f004f7308 */ /* 0x000ea20000002400 */
[----:B------:R-:W-:Y:S02]  /*68d0*/  ISETP.GT.AND P6, PT, R60, 0x20, PT ;  /* 0x000000203c00780c */ /* 0x000fe40003fc4270 */
[----:B------:R-:W-:Y:S02]  /*68e0*/  FSEL R120, R120, -INF , P4 ;  /* 0xff80000078787808 */ /* 0x000fe40002000000 */
[----:B------:R-:W-:Y:S02]  /*68f0*/  FSEL R123, R123, -INF , P5 ;  /* 0xff8000007b7b7808 */ /* 0x000fe40002800000 */
[----:B------:R-:W-:Y:S01]  /*6900*/  FSEL R106, R106, -INF , P6 ;  /* 0xff8000006a6a7808 */ /* 0x000fe20003000000 */
[----:B------:R-:W2:Y:S01]  /*6910*/  MUFU.TANH R83, R83 ;  /* 0x0000005300537308 */ /* 0x000ea20000002400 */
[----:B------:R-:W-:-:S02]  /*6920*/  ISETP.GT.AND P4, PT, R60, 0x21, PT ;  /* 0x000000213c00780c */ /* 0x000fc40003f84270 */
[C---:B------:R-:W-:Y:S02]  /*6930*/  ISETP.GT.AND P5, PT, R60.reuse, 0x28, PT ;  /* 0x000000283c00780c */ /* 0x040fe40003fa4270 */
[----:B------:R-:W-:Y:S02]  /*6940*/  ISETP.GT.AND P6, PT, R60, 0x30, PT ;  /* 0x000000303c00780c */ /* 0x000fe40003fc4270 */
[----:B------:R-:W-:Y:S01]  /*6950*/  FSEL R107, R107, -INF , P4 ;  /* 0xff8000006b6b7808 */ /* 0x000fe20002000000 */
[----:B------:R-:W2:Y:S01]  /*6960*/  MUFU.TANH R86, R86 ;  /* 0x0000005600567308 */ /* 0x000ea20000002400 */
[----:B------:R-:W-:Y:S02]  /*6970*/  FSEL R110, R110, -INF , P5 ;  /* 0xff8000006e6e7808 */ /* 0x000fe40002800000 */
[----:B------:R-:W-:Y:S02]  /*6980*/  FSEL R114, R114, -INF , P6 ;  /* 0xff80000072727808 */ /* 0x000fe40003000000 */
[----:B------:R-:W-:-:S02]  /*6990*/  ISETP.GT.AND P4, PT, R60, 0x31, PT ;  /* 0x000000313c00780c */ /* 0x000fc40003f84270 */
[C---:B------:R-:W-:Y:S01]  /*69a0*/  ISETP.GT.AND P5, PT, R60.reuse, 0x38, PT ;  /* 0x000000383c00780c */ /* 0x040fe20003fa4270 */
[----:B------:R-:W2:Y:S01]  /*69b0*/  MUFU.TANH R111, R111 ;  /* 0x0000006f006f7308 */ /* 0x000ea20000002400 */
[C---:B------:R-:W-:Y:S02]  /*69c0*/  ISETP.GT.AND P6, PT, R60.reuse, 0x39, PT ;  /* 0x000000393c00780c */ /* 0x040fe40003fc4270 */
        /* <DEDUP_REMOVED lines=14> */
[----:B------:R-:W-:Y:S02]  /*6ab0*/  ISETP.GT.AND P6, PT, R60, 0x51, PT ;  /* 0x000000513c00780c */ /* 0x000fe40003fc4270 */
        /* <DEDUP_REMOVED lines=12> */
[C---:B------:R-:W-:Y:S01]  /*6b80*/  ISETP.GT.AND P4, PT, R60.reuse, 0x61, PT ;  /* 0x000000613c00780c */ /* 0x040fe20003f84270 */
[----:B------:R-:W4:Y:S01]  /*6b90*/  MUFU.TANH R66, R66 ;  /* 0x0000004200427308 */ /* 0x000f220000002400 */
[C---:B------:R-:W-:Y:S02]  /*6ba0*/  ISETP.GT.AND P5, PT, R60.reuse, 0x68, PT ;  /* 0x000000683c00780c */ /* 0x040fe40003fa4270 */
[----:B------:R-:W-:Y:S02]  /*6bb0*/  ISETP.GT.AND P6, PT, R60, 0x69, PT ;  /* 0x000000693c00780c */ /* 0x000fe40003fc4270 */
[----:B------:R-:W-:Y:S02]  /*6bc0*/  FSEL R14, R14, -INF , P3 ;  /* 0xff8000000e0e7808 */ /* 0x000fe40001800000 */
[----:B------:R-:W-:Y:S01]  /*6bd0*/  ISETP.GT.AND P3, PT, R60, 0x19, PT ;  /* 0x000000193c00780c */ /* 0x000fe20003f64270 */
[----:B------:R-:W5:Y:S01]  /*6be0*/  MUFU.TANH R67, R67 ;  /* 0x0000004300437308 */ /* 0x000f620000002400 */
[----:B0-----:R-:W-:-:S02]  /*6bf0*/  FSEL R75, R75, -INF , P4 ;  /* 0xff8000004b4b7808 */ /* 0x001fc40002000000 */
[----:B--2---:R-:W-:Y:S02]  /*6c00*/  FSEL R78, R78, -INF , P5 ;  /* 0xff8000004e4e7808 */ /* 0x004fe40002800000 */
[----:B------:R-:W-:Y:S02]  /*6c10*/  FSEL R64, R64, -INF , P6 ;  /* 0xff80000040407808 */ /* 0x000fe40003000000 */
[C---:B------:R-:W-:Y:S01]  /*6c20*/  ISETP.GT.AND P4, PT, R60.reuse, 0x70, PT ;  /* 0x000000703c00780c */ /* 0x040fe20003f84270 */
[----:B------:R-:W0:Y:S01]  /*6c30*/  MUFU.TANH R70, R70 ;  /* 0x0000004600467308 */ /* 0x000e220000002400 */
[C---:B------:R-:W-:Y:S02]  /*6c40*/  ISETP.GT.AND P5, PT, R60.reuse, 0x71, PT ;  /* 0x000000713c00780c */ /* 0x040fe40003fa4270 */
[----:B------:R-:W-:Y:S02]  /*6c50*/  ISETP.GT.AND P6, PT, R60, 0x78, PT ;  /* 0x000000783c00780c */ /* 0x000fe40003fc4270 */
[----:B------:R-:W-:-:S02]  /*6c60*/  FSEL R124, R124, -INF , P3 ;  /* 0xff8000007c7c7808 */ /* 0x000fc40001800000 */
[----:B------:R-:W-:Y:S01]  /*6c70*/  ISETP.GT.AND P3, PT, R60, 0x29, PT ;  /* 0x000000293c00780c */ /* 0x000fe20003f64270 */
[----:B------:R-:W2:Y:S01]  /*6c80*/  MUFU.TANH R71, R71 ;  /* 0x0000004700477308 */ /* 0x000ea20000002400 */
[----:B------:R-:W-:Y:S02]  /*6c90*/  FSEL R79, R79, -INF , P4 ;  /* 0xff8000004f4f7808 */ /* 0x000fe40002000000 */
[----:B------:R-:W-:Y:S02]  /*6ca0*/  FSEL R83, R83, -INF , P5 ;  /* 0xff80000053537808 */ /* 0x000fe40002800000 */
[----:B------:R-:W-:Y:S02]  /*6cb0*/  FSEL R86, R86, -INF , P6 ;  /* 0xff80000056567808 */ /* 0x000fe40003000000 */
[C---:B------:R-:W-:Y:S02]  /*6cc0*/  ISETP.GT.AND P4, PT, R60.reuse, 0x79, PT ;  /* 0x000000793c00780c */ /* 0x040fe40003f84270 */
[----:B------:R-:W-:-:S02]  /*6cd0*/  ISETP.GT.AND P5, PT, R60, 0x80, PT ;  /* 0x000000803c00780c */ /* 0x000fc40003fa4270 */
[----:B------:R-:W-:Y:S02]  /*6ce0*/  ISETP.GT.AND P6, PT, R60, 0x81, PT ;  /* 0x000000813c00780c */ /* 0x000fe40003fc4270 */
[----:B------:R-:W-:Y:S02]  /*6cf0*/  FSEL R111, R111, -INF , P3 ;  /* 0xff8000006f6f7808 */ /* 0x000fe40001800000 */
[----:B------:R-:W-:Y:S02]  /*6d00*/  FSETP.NEU.FTZ.AND P3, PT, R58, -INF , PT ;  /* 0xff8000003a00780b */ /* 0x000fe40003f7d000 */
[----:B------:R-:W-:Y:S02]  /*6d10*/  FSEL R87, R87, -INF , P4 ;  /* 0xff80000057577808 */ /* 0x000fe40002000000 */
[----:B------:R-:W-:Y:S02]  /*6d20*/  FSEL R118, R118, -INF , P5 ;  /* 0xff80000076767808 */ /* 0x000fe40002800000 */
[----:B------:R-:W-:-:S02]  /*6d30*/  FSEL R59, R59, -INF , P6 ;  /* 0xff8000003b3b7808 */ /* 0x000fc40003000000 */
[C---:B------:R-:W-:Y:S02]  /*6d40*/  ISETP.GT.AND P4, PT, R60.reuse, 0x88, PT ;  /* 0x000000883c00780c */ /* 0x040fe40003f84270 */
[C---:B------:R-:W-:Y:S02]  /*6d50*/  ISETP.GT.AND P5, PT, R60.reuse, 0x89, PT ;  /* 0x000000893c00780c */ /* 0x040fe40003fa4270 */
[----:B------:R-:W-:Y:S02]  /*6d60*/  ISETP.GT.AND P6, PT, R60, 0x90, PT ;  /* 0x000000903c00780c */ /* 0x000fe40003fc4270 */
[----:B------:R-:W-:Y:S02]  /*6d70*/  FSEL R84, R84, RZ, P3 ;  /* 0x000000ff54547208 */ /* 0x000fe40001800000 */
[----:B------:R-:W-:Y:S02]  /*6d80*/  FMNMX.FTZ R129, R9, R6, !PT ;  /* 0x0000000609817209 */ /* 0x000fe40007810000 */
[----:B-1----:R-:W-:Y:S01]  /*6d90*/  FSEL R62, R62, -INF , P4 ;  /* 0xff8000003e3e7808 */ /* 0x002fe20002000000 */
[--C-:B------:R-:W-:Y:S01]  /*6da0*/  FFMA.FTZ R119, R8, UR20, -R84.reuse ;  /* 0x0000001408777c23 */ /* 0x100fe20008010854 */
[----:B---3--:R-:W-:Y:S01]  /*6db0*/  FSEL R63, R63, -INF , P5 ;  /* 0xff8000003f3f7808 */ /* 0x008fe20002800000 */
[--C-:B------:R-:W-:Y:S01]  /*6dc0*/  FFMA.FTZ R8, R11, UR20, -R84.reuse ;  /* 0x000000140b087c23 */ /* 0x100fe20008010854 */
[----:B----4-:R-:W-:Y:S01]  /*6dd0*/  FSEL R66, R66, -INF , P6 ;  /* 0xff80000042427808 */ /* 0x010fe20003000000 */
[--C-:B------:R-:W-:Y:S01]  /*6de0*/  FFMA.FTZ R11, R12, UR20, -R84.reuse ;  /* 0x000000140c0b7c23 */ /* 0x100fe20008010854 */
[C---:B------:R-:W-:Y:S01]  /*6df0*/  ISETP.GT.AND P4, PT, R60.reuse, 0x91, PT ;  /* 0x000000913c00780c */ /* 0x040fe20003f84270 */
[--C-:B------:R-:W-:Y:S01]  /*6e00*/  FFMA.FTZ R12, R15, UR20, -R84.reuse ;  /* 0x000000140f0c7c23 */ /* 0x100fe20008010854 */
[----:B------:R-:W-:Y:S01]  /*6e10*/  ISETP.GT.AND P5, PT, R60, 0x98, PT ;  /* 0x000000983c00780c */ /* 0x000fe20003fa4270 */
[--C-:B------:R-:W-:Y:S01]  /*6e20*/  FFMA.FTZ R15, R20, UR20, -R84.reuse ;  /* 0x00000014140f7c23 */ /* 0x100fe20008010854 */
[----:B------:R-:W-:Y:S01]  /*6e30*/  ISETP.GT.AND P6, PT, R60, 0x99, PT ;  /* 0x000000993c00780c */ /* 0x000fe20003fc4270 */
        /* <DEDUP_REMOVED lines=8> */
[----:B-----5:R-:W-:Y:S01]  /*6ec0*/  FSEL R67, R67, -INF , P4 ;  /* 0xff80000043437808 */ /* 0x020fe20002000000 */
[--C-:B------:R-:W-:Y:S01]  /*6ed0*/  FFMA.FTZ R105, R105, UR20, -R84.reuse ;  /* 0x0000001469697c23 */ /* 0x100fe20008010854 */
[----:B------:R-:W-:Y:S01]  /*6ee0*/  FMNMX.FTZ R104, R14, R129, !PT ;  /* 0x000000810e687209 */ /* 0x000fe20007810000 */
[--C-:B------:R-:W-:Y:S01]  /*6ef0*/  FFMA.FTZ R109, R109, UR20, -R84.reuse ;  /* 0x000000146d6d7c23 */ /* 0x100fe20008010854 */
[----:B0-----:R-:W-:Y:S01]  /*6f00*/  FSEL R70, R70, -INF , P5 ;  /* 0xff80000046467808 */ /* 0x001fe20002800000 */
[--C-:B------:R-:W-:Y:S01]  /*6f10*/  FFMA.FTZ R113, R113, UR20, -R84.reuse ;  /* 0x0000001471717c23 */ /* 0x100fe20008010854 */
[----:B------:R-:W-:Y:S01]  /*6f20*/  FMNMX.FTZ R129, R21, R104, !PT ;  /* 0x0000006815817209 */ /* 0x000fe20007810000 */
[--C-:B------:R-:W-:Y:S01]  /*6f30*/  FFMA.FTZ R117, R117, UR20, -R84.reuse ;  /* 0x0000001475757c23 */ /* 0x100fe20008010854 */
[----:B-1----:R-:W-:-:S01]  /*6f40*/  FFMA.FTZ R122, R116, UR20, -R84 ;  /* 0x00000014747a7c23 */ /* 0x002fc20008010854 */
[----:B--2---:R-:W-:Y:S01]  /*6f50*/  FSEL R71, R71, -INF , P6 ;  /* 0xff80000047477808 */ /* 0x004fe20003000000 */
[----:B------:R-:W-:-:S01]  /*6f60*/  FFMA.FTZ R88, R88, UR20, -R84 ;  /* 0x0000001458587c23 */ /* 0x000fc20008010854 */
[----:B------:R-:W-:Y:S01]  /*6f70*/  FMNMX.FTZ R104, R120, R129, !PT ;  /* 0x0000008178687209 */ /* 0x000fe20007810000 */
[----:B------:R-:W-:-:S01]  /*6f80*/  FFMA.FTZ R89, R89, UR20, -R84 ;  /* 0x0000001459597c23 */ /* 0x000fc20008010854 */
[--C-:B------:R-:W-:Y:S01]  /*6f90*/  FFMA.FTZ R92, R92, UR20, -R84.reuse ;  /* 0x000000145c5c7c23 */ /* 0x100fe20008010854 */
[----:B------:R-:W-:-:S01]  /*6fa0*/  FFMA.FTZ R93, R93, UR20, -R84 ;  /* 0x000000145d5d7c23 */ /* 0x000fc20008010854 */
        /* <DEDUP_REMOVED lines=66> */
[----:B0-----:R-:W-:Y:S01]  /*73d0*/  FMNMX.FTZ R122, R71, R116, !PT ;  /* 0x00000074477a7209 */ /* 0x001fe20007810000 */
[--C-:B------:R-:W-:Y:S01]  /*73e0*/  FFMA.FTZ R116, R125, UR20, -R84.reuse ;  /* 0x000000147d747c23 */ /* 0x100fe20008010854 */
[----:B------:R-:W-:-:S03]  /*73f0*/  FFMA.FTZ R125, R57, UR20, -R84 ;  /* 0x00000014397d7c23 */ /* 0x000fc60008010854 */
[----:B------:R-:W0:Y:S01]  /*7400*/  SHFL.BFLY PT, R129, R122, 0x2, 0x1f ;  /* 0x0c401f007a817f89 */ /* 0x000e2200000e0000 */
[----:B------:R-:W-:Y:S08]  /*7410*/  MUFU.EX2 R88, R88 ;  /* 0x0000005800587308 */ /* 0x000ff00000000800 */
[----:B------:R-:W-:Y:S08]  /*7420*/  MUFU.EX2 R89, R89 ;  /* 0x0000005900597308 */ /* 0x000ff00000000800 */
[----:B------:R-:W-:Y:S01]  /*7430*/  MUFU.EX2 R92, R92 ;  /* 0x0000005c005c7308 */ /* 0x000fe20000000800 */
[----:B0-----:R-:W-:Y:S01]  /*7440*/  FMNMX.FTZ R129, R122, R129, !PT ;  /* 0x000000817a817209 */ /* 0x001fe20007810000 */
[----:B------:R-:W-:Y:S01]  /*7450*/  FFMA.FTZ R122, R126, UR20, -R84 ;  /* 0x000000147e7a7c23 */ /* 0x000fe20008010854 */
[----:B------:R-:W-:-:S05]  /*7460*/  IMAD.U32 R126, RZ, RZ, UR20 ;  /* 0x00000014ff7e7e24 */ /* 0x000fca000f8e00ff */
[----:B------:R-:W-:Y:S01]  /*7470*/  MUFU.EX2 R93, R93 ;  /* 0x0000005d005d7308 */ /* 0x000fe20000000800 */
[----:B------:R-:W0:Y:S07]  /*7480*/  SHFL.BFLY PT, R130, R129, 0x1, 0x1f ;  /* 0x0c201f0081827f89 */ /* 0x000e2e00000e0000 */
[----:B------:R-:W-:Y:S08]  /*7490*/  MUFU.EX2 R96, R96 ;  /* 0x0000006000607308 */ /* 0x000ff00000000800 */
[----:B------:R-:W-:Y:S08]  /*74a0*/  MUFU.EX2 R97, R97 ;  /* 0x0000006100617308 */ /* 0x000ff00000000800 */
[----:B------:R-:W-:Y:S01]  /*74b0*/  MUFU.EX2 R100, R100 ;  /* 0x0000006400647308 */ /* 0x000fe20000000800 */
[----:B0-----:R-:W-:-:S02]  /*74c0*/  FMNMX.FTZ R57, R129, R130, !PT ;  /* 0x0000008281397209 */ /* 0x001fc40007810000 */
[----:B------:R-:W-:Y:S02]  /*74d0*/  FSEL R130, R58, RZ, P3 ;  /* 0x000000ff3a827208 */ /* 0x000fe40001800000 */
[C---:B------:R-:W-:Y:S01]  /*74e0*/  FSETP.NEU.FTZ.AND P4, PT, R57.reuse, -INF , PT ;  /* 0xff8000003900780b */ /* 0x040fe20003f9d000 */
[----:B------:R-:W-:Y:S02]  /*74f0*/  FFMA.FTZ R126, R57, R126, -8 ;  /* 0xc1000000397e7423 */ /* 0x000fe4000001007e */
[----:B------:R-:W-:Y:S01]  /*7500*/  MUFU.EX2 R101, R101 ;  /* 0x0000006500657308 */ /* 0x000fe20000000800 */
[----:B------:R-:W-:-:S01]  /*7510*/  FADD.FTZ R130, -R130, R5 ;  /* 0x0000000582827221 */ /* 0x000fc20000010100 */
[----:B------:R-:W-:Y:S02]  /*7520*/  FSEL R129, R57, RZ, P4 ;  /* 0x000000ff39817208 */ /* 0x000fe40002000000 */
[----:B------:R-:W-:-:S03]  /*7530*/  FSEL R84, R126, RZ, P4 ;  /* 0x000000ff7e547208 */ /* 0x000fc60002000000 */
[----:B------:R-:W-:Y:S01]  /*7540*/  FADD.FTZ R129, -R129, R6 ;  /* 0x0000000681817221 */ /* 0x000fe20000010100 */
[----:B------:R-:W-:Y:S01]  /*7550*/  MUFU.EX2 R72, R72 ;  /* 0x0000004800487308 */ /* 0x000fe20000000800 */
[----:B------:R-:W-:-:S01]  /*7560*/  FFMA.FTZ R126, R61, UR20, -R84 ;  /* 0x000000143d7e7c23 */ /* 0x000fc20008010854 */
[--C-:B------:R-:W-:Y:S01]  /*7570*/  FFMA.FTZ R61, R90, UR20, -R84.reuse ;  /* 0x000000145a3d7c23 */ /* 0x100fe20008010854 */
[----:B------:R-:W-:-:S01]  /*7580*/  FFMA.FTZ R90, R91, UR20, -R84 ;  /* 0x000000145b5a7c23 */ /* 0x000fc20008010854 */
[----:B------:R-:W-:Y:S01]  /*7590*/  FMUL.FTZ R91, R130, UR20 ;  /* 0x00000014825b7c20 */ /* 0x000fe20008410000 */
[----:B------:R-:W-:-:S01]  /*75a0*/  FFMA.FTZ R9, R9, UR20, -R84 ;  /* 0x0000001409097c23 */ /* 0x000fc20008010854 */
[----:B------:R-:W-:Y:S01]  /*75b0*/  FMUL.FTZ R6, R129, UR20 ;  /* 0x0000001481067c20 */ /* 0x000fe20008410000 */
        /* <DEDUP_REMOVED lines=104> */
[----:B0-----:R-:W-:-:S01]  /*7c40*/  FADD.FTZ R3, R99, R2 ;  /* 0x0000000263037221 */ /* 0x001fc20000010000 */
[----:B------:R-:W-:-:S06]  /*7c50*/  FADD.FTZ R2, R72, R129 ;  /* 0x0000008148027221 */ /* 0x000fcc0000010000 */
        /* <DEDUP_REMOVED lines=26> */
[--C-:B------:R-:W-:Y:S01]  /*7e00*/  FFMA.FTZ R66, R67, UR20, -R84.reuse ;  /* 0x0000001443427c23 */ /* 0x100fe20008010854 */
[----:B------:R-:W-:-:S05]  /*7e10*/  FFMA.FTZ R67, R70, UR20, -R84 ;  /* 0x0000001446437c23 */ /* 0x000fca0008010854 */
[----:B------:R-:W0:Y:S01]  /*7e20*/  MUFU.EX2 R85, R85 ;  /* 0x0000005500557308 */ /* 0x000e220000000800 */
[----:B--2---:R-:W-:-:S07]  /*7e30*/  FADD.FTZ R130, R116, R3 ;  /* 0x0000000374827221 */ /* 0x004fce0000010000 */
[----:B------:R-:W2:Y:S01]  /*7e40*/  MUFU.EX2 R86, R86 ;  /* 0x0000005600567308 */ /* 0x000ea20000000800 */
[----:B-1----:R-:W-:-:S07]  /*7e50*/  FADD.FTZ R3, R83, R2 ;  /* 0x0000000253037221 */ /* 0x002fce0000010000 */
[----:B------:R-:W1:Y:S01]  /*7e60*/  MUFU.EX2 R56, R56 ;  /* 0x0000003800387308 */ /* 0x000e620000000800 */
[----:B0-----:R-:W-:-:S01]  /*7e70*/  FADD.FTZ R129, R85, R130 ;  /* 0x0000008255817221 */ /* 0x001fc20000010000 */
[----:B------:R-:W-:-:S06]  /*7e80*/  IMAD.U32 R130, RZ, RZ, UR21 ;  /* 0x00000015ff827e24 */ /* 0x000fcc000f8e00ff */
[----:B------:R-:W0:Y:S01]  /*7e90*/  MUFU.EX2 R87, R87 ;  /* 0x0000005700577308 */ /* 0x000e220000000800 */
[----:B--2---:R-:W-:-:S07]  /*7ea0*/  FADD.FTZ R2, R86, R3 ;  /* 0x0000000356027221 */ /* 0x004fce0000010000 */
[----:B------:R-:W2:Y:S01]  /*7eb0*/  MUFU.EX2 R125, R125 ;  /* 0x0000007d007d7308 */ /* 0x000ea20000000800 */
[----:B-1----:R-:W-:-:S07]  /*7ec0*/  FADD.FTZ R70, R56, R129 ;  /* 0x0000008138467221 */ /* 0x002fce0000010000 */
[----:B------:R-:W1:Y:S01]  /*7ed0*/  MUFU.EX2 R118, R118 ;  /* 0x0000007600767308 */ /* 0x000e620000000800 */
[----:B0-----:R-:W-:-:S01]  /*7ee0*/  FADD.FTZ R3, R87, R2 ;  /* 0x0000000257037221 */ /* 0x001fc20000010000 */
[----:B------:R-:W-:-:S05]  /*7ef0*/  @!P1 VIADD R2, R130, 0x13240 ;  /* 0x0001324082029836 */ /* 0x000fca0000000000 */
[----:B------:R-:W-:Y:S01]  /*7f00*/  @!P1 PRMT R2, RZ, 0x654, R2 ;  /* 0x00000654ff029816 */ /* 0x000fe20000000002 */
[----:B------:R-:W0:Y:S01]  /*7f10*/  MUFU.EX2 R122, R122 ;  /* 0x0000007a007a7308 */ /* 0x000e220000000800 */
[----:B--2---:R-:W-:-:S01]  /*7f20*/  FADD.FTZ R129, R125, R70 ;  /* 0x000000467d817221 */ /* 0x004fc20000010000 */
[----:B------:R-:W-:Y:S01]  /*7f30*/  FFMA.FTZ R70, R71, UR20, -R84 ;  /* 0x0000001447467c23 */ /* 0x000fe20008010854 */
[----:B------:R2:W-:Y:S05]  /*7f40*/  @!P1 SYNCS.ARRIVE.TRANS64.RED.A1T0 RZ, [R2+URZ], RZ ;  /* 0x000000ff02ff99a7 */ /* 0x0005ea000810043f */
[----:B------:R-:W3:Y:S01]  /*7f50*/  MUFU.EX2 R59, R59 ;  /* 0x0000003b003b7308 */ /* 0x000ee20000000800 */
[----:B-1----:R-:W-:-:S07]  /*7f60*/  FADD.FTZ R130, R118, R3 ;  /* 0x0000000376827221 */ /* 0x002fce0000010000 */
[----:B------:R-:W1:Y:S01]  /*7f70*/  MUFU.EX2 R115, R115 ;  /* 0x0000007300737308 */ /* 0x000e620000000800 */
[----:B0-----:R-:W-:-:S07]  /*7f80*/  FADD.FTZ R84, R122, R129 ;  /* 0x000000817a547221 */ /* 0x001fce0000010000 */
[----:B------:R-:W2:Y:S01]  /*7f90*/  MUFU.EX2 R62, R62 ;  /* 0x0000003e003e7308 */ /* 0x000ea20000000800 */
[----:B---3--:R-:W-:-:S07]  /*7fa0*/  FADD.FTZ R3, R59, R130 ;  /* 0x000000823b037221 */ /* 0x008fce0000010000 */
        /* <DEDUP_REMOVED lines=20> */
.L_x_1697:
        /* <DEDUP_REMOVED lines=83> */
.L_x_1688:
[----:B------:R-:W-:-:S13]  /*8620*/  ISETP.LE.AND P2, PT, RZ, UR23, PT ;  /* 0x00000017ff007c0c */ /* 0x000fda000bf43270 */
[----:B------:R-:W-:Y:S05]  /*8630*/  @!P2 BRA `(.L_x_1699) ;  /* 0x0000002c0020a947 */ /* 0x000fea0003800000 */
[----:B------:R-:W-:Y:S01]  /*8640*/  IMAD.MOV.U32 R6, RZ, RZ, R57 ;  /* 0x000000ffff067224 */ /* 0x000fe200078e0039 */
[----:B------:R-:W-:Y:S01]  /*8650*/  UMOV UR22, UR37 ;  /* 0x0000002500167c82 */ /* 0x000fe20008000000 */
[----:B------:R-:W-:Y:S01]  /*8660*/  IMAD.MOV.U32 R5, RZ, RZ, R58 ;  /* 0x000000ffff057224 */ /* 0x000fe200078e003a */
[----:B------:R-:W-:Y:S01]  /*8670*/  UMOV UR21, UR39 ;  /* 0x0000002700157c82 */ /* 0x000fe20008000000 */
[----:B------:R-:W-:-:S05]  /*8680*/  ULDC UR20, c[0x0][0x988] ;  /* 0x0002620000147ab9 */ /* 0x000fca0000000800 */
.L_x_1709:
[----:B------:R-:W-:-:S04]  /*8690*/  UIADD3 UR39, UR21, 0x1, URZ ;  /* 0x0000000115277890 */ /* 0x000fc8000fffe03f */
[----:B------:R-:W-:-:S04]  /*86a0*/  UISETP.NE.AND UP0, UPT, UR39, 0x2, UPT ;  /* 0x000000022700788c */ /* 0x000fc8000bf05270 */
[----:B------:R-:W-:Y:S02]  /*86b0*/  USEL UR37, URZ, 0x1, UP0 ;  /* 0x000000013f257887 */ /* 0x000fe40008000000 */
[----:B------:R-:W-:Y:S02]  /*86c0*/  USEL UR39, UR39, URZ, UP0 ;  /* 0x0000003f27277287 */ /* 0x000fe40008000000 */
[----:B------:R-:W-:Y:S01]  /*86d0*/  ULOP3.LUT UR37, UR22, UR37, URZ, 0x3c, !UPT ;  /* 0x0000002516257292 */ /* 0x000fe2000f8e3c3f */
[----:B------:R-:W-:Y:S11]  /*86e0*/  @!P0 BRA `(.L_x_1700) ;  /* 0x0000000000048947 */ /* 0x000ff60003800000 */
[----:B------:R-:W-:Y:S01]  /*86f0*/  BPT.TRAP 0x1 ;  /* 0x000000040000795c */ /* 0x000fe20000300000 */
.L_x_1700:
[----:B------:R-:W-:Y:S01]  /*8700*/  ULEA UR6, UR39, UR45, 0x3 ;  /* 0x0000002d27067291 */ /* 0x000fe2000f8e183f */
[----:B------:R-:W-:-:S05]  /*8710*/  IMAD.U32 R7, RZ, RZ, UR37 ;  /* 0x00000025ff077e24 */ /* 0x000fca000f8e00ff */
[----:B------:R-:W-:-:S04]  /*8720*/  SHF.L.U32 R7, R7, 0x1f, RZ ;  /* 0x0000001f07077819 */ /* 0x000fc800000006ff */
[----:B------:R0:W1:Y:S01]  /*8730*/  SYNCS.PHASECHK.TRANS64.TRYWAIT P2, [UR6+0x13230], R7 ;  /* 0x01323007ff0075a7 */ /* 0x0000620008040146 */
[----:B------:R-:W-:Y:S05]  /*8740*/  @!P0 BRA `(.L_x_1701) ;  /* 0x0000000000048947 */ /* 0x000fea0003800000 */
[----:B------:R-:W-:Y:S01]  /*8750*/  BPT.TRAP 0x1 ;  /* 0x000000040000795c */ /* 0x000fe20000300000 */
.L_x_1701:
[----:B-1----:R-:W-:Y:S05]  /*8760*/  @P2 BRA `(.L_x_1702) ;  /* 0x0000000000082947 */ /* 0x002fea0003800000 */
[----:B------:R-:W1:Y:S02]  /*8770*/  SYNCS.PHASECHK.TRANS64.TRYWAIT P2, [UR6+0x13230], R7 ;  /* 0x01323007ff0075a7 */ /* 0x000e640008040146 */
[----:B-1----:R-:W-:Y:S05]  /*8780*/  @!P2 BRA `(.L_x_1703) ;  /* 0x000000a00050a947 */ /* 0x002fea0003800000 */
.L_x_1702:
        /* <DEDUP_REMOVED lines=64> */
.L_x_1704:
[----:B------:R-:W-:Y:S01]  /*8b90*/  ULEA UR11, UR21, UR45, 0x3 ;  /* 0x0000002d150b7291 */ /* 0x000fe2000f8e183f */
[----:B01----:R-:W-:-:S05]  /*8ba0*/  IMAD.U32 R7, RZ, RZ, UR22 ;  /* 0x00000016ff077e24 */ /* 0x003fca000f8e00ff */
[----:B------:R-:W-:-:S04]  /*8bb0*/  SHF.L.U32 R7, R7, 0x1f, RZ ;  /* 0x0000001f07077819 */ /* 0x000fc800000006ff */
[----:B------:R0:W1:Y:S01]  /*8bc0*/  SYNCS.PHASECHK.TRANS64.TRYWAIT P2, [UR11+0x13250], R7 ;  /* 0x01325007ff0075a7 */ /* 0x000062000804014b */
[----:B------:R-:W-:Y:S05]  /*8bd0*/  @!P0 BRA `(.L_x_1705) ;  /* 0x0000000000048947 */ /* 0x000fea0003800000 */
[----:B------:R-:W-:Y:S01]  /*8be0*/  BPT.TRAP 0x1 ;  /* 0x000000040000795c */ /* 0x000fe20000300000 */
.L_x_1705:
[----:B-1----:R-:W-:Y:S05]  /*8bf0*/  @P2 BRA `(.L_x_1706) ;  /* 0x0000000000082947 */ /* 0x002fea0003800000 */
[----:B------:R-:W1:Y:S02]  /*8c00*/  SYNCS.PHASECHK.TRANS64.TRYWAIT P2, [UR11+0x13250], R7 ;  /* 0x01325007ff0075a7 */ /* 0x000e64000804014b */
[----:B-1----:R-:W-:Y:S05]  /*8c10*/  @!P2 BRA `(.L_x_1707) ;  /* 0x0000009c0044a947 */ /* 0x002fea0003800000 */
.L_x_1706:
        /* <DEDUP_REMOVED lines=535> */
.L_x_1708:
        /* <DEDUP_REMOVED lines=83> */
.L_x_1699:
[----:B------:R-:W-:Y:S06]  /*b2c0*/  BAR.ARV 0x8, 0x200 ;  /* 0x0208000000007b1d */ /* 0x000fec0000002000 */
[----:B------:R-:W-:Y:S05]  /*b2d0*/  @!P0 BRA `(.L_x_1710) ;  /* 0x0000000000048947 */ /* 0x000fea0003800000 */
[----:B------:R-:W-:Y:S01]  /*b2e0*/  BPT.TRAP 0x1 ;  /* 0x000000040000795c */ /* 0x000fe20000300000 */
.L_x_1710:
[----:B------:R-:W-:Y:S01]  /*b2f0*/  ULEA UR14, UR39, UR45, 0x3 ;  /* 0x0000002d270e7291 */ /* 0x000fe2000f8e183f */
[----:B------:R-:W-:-:S05]  /*b300*/  IMAD.U32 R0, RZ, RZ, UR37 ;  /* 0x00000025ff007e24 */ /* 0x000fca000f8e00ff */
[----:B------:R-:W-:-:S04]  /*b310*/  SHF.L.U32 R0, R0, 0x1f, RZ ;  /* 0x0000001f00007819 */ /* 0x000fc800000006ff */
[----:B------:R0:W1:Y:S01]  /*b320*/  SYNCS.PHASECHK.TRANS64.TRYWAIT P1, [UR14+0x13250], R0 ;  /* 0x01325000ff0075a7 */ /* 0x000062000802014e */
[----:B------:R-:W-:Y:S05]  /*b330*/  @!P0 BRA `(.L_x_1711) ;  /* 0x0000000000048947 */ /* 0x000fea0003800000 */
[----:B------:R-:W-:Y:S01]  /*b340*/  BPT.TRAP 0x1 ;  /* 0x000000040000795c */ /* 0x000fe20000300000 */
.L_x_1711:
[----:B-1----:R-:W-:Y:S05]  /*b350*/  @P1 BRA `(.L_x_1712) ;  /* 0x0000000000081947 */ /* 0x002fea0003800000 */
[----:B------:R-:W1:Y:S02]  /*b360*/  SYNCS.PHASECHK.TRANS64.TRYWAIT P1, [UR14+0x13250], R0 ;  /* 0x01325000ff0075a7 */ /* 0x000e64000802014e */
[----:B-1----:R-:W-:Y:S05]  /*b370*/  @!P1 BRA `(.L_x_1713) ;  /* 0x0000007400849947 */ /* 0x002fea0003800000 */
.L_x_1712:
        /* <DEDUP_REMOVED lines=10> */
[----:B------:R-:W-:Y:S01]  /*b420*/  @UP0 ULDC.64 UR10, c[0x0][0x9c8] ;  /* 0x00027200000a0ab9 */ /* 0x000fe20000000a00 */
[----:B------:R-:W-:Y:S02]  /*b430*/  @UP0 USHF.R.S32.HI UR7, URZ, 0x1f, UR47 ;  /* 0x0000001f3f070899 */ /* 0x000fe4000801142f */
[----:B------:R-:W-:Y:S01]  /*b440*/  @UP0 UIMAD UR6, UR41, UR10, URZ ;  /* 0x0000000a290602a4 */ /* 0x000fe2000f8e023f */
[----:B------:R-:W-:Y:S01]  /*b450*/  @UP0 ULDC.64 UR12, c[0x0][0x9d0] ;  /* 0x00027400000c0ab9 */ /* 0x000fe20000000a00 */
[----:B------:R-:W-:Y:S02]  /*b460*/  @UP0 UIMAD.WIDE.U32 UR8, UR40, UR10, URZ ;  /* 0x0000000a280802a5 */ /* 0x000fe4000f8e003f */
[----:B------:R-:W-:Y:S02]  /*b470*/  @UP0 UIMAD UR6, UR40, UR11, UR6 ;  /* 0x0000000b280602a4 */ /* 0x000fe4000f8e0206 */
[----:B------:R-:W-:Y:S02]  /*b480*/  UIMAD UR10, UR39, 0x280, UR45 ;  /* 0x00000280270a78a4 */ /* 0x000fe4000f8e022d */
[----:B------:R-:W-:-:S02]  /*b490*/  @UP0 UIMAD UR7, UR7, UR12, URZ ;  /* 0x0000000c070702a4 */ /* 0x000fc4000f8e023f */
        /* <DEDUP_REMOVED lines=38> */
[----:B------:R-:W-:Y:S01]  /*b700*/  MOV R3, RZ ;  /* 0x000000ff00037202 */ /* 0x000fe20000000f00 */
        /* <DEDUP_REMOVED lines=31> */
.L_x_1714:
        /* <DEDUP_REMOVED lines=42> */
.L_x_1681:
        /* <DEDUP_REMOVED lines=39> */
[----:B------:R-:W-:Y:S01]  /*be10*/  ULDC.64 UR12, c[0x0][0xc08] ;  /* 0x00030200000c7ab9 */ /* 0x000fe20000000a00 */
[----:B------:R-:W-:Y:S02]  /*be20*/  ULDC.64 UR14, c[0x0][0xb98] ;  /* 0x0002e600000e7ab9 */ /* 0x000fe40000000a00 */
[----:B------:R0:W3:Y:S01]  /*be30*/  LDG.E.CONSTANT R28, desc[UR50][R4.64] ;  /* 0x00000032041c7981 */ /* 0x0000e2000c1e9900 */
[----:B------:R-:W-:-:S04]  /*be40*/  UISETP.NE.U32.AND UP0, UPT, UR6, URZ, UPT ;  /* 0x0000003f0600728c */ /* 0x000fc8000bf05070 */
[----:B------:R-:W-:-:S03]  /*be50*/  UISETP.NE.AND.EX UP0, UPT, UR7, URZ, UPT, UP0 ;  /* 0x0000003f0700728c */ /* 0x000fc6000bf05300 */
[----:B------:R-:W-:Y:S01]  /*be60*/  ULDC.64 UR6, c[0x0][0xc00] ;  /* 0x0003000000067ab9 */ /* 0x000fe20000000a00 */
[----:B0-----:R-:W-:Y:S01]  /*be70*/  LOP3.LUT P0, R4, R35, 0x3, RZ, 0xc0, !PT ;  /* 0x0000000323047812 */ /* 0x001fe2000780c0ff */
[----:B------:R-:W-:-:S03]  /*be80*/  UIMAD.WIDE UR6, UR40, 0x4, UR6 ;  /* 0x00000004280678a5 */ /* 0x000fc6000f8e0206 */
[----:B------:R-:W-:Y:S02]  /*be90*/  ISETP.EQ.OR P0, PT, R4, 0x3, !P0 ;  /* 0x000000030400780c */ /* 0x000fe40004702670 */
[----:B------:R-:W-:Y:S02]  /*bea0*/  MOV R4, R3 ;  /* 0x0000000300047202 */ /* 0x000fe40000000f00 */
[----:B-1----:R-:W-:Y:S02]  /*beb0*/  MOV R5, R32 ;  /* 0x0000002000057202 */ /* 0x002fe40000000f00 */
        /* <DEDUP_REMOVED lines=15> */
[----:B------:R-:W-:Y:S01]  /*bfb0*/  SEL R54, R55, R54, P0 ;  /* 0x0000003637367207 */ /* 0x000fe20000000000 */
[----:B--2---:R-:W-:-:S03]  /*bfc0*/  IMAD.WIDE R6, R34, 0x2, R4 ;  /* 0x0000000222067825 */ /* 0x004fc600078e0204 */
[C---:B------:R-:W-:Y:S02]  /*bfd0*/  IADD3 R15, P3, R6.reuse, 0x20, RZ ;  /* 0x00000020060f7810 */ /* 0x040fe40007f7e0ff */
[----:B------:R-:W-:Y:S02]  /*bfe0*/  LOP3.LUT R13, R6, 0x380, RZ, 0xc0, !PT ;  /* 0x00000380060d7812 */ /* 0x000fe400078ec0ff */
[----:B------:R-:W-:Y:S02]  /*bff0*/  LOP3.LUT R8, R15, 0x380, RZ, 0xc0, !PT ;  /* 0x000003800f087812 */ /* 0x000fe400078ec0ff */
[----:B------:R-:W-:Y:S02]  /*c000*/  SHF.R.U64 R13, R13, 0x3, RZ ;  /* 0x000000030d0d7819 */ /* 0x000fe400000012ff */
[----:B------:R-:W-:Y:S02]  /*c010*/  SHF.R.U64 R8, R8, 0x3, RZ ;  /* 0x0000000308087819 */ /* 0x000fe400000012ff */
[----:B------:R-:W-:-:S02]  /*c020*/  IADD3 R43, P1, R6, 0x60, RZ ;  /* 0x00000060062b7810 */ /* 0x000fc40007f3e0ff */
[----:B------:R-:W-:Y:S02]  /*c030*/  IADD3 R41, P2, R6, 0x40, RZ ;  /* 0x0000004006297810 */ /* 0x000fe40007f5e0ff */
[----:B------:R-:W-:Y:S01]  /*c040*/  LOP3.LUT R6, R13, R6, RZ, 0x3c, !PT ;  /* 0x000000060d067212 */ /* 0x000fe200078e3cff */
[--C-:B------:R-:W-:Y:S01]  /*c050*/  IMAD.X R9, RZ, RZ, R7.reuse, P1 ;  /* 0x000000ffff097224 */ /* 0x100fe200008e0607 */
[----:B------:R-:W-:Y:S01]  /*c060*/  LOP3.LUT R12, R8, R15, RZ, 0x3c, !PT ;  /* 0x0000000f080c7212 */ /* 0x000fe200078e3cff */
[--C-:B------:R-:W-:Y:S01]  /*c070*/  IMAD.X R11, RZ, RZ, R7.reuse, P2 ;  /* 0x000000ffff0b7224 */ /* 0x100fe200010e0607 */
[----:B------:R-:W-:Y:S01]  /*c080*/  MOV R42, R6 ;  /* 0x00000006002a7202 */ /* 0x000fe20000000f00 */
[----:B------:R-:W-:Y:S01]  /*c090*/  IMAD.X R13, RZ, RZ, R7, P3 ;  /* 0x000000ffff0d7224 */ /* 0x000fe200018e0607 */
[----:B------:R-:W-:Y:S02]  /*c0a0*/  LOP3.LUT R10, R41, 0x380, RZ, 0xc0, !PT ;  /* 0x00000380290a7812 */ /* 0x000fe400078ec0ff */
[----:B------:R-:W-:-:S02]  /*c0b0*/  LOP3.LUT R34, R43, 0x380, RZ, 0xc0, !PT ;  /* 0x000003802b227812 */ /* 0x000fc400078ec0ff */
[----:B------:R-:W-:Y:S02]  /*c0c0*/  SHF.R.U64 R10, R10, 0x3, RZ ;  /* 0x000000030a0a7819 */ /* 0x000fe400000012ff */
[----:B------:R-:W-:Y:S02]  /*c0d0*/  SHF.R.U64 R34, R34, 0x3, RZ ;  /* 0x0000000322227819 */ /* 0x000fe400000012ff */
[----:B------:R-:W-:Y:S02]  /*c0e0*/  LOP3.LUT R10, R10, R41, RZ, 0x3c, !PT ;  /* 0x000000290a0a7212 */ /* 0x000fe400078e3cff */
[----:B------:R-:W-:Y:S02]  /*c0f0*/  LOP3.LUT R8, R34, R43, RZ, 0x3c, !PT ;  /* 0x0000002b22087212 */ /* 0x000fe400078e3cff */
[----:B------:R-:W-:Y:S02]  /*c100*/  MOV R40, R10 ;  /* 0x0000000a00287202 */ /* 0x000fe40000000f00 */
[----:B------:R-:W-:-:S02]  /*c110*/  MOV R7, R8 ;  /* 0x0000000800077202 */ /* 0x000fc40000000f00 */
[----:B------:R-:W-:Y:S02]  /*c120*/  MOV R41, R12 ;  /* 0x0000000c00297202 */ /* 0x000fe40000000f00 */
[----:B------:R-:W-:Y:S02]  /*c130*/  PLOP3.LUT P2, PT, PT, PT, UP0, 0x80, 0x0 ;  /* 0x000000000000781c */ /* 0x000fe40003f4f008 */
[----:B---3--:R-:W-:Y:S01]  /*c140*/  LOP3.LUT R15, R28, 0x2, RZ, 0x3c, !PT ;  /* 0x000000021c0f7812 */ /* 0x008fe200078e3cff */
        /* <DEDUP_REMOVED lines=11> */
[----:B------:R-:W0:Y:S01]  /*c200*/  SHFL.IDX PT, R30, R30, R15, 0x1c1f ;  /* 0x001c1f0f1e1e7589 */ /* 0x000e2200000e0000 */
[----:B-1----:R-:W-:-:S03]  /*c210*/  SEL R34, R24, R21, P0 ;  /* 0x0000001518227207 */ /* 0x002fc60000000000 */
[----:B------:R-:W-:Y:S04]  /*c220*/  SHFL.IDX PT, R27, R27, R28, 0x1c1f ;  /* 0x001c1f1c1b1b7589 */ /* 0x000fe800000e0000 */
[----:B------:R1:W4:Y:S01]  /*c230*/  SHFL.IDX PT, R36, R14, R15, 0x1c1f ;  /* 0x001c1f0f0e247589 */ /* 0x00032200000e0000 */
[----:B--2---:R-:W-:Y:S02]  /*c240*/  SEL R9, R35, R6, P0 ;  /* 0x0000000623097207 */ /* 0x004fe40000000000 */
[----:B------:R-:W-:Y:S01]  /*c250*/  SEL R11, R6, R35, P0 ;  /* 0x00000023060b7207 */ /* 0x000fe20000000000 */
[----:B------:R-:W-:Y:S04]  /*c260*/  SHFL.IDX PT, R37, R37, R28, 0x1c1f ;  /* 0x001c1f1c25257589 */ /* 0x000fe800000e0000 */
[----:B------:R2:W4:Y:S01]  /*c270*/  SHFL.IDX PT, R38, R32, R15, 0x1c1f ;  /* 0x001c1f0f20267589 */ /* 0x00052200000e0000 */
[----:B---3--:R-:W-:-:S02]  /*c280*/  SEL R12, R29, R20, P0 ;  /* 0x000000141d0c7207 */ /* 0x008fc40000000000 */
[----:B-1----:R-:W-:Y:S01]  /*c290*/  SEL R14, R20, R29, P0 ;  /* 0x0000001d140e7207 */ /* 0x002fe20000000000 */
[----:B------:R-:W-:Y:S01]  /*c2a0*/  SHFL.IDX PT, R39, R39, R28, 0x1c1f ;  /* 0x001c1f1c27277589 */ /* 0x000fe200000e0000 */
[----:B------:R-:W-:-:S03]  /*c2b0*/  IMAD.U32 R20, RZ, RZ, UR6 ;  /* 0x00000006ff147e24 */ /* 0x000fc6000f8e00ff */
[----:B------:R1:W3:Y:S01]  /*c2c0*/  SHFL.IDX PT, R54, R54, R15, 0x1c1f ;  /* 0x001c1f0f36367589 */ /* 0x0002e200000e0000 */
[----:B0-----:R-:W-:Y:S02]  /*c2d0*/  SEL R26, R30, R33, P0 ;  /* 0x000000211e1a7207 */ /* 0x001fe40000000000 */
[----:B--2---:R-:W-:Y:S01]  /*c2e0*/  SEL R32, R21, R24, P0 ;  /* 0x0000001815207207 */ /* 0x004fe20000000000 */
[----:B------:R0:W-:Y:S01]  /*c2f0*/  STSM.16.M88.4 [R42], R8 ;  /* 0x000000082a007844 */ /* 0x0001e20000000200 */
[----:B------:R-:W-:Y:S01]  /*c300*/  SEL R24, R33, R30, P0 ;  /* 0x0000001e21187207 */ /* 0x000fe20000000000 */
[----:B------:R-:W-:Y:S01]  /*c310*/  IMAD.U32 R21, RZ, RZ, UR7 ;  /* 0x00000007ff157e24 */ /* 0x000fe2000f8e00ff */
[----:B----4-:R-:W-:Y:S02]  /*c320*/  SEL R13, R27, R36, P0 ;  /* 0x000000241b0d7207 */ /* 0x010fe40000000000 */
[----:B-1----:R-:W-:-:S05]  /*c330*/  SEL R15, R36, R27, P0 ;  /* 0x0000001b240f7207 */ /* 0x002fca0000000000 */
[----:B------:R1:W-:Y:S01]  /*c340*/  STSM.16.M88.4 [R41], R12 ;  /* 0x0000000c29007844 */ /* 0x0003e20000000200 */
[----:B------:R-:W-:Y:S02]  /*c350*/  SEL R33, R37, R38, P0 ;  /* 0x0000002625217207 */ /* 0x000fe40000000000 */
[----:B------:R-:W-:Y:S02]  /*c360*/  SEL R35, R38, R37, P0 ;  /* 0x0000002526237207 */ /* 0x000fe40000000000 */
[----:B------:R-:W2:Y:S03]  /*c370*/  LDC R37, c[0x0][0xbe8] ;  /* 0x0002fa00ff257b82 */ /* 0x000ea60000000800 */
[----:B------:R-:W-:Y:S01]  /*c380*/  STSM.16.M88.4 [R40], R32 ;  /* 0x0000002028007844 */ /* 0x000fe20000000200 */
[----:B---3--:R-:W-:Y:S02]  /*c390*/  SEL R25, R39, R54, P0 ;  /* 0x0000003627197207 */ /* 0x008fe40000000000 */
[----:B------:R-:W-:-:S05]  /*c3a0*/  SEL R27, R54, R39, P0 ;  /* 0x00000027361b7207 */ /* 0x000fca0000000000 */
[----:B------:R3:W-:Y:S01]  /*c3b0*/  STSM.16.M88.4 [R7], R24 ;  /* 0x0000001807007844 */ /* 0x0007e20000000200 */
[----:B------:R-:W-:Y:S06]  /*c3c0*/  BAR.SYNC.DEFER_BLOCKING 0x1, 0x180 ;  /* 0x0046000000007b1d */ /* 0x000fec0000010000 */
[----:B------:R-:W4:Y:S01]  /*c3d0*/  @P2 LDG.E R6, desc[UR50][R20.64] ;  /* 0x0000003214062981 */ /* 0x000f22000c1e1900 */
[----:B--2---:R-:W-:Y:S01]  /*c3e0*/  ISETP.NE.AND P1, PT, R37, 0x1, PT ;  /* 0x000000012500780c */ /* 0x004fe20003f25270 */
[----:B------:R-:W-:Y:S01]  /*c3f0*/  UIMAD UR6, UR17, UR8, URZ ;  /* 0x00000008110672a4 */ /* 0x000fe2000f8e023f */
[----:B0-----:R-:W-:Y:S01]  /*c400*/  VIADD R9, R17, UR43 ;  /* 0x0000002b11097c36 */ /* 0x001fe20008000000 */
[----:B------:R-:W-:Y:S01]  /*c410*/  USEL UR16, UR41, URZ, !UP0 ;  /* 0x0000003f29107287 */ /* 0x000fe2000c000000 */
[----:B-1----:R-:W-:Y:S01]  /*c420*/  IMAD R13, R22, 0x40, R19 ;  /* 0x00000040160d7824 */ /* 0x002fe200078e0213 */
[----:B------:R-:W-:-:S02]  /*c430*/  UIMAD UR9, UR42, UR9, UR6 ;  /* 0x000000092a0972a4 */ /* 0x000fc4000f8e0206 */
[----:B------:R-:W-:-:S06]  /*c440*/  UISETP.NE.U32.AND UP1, UPT, UR12, URZ, UPT ;  /* 0x0000003f0c00728c */ /* 0x000fcc000bf25070 */
[----:B------:R-:W3:Y:S08]  /*c450*/  @P1 LDC R28, c[0x0][0xbec] ;  /* 0x0002fb00ff1c1b82 */ /* 0x000ef00000000800 */
[----:B------:R-:W0:Y:S01]  /*c460*/  @P1 LDC R8, c[0x0][0xbf0] ;  /* 0x0002fc00ff081b82 */ /* 0x000e220000000800 */
[----:B---3--:R-:W-:Y:S01]  /*c470*/  @P1 IMAD.HI.U32 R7, R9, R28, RZ ;  /* 0x0000001c09071227 */ /* 0x008fe200078e00ff */
[----:B----4-:R-:W-:-:S03]  /*c480*/  @P2 R2UR UR4, R6 ;  /* 0x00000000060422ca */ /* 0x010fc600000e0000 */
        /* <DEDUP_REMOVED lines=8> */
[----:B------:R-:W-:Y:S02]  /*c510*/  UIMAD.WIDE.U32 UR10, UR42, UR8, UR6 ;  /* 0x000000082a0a72a5 */ /* 0x000fe4000f8e0006 */
[----:B------:R-:W-:Y:S02]  /*c520*/  USEL UR8, UR40, URZ, !UP0 ;  /* 0x0000003f28087287 */ /* 0x000fe4000c000000 */
[----:B------:R-:W-:-:S02]  /*c530*/  UIADD3 UR11, UR11, UR9, URZ ;  /* 0x000000090b0b7290 */ /* 0x000fc4000fffe03f */
[----:B------:R-:W-:Y:S02]  /*c540*/  UIMAD UR9, UR16, UR14, URZ ;  /* 0x0000000e100972a4 */ /* 0x000fe4000f8e023f */
[----:B------:R-:W-:Y:S02]  /*c550*/  UISETP.NE.AND.EX UP0, UPT, UR13, URZ, UPT, UP1 ;  /* 0x0000003f0d00728c */ /* 0x000fe4000bf05310 */
[----:B------:R-:W-:Y:S02]  /*c560*/  UIMAD UR9, UR8, UR15, UR9 ;  /* 0x0000000f080972a4 */ /* 0x000fe4000f8e0209 */
[----:B------:R-:W-:Y:S02]  /*c570*/  UIMAD.WIDE.U32 UR10, UR8, UR14, UR10 ;  /* 0x0000000e080a72a5 */ /* 0x000fe4000f8e000a */
[----:B------:R-:W-:Y:S01]  /*c580*/  PLOP3.LUT P3, PT, PT, PT, UP0, 0x80, 0x0 ;  /* 0x000000000000781c */ /* 0x000fe20003f6f008 */
[----:B------:R-:W-:Y:S01]  /*c590*/  ULDC.64 UR14, c[0x0][0xb88] ;  /* 0x0002e200000e7ab9 */ /* 0x000fe20000000a00 */
[----:B------:R-:W-:Y:S01]  /*c5a0*/  IMAD.U32 R11, RZ, RZ, UR9 ;  /* 0x00000009ff0b7e24 */ /* 0x000fe2000f8e00ff */
[----:B------:R-:W-:Y:S01]  /*c5b0*/  ULDC UR9, c[0x0][0xa88] ;  /* 0x0002a20000097ab9 */ /* 0x000fe20000000800 */
[----:B------:R-:W-:Y:S01]  /*c5c0*/  IADD3 R6, P0, R6, UR10, RZ ;  /* 0x0000000a06067c10 */ /* 0x000fe2000ff1e0ff */
[----:B------:R-:W-:Y:S01]  /*c5d0*/  @UP0 ULEA UR10, UP1, UR40, UR12, 0x2 ;  /* 0x0000000c280a0291 */ /* 0x000fe2000f82103f */
[----:B------:R-:W-:-:S02]  /*c5e0*/  IMAD R10, R7, UR14, RZ ;  /* 0x0000000e070a7c24 */ /* 0x000fc4000f8e02ff */
[----:B------:R-:W-:Y:S01]  /*c5f0*/  IADD3.X R7, R8, UR11, R11, P0, !PT ;  /* 0x0000000b08077c10 */ /* 0x000fe200087fe40b */
[----:B------:R-:W-:Y:S01]  /*c600*/  @UP0 ULEA.HI.X UR11, UR40, UR13, UR41, 0x2, UP1 ;  /* 0x0000000d280b0291 */ /* 0x000fe200088f1429 */
[----:B------:R-:W-:Y:S02]  /*c610*/  IMAD.U32 R8, RZ, RZ, UR9 ;  /* 0x00000009ff087e24 */ /* 0x000fe4000f8e00ff */
[----:B------:R-:W-:Y:S01]  /*c620*/  IMAD.U32 R14, RZ, RZ, UR10 ;  /* 0x0000000aff0e7e24 */ /* 0x000fe2000f8e00ff */
[----:B------:R-:W-:Y:S01]  /*c630*/  ULDC.64 UR12, c[0x0][0xb50] ;  /* 0x0002d400000c7ab9 */ /* 0x000fe20000000a00 */
[C---:B------:R-:W-:Y:S02]  /*c640*/  IMAD R11, R9.reuse, UR15, R10 ;  /* 0x0000000f090b7c24 */ /* 0x040fe4000f8e020a */
[----:B------:R-:W-:Y:S02]  /*c650*/  IMAD.U32 R15, RZ, RZ, UR11 ;  /* 0x0000000bff0f7e24 */ /* 0x000fe4000f8e00ff */
[----:B------:R-:W-:-:S03]  /*c660*/  IMAD.WIDE.U32 R6, R9, UR14, R6 ;  /* 0x0000000e09067c25 */ /* 0x000fc6000f8e0006 */
[----:B------:R0:W5:Y:S01]  /*c670*/  @P3 LDG.E R8, desc[UR50][R14.64] ;  /* 0x000000320e083981 */ /* 0x000162000c1e1900 */
[----:B------:R-:W-:Y:S01]  /*c680*/  IMAD.IADD R7, R7, 0x1, R11 ;  /* 0x0000000107077824 */ /* 0x000fe200078e020b */
[----:B------:R-:W-:-:S04]  /*c690*/  LEA R10, P0, R6, UR12, 0x2 ;  /* 0x0000000c060a7c11 */ /* 0x000fc8000f8010ff */
[----:B------:R-:W-:Y:S01]  /*c6a0*/  LEA.HI.X R7, R6, UR13, R7, 0x2, P0 ;  /* 0x0000000d06077c11 */ /* 0x000fe200080f1407 */
[----:B------:R-:W-:Y:S08]  /*c6b0*/  @P3 BRA `(.L_x_1717) ;  /* 0x0000000000103947 */ /* 0x000ff00003800000 */
[----:B------:R-:W-:Y:S05]  /*c6c0*/  @!P2 BRA `(.L_x_1717) ;  /* 0x00000000000ca947 */ /* 0x000fea0003800000 */
[----:B------:R-:W2:Y:S04]  /*c6d0*/  LDG.E R9, desc[UR50][R20.64] ;  /* 0x0000003214097981 */ /* 0x000ea8000c1e1900 */
[----:B-----5:R-:W2:Y:S02]  /*c6e0*/  LDG.E R8, desc[UR50][R20.64+0x4] ;  /* 0x0000043214087981 */ /* 0x020ea4000c1e1900 */
[----:B--2---:R-:W-:-:S07]  /*c6f0*/  IMAD.IADD R8, R8, 0x1, -R9 ;  /* 0x0000000108087824 */ /* 0x004fce00078e0a09 */
.L_x_1717:
[----:B0-----:R-:W-:Y:S01]  /*c700*/  SHFL.IDX PT, R14, R10, RZ, 0x1c1f ;  /* 0x001c1fff0a0e7589 */ /* 0x001fe200000e0000 */
[----:B------:R-:W-:Y:S01]  /*c710*/  IMAD.WIDE R12, R13, 0x2, R4 ;  /* 0x000000020d0c7825 */ /* 0x000fe200078e0204 */
[----:B------:R-:W-:Y:S01]  /*c720*/  LOP3.LUT P0, RZ, R23, 0x3, RZ, 0xc0, !PT ;  /* 0x0000000317ff7812 */ /* 0x000fe2000780c0ff */
[----:B------:R-:W0:Y:S01]  /*c730*/  @P1 LDC R33, c[0x0][0xbf0] ;  /* 0x0002fc00ff211b82 */ /* 0x000e220000000800 */
[----:B------:R-:W1:Y:S01]  /*c740*/  SHFL.IDX PT, R15, R7, RZ, 0x1c1f ;  /* 0x001c1fff070f7589 */ /* 0x000e6200000e0000 */
[----:B------:R-:W-:Y:S01]  /*c750*/  VIADD R6, R157, UR43 ;  /* 0x0000002b9d067c36 */ /* 0x000fe20008000000 */
[----:B------:R-:W-:Y:S01]  /*c760*/  IADD3 R9, P3, R12, 0x1800, RZ ;  /* 0x000018000c097810 */ /* 0x000fe20007f7e0ff */
[----:B-----5:R-:W-:Y:S01]  /*c770*/  IMAD R39, R8, R37, RZ ;  /* 0x0000002508277224 */ /* 0x020fe200078e02ff */
[----:B------:R-:W-:Y:S01]  /*c780*/  SHFL.IDX PT, R20, R10, 0x1, 0x1c1f ;  /* 0x003c1f000a147f89 */ /* 0x000fe200000e0000 */
[----:B------:R-:W-:Y:S01]  /*c790*/  VIADD R4, R6, 0x8 ;  /* 0x0000000806047836 */ /* 0x000fe20000000000 */
[----:B------:R-:W-:Y:S01]  /*c7a0*/  IADD3 R25, P4, R12, 0x3000, RZ ;  /* 0x000030000c197810 */ /* 0x000fe20007f9e0ff */
[----:B------:R-:W-:Y:S01]  /*c7b0*/  ULDC.64 UR10, c[0x0][0xaa0] ;  /* 0x0002a800000a7ab9 */ /* 0x000fe20000000a00 */
[----:B------:R-:W2:Y:S01]  /*c7c0*/  SHFL.IDX PT, R21, R7, 0x1, 0x1c1f ;  /* 0x003c1f0007157f89 */ /* 0x000ea200000e0000 */
[----:B------:R-:W-:-:S02]  /*c7d0*/  ISETP.GE.OR P2, PT, R6, R39, P0 ;  /* 0x000000270600720c */ /* 0x000fc40000746670 */
[----:B------:R-:W-:Y:S02]  /*c7e0*/  LOP3.LUT R5, R12, 0x380, RZ, 0xc0, !PT ;  /* 0x000003800c057812 */ /* 0x000fe400078ec0ff */
[----:B------:R-:W-:Y:S02]  /*c7f0*/  LOP3.LUT R8, R9, 0x380, RZ, 0xc0, !PT ;  /* 0x0000038009087812 */ /* 0x000fe400078ec0ff */
[----:B------:R-:W-:Y:S02]  /*c800*/  ISETP.GE.OR P0, PT, R4, R39, P0 ;  /* 0x000000270400720c */ /* 0x000fe40000706670 */
[----:B------:R-:W-:Y:S02]  /*c810*/  LOP3.LUT R24, R25, 0x380, RZ, 0xc0, !PT ;  /* 0x0000038019187812 */ /* 0x000fe400078ec0ff */
[----:B------:R-:W-:Y:S02]  /*c820*/  SHF.R.U64 R5, R5, 0x3, RZ ;  /* 0x0000000305057819 */ /* 0x000fe400000012ff */
[----:B------:R-:W-:-:S02]  /*c830*/  SHF.R.U64 R8, R8, 0x3, RZ ;  /* 0x0000000308087819 */ /* 0x000fc400000012ff */
[----:B------:R-:W-:Y:S01]  /*c840*/  SHF.R.U64 R24, R24, 0x3, RZ ;  /* 0x0000000318187819 */ /* 0x000fe200000012ff */
[----:B-1----:R-:W-:Y:S01]  /*c850*/  @!P2 ST.E desc[UR50][R14.64], R2 ;  /* 0x000000020e00a985 */ /* 0x002fe2000c101932 */
        /* <DEDUP_REMOVED lines=10> */
[----:B-1----:R-:W1:Y:S01]  /*c900*/  @P1 LDC R21, c[0x0][0xbec] ;  /* 0x0002fb00ff151b82 */ /* 0x002e620000000800 */
[----:B------:R-:W-:Y:S01]  /*c910*/  UIMAD UR9, UR7, UR10, URZ ;  /* 0x0000000a070972a4 */ /* 0x000fe2000f8e023f */
[----:B------:R-:W-:Y:S01]  /*c920*/  IADD3 R29, P0, R12, 0x4800, RZ ;  /* 0x000048000c1d7810 */ /* 0x000fe20007f1e0ff */
[----:B------:R-:W-:-:S02]  /*c930*/  UIMAD.WIDE.U32 UR6, UR4, UR10, URZ ;  /* 0x0000000a040672a5 */ /* 0x000fc4000f8e003f */
[----:B------:R-:W-:Y:S01]  /*c940*/  UIMAD UR9, UR4, UR11, UR9 ;  /* 0x0000000b040972a4 */ /* 0x000fe2000f8e0209 */
[----:B------:R-:W-:Y:S01]  /*c950*/  IMAD R0, R18, 0x30, R22 ;  /* 0x0000003012007824 */ /* 0x000fe200078e0216 */
[----:B------:R-:W-:Y:S01]  /*c960*/  LOP3.LUT R12, R29, 0x380, RZ, 0xc0, !PT ;  /* 0x000003801d0c7812 */ /* 0x000fe200078ec0ff */
[----:B------:R-:W-:Y:S01]  /*c970*/  ULDC.64 UR10, c[0x0][0xae8] ;  /* 0x0002ba00000a7ab9 */ /* 0x000fe20000000a00 */
[----:B------:R-:W-:Y:S01]  /*c980*/  UIADD3 UR7, UR7, UR9, URZ ;  /* 0x0000000907077290 */ /* 0x000fe2000fffe03f */
[----:B------:R-:W-:Y:S01]  /*c990*/  IMAD.X R13, RZ, RZ, R13, P0 ;  /* 0x000000ffff0d7224 */ /* 0x000fe200000e060d */
[----:B------:R-:W-:Y:S01]  /*c9a0*/  UIMAD UR4, UR17, UR10, URZ ;  /* 0x0000000a110472a4 */ /* 0x000fe2000f8e023f */
[----:B------:R-:W-:Y:S01]  /*c9b0*/  VIADD R28, R0, UR43 ;  /* 0x0000002b001c7c36 */ /* 0x000fe20008000000 */
[----:B------:R-:W-:Y:S01]  /*c9c0*/  UIMAD.WIDE.U32 UR6, UR42, UR10, UR6 ;  /* 0x0000000a2a0672a5 */ /* 0x000fe2000f8e0006 */
[----:B------:R-:W-:Y:S01]  /*c9d0*/  SHF.R.U64 R2, R12, 0x3, RZ ;  /* 0x000000030c027819 */ /* 0x000fe200000012ff */
[----:B------:R-:W-:-:S03]  /*c9e0*/  UIMAD UR4, UR42, UR11, UR4 ;  /* 0x0000000b2a0472a4 */ /* 0x000fc6000f8e0204 */
[----:B------:R-:W-:Y:S01]  /*c9f0*/  ULDC.64 UR10, c[0x0][0xaf0] ;  /* 0x0002bc00000a7ab9 */ /* 0x000fe20000000a00 */
[----:B------:R-:W-:Y:S01]  /*ca00*/  UIADD3 UR7, UR7, UR4, URZ ;  /* 0x0000000407077290 */ /* 0x000fe2000fffe03f */
[----:B------:R-:W-:Y:S01]  /*ca10*/  LOP3.LUT R12, R2, R29, RZ, 0x3c, !PT ;  /* 0x0000001d020c7212 */ /* 0x000fe200078e3cff */
[----:B------:R-:W-:Y:S01]  /*ca20*/  UIMAD UR4, UR16, UR10, URZ ;  /* 0x0000000a100472a4 */ /* 0x000fe2000f8e023f */
[----:B-1----:R-:W-:Y:S01]  /*ca30*/  @P1 IMAD.HI.U32 R0, R28, R21, RZ ;  /* 0x000000151c001227 */ /* 0x002fe200078e00ff */
[----:B------:R-:W-:Y:S02]  /*ca40*/  MOV R29, R28 ;  /* 0x0000001c001d7202 */ /* 0x000fe40000000f00 */
[----:B------:R-:W-:Y:S01]  /*ca50*/  UIMAD UR4, UR8, UR11, UR4 ;  /* 0x0000000b080472a4 */ /* 0x000fe2000f8e0204 */
[----:B------:R-:W5:Y:S01]  /*ca60*/  LD.E.128 R12, desc[UR50][R12.64] ;  /* 0x000000320c0c7980 */ /* 0x000f62000c101d00 */
[----:B------:R-:W-:Y:S01]  /*ca70*/  UIMAD.WIDE.U32 UR8, UR8, UR10, UR6 ;  /* 0x0000000a080872a5 */ /* 0x000fe2000f8e0006 */
[----:B0-----:R-:W-:Y:S01]  /*ca80*/  @P1 SHF.R.U32.HI R29, RZ, R33, R0 ;  /* 0x00000021ff1d1219 */ /* 0x001fe20000011600 */
[----:B------:R-:W-:Y:S01]  /*ca90*/  VIADD R36, R22, UR43 ;  /* 0x0000002b16247c36 */ /* 0x000fe20008000000 */
[----:B------:R-:W-:Y:S01]  /*caa0*/  ULDC.64 UR6, c[0x0][0xae0] ;  /* 0x0002b80000067ab9 */ /* 0x000fe20000000a00 */
[----:B------:R-:W-:Y:S01]  /*cab0*/  UIADD3 UR4, UR9, UR4, URZ ;  /* 0x0000000409047290 */ /* 0x000fe2000fffe03f */
[--C-:B------:R-:W-:Y:S01]  /*cac0*/  SHF.R.S32.HI R0, RZ, 0x1f, R29.reuse ;  /* 0x0000001fff007819 */ /* 0x100fe2000001141d */
[----:B------:R-:W-:Y:S01]  /*cad0*/  IMAD.MOV R2, RZ, RZ, -R29 ;  /* 0x000000ffff027224 */ /* 0x000fe200078e0a1d */
[----:B------:R-:W-:Y:S01]  /*cae0*/  @!PT LDS RZ, [RZ] ;  /* 0x00000000fffff984 */ /* 0x000fe20000000800 */
[----:B------:R-:W-:Y:S01]  /*caf0*/  @!PT LDS RZ, [RZ] ;  /* 0x00000000fffff984 */ /* 0x000fe20000000800 */
[----:B------:R-:W-:Y:S01]  /*cb00*/  @!PT LDS RZ, [RZ] ;  /* 0x00000000fffff984 */ /* 0x000fe20000000800 */
[----:B------:R-:W-:Y:S01]  /*cb10*/  @!PT LDS RZ, [RZ] ;  /* 0x00000000fffff984 */ /* 0x000fe20000000800 */
[----:B------:R0:W-:Y:S06]  /*cb20*/  MEMBAR.ALL.CTA ;  /* 0x0000000000007992 */ /* 0x0001ec0000008000 */
[----:B0-----:R-:W0:Y:S01]  /*cb30*/  FENCE.VIEW.ASYNC.S ;  /* 0x00000000000073c6 */ /* 0x001e220000000000 */
[----:B------:R-:W-:Y:S01]  /*cb40*/  IMAD.U32 R21, RZ, RZ, UR9 ;  /* 0x00000009ff157e24 */ /* 0x000fe2000f8e00ff */
[----:B------:R-:W-:Y:S01]  /*cb50*/  SHF.R.S32.HI R41, RZ, 0x1f, R19 ;  /* 0x0000001fff297819 */ /* 0x000fe20000011413 */
[----:B------:R-:W-:-:S02]  /*cb60*/  IMAD R0, R0, UR6, RZ ;  /* 0x0000000600007c24 */ /* 0x000fc4000f8e02ff */
[----:B------:R-:W-:Y:S02]  /*cb70*/  IMAD R33, R37, R2, R28 ;  /* 0x0000000225217224 */ /* 0x000fe400078e021c */
[----:B------:R-:W-:Y:S02]  /*cb80*/  IMAD.U32 R20, RZ, RZ, UR8 ;  /* 0x00000008ff147e24 */ /* 0x000fe4000f8e00ff */
        /* <DEDUP_REMOVED lines=11> */
[----:B------:R-:W-:Y:S01]  /*cc40*/  VIADD R0, R36, 0x30 ;  /* 0x0000003024007836 */ /* 0x000fe20000000000 */
[----:B------:R-:W-:Y:S01]  /*cc50*/  LEA R30, P0, R20, UR6, 0x1 ;  /* 0x00000006141e7c11 */ /* 0x000fe2000f8008ff */
[----:B------:R-:W-:Y:S02]  /*cc60*/  IMAD.IADD R21, R21, 0x1, R29 ;  /* 0x0000000115157824 */ /* 0x000fe400078e021d */
[----:B------:R-:W-:Y:S02]  /*cc70*/  VIADD R2, R36, 0x60 ;  /* 0x0000006024027836 */ /* 0x000fe40000000000 */
[----:B0-----:R-:W-:Y:S01]  /*cc80*/  SHFL.IDX PT, R28, R30, 0x1, 0x181f ;  /* 0x00381f001e1c7f89 */ /* 0x001fe200000e0000 */
[----:B------:R-:W-:Y:S01]  /*cc90*/  LEA.HI.X R32, R20, UR7, R21, 0x1, P0 ;  /* 0x0000000714207c11 */ /* 0x000fe200080f0c15 */
[----:B------:R-:W-:Y:S01]  /*cca0*/  VIADD R3, R3, 0x13220 ;  /* 0x0001322003037836 */ /* 0x000fe20000000000 */
[----:B------:R-:W-:Y:S01]  /*ccb0*/  ISETP.GE.AND P0, PT, R19, UR4, PT ;  /* 0x0000000413007c0c */ /* 0x000fe2000bf06270 */
[----:B------:R-:W0:Y:S03]  /*ccc0*/  SHFL.IDX PT, R20, R30, RZ, 0x181f ;  /* 0x00181fff1e147589 */ /* 0x000e2600000e0000 */
[-C--:B------:R-:W-:Y:S01]  /*ccd0*/  ISETP.GE.OR P1, PT, R36, R39.reuse, P0 ;  /* 0x000000272400720c */ /* 0x080fe20000726670 */
[----:B------:R-:W1:Y:S01]  /*cce0*/  SHFL.IDX PT, R42, R30, 0x2, 0x181f ;  /* 0x00581f001e2a7f89 */ /* 0x000e6200000e0000 */
[----:B------:R-:W-:-:S02]  /*ccf0*/  ISETP.GE.OR P2, PT, R0, R39, P0 ;  /* 0x000000270000720c */ /* 0x000fc40000746670 */
[----:B------:R-:W-:Y:S01]  /*cd00*/  ISETP.GE.OR P3, PT, R2, R39, P0 ;  /* 0x000000270200720c */ /* 0x000fe20000766670 */
[----:B------:R-:W1:Y:S01]  /*cd10*/  SHFL.IDX PT, R34, R32, RZ, 0x181f ;  /* 0x00181fff20227589 */ /* 0x000e6200000e0000 */
[----:B------:R-:W-:-:S03]  /*cd20*/  PRMT R0, RZ, 0x654, R3 ;  /* 0x00000654ff007816 */ /* 0x000fc60000000003 */
[----:B------:R-:W1:Y:S01]  /*cd30*/  SHFL.IDX PT, R38, R32, 0x1, 0x181f ;  /* 0x00381f0020267f89 */ /* 0x000e6200000e0000 */
[----:B------:R0:W-:Y:S03]  /*cd40*/  SYNCS.ARRIVE.TRANS64.RED.A1T0 RZ, [R0+URZ], RZ ;  /* 0x000000ff00ff79a7 */ /* 0x0001e6000810043f */
        /* <DEDUP_REMOVED lines=19> */
.L_x_1716:
        /* <DEDUP_REMOVED lines=18> */
[----:B------:R-:W-:Y:S01]  /*cfa0*/  MOV R4, UR6 ;  /* 0x0000000600047c02 */ /* 0x000fe20008000f00 */
[----:B------:R-:W-:-:S05]  /*cfb0*/  IMAD.U32 R5, RZ, RZ, UR7 ;  /* 0x00000007ff057e24 */ /* 0x000fca000f8e00ff */
[----:B------:R1:W5:Y:S01]  /*cfc0*/  @P3 LDG.E R0, desc[UR50][R4.64] ;  /* 0x0000003204003981 */ /* 0x000362000c1e1900 */
[----:B0-----:R-:W-:Y:S01]  /*cfd0*/  ISETP.NE.AND P0, PT, R11, 0x1, PT ;  /* 0x000000010b00780c */ /* 0x001fe20003f05270 */
[----:B------:R-:W-:Y:S01]  /*cfe0*/  UMOV UR4, URZ ;  /* 0x0000003f00047c82 */ /* 0x000fe20008000000 */
[----:B------:R-:W-:Y:S01]  /*cff0*/  USHF.R.S32.HI UR10, URZ, 0x1f, UR42 ;  /* 0x0000001f3f0a7899 */ /* 0x000fe2000801142a */
[----:B------:R-:W0:Y:S10]  /*d000*/  S2R R7, SR_TID.X ;  /* 0x0000000000077919 */ /* 0x000e340000002100 */
[----:B------:R-:W3:Y:S01]  /*d010*/  @P0 LDC R9, c[0x0][0xbec] ;  /* 0x0002fb00ff090b82 */ /* 0x000ee20000000800 */
[----:B0-----:R-:W-:-:S05]  /*d020*/  VIADD R7, R7, 0xffffff80 ;  /* 0xffffff8007077836 */ /* 0x001fca0000000000 */
        /* <DEDUP_REMOVED lines=8> */
.L_x_1719:
[----:B------:R-:W-:Y:S01]  /*d0b0*/  USEL UR40, UR40, URZ, !UP0 ;  /* 0x0000003f28287287 */ /* 0x000fe2000c000000 */
[----:B------:R-:W-:Y:S01]  /*d0c0*/  BSSY B1, `(.L_x_1720) ;  /* 0x000002c000017945 */ /* 0x000fe20003800000 */
[----:B------:R-:W-:-:S03]  /*d0d0*/  USEL UR41, UR41, URZ, !UP0 ;  /* 0x0000003f29297287 */ /* 0x000fc6000c000000 */
[----:B------:R-:W-:Y:S09]  /*d0e0*/  @P1 BRA `(.L_x_1721) ;  /* 0x0000000000a41947 */ /* 0x000ff20003800000 */
[----:B------:R-:W0:Y:S01]  /*d0f0*/  S2R R3, SR_TID.X ;  /* 0x0000000000037919 */ /* 0x000e220000002100 */
[----:B------:R-:W1:Y:S01]  /*d100*/  LDC R7, c[0x0][0xbe8] ;  /* 0x0002fa00ff077b82 */ /* 0x000e620000000800 */
[----:B------:R-:W-:Y:S02]  /*d110*/  IMAD.U32 R4, RZ, RZ, UR43 ;  /* 0x0000002bff047e24 */ /* 0x000fe4000f8e00ff */
[----:B-1---5:R-:W-:-:S03]  /*d120*/  IMAD R2, R0, R7, RZ ;  /* 0x0000000700027224 */ /* 0x022fc600078e02ff */
[----:B0-----:R-:W-:-:S04]  /*d130*/  IADD3 R4, R4, -0x80, R3 ;  /* 0xffffff8004047810 */ /* 0x001fc80007ffe003 */
        /* <DEDUP_REMOVED lines=33> */
[----:B------:R-:W-:Y:S01]  /*d350*/  LEA.HI.X R5, R2, UR7, R3, 0x2, P1 ;  /* 0x0000000702057c11 */ /* 0x000fe200088f1403 */
[----:B------:R-:W-:-:S05]  /*d360*/  IMAD.MOV.U32 R3, RZ, RZ, -0x800000 ;  /* 0xff800000ff037424 */ /* 0x000fca00078e00ff */
[----:B------:R0:W-:Y:S02]  /*d370*/  STG.E desc[UR50][R4.64], R3 ;  /* 0x0000000304007986 */ /* 0x0001e4000c101932 */
.L_x_1721:
[----:B------:R-:W-:Y:S05]  /*d380*/  BSYNC B1 ;  /* 0x0000000000017941 */ /* 0x000fea0003800000 */
.L_x_1720:
[----:B0-----:R-:W0:Y:S01]  /*d390*/  @P0 LDC R3, c[0x0][0xbf0] ;  /* 0x0002fc00ff030b82 */ /* 0x001e220000000800 */
[----:B------:R-:W-:Y:S01]  /*d3a0*/  ULDC.64 UR12, c[0x0][0xaa0] ;  /* 0x0002a800000c7ab9 */ /* 0x000fe20000000a00 */
[----:B------:R-:W-:Y:S01]  /*d3b0*/  IMAD R2, R18, 0x30, R22 ;  /* 0x0000003012027824 */ /* 0x000fe200078e0216 */
[----:B------:R-:W-:Y:S01]  /*d3c0*/  UIMAD UR8, UR9, UR12, URZ ;  /* 0x0000000c090872a4 */ /* 0x000fe2000f8e023f */
[----:B------:R-:W-:Y:S01]  /*d3d0*/  VIADD R30, R22, UR43 ;  /* 0x0000002b161e7c36 */ /* 0x000fe20008000000 */
[----:B------:R-:W-:Y:S01]  /*d3e0*/  UIMAD.WIDE.U32 UR6, UR4, UR12, URZ ;  /* 0x0000000c040672a5 */ /* 0x000fe2000f8e003f */
[----:B------:R-:W-:Y:S01]  /*d3f0*/  VIADD R4, R2, UR43 ;  /* 0x0000002b02047c36 */ /* 0x000fe20008000000 */
[----:B------:R-:W-:Y:S01]  /*d400*/  UIMAD UR8, UR4, UR13, UR8 ;  /* 0x0000000d040872a4 */ /* 0x000fe2000f8e0208 */
[----:B------:R-:W-:Y:S02]  /*d410*/  SHF.R.S32.HI R13, RZ, 0x1f, R19 ;  /* 0x0000001fff0d7819 */ /* 0x000fe40000011413 */
        /* <DEDUP_REMOVED lines=19> */
[----:B------:R-:W-:Y:S01]  /*d550*/  IMAD R6, R2, UR8, RZ ;  /* 0x0000000802067c24 */ /* 0x000fe2000f8e02ff */
[----:B------:R-:W-:Y:S01]  /*d560*/  MOV R3, UR4 ;  /* 0x0000000400037c02 */ /* 0x000fe20008000f00 */
[----:B------:R-:W-:Y:S01]  /*d570*/  IMAD.U32 R2, RZ, RZ, UR6 ;  /* 0x00000006ff027e24 */ /* 0x000fe2000f8e00ff */
[----:B------:R-:W-:Y:S01]  /*d580*/  SHF.R.S32.HI R4, RZ, 0x1f, R7 ;  /* 0x0000001fff047819 */ /* 0x000fe20000011407 */
[C---:B------:R-:W-:Y:S01]  /*d590*/  IMAD R9, R5.reuse, UR9, R6 ;  /* 0x0000000905097c24 */ /* 0x040fe2000f8e0206 */
[----:B------:R-:W-:Y:S01]  /*d5a0*/  ULDC.64 UR6, c[0x0][0xad8] ;  /* 0x0002b60000067ab9 */ /* 0x000fe20000000a00 */
[----:B------:R-:W-:Y:S01]  /*d5b0*/  IMAD.WIDE.U32 R2, R5, UR8, R2 ;  /* 0x0000000805027c25 */ /* 0x000fe2000f8e0002 */
[----:B------:R-:W-:-:S03]  /*d5c0*/  ULDC UR4, c[0x0][0xac8] ;  /* 0x0002b20000047ab9 */ /* 0x000fc60000000800 */
[----:B------:R-:W-:Y:S02]  /*d5d0*/  IMAD R4, R4, UR6, RZ ;  /* 0x0000000604047c24 */ /* 0x000fe4000f8e02ff */
[----:B------:R-:W-:Y:S02]  /*d5e0*/  IMAD.IADD R3, R3, 0x1, R9 ;  /* 0x0000000103037824 */ /* 0x000fe400078e0209 */
[C---:B------:R-:W-:Y:S02]  /*d5f0*/  IMAD R5, R7.reuse, UR7, R4 ;  /* 0x0000000707057c24 */ /* 0x040fe4000f8e0204 */
[----:B------:R-:W-:Y:S01]  /*d600*/  IMAD.WIDE.U32 R2, R7, UR6, R2 ;  /* 0x0000000607027c25 */ /* 0x000fe2000f8e0002 */
[----:B------:R-:W-:-:S03]  /*d610*/  ULDC.64 UR6, c[0x0][0xa80] ;  /* 0x0002a00000067ab9 */ /* 0x000fc60000000a00 */
[----:B------:R-:W-:Y:S01]  /*d620*/  IMAD.IADD R3, R3, 0x1, R5 ;  /* 0x0000000103037824 */ /* 0x000fe200078e0205 */
[----:B------:R-:W-:Y:S01]  /*d630*/  LEA R4, P0, R2, UR6, 0x1 ;  /* 0x0000000602047c11 */ /* 0x000fe2000f8008ff */
[----:B-----5:R-:W-:Y:S02]  /*d640*/  IMAD R11, R0, R11, RZ ;  /* 0x0000000b000b7224 */ /* 0x020fe400078e02ff */
[----:B------:R-:W-:Y:S01]  /*d650*/  VIADD R0, R30, 0x30 ;  /* 0x000000301e007836 */ /* 0x000fe20000000000 */
        /* <DEDUP_REMOVED lines=28> */
.L_x_1718:
[----:B------:R-:W-:Y:S05]  /*d820*/  BSYNC B0 ;  /* 0x0000000000007941 */ /* 0x000fea0003800000 */
.L_x_1715:
[----:B------:R-:W-:Y:S02]  /*d830*/  ULDC UR4, c[0x0][0xc3c] ;  /* 0x00030f0000047ab9 */ /* 0x000fe40000000800 */
[----:B------:R-:W-:-:S13]  /*d840*/  ISETP.GE.AND P0, PT, R31, UR4, PT ;  /* 0x000000041f007c0c */ /* 0x000fda000bf06270 */
[----:B------:R-:W-:Y:S05]  /*d850*/  @!P0 BRA `(.L_x_1722) ;  /* 0xffffff3400588947 */ /* 0x000fea000383ffff */
[----:B------:R-:W-:Y:S05]  /*d860*/  EXIT ;  /* 0x000000000000794d */ /* 0x000fea0003800000 */
.L_x_1676:
[----:B------:R-:W-:-:S08]  /*d870*/  NOP ;  /* 0x0000000000007918 */ /* 0x000fd00000000000 */
[----:B------:R-:W0:-:S00]  /*d880*/  USETMAXREG.DEALLOC.CTAPOOL 0x20 ;  /* 0x00000020000079c8 */ /* 0x000e0000080e0500 */
[----:B0-----:R-:W-:-:S06]  /*d890*/  LOP3.LUT R0, R0, 0x3, RZ, 0xc0, !PT ;  /* 0x0000000300007812 */ /* 0x001fcc00078ec0ff */
[----:B------:R-:W0:Y:S02]  /*d8a0*/  SHFL.IDX PT, R0, R0, RZ, 0x1f ;  /* 0x00001fff00007589 */ /* 0x000e2400000e0000 */
[----:B0-----:R-:W-:Y:S01]  /*d8b0*/  ISETP.NE.AND P0, PT, R0, RZ, PT ;  /* 0x000000ff0000720c */ /* 0x001fe20003f05270 */
[----:B------:R-:W-:-:S03]  /*d8c0*/  IMAD.MOV.U32 R0, RZ, RZ, RZ ;  /* 0x000000ffff007224 */ /* 0x000fc600078e00ff */
[----:B------:R-:W-:-:S05]  /*d8d0*/  P2R R2, PR, RZ, 0x1 ;  /* 0x00000001ff027803 */ /* 0x000fca0000000000 */
[----:B------:R0:W-:Y:S04]  /*d8e0*/  STL [R1+0xc], R2 ;  /* 0x00000c0201007387 */ /* 0x0001e80000100800 */
[----:B------:R-:W-:Y:S05]  /*d8f0*/  @!P0 BRA `(.L_x_1723) ;  /* 0x0000000000248947 */ /* 0x000fea0003800000 */
[----:B------:R-:W1:Y:S08]  /*d900*/  S2UR UR5, SR_CgaCtaId ;  /* 0x00000000000579c3 */ /* 0x000e700000008800 */
[----:B------:R-:W-:Y:S06]  /*d910*/  BAR.SYNC.DEFER_BLOCKING 0x5, 0x200 ;  /* 0x0148000000007b1d */ /* 0x000fec0000010000 */
[----:B------:R-:W-:-:S02]  /*d920*/  UMOV UR4, 0x400 ;  /* 0x0000040000047882 */ /* 0x000fc40000000000 */
[----:B-1----:R-:W-:-:S09]  /*d930*/  ULEA UR4, UR5, UR4, 0x18 ;  /* 0x0000000405047291 */ /* 0x002fd2000f8ec03f */
[----:B------:R-:W1:Y:S02]  /*d940*/  LDS.128 R24, [UR4+0x132d0] ;  /* 0x0132d004ff187984 */ /* 0x000e640008000c00 */
[----:B-1----:R-:W-:Y:S02]  /*d950*/  R2UR UR43, R27 ;  /* 0x000000001b2b72ca */ /* 0x002fe400000e0000 */
[----:B------:R-:W-:Y:S01]  /*d960*/  R2UR UR36, R26 ;  /* 0x000000001a2472ca */ /* 0x000fe200000e0000 */
[----:B------:R-:W-:Y:S06]  /*d970*/  BAR.ARV 0x4, 0x200 ;  /* 0x0108000000007b1d */ /* 0x000fec0000002000 */
[----:B------:R-:W-:Y:S08]  /*d980*/  BRA `(.L_x_1724) ;  /* 0x0000000800b47947 */ /* 0x000ff00003800000 */
.L_x_1723:
[----:B0-----:R-:W0:Y:S01]  /*d990*/  S2R R2, SR_TID.X ;  /* 0x0000000000027919 */ /* 0x001e220000002100 */
        /* <DEDUP_REMOVED lines=36> */
[----:B------:R-:W-:Y:S01]  /*dbe0*/  MOV R4, R3 ;  /* 0x0000000300047202 */ /* 0x000fe20000000f00 */
[----:B------:R-:W-:Y:S01]  /*dbf0*/  UMOV UR43, URZ ;  /* 0x0000003f002b7c82 */ /* 0x000fe20008000000 */
[----:B------:R-:W-:Y:S01]  /*dc00*/  ULDC UR6, c[0x0][0xc3c] ;  /* 0x00030f0000067ab9 */ /* 0x000fe20000000800 */
[----:B------:R-:W-:-:S05]  /*dc10*/  ULDC UR5, c[0x0][0xc3c] ;  /* 0x00030f0000057ab9 */ /* 0x000fca0000000800 */
.L_x_1729:
        /* <DEDUP_REMOVED lines=14> */
.L_x_1728:
[----:B------:R-:W-:Y:S05]  /*dd00*/  BSYNC B0 ;  /* 0x0000000000007941 */ /* 0x000fea0003800000 */
.L_x_1727:
        /* <DEDUP_REMOVED lines=21> */
.L_x_1725:
        /* <DEDUP_REMOVED lines=23> */
[----:B------:R-:W-:-:S05]  /*dfd0*/  MOV R11, UR4 ;  /* 0x00000004000b7c02 */ /* 0x000fca0008000f00 */
[----:B------:R0:W1:Y:S02]  /*dfe0*/  SHFL.IDX PT, R24, R8, R11, 0x1f ;  /* 0x00001f0b08187589 */ /* 0x00006400000e0000 */
.L_x_1730:
        /* <DEDUP_REMOVED lines=35> */
[----:B0-----:R-:W-:-:S05]  /*e220*/  IMAD.MOV R11, RZ, RZ, -R3 ;  /* 0x000000ffff0b7224 */ /* 0x001fca00078e0a03 */
[----:B------:R-:W-:Y:S02]  /*e230*/  MOV R2, R11 ;  /* 0x0000000b00027202 */ /* 0x000fe40000000f00 */
        /* <DEDUP_REMOVED lines=23> */
.L_x_1726:
[----:B------:R-:W-:Y:S01]  /*e3b0*/  IMAD.MOV.U32 R24, RZ, RZ, R7 ;  /* 0x000000ffff187224 */ /* 0x000fe200078e0007 */
[----:B------:R-:W-:Y:S01]  /*e3c0*/  UMOV UR36, URZ ;  /* 0x0000003f00247c82 */ /* 0x000fe20008000000 */
[----:B------:R-:W-:-:S07]  /*e3d0*/  IMAD.MOV.U32 R25, RZ, RZ, RZ ;  /* 0x000000ffff197224 */ /* 0x000fce00078e00ff */
.L_x_1731:
        /* <DEDUP_REMOVED lines=8> */
.L_x_1724:
[----:B------:R-:W-:Y:S01]  /*e460*/  ULDC UR4, c[0x0][0xc3c] ;  /* 0x00030f0000047ab9 */ /* 0x000fe20000000800 */
[----:B------:R1:W-:Y:S01]  /*e470*/  STL [R1+0x8], RZ ;  /* 0x000008ff01007387 */ /* 0x0003e20000100800 */
[----:B------:R-:W-:Y:S01]  /*e480*/  UISETP.GE.AND UP0, UPT, UR43, UR4, UPT ;  /* 0x000000042b00728c */ /* 0x000fe2000bf06270 */
[----:B------:R-:W-:Y:S01]  /*e490*/  IMAD.MOV.U32 R19, RZ, RZ, 0x1 ;  /* 0x00000001ff137424 */ /* 0x000fe200078e00ff */
[----:B------:R-:W-:-:S04]  /*e4a0*/  MOV R18, RZ ;  /* 0x000000ff00127202 */ /* 0x000fc80000000f00 */
        /* <DEDUP_REMOVED lines=17> */
[----:B0-----:R-:W-:Y:S02]  /*e5c0*/  IMAD.SHL.U32 R2, R11, 0x10, RZ ;  /* 0x000000100b027824 */ /* 0x001fe400078e00ff */
[----:B------:R-:W-:Y:S01]  /*e5d0*/  IMAD.SHL.U32 R6, R10, 0x10, RZ ;  /* 0x000000100a067824 */ /* 0x000fe200078e00ff */
[----:B------:R-:W-:Y:S01]  /*e5e0*/  LOP3.LUT R3, R29, 0x180, RZ, 0xc0, !PT ;  /* 0x000001801d037812 */ /* 0x000fe200078ec0ff */
[C---:B------:R-:W-:Y:S01]  /*e5f0*/  IMAD.SHL.U32 R8, R11.reuse, 0x2, RZ ;  /* 0x000000020b087824 */ /* 0x040fe200078e00ff */
[----:B------:R-:W-:Y:S01]  /*e600*/  LOP3.LUT R5, R2, 0x1b0, RZ, 0xc0, !PT ;  /* 0x000001b002057812 */ /* 0x000fe200078ec0ff */
[----:B------:R-:W-:Y:S01]  /*e610*/  IMAD.SHL.U32 R0, R11, 0x20, RZ ;  /* 0x000000200b007824 */ /* 0x000fe200078e00ff */
        /* <DEDUP_REMOVED lines=16> */
[----:B------:R3:W-:Y:S01]  /*e720*/  STL [R1+0x4], R0 ;  /* 0x0000040001007387 */ /* 0x0007e20000100800 */
[----:B------:R-:W-:-:S04]  /*e730*/  LOP3.LUT R5, R5, 0x10, R8, 0x78, !PT ;  /* 0x0000001005057812 */ /* 0x000fc800078e7808 */
[----:B------:R-:W-:-:S07]  /*e740*/  LOP3.LUT R28, R28, R5, RZ, 0xfc, !PT ;  /* 0x000000051c1c7212 */ /* 0x000fce00078efcff */
.L_x_1799:
[----:B------:R-:W-:Y:S01]  /*e750*/  ULDC.64 UR4, c[0x0][0xc88] ;  /* 0x0003220000047ab9 */ /* 0x000fe20000000a00 */
[----:B------:R-:W-:Y:S01]  /*e760*/  ULDC.64 UR8, c[0x0][0xa00] ;  /* 0x0002800000087ab9 */ /* 0x000fe20000000a00 */
[----:B------:R-:W-:Y:S01]  /*e770*/  UIMAD.WIDE UR4, UR43, 0x4, UR4 ;  /* 0x000000042b0478a5 */ /* 0x000fe2000f8e0204 */
[----:B------:R-:W-:-:S05]  /*e780*/  ULDC.64 UR10, c[0x0][0xa08] ;  /* 0x00028200000a7ab9 */ /* 0x000fca0000000a00 */
[----:B------:R-:W-:Y:S02]  /*e790*/  IMAD.U32 R2, RZ, RZ, UR4 ;  /* 0x00000004ff027e24 */ /* 0x000fe4000f8e00ff */
[----:B0-----:R-:W-:Y:S01]  /*e7a0*/  IMAD.U32 R3, RZ, RZ, UR5 ;  /* 0x00000005ff037e24 */ /* 0x001fe2000f8e00ff */
[----:B------:R-:W-:-:S04]  /*e7b0*/  ULDC.64 UR4, c[0x0][0xa28] ;  /* 0x00028a0000047ab9 */ /* 0x000fc80000000a00 */
[----:B------:R-:W2:Y:S01]  /*e7c0*/  LDG.E R2, desc[UR50][R2.64] ;  /* 0x0000003202027981 */ /* 0x000ea2000c1e1900 */
        /* <DEDUP_REMOVED lines=16> */
[----:B------:R-:W-:Y:S01]  /*e8d0*/  MOV R3, UR5 ;  /* 0x0000000500037c02 */ /* 0x000fe20008000f00 */
        /* <DEDUP_REMOVED lines=16> */
[----:B------:R-:W-:Y:S02]  /*e9e0*/  IMAD.U32 R6, RZ, RZ, UR4 ;  /* 0x00000004ff067e24 */ /* 0x000fe4000f8e00ff */
[----:B------:R-:W-:Y:S02]  /*e9f0*/  IMAD.U32 R10, RZ, RZ, UR6 ;  /* 0x00000006ff0a7e24 */ /* 0x000fe4000f8e00ff */
[----:B------:R-:W-:-:S05]  /*ea00*/  IMAD.U32 R7, RZ, RZ, UR5 ;  /* 0x00000005ff077e24 */ /* 0x000fca000f8e00ff */
[----:B------:R-:W2:Y:S04]  /*ea10*/  @P3 LDG.E R10, desc[UR50][R6.64] ;  /* 0x00000032060a3981 */ /* 0x000ea8000c1e1900 */
[----:B--2---:R1:W-:Y:S01]  /*ea20*/  STL [R1], R10 ;  /* 0x0000000a01007387 */ /* 0x0043e20000100800 */
[----:B------:R-:W-:Y:S05]  /*ea30*/  @P3 BRA `(.L_x_1733) ;  /* 0x0000000000143947 */ /* 0x000fea0003800000 */
[----:B------:R-:W-:Y:S05]  /*ea40*/  @!P0 BRA `(.L_x_1733) ;  /* 0x0000000000108947 */ /* 0x000fea0003800000 */
[----:B------:R-:W1:Y:S04]  /*ea50*/  LDG.E R7, desc[UR50][R2.64] ;  /* 0x0000003202077981 */ /* 0x000e68000c1e1900 */
[----:B------:R-:W1:Y:S02]  /*ea60*/  LDG.E R6, desc[UR50][R2.64+0x4] ;  /* 0x0000043202067981 */ /* 0x000e64000c1e1900 */
[----:B-1----:R-:W-:-:S05]  /*ea70*/  IMAD.IADD R2, R6, 0x1, -R7 ;  /* 0x0000000106027824 */ /* 0x002fca00078e0a07 */
[----:B------:R0:W-:Y:S02]  /*ea80*/  STL [R1], R2 ;  /* 0x0000000201007387 */ /* 0x0001e40000100800 */
.L_x_1733:
[----:B------:R-:W-:Y:S01]  /*ea90*/  ULDC.64 UR6, c[0x0][0x418] ;  /* 0x0001060000067ab9 */ /* 0x000fe20000000a00 */
[----:B------:R-:W-:Y:S01]  /*eaa0*/  UMOV UR52, URZ ;  /* 0x0000003f00347c82 */ /* 0x000fe20008000000 */
[----:B------:R-:W-:Y:S01]  /*eab0*/  UISETP.NE.U32.AND UP0, UPT, UR6, URZ, UPT ;  /* 0x0000003f0600728c */ /* 0x000fe2000bf05070 */
[----:B-----5:R-:W-:Y:S01]  /*eac0*/  @P0 R2UR UR52, R8 ;  /* 0x00000000083402ca */ /* 0x020fe200000e0000 */
[----:B------:R-:W-:Y:S01]  /*ead0*/  ULDC.64 UR8, c[0x0][0xa20] ;  /* 0x0002880000087ab9 */ /* 0x000fe20000000a00 */
[----:B------:R-:W-:Y:S01]  /*eae0*/  UMOV UR4, URZ ;  /* 0x0000003f00047c82 */ /* 0x000fe20008000000 */
[----:B------:R-:W-:Y:S01]  /*eaf0*/  ISETP.NE.U32.AND P0, PT, RZ, UR8, PT ;  /* 0x00000008ff007c0c */ /* 0x000fe2000bf05070 */
[----:B------:R-:W-:Y:S01]  /*eb00*/  UMOV UR40, URZ ;  /* 0x0000003f00287c82 */ /* 0x000fe20008000000 */
[----:B------:R-:W-:Y:S01]  /*eb10*/  UISETP.NE.AND.EX UP0, UPT, UR7, URZ, UPT, UP0 ;  /* 0x0000003f0700728c */ /* 0x000fe2000bf05300 */
[----:B------:R-:W-:Y:S01]  /*eb20*/  @P2 R2UR UR4, R0 ;  /* 0x00000000000422ca */ /* 0x000fe200000e0000 */
[----:B------:R-:W-:Y:S01]  /*eb30*/  ULDC UR5, c[0x0][0x424] ;  /* 0x0001090000057ab9 */ /* 0x000fe20000000800 */
[----:B------:R-:W-:Y:S01]  /*eb40*/  @P1 R2UR UR40, R9 ;  /* 0x00000000092812ca */ /* 0x000fe200000e0000 */
[----:B------:R-:W-:Y:S01]  /*eb50*/  USEL UR5, UR5, 0x1, UP0 ;  /* 0x0000000105057887 */ /* 0x000fe20008000000 */
[----:B------:R-:W-:Y:S01]  /*eb60*/  ISETP.NE.AND.EX P0, PT, RZ, UR9, PT, P0 ;  /* 0x00000009ff007c0c */ /* 0x000fe2000bf05300 */
[----:B------:R-:W-:Y:S01]  /*eb70*/  ULDC UR6, c[0x0][0x2f0] ;  /* 0x0000bc0000067ab9 */ /* 0x000fe20000000800 */
[----:B------:R-:W-:Y:S01]  /*eb80*/  IMAD.U32 R22, RZ, RZ, UR44 ;  /* 0x0000002cff167e24 */ /* 0x000fe2000f8e00ff */
[----:B------:R-:W-:-:S06]  /*eb90*/  UIMAD UR5, UR5, UR6, URZ ;  /* 0x00000006050572a4 */ /* 0x000fcc000f8e023f */
[----:B01----:R-:W-:Y:S02]  /*eba0*/  IMAD.U32 R2, RZ, RZ, UR5 ;  /* 0x00000005ff027e24 */ /* 0x003fe4000f8e00ff */
[----:B------:R-:W-:Y:S02]  /*ebb0*/  UIADD3 UR40, UR40, UR4, URZ ;  /* 0x0000000428287290 */ /* 0x000fe4000fffe03f */
[----:B------:R-:W-:Y:S10]  /*ebc0*/  @!P0 BRA `(.L_x_1734) ;  /* 0x0000000000188947 */ /* 0x000ff40003800000 */
[----:B------:R-:W-:-:S04]  /*ebd0*/  UIADD3 UR5, UP0, UR47, UR8, URZ ;  /* 0x000000082f057290 */ /* 0x000fc8000ff1e03f */
[----:B------:R-:W-:Y:S02]  /*ebe0*/  UIADD3.X UR6, UR45, UR9, URZ, UP0, !UPT ;  /* 0x000000092d067290 */ /* 0x000fe400087fe43f */
[----:B------:R-:W-:-:S04]  /*ebf0*/  IMAD.U32 R2, RZ, RZ, UR5 ;  /* 0x00000005ff027e24 */ /* 0x000fc8000f8e00ff */
[----:B------:R-:W-:-:S05]  /*ec00*/  IMAD.U32 R3, RZ, RZ, UR6 ;  /* 0x00000006ff037e24 */ /* 0x000fca000f8e00ff */
[----:B------:R0:W5:Y:S01]  /*ec10*/  LDG.E R2, desc[UR50][R2.64] ;  /* 0x0000003202027981 */ /* 0x000162000c1e1900 */
[----:B------:R-:W-:Y:S05]  /*ec20*/  BRA `(.L_x_1735) ;  /* 0x0000000000107947 */ /* 0x000fea0003800000 */
.L_x_1734:
[----:B------:R-:W-:Y:S05]  /*ec30*/  @!P1 BRA `(.L_x_1735) ;  /* 0x00000000000c9947 */ /* 0x000fea0003800000 */
[----:B------:R-:W2:Y:S04]  /*ec40*/  LDG.E R3, desc[UR50][R4.64] ;  /* 0x0000003204037981 */ /* 0x000ea8000c1e1900 */
[----:B------:R-:W2:Y:S02]  /*ec50*/  LDG.E R2, desc[UR50][R4.64+0x4] ;  /* 0x0000043204027981 */ /* 0x000ea4000c1e1900 */
[----:B--2---:R-:W-:-:S07]  /*ec60*/  IMAD.IADD R2, R2, 0x1, -R3 ;  /* 0x0000000102027824 */ /* 0x004fce00078e0a03 */
.L_x_1735:
[----:B------:R-:W2:Y:S01]  /*ec70*/  LDL R5, [R1] ;  /* 0x0000000001057983 */ /* 0x000ea20000100800 */
[----:B------:R-:W1:Y:S01]  /*ec80*/  LDC R0, c[0x0][0x448] ;  /* 0x00011200ff007b82 */ /* 0x000e620000000800 */
[----:B------:R-:W-:Y:S01]  /*ec90*/  BSSY B7, `(.L_x_1736) ;  /* 0x00002ab000077945 */ /* 0x000fe20003800000 */
[----:B-1----:R-:W-:Y:S01]  /*eca0*/  ISETP.NE.AND P0, PT, R0, 0x1, PT ;  /* 0x000000010000780c */ /* 0x002fe20003f05270 */
[----:B------:R-:W-:-:S04]  /*ecb0*/  IMAD R0, R25, 0xc0, RZ ;  /* 0x000000c019007824 */ /* 0x000fc800078e02ff */
[----:B------:R-:W-:-:S08]  /*ecc0*/  VIADD R0, R0, 0xbf ;  /* 0x000000bf00007836 */ /* 0x000fd00000000000 */
[----:B0-----:R-:W0:Y:S08]  /*ecd0*/  @P0 LDC R3, c[0x0][0x44c] ;  /* 0x00011300ff030b82 */ /* 0x001e300000000800 */
[----:B------:R-:W1:Y:S01]  /*ece0*/  @P0 LDC R4, c[0x0][0x450] ;  /* 0x00011400ff040b82 */ /* 0x000e620000000800 */
[----:B0-----:R-:W-:-:S05]  /*ecf0*/  @P0 IMAD.HI.U32 R3, R0, R3, RZ ;  /* 0x0000000300030227 */ /* 0x001fca00078e00ff */
[----:B-1----:R-:W-:Y:S02]  /*ed00*/  @P0 SHF.R.U32.HI R0, RZ, R4, R3 ;  /* 0x00000004ff000219 */ /* 0x002fe40000011603 */
[----:B-----5:R-:W-:-:S05]  /*ed10*/  IADD3 R3, R2, -UR4, RZ ;  /* 0x8000000402037c10 */ /* 0x020fca000fffe0ff */
[----:B------:R-:W-:-:S04]  /*ed20*/  VIADD R2, R3, 0x9f ;  /* 0x0000009f03027836 */ /* 0x000fc80000000000 */
[----:B------:R-:W-:Y:S01]  /*ed30*/  IMAD.HI R2, R2, 0x66666667, RZ ;  /* 0x6666666702027827 */ /* 0x000fe200078e02ff */
[----:B--2---:R-:W-:-:S05]  /*ed40*/  IADD3 R3, R3, 0xa0, -R5 ;  /* 0x000000a003037810 */ /* 0x004fca0007ffe805 */
[----:B------:R-:W-:Y:S01]  /*ed50*/  IMAD.IADD R0, R3, 0x1, R0 ;  /* 0x0000000103007824 */ /* 0x000fe200078e0200 */
[----:B------:R-:W-:-:S03]  /*ed60*/  SHF.R.U32.HI R3, RZ, 0x1f, R2 ;  /* 0x0000001fff037819 */ /* 0x000fc60000011602 */
[----:B------:R-:W-:Y:S01]  /*ed70*/  IMAD.HI R0, R0, 0x66666667, RZ ;  /* 0x6666666700007827 */ /* 0x000fe200078e02ff */
[----:B------:R-:W-:-:S04]  /*ed80*/  LEA.HI.SX32 R3, R2, R3, 0x1a ;  /* 0x0000000302037211 */ /* 0x000fc800078fd2ff */
[----:B------:R-:W-:-:S04]  /*ed90*/  SHF.R.U32.HI R5, RZ, 0x1f, R0 ;  /* 0x0000001fff057819 */ /* 0x000fc80000011600 */
[----:B------:R-:W-:-:S04]  /*eda0*/  LEA.HI.SX32 R0, R0, R5, 0x1a ;  /* 0x0000000500007211 */ /* 0x000fc800078fd2ff */
[----:B------:R-:W-:-:S04]  /*edb0*/  VIMNMX R27, R3, R0, PT ;  /* 0x00000000031b7248 */ /* 0x000fc80003fe0100 */
[----:B------:R-:W-:-:S13]  /*edc0*/  ISETP.GT.AND P0, PT, R27, RZ, PT ;  /* 0x000000ff1b00720c */ /* 0x000fda0003f04270 */
        /* <DEDUP_REMOVED lines=18> */
.L_x_1737:
        /* <DEDUP_REMOVED lines=20> */
.L_x_1740:
[----:B------:R-:W-:Y:S05]  /*f030*/  BSYNC B6 ;  /* 0x0000000000067941 */ /* 0x000fea0003800000 */
.L_x_1739:
[----:B------:R-:W-:Y:S01]  /*f040*/  VIADD R0, R16, 0x6000 ;  /* 0x0000600010007836 */ /* 0x000fe20000000000 */
[----:B------:R-:W-:Y:S04]  /*f050*/  BSSY B6, `(.L_x_1741) ;  /* 0x0000014000067945 */ /* 0x000fe80003800000 */
[----:B------:R-:W-:-:S04]  /*f060*/  LOP3.LUT P0, RZ, R0, 0x1bf, RZ, 0xc0, !PT ;  /* 0x000001bf00ff7812 */ /* 0x000fc8000780c0ff */
[----:B------:R-:W-:-:S09]  /*f070*/  P2R R17, PR, RZ, 0x1 ;  /* 0x00000001ff117803 */ /* 0x000fd20000000000 */
        /* <DEDUP_REMOVED lines=17> */
.L_x_1742:
[----:B------:R-:W-:Y:S05]  /*f190*/  BSYNC B6 ;  /* 0x0000000000067941 */ /* 0x000fea0003800000 */
.L_x_1741:
        /* <DEDUP_REMOVED lines=20> */
.L_x_1744:
[----:B------:R-:W-:Y:S05]  /*f2e0*/  BSYNC B6 ;  /* 0x0000000000067941 */ /* 0x000fea0003800000 */
.L_x_1743:
[----:B------:R-:W-:Y:S01]  /*f2f0*/  ISETP.NE.AND P6, PT, R17, RZ, PT ;  /* 0x000000ff1100720c */ /* 0x000fe20003fc5270 */
        /* <DEDUP_REMOVED lines=18> */
.L_x_1746:
[----:B------:R-:W-:Y:S05]  /*f420*/  BSYNC B6 ;  /* 0x0000000000067941 */ /* 0x000fea0003800000 */
.L_x_1745:
[----:B------:R-:W-:Y:S02]  /*f430*/  ULDC.64 UR4, c[0x0][0x9f8] ;  /* 0x00027e0000047ab9 */ /* 0x000fe40000000a00 */
[----:B------:R-:W-:-:S04]  /*f440*/  UISETP.NE.U32.AND UP0, UPT, UR4, URZ, UPT ;  /* 0x0000003f0400728c */ /* 0x000fc8000bf05070 */
[----:B------:R-:W-:-:S06]  /*f450*/  UISETP.NE.AND.EX UP0, UPT, UR5, URZ, UPT, UP0 ;  /* 0x0000003f0500728c */ /* 0x000fcc000bf05300 */
[----:B------:R-:W-:-:S05]  /*f460*/  PLOP3.LUT P0, PT, PT, PT, UP0, 0x80, 0x0 ;  /* 0x000000000000781c */ /* 0x000fca0003f0f008 */
[----:B------:R-:W-:-:S04]  /*f470*/  @UP0 UIADD3 UR4, UP1, UR47, UR4, URZ ;  /* 0x000000042f040290 */ /* 0x000fc8000ff3e03f */
[----:B------:R-:W-:Y:S02]  /*f480*/  @UP0 UIADD3.X UR5, UR45, UR5, URZ, UP1, !UPT ;  /* 0x000000052d050290 */ /* 0x000fe40008ffe43f */
[----:B------:R-:W-:-:S04]  /*f490*/  IMAD.U32 R2, RZ, RZ, UR4 ;  /* 0x00000004ff027e24 */ /* 0x000fc8000f8e00ff */
[----:B------:R-:W-:Y:S01]  /*f4a0*/  MOV R3, UR5 ;  /* 0x0000000500037c02 */ /* 0x000fe20008000f00 */
        /* <DEDUP_REMOVED lines=13> */
.L_x_1818:
[----:B-1----:R-:W-:Y:S02]  /*f580*/  ISETP.NE.AND P0, PT, R14, RZ, PT ;  /* 0x000000ff0e00720c */ /* 0x002fe40003f05270 */
[----:B------:R-:W-:-:S04]  /*f590*/  PLOP3.LUT P1, PT, PT, PT, PT, 0x8, 0x0 ;  /* 0x000000000000781c */ /* 0x000fc80003f2e170 */
[----:B------:R-:W-:-:S07]  /*f5a0*/  P2R R26, PR, RZ, 0x2 ;  /* 0x00000002ff1a7803 */ /* 0x000fce0000000000 */
[----:B------:R-:W-:Y:S05]  /*f5b0*/  @P0 BRA `(.L_x_1748) ;  /* 0x0000000400440947 */ /* 0x000fea0003800000 */
[----:B------:R-:W-:Y:S01]  /*f5c0*/  UMOV UR4, 0xffffffff ;  /* 0xffffffff00047882 */ /* 0x000fe20000000000 */
[----:B------:R-:W-:Y:S02]  /*f5d0*/  VIADD R0, R27, 0xffffffff ;  /* 0xffffffff1b007836 */ /* 0x000fe40000000000 */
[----:B------:R-:W-:Y:S05]  /*f5e0*/  BRA.DIV UR4, `(.L_x_1749) ;  /* 0x0000003604207947 */ /* 0x000fea000b800000 */
[----:B------:R-:W-:-:S13]  /*f5f0*/  ELECT P6, URZ, PT ;  /* 0x00000000003f782f */ /* 0x000fda00038c0000 */
.L_x_1821:
        /* <DEDUP_REMOVED lines=10> */
[----:B------:R-:W-:-:S05]  /*f6a0*/  @P0 SHF.R.U32.HI R4, RZ, R5, R6 ;  /* 0x00000005ff040219 */ /* 0x000fca0000011606 */
[----:B------:R-:W-:-:S04]  /*f6b0*/  IMAD.MOV R5, RZ, RZ, -R4 ;  /* 0x000000ffff057224 */ /* 0x000fc800078e0a04 */
[----:B------:R-:W-:Y:S01]  /*f6c0*/  IMAD R0, R7, R5, R0 ;  /* 0x0000000507007224 */ /* 0x000fe200078e0200 */
[--C-:B------:R-:W-:Y:S01]  /*f6d0*/  SHF.R.S32.HI R5, RZ, 0x1f, R4.reuse ;  /* 0x0000001fff057819 */ /* 0x100fe20000011404 */
[----:B------:R-:W-:Y:S02]  /*f6e0*/  IMAD R7, R23, UR4, RZ ;  /* 0x0000000417077c24 */ /* 0x000fe4000f8e02ff */
[----:B------:R-:W-:-:S04]  /*f6f0*/  IMAD.WIDE.U32 R4, R22, UR4, R4 ;  /* 0x0000000416047c25 */ /* 0x000fc8000f8e0004 */
[----:B------:R-:W-:Y:S01]  /*f700*/  IMAD R7, R22, UR5, R7 ;  /* 0x0000000516077c24 */ /* 0x000fe2000f8e0207 */
[----:B------:R-:W-:-:S03]  /*f710*/  LEA R2, P0, R4, R2, 0x2 ;  /* 0x0000000204027211 */ /* 0x000fc600078010ff */
[----:B------:R-:W-:-:S05]  /*f720*/  IMAD.IADD R5, R5, 0x1, R7 ;  /* 0x0000000105057824 */ /* 0x000fca00078e0207 */
[----:B------:R-:W-:-:S05]  /*f730*/  LEA.HI.X R3, R4, R3, R5, 0x2, P0 ;  /* 0x0000000304037211 */ /* 0x000fca00000f1405 */
[----:B------:R1:W5:Y:S02]  /*f740*/  LDG.E R17, desc[UR50][R2.64] ;  /* 0x0000003202117981 */ /* 0x000364000c1e1900 */
.L_x_1750:
[----:B-1----:R-:W1:Y:S01]  /*f750*/  S2R R2, SR_TID.X ;  /* 0x0000000000027919 */ /* 0x002e620000002100 */
[----:B------:R-:W-:Y:S01]  /*f760*/  IMAD R5, R18, 0x8, R16 ;  /* 0x0000000812057824 */ /* 0x000fe200078e0210 */
[----:B-1----:R-:W-:Y:S02]  /*f770*/  LOP3.LUT R3, R2, 0x7f, RZ, 0xc0, !PT ;  /* 0x0000007f02037812 */ /* 0x002fe400078ec0ff */
[----:B------:R-:W-:Y:S02]  /*f780*/  SHF.L.U32 R2, R19, 0x1f, RZ ;  /* 0x0000001f13027819 */ /* 0x000fe400000006ff */
[----:B------:R-:W-:Y:S02]  /*f790*/  ISETP.NE.AND P1, PT, R3, RZ, PT ;  /* 0x000000ff0300720c */ /* 0x000fe40003f25270 */
[----:B------:R-:W1:Y:S02]  /*f7a0*/  SYNCS.PHASECHK.TRANS64.TRYWAIT P0, [R5+URZ+0x13280], R2 ;  /* 0x01328002050075a7 */ /* 0x000e64000800017f */
[----:B-1----:R-:W-:Y:S09]  /*f7b0*/  @!P0 BRA `(.L_x_1751) ;  /* 0x0000003000cc8947 */ /* 0x002ff20003800000 */
.L_x_1822:
        /* <DEDUP_REMOVED lines=8> */
.L_x_1752:
        /* <DEDUP_REMOVED lines=17> */
.L_x_1823:
        /* <DEDUP_REMOVED lines=8> */
.L_x_1754:
        /* <DEDUP_REMOVED lines=10> */
[----:B------:R-:W-:-:S03]  /*fa70*/  PLOP3.LUT P0, PT, PT, PT, PT, 0x80, 0x0 ;  /* 0x000000000000781c */ /* 0x000fc60003f0f070 */
[----:B------:R-:W-:Y:S01]  /*fa80*/  UIADD3 UR8, UR8, 0xe000, URZ ;  /* 0x0000e00008087890 */ /* 0x000fe2000fffe03f */
[----:B------:R-:W-:Y:S01]  /*fa90*/  P2R R26, PR, RZ, 0x1 ;  /* 0x00000001ff1a7803 */ /* 0x000fe20000000000 */
[----:B------:R-:W-:-:S09]  /*faa0*/  UIADD3 UR9, UR9, 0x13230, URZ ;  /* 0x0001323009097890 */ /* 0x000fd2000fffe03f */
[----:B------:R3:W-:Y:S02]  /*fab0*/  UTMALDG.4D [UR8], [UR4], desc[UR6] ;  /* 0x00000608040075b4 */ /* 0x0007e40008019000 */
[----:B---3--:R-:W-:Y:S01]  /*fac0*/  NOP ;  /* 0x0000000000007918 */ /* 0x008fe20000000000 */
.L_x_1748:
[----:B------:R-:W-:Y:S05]  /*fad0*/  WARPSYNC.ALL ;  /* 0x0000000000007948 */ /* 0x000fea0003800000 */
[----:B------:R-:W-:Y:S01]  /*fae0*/  VIADD R0, R16, 0xb000 ;  /* 0x0000b00010007836 */ /* 0x000fe20000000000 */
[----:B------:R-:W-:Y:S01]  /*faf0*/  USHF.R.S32.HI UR4, URZ, 0x1f, UR52 ;  /* 0x0000001f3f047899 */ /* 0x000fe20008011434 */
[----:B------:R-:W-:Y:S01]  /*fb00*/  BAR.SYNC.DEFER_BLOCKING 0x8, 0x200 ;  /* 0x0208000000007b1d */ /* 0x000fe20000010000 */
[----:B------:R-:W-:Y:S02]  /*fb10*/  USHF.R.S32.HI UR37, URZ, 0x1f, UR36 ;  /* 0x0000001f3f257899 */ /* 0x000fe40008011424 */
[----:B------:R-:W-:-:S03]  /*fb20*/  LOP3.LUT P0, RZ, R0, 0x1bf, RZ, 0xc0, !PT ;  /* 0x000001bf00ff7812 */ /* 0x000fc6000780c0ff */
        /* <DEDUP_REMOVED lines=28> */
.L_x_1756:
[----:B------:R-:W-:Y:S05]  /*fcf0*/  BSYNC B6 ;  /* 0x0000000000067941 */ /* 0x000fea0003800000 */
.L_x_1755:
[----:B------:R-:W3:Y:S01]  /*fd00*/  LDC R7, c[0x0][0x448] ;  /* 0x00011200ff077b82 */ /* 0x000ee20000000800 */
[----:B-12---:R-:W0:Y:S01]  /*fd10*/  S2R R2, SR_TID.X ;  /* 0x0000000000027919 */ /* 0x006e220000002100 */
[----:B------:R-:W-:Y:S01]  /*fd20*/  ULDC.64 UR8, c[0x0][0x2d8] ;  /* 0x0000b60000087ab9 */ /* 0x000fe20000000a00 */
[----:B------:R-:W-:Y:S01]  /*fd30*/  UMOV UR4, UR54 ;  /* 0x0000003600047c82 */ /* 0x000fe20008000000 */
[----:B------:R-:W-:Y:S01]  /*fd40*/  UMOV UR5, UR45 ;  /* 0x0000002d00057c82 */ /* 0x000fe20008000000 */
[----:B------:R-:W-:Y:S01]  /*fd50*/  ULDC.64 UR10, c[0x0][0x280] ;  /* 0x0000a000000a7ab9 */ /* 0x000fe20000000a00 */
[----:B---3--:R-:W-:Y:S02]  /*fd60*/  ISETP.NE.AND P1, PT, R7, 0x1, PT ;  /* 0x000000010700780c */ /* 0x008fe40003f25270 */
[C---:B0-----:R-:W-:Y:S01]  /*fd70*/  LOP3.LUT R20, R2.reuse, 0x7f, RZ, 0xc0, !PT ;  /* 0x0000007f02147812 */ /* 0x041fe200078ec0ff */
[----:B------:R-:W-:-:S10]  /*fd80*/  IMAD.SHL.U32 R2, R2, 0x20, RZ ;  /* 0x0000002002027824 */ /* 0x000fd400078e00ff */
[----:B------:R-:W0:Y:S01]  /*fd90*/  @P1 LDC R3, c[0x0][0x44c] ;  /* 0x00011300ff031b82 */ /* 0x000e220000000800 */
[----:B------:R-:W-:Y:S01]  /*fda0*/  SHF.R.U32.HI R20, RZ, 0x2, R20 ;  /* 0x00000002ff147819 */ /* 0x000fe20000011614 */
[----:B------:R-:W-:-:S03]  /*fdb0*/  UIMAD UR6, UR37, UR8, URZ ;  /* 0x00000008250672a4 */ /* 0x000fc6000f8e023f */
[----:B------:R-:W-:-:S03]  /*fdc0*/  LOP3.LUT R2, R20, 0x60, R2, 0xf8, !PT ;  /* 0x0000006014027812 */ /* 0x000fc600078ef802 */
[----:B------:R-:W1:Y:S01]  /*fdd0*/  @P1 LDC R5, c[0x0][0x450] ;  /* 0x00011400ff051b82 */ /* 0x000e620000000800 */
[----:B------:R-:W-:Y:S01]  /*fde0*/  UIMAD.WIDE.U32 UR4, UR36, UR8, UR4 ;  /* 0x00000008240472a5 */ /* 0x000fe2000f8e0004 */
[----:B------:R-:W-:Y:S01]  /*fdf0*/  IMAD R6, R25, 0xc0, R2 ;  /* 0x000000c019067824 */ /* 0x000fe200078e0202 */
[----:B------:R-:W-:Y:S01]  /*fe00*/  UIMAD UR6, UR36, UR9, UR6 ;  /* 0x00000009240672a4 */ /* 0x000fe2000f8e0206 */
[----:B------:R2:W5:Y:S02]  /*fe10*/  LDL R20, [R1+0x4] ;  /* 0x0000040001147983 */ /* 0x0005640000100800 */
[----:B------:R-:W-:Y:S01]  /*fe20*/  ULDC.64 UR8, c[0x0][0x2e0] ;  /* 0x0000b80000087ab9 */ /* 0x000fe20000000a00 */
[----:B------:R-:W-:Y:S01]  /*fe30*/  UIADD3 UR5, UR5, UR6, URZ ;  /* 0x0000000605057290 */ /* 0x000fe2000fffe03f */
[----:B------:R-:W3:Y:S01]  /*fe40*/  S2R R10, SR_TID.X ;  /* 0x00000000000a7919 */ /* 0x000ee20000002100 */
[----:B------:R-:W-:Y:S02]  /*fe50*/  UIMAD UR6, UR46, UR8, URZ ;  /* 0x000000082e0672a4 */ /* 0x000fe4000f8e023f */
[----:B------:R-:W-:-:S02]  /*fe60*/  UIMAD.WIDE.U32 UR4, UR44, UR8, UR4 ;  /* 0x000000082c0472a5 */ /* 0x000fc4000f8e0004 */
[----:B------:R-:W-:Y:S01]  /*fe70*/  UIMAD UR6, UR44, UR9, UR6 ;  /* 0x000000092c0672a4 */ /* 0x000fe2000f8e0206 */
[----:B0-----:R-:W-:-:S03]  /*fe80*/  @P1 IMAD.HI.U32 R0, R6, R3, RZ ;  /* 0x0000000306001227 */ /* 0x001fc600078e00ff */
[----:B------:R-:W-:Y:S01]  /*fe90*/  UIADD3 UR5, UR5, UR6, URZ ;  /* 0x0000000605057290 */ /* 0x000fe2000fffe03f */
[----:B------:R-:W-:Y:S01]  /*fea0*/  ULDC.64 UR8, c[0x0][0x2c8] ;  /* 0x0000b20000087ab9 */ /* 0x000fe20000000a00 */
[----:B------:R-:W-:Y:S01]  /*feb0*/  IMAD.MOV.U32 R3, RZ, RZ, R6 ;  /* 0x000000ffff037224 */ /* 0x000fe200078e0006 */
[----:B------:R-:W-:Y:S02]  /*fec0*/  ULDC.64 UR6, c[0x0][0x2d0] ;  /* 0x0000b40000067ab9 */ /* 0x000fe40000000a00 */
[----:B------:R-:W-:Y:S01]  /*fed0*/  IMAD.U32 R4, RZ, RZ, UR6 ;  /* 0x00000006ff047e24 */ /* 0x000fe2000f8e00ff */
[----:B-1----:R-:W-:-:S04]  /*fee0*/  @P1 SHF.R.U32.HI R3, RZ, R5, R0 ;  /* 0x00000005ff031219 */ /* 0x002fc80000011600 */
[----:B------:R-:W-:-:S05]  /*fef0*/  SHF.R.S32.HI R0, RZ, 0x1f, R3 ;  /* 0x0000001fff007819 */ /* 0x000fca0000011403 */
[----:B------:R-:W-:-:S04]  /*ff00*/  IMAD R0, R0, UR6, RZ ;  /* 0x0000000600007c24 */ /* 0x000fc8000f8e02ff */
[C---:B------:R-:W-:Y:S02]  /*ff10*/  IMAD R5, R3.reuse, UR7, R0 ;  /* 0x0000000703057c24 */ /* 0x040fe4000f8e0200 */
[----:B------:R-:W-:Y:S01]  /*ff20*/  IMAD.MOV R0, RZ, RZ, -R3 ;  /* 0x000000ffff007224 */ /* 0x000fe200078e0a03 */
[----:B---3--:R-:W-:Y:S01]  /*ff30*/  SHF.L.U32 R21, R10, 0x4, RZ ;  /* 0x000000040a157819 */ /* 0x008fe200000006ff */
[----:B------:R-:W-:-:S03]  /*ff40*/  IMAD.WIDE.U32 R2, R3, R4, UR4 ;  /* 0x0000000403027e25 */ /* 0x000fc6000f8e0004 */
[----:B------:R-:W-:Y:S01]  /*ff50*/  LOP3.LUT R21, R21, 0x30, RZ, 0xc0, !PT ;  /* 0x0000003015157812 */ /* 0x000fe200078ec0ff */
[----:B------:R-:W-:Y:S02]  /*ff60*/  IMAD R0, R7, R0, R6 ;  /* 0x0000000007007224 */ /* 0x000fe400078e0206 */
[----:B------:R-:W-:Y:S02]  /*ff70*/  IMAD.IADD R3, R3, 0x1, R5 ;  /* 0x0000000103037824 */ /* 0x000fe400078e0205 */
[----:B------:R-:W-:Y:S01]  /*ff80*/  VIADD R6, R6, 0x80 ;  /* 0x0000008006067836 */ /* 0x000fe20000000000 */
[----:B------:R-:W-:Y:S01]  /*ff90*/  SHF.R.S32.HI R5, RZ, 0x1f, R0 ;  /* 0x0000001fff057819 */ /* 0x000fe20000011400 */
[----:B------:R-:W-:-:S04]  /*ffa0*/  IMAD.WIDE.U32 R2, R0, UR8, R2 ;  /* 0x0000000800027c25 */ /* 0x000fc8000f8e0002 */
[----:B------:R-:W-:-:S04]  /*ffb0*/  IMAD R5, R5, UR8, RZ ;  /* 0x0000000805057c24 */ /* 0x000fc8000f8e02ff */
[----:B------:R-:W-:Y:S01]  /*ffc0*/  IMAD R5, R0, UR9, R5 ;  /* 0x0000000900057c24 */ /* 0x000fe2000f8e0205 */
[----:B------:R-:W-:Y:S02]  /*ffd0*/  IADD3 R0, P0, R2, UR10, RZ ;  /* 0x0000000a02007c10 */ /* 0x000fe4000ff1e0ff */
[----:B------:R-:W0:Y:S02]  /*ffe0*/  @P1 LDC R2, c[0x0][0x44c] ;  /* 0x00011300ff021b82 */ /* 0x000e240000000800 */
[----:B------:R-:W-:-:S06]  /*fff0*/  IADD3.X R5, R3, UR11, R5, P0, !PT ;  /* 0x0000000b03057c10 */ /* 0x000fcc00087fe405 */
[----:B------:R-:W1:Y:S01]  /*10000*/  @P1 LDC R3, c[0x0][0x450] ;  /* 0x00011400ff031b82 */ /* 0x000e620000000800 */
[----:B0-----:R-:W-:-:S04]  /*10010*/  @P1 IMAD.HI.U32 R8, R6, R2, RZ ;  /* 0x0000000206081227 */ /* 0x001fc800078e00ff */
[----:B------:R-:W-:Y:S01]  /*10020*/  IMAD.MOV.U32 R2, RZ, RZ, R6 ;  /* 0x000000ffff027224 */ /* 0x000fe200078e0006 */
[----:B-1----:R-:W-:-:S05]  /*10030*/  @P1 SHF.R.U32.HI R2, RZ, R3, R8 ;  /* 0x00000003ff021219 */ /* 0x002fca0000011608 */
        /* <DEDUP_REMOVED lines=11> */
[----:B------:R-:W-:Y:S01]  /*100f0*/  IMAD R9, R6, UR9, R4 ;  /* 0x0000000906097c24 */ /* 0x000fe2000f8e0204 */
[----:B------:R-:W-:-:S04]  /*10100*/  IADD3 R4, P0, R2, UR10, RZ ;  /* 0x0000000a02047c10 */ /* 0x000fc8000ff1e0ff */
[----:B------:R-:W-:Y:S02]  /*10110*/  IADD3.X R6, R3, UR11, R9, P0, !PT ;  /* 0x0000000b03067c10 */ /* 0x000fe400087fe409 */
[----:B------:R2:W5:Y:S01]  /*10120*/  LDL R9, [R1] ;  /* 0x0000000001097983 */ /* 0x0005620000100800 */
[----:B------:R-:W-:Y:S01]  /*10130*/  ISETP.GE.AND P0, PT, R21, UR4, PT ;  /* 0x0000000415007c0c */ /* 0x000fe2000bf06270 */
[----:B------:R-:W-:Y:S01]  /*10140*/  UMOV UR4, 0xffffffff ;  /* 0xffffffff00047882 */ /* 0x000fe20000000000 */
[----:B------:R-:W-:-:S04]  /*10150*/  LOP3.LUT R10, R10, 0x7f, RZ, 0xc0, !PT ;  /* 0x0000007f0a0a7812 */ /* 0x000fc800078ec0ff */
[----:B------:R-:W-:Y:S01]  /*10160*/  SHF.R.U32.HI R10, RZ, 0x2, R10 ;  /* 0x00000002ff0a7819 */ /* 0x000fe2000001160a */
[----:B--2---:R-:W-:Y:S06]  /*10170*/  BRA.DIV UR4, `(.L_x_1757) ;  /* 0x0000002a04847947 */ /* 0x004fec000b800000 */
[----:B------:R-:W0:Y:S01]  /*10180*/  SHFL.IDX PT, R14, R0, RZ, 0x1c1f ;  /* 0x001c1fff000e7589 */ /* 0x000e2200000e0000 */
[----:B-----5:R-:W-:Y:S02]  /*10190*/  IMAD R7, R9, R7, RZ ;  /* 0x0000000709077224 */ /* 0x020fe400078e02ff */
[----:B------:R-:W-:Y:S01]  /*101a0*/  IMAD R25, R25, 0xc0, R10 ;  /* 0x000000c019197824 */ /* 0x000fe200078e020a */
[----:B------:R-:W1:Y:S03]  /*101b0*/  SHFL.IDX PT, R2, R5, RZ, 0x1c1f ;  /* 0x001c1fff05027589 */ /* 0x000e6600000e0000 */
        /* <DEDUP_REMOVED lines=21> */
[----:B0-----:R-:W-:-:S03]  /*10310*/  @!P1 IADD3 R14, P2, R21, R14, RZ ;  /* 0x0000000e150e9210 */ /* 0x001fc60007f5e0ff */
[----:B------:R-:W-:Y:S02]  /*10320*/  SHFL.IDX PT, R6, R6, 0x1, 0x1c1f ;  /* 0x003c1f0006067f89 */ /* 0x000fe400000e0000 */
        /* <DEDUP_REMOVED lines=12> */
[----:B------:R-:W-:-:S05]  /*103f0*/  @!P2 IMAD.X R3, RZ, RZ, R0, P1 ;  /* 0x000000ffff03a224 */ /* 0x000fca00008e0600 */
[----:B------:R0:W-:Y:S03]  /*10400*/  @!P2 LDGSTS.E.BYPASS.LTC128B.128 [R20+0xd000], desc[UR50][R2.64], !P0 ;  /* 0x0d0000000214afae */ /* 0x0001e6000c101d72 */
.L_x_1836:
[----:B------:R-:W-:-:S05]  /*10410*/  VIADD R0, R25, 0xa0 ;  /* 0x000000a019007836 */ /* 0x000fca0000000000 */
[----:B------:R-:W-:-:S13]  /*10420*/  ISETP.GE.AND P1, PT, R0, R7, PT ;  /* 0x000000070000720c */ /* 0x000fda0003f26270 */
[----:B01----:R-:W-:-:S04]  /*10430*/  @!P1 IADD3 R2, P2, R21, R14, RZ ;  /* 0x0000000e15029210 */ /* 0x003fc80007f5e0ff */
[----:B------:R-:W-:-:S05]  /*10440*/  @!P1 IADD3.X R3, RZ, R6, RZ, P2, !PT ;  /* 0x00000006ff039210 */ /* 0x000fca00017fe4ff */
[----:B------:R-:W-:Y:S01]  /*10450*/  @!PT LDS RZ, [RZ] ;  /* 0x00000000fffff984 */ /* 0x000fe20000000800 */
[----:B------:R-:W-:Y:S01]  /*10460*/  @!PT LDS RZ, [RZ] ;  /* 0x00000000fffff984 */ /* 0x000fe20000000800 */
[----:B------:R-:W-:Y:S01]  /*10470*/  @!PT LDS RZ, [RZ] ;  /* 0x00000000fffff984 */ /* 0x000fe20000000800 */
[----:B------:R0:W-:Y:S01]  /*10480*/  @!P1 LDGSTS.E.BYPASS.LTC128B.128 [R20+0xd800], desc[UR50][R2.64], !P0 ;  /* 0x0d80000002149fae */ /* 0x0001e2000c101d72 */
[----:B------:R-:W-:Y:S01]  /*10490*/  PLOP3.LUT P0, PT, PT, PT, PT, 0x80, 0x0 ;  /* 0x000000000000781c */ /* 0x000fe20003f0f070 */
[----:B------:R-:W-:-:S12]  /*104a0*/  NOP ;  /* 0x0000000000007918 */ /* 0x000fd80000000000 */
.L_x_1758:
        /* <DEDUP_REMOVED lines=16> */
[----:B------:R-:W-:Y:S01]  /*105b0*/  ISETP.GE.AND P1, PT, R27, 0x2, PT ;  /* 0x000000021b00780c */ /* 0x000fe20003f26270 */
[----:B------:R-:W1:Y:S02]  /*105c0*/  SYNCS.PHASECHK.TRANS64.TRYWAIT P0, [R16+URZ+0x13220], R3 ;  /* 0x01322003100075a7 */ /* 0x000e64000800017f */
[----:B01----:R-:W-:Y:S10]  /*105d0*/  @!P0 BRA `(.L_x_1760) ;  /* 0x0000002c001c8947 */ /* 0x003ff40003800000 */
.L_x_1837:
[----:B------:R-:W-:Y:S05]  /*105e0*/  BSYNC B0 ;  /* 0x0000000000007941 */ /* 0x000fea0003800000 */
.L_x_1759:
[----:B------:R-:W-:Y:S05]  /*105f0*/  @!P1 BRA `(.L_x_1761) ;  /* 0x0000000800e89947 */ /* 0x000fea0003800000 */
[----:B------:R-:W-:Y:S02]  /*10600*/  VIADD R0, R27, 0xfffffffe ;  /* 0xfffffffe1b007836 */ /* 0x000fe40000000000 */
[----:B------:R-:W-:Y:S02]  /*10610*/  IMAD.MOV.U32 R7, RZ, RZ, R19 ;  /* 0x000000ffff077224 */ /* 0x000fe400078e0013 */
[----:B------:R-:W-:-:S07]  /*10620*/  IMAD.MOV.U32 R6, RZ, RZ, R18 ;  /* 0x000000ffff067224 */ /* 0x000fce00078e0012 */
.L_x_1781:
[----:B------:R-:W-:Y:S01]  /*10630*/  ISETP.NE.AND P1, PT, R26, RZ, PT ;  /* 0x000000ff1a00720c */ /* 0x000fe20003f25270 */
        /* <DEDUP_REMOVED lines=9> */
[----:B------:R-:W-:Y:S01]  /*106d0*/  IMAD.MOV.U32 R8, RZ, RZ, R0 ;  /* 0x000000ffff087224 */ /* 0x000fe200078e0000 */
        /* <DEDUP_REMOVED lines=21> */
.L_x_1764:
        /* <DEDUP_REMOVED lines=8> */
.L_x_1838:
[----:B------:R-:W-:Y:S05]  /*108b0*/  BSYNC B1 ;  /* 0x0000000000017941 */ /* 0x000fea0003800000 */
.L_x_1765:
        /* <DEDUP_REMOVED lines=9> */
.L_x_1768:
[----:B------:R-:W-:Y:S05]  /*10950*/  BSYNC B1 ;  /* 0x0000000000017941 */ /* 0x000fea0003800000 */
.L_x_1767:
[----:B------:R-:W-:Y:S01]  /*10960*/  IMAD.MOV.U32 R9, RZ, RZ, RZ ;  /* 0x000000ffff097224 */ /* 0x000fe200078e00ff */
[----:B------:R-:W-:Y:S01]  /*10970*/  MOV R5, 0xa0 ;  /* 0x000000a000057802 */ /* 0x000fe20000000f00 */
        /* <DEDUP_REMOVED lines=10> */
.L_x_1769:
        /* <DEDUP_REMOVED lines=13> */
.L_x_1839:
[----:B------:R-:W-:Y:S05]  /*10af0*/  BSYNC B1 ;  /* 0x0000000000017941 */ /* 0x000fea0003800000 */
.L_x_1770:
        /* <DEDUP_REMOVED lines=11> */
.L_x_1773:
[----:B------:R-:W-:Y:S05]  /*10bb0*/  BSYNC B1 ;  /* 0x0000000000017941 */ /* 0x000fea0003800000 */
.L_x_1772:
        /* <DEDUP_REMOVED lines=8> */
.L_x_1774:
        /* <DEDUP_REMOVED lines=10> */
.L_x_1763:
[----:B------:R-:W-:Y:S05]  /*10ce0*/  BSYNC B0 ;  /* 0x0000000000007941 */ /* 0x000fea0003800000 */
.L_x_1762:
[----:B------:R-:W-:-:S06]  /*10cf0*/  UISETP.NE.AND UP0, UPT, UR39, 0x3, UPT ;  /* 0x000000032700788c */ /* 0x000fcc000bf05270 */
[----:B------:R-:W-:-:S13]  /*10d00*/  PLOP3.LUT P0, PT, PT, PT, UP0, 0x80, 0x0 ;  /* 0x000000000000781c */ /* 0x000fda0003f0f008 */
[----:B------:R-:W-:Y:S05]  /*10d10*/  @!P0 BRA `(.L_x_1775) ;  /* 0x0000000000048947 */ /* 0x000fea0003800000 */
[----:B------:R-:W-:Y:S01]  /*10d20*/  BPT.TRAP 0x1 ;  /* 0x000000040000795c */ /* 0x000fe20000300000 */
.L_x_1775:
        /* <DEDUP_REMOVED lines=8> */
.L_x_1840:
[----:B------:R-:W-:Y:S05]  /*10db0*/  BSYNC B0 ;  /* 0x0000000000007941 */ /* 0x000fea0003800000 */
.L_x_1776:
[----:B------:R-:W-:Y:S05]  /*10dc0*/  @!P1 BRA `(.L_x_1778) ;  /* 0x0000000000049947 */ /* 0x000fea0003800000 */
[----:B------:R-:W-:Y:S01]  /*10dd0*/  BPT.TRAP 0x1 ;  /* 0x000000040000795c */ /* 0x000fe20000300000 */
.L_x_1778:
[----:B0-----:R-:W-:Y:S01]  /*10de0*/  SHF.L.U32 R2, R7, 0x1f, RZ ;  /* 0x0000001f07027819 */ /* 0x001fe200000006ff */
[----:B------:R-:W-:-:S03]  /*10df0*/  IMAD R10, R6, 0x2800, RZ ;  /* 0x00002800060a7824 */ /* 0x000fc600078e02ff */
[----:B------:R-:W0:Y:S02]  /*10e00*/  SYNCS.PHASECHK.TRANS64.TRYWAIT P0, [R3+URZ+0x13260], R2 ;  /* 0x01326002030075a7 */ /* 0x000e24000800017f */
[----:B0-----:R-:W-:Y:S05]  /*10e10*/  @!P0 BRA `(.L_x_1779) ;  /* 0x00000024005c8947 */ /* 0x001fea0003800000 */
.L_x_1841:
        /* <DEDUP_REMOVED lines=43> */
.L_x_1780:
        /* <DEDUP_REMOVED lines=10> */
[C---:B------:R-:W-:Y:S02]  /*11170*/  ISETP.GT.AND P0, PT, R0.reuse, RZ, PT ;  /* 0x000000ff0000720c */ /* 0x040fe40003f04270 */
[----:B------:R-:W-:-:S11]  /*11180*/  IADD3 R0, R0, -0x1, RZ ;  /* 0xffffffff00007810 */ /* 0x000fd60007ffe0ff */
[----:B-1----:R-:W-:Y:S05]  /*11190*/  @P0 BRA `(.L_x_1781) ;  /* 0xfffffff400240947 */ /* 0x002fea000383ffff */
.L_x_1761:
        /* <DEDUP_REMOVED lines=17> */
.L_x_1783:
[----:B------:R-:W-:Y:S05]  /*112b0*/  BSYNC B0 ;  /* 0x0000000000007941 */ /* 0x000fea0003800000 */
.L_x_1782:
[----:B------:R-:W-:-:S06]  /*112c0*/  UISETP.NE.AND UP0, UPT, UR39, 0x3, UPT ;  /* 0x000000032700788c */ /* 0x000fcc000bf05270 */
[----:B------:R-:W-:-:S13]  /*112d0*/  PLOP3.LUT P1, PT, PT, PT, UP0, 0x80, 0x0 ;  /* 0x000000000000781c */ /* 0x000fda0003f2f008 */
[----:B------:R-:W-:Y:S05]  /*112e0*/  @!P1 BRA `(.L_x_1784) ;  /* 0x0000000000049947 */ /* 0x000fea0003800000 */
[----:B------:R-:W-:Y:S01]  /*112f0*/  BPT.TRAP 0x1 ;  /* 0x000000040000795c */ /* 0x000fe20000300000 */
.L_x_1784:
        /* <DEDUP_REMOVED lines=8> */
.L_x_1842:
[----:B------:R-:W-:Y:S05]  /*11380*/  BSYNC B0 ;  /* 0x0000000000007941 */ /* 0x000fea0003800000 */
.L_x_1785:
[----:B------:R-:W-:Y:S05]  /*11390*/  @!P2 BRA `(.L_x_1787) ;  /* 0x000000000004a947 */ /* 0x000fea0003800000 */
[----:B------:R-:W-:Y:S01]  /*113a0*/  BPT.TRAP 0x1 ;  /* 0x000000040000795c */ /* 0x000fe20000300000 */
.L_x_1787:
[----:B------:R-:W-:Y:S01]  /*113b0*/  SHF.L.U32 R5, R19, 0x1f, RZ ;  /* 0x0000001f13057819 */ /* 0x000fe200000006ff */
[----:B0-----:R-:W-:-:S03]  /*113c0*/  IMAD R3, R18, 0x2800, RZ ;  /* 0x0000280012037824 */ /* 0x001fc600078e02ff */
[----:B------:R-:W0:Y:S02]  /*113d0*/  SYNCS.PHASECHK.TRANS64.TRYWAIT P1, [R2+URZ+0x13260], R5 ;  /* 0x01326005020075a7 */ /* 0x000e24000802017f */
[----:B0-----:R-:W-:Y:S05]  /*113e0*/  @!P1 BRA `(.L_x_1788) ;  /* 0x0000002000109947 */ /* 0x001fea0003800000 */
.L_x_1843:
        /* <DEDUP_REMOVED lines=43> */
.L_x_1789:
        /* <DEDUP_REMOVED lines=10> */
.L_x_1738:
[----:B------:R-:W-:Y:S05]  /*11740*/  BSYNC B7 ;  /* 0x0000000000077941 */ /* 0x000fea0003800000 */
.L_x_1736:
[----:B------:R-:W2:Y:S02]  /*11750*/  LDL R0, [R1+0xc] ;  /* 0x00000c0001007983 */ /* 0x000ea40000100800 */
[----:B--2---:R-:W-:-:S13]  /*11760*/  ISETP.NE.AND P0, PT, R0, RZ, PT ;  /* 0x000000ff0000720c */ /* 0x004fda0003f05270 */
[----:B------:R-:W-:Y:S05]  /*11770*/  @!P0 BRA `(.L_x_1790) ;  /* 0x0000000000288947 */ /* 0x000fea0003800000 */
[----:B------:R-:W1:Y:S08]  /*11780*/  S2UR UR5, SR_CgaCtaId ;  /* 0x00000000000579c3 */ /* 0x000e700000008800 */
[----:B------:R-:W-:Y:S06]  /*11790*/  BAR.SYNC.DEFER_BLOCKING 0x5, 0x200 ;  /* 0x0148000000007b1d */ /* 0x000fec0000010000 */
[----:B------:R-:W-:-:S02]  /*117a0*/  UMOV UR4, 0x400 ;  /* 0x0000040000047882 */ /* 0x000fc40000000000 */
[----:B-1----:R-:W-:-:S06]  /*117b0*/  ULEA UR4, UR5, UR4, 0x18 ;  /* 0x0000000405047291 */ /* 0x002fcc000f8ec03f */
[----:B------:R-:W-:-:S05]  /*117c0*/  IMAD.U32 R16, RZ, RZ, UR4 ;  /* 0x00000004ff107e24 */ /* 0x000fca000f8e00ff */
[----:B------:R-:W1:Y:S02]  /*117d0*/  LDS.128 R24, [R16+0x132d0] ;  /* 0x0132d00010187984 */ /* 0x000e640000000c00 */
[----:B-1----:R-:W-:Y:S02]  /*117e0*/  R2UR UR43, R27 ;  /* 0x000000001b2b72ca */ /* 0x002fe400000e0000 */
[----:B------:R-:W-:Y:S01]  /*117f0*/  R2UR UR36, R26 ;  /* 0x000000001a2472ca */ /* 0x000fe200000e0000 */
[----:B------:R-:W-:Y:S06]  /*11800*/  BAR.ARV 0x4, 0x200 ;  /* 0x0108000000007b1d */ /* 0x000fec0000002000 */
[----:B------:R-:W-:Y:S08]  /*11810*/  BRA `(.L_x_1791) ;  /* 0x0000000800bc7947 */ /* 0x000ff00003800000 */
.L_x_1790:
[----:B------:R-:W1:Y:S01]  /*11820*/  S2R R0, SR_TID.X ;  /* 0x0000000000007919 */ /* 0x000e620000002100 */
[----:B------:R-:W-:Y:S01]  /*11830*/  ULDC UR4, c[0x0][0xc3c] ;  /* 0x00030f0000047ab9 */ /* 0x000fe20000000800 */
[----:B------:R-:W-:Y:S01]  /*11840*/  IMAD.MOV.U32 R25, RZ, RZ, RZ ;  /* 0x000000ffff197224 */ /* 0x000fe200078e00ff */
[----:B-1----:R-:W-:-:S04]  /*11850*/  LOP3.LUT R6, R0, 0x1f, RZ, 0xc0, !PT ;  /* 0x0000001f00067812 */ /* 0x002fc800078ec0ff */
[C---:B------:R-:W-:Y:S01]  /*11860*/  ISETP.NE.AND P0, PT, R6.reuse, 0x1f, PT ;  /* 0x0000001f0600780c */ /* 0x040fe20003f05270 */
[----:B------:R-:W-:-:S05]  /*11870*/  VIADD R5, R6, UR43 ;  /* 0x0000002b06057c36 */ /* 0x000fca0008000000 */
[----:B------:R-:W-:Y:S01]  /*11880*/  ISETP.GE.OR P1, PT, R5, UR4, !P0 ;  /* 0x0000000405007c0c */ /* 0x000fe2000c726670 */
[----:B------:R-:W-:-:S12]  /*11890*/  ULDC UR4, c[0x0][0xc3c] ;  /* 0x00030f0000047ab9 */ /* 0x000fd80000000800 */
[----:B0-----:R-:W0:Y:S02]  /*118a0*/  @!P1 LDC.64 R2, c[0x0][0xc80] ;  /* 0x00032000ff029b82 */ /* 0x001e240000000a00 */
        /* <DEDUP_REMOVED lines=15> */
[----:B------:R-:W-:Y:S02]  /*119a0*/  IADD3 R4, R5, R4, RZ ;  /* 0x0000000405047210 */ /* 0x000fe40007ffe0ff */
        /* <DEDUP_REMOVED lines=14> */
.L_x_1796:
        /* <DEDUP_REMOVED lines=14> */
.L_x_1795:
[----:B------:R-:W-:Y:S05]  /*11b70*/  BSYNC B0 ;  /* 0x0000000000007941 */ /* 0x000fea0003800000 */
.L_x_1794:
        /* <DEDUP_REMOVED lines=22> */
.L_x_1792:
        /* <DEDUP_REMOVED lines=8> */
[----:B------:R-:W-:Y:S01]  /*11d60*/  MOV R2, UR4 ;  /* 0x0000000400027c02 */ /* 0x000fe20008000f00 */
        /* <DEDUP_REMOVED lines=17> */
.L_x_1797:
        /* <DEDUP_REMOVED lines=21> */
[----:B------:R-:W-:-:S03]  /*11fd0*/  IMAD.MOV R9, RZ, RZ, -R9 ;  /* 0x000000ffff097224 */ /* 0x000fc600078e0a09 */
[----:B------:R-:W-:Y:S01]  /*11fe0*/  IADD3 R3, -R7, RZ, RZ ;  /* 0x000000ff07037210 */ /* 0x000fe20007ffe1ff */
        /* <DEDUP_REMOVED lines=33> */
.L_x_1793:
[----:B------:R-:W-:Y:S01]  /*12200*/  IMAD.MOV.U32 R24, RZ, RZ, R5 ;  /* 0x000000ffff187224 */ /* 0x000fe200078e0005 */
[----:B------:R-:W-:Y:S01]  /*12210*/  MOV R25, RZ ;  /* 0x000000ff00197202 */ /* 0x000fe20000000f00 */
[----:B------:R-:W-:Y:S01]  /*12220*/  ULDC UR43, c[0x0][0xc3c] ;  /* 0x00030f00002b7ab9 */ /* 0x000fe20000000800 */
[----:B------:R-:W-:-:S05]  /*12230*/  UMOV UR36, URZ ;  /* 0x0000003f00247c82 */ /* 0x000fca0008000000 */
.L_x_1798:
        /* <DEDUP_REMOVED lines=13> */
.L_x_1791:
[----:B------:R-:W-:Y:S02]  /*12310*/  ULDC UR4, c[0x0][0xc3c] ;  /* 0x00030f0000047ab9 */ /* 0x000fe40000000800 */
[----:B------:R-:W-:-:S06]  /*12320*/  UISETP.GE.AND UP0, UPT, UR43, UR4, UPT ;  /* 0x000000042b00728c */ /* 0x000fcc000bf06270 */
[----:B------:R-:W-:-:S13]  /*12330*/  PLOP3.LUT P0, PT, PT, PT, UP0, 0x80, 0x0 ;  /* 0x000000000000781c */ /* 0x000fda0003f0f008 */
[----:B------:R-:W-:Y:S05]  /*12340*/  @!P0 BRA `(.L_x_1799) ;  /* 0xffffffc400008947 */ /* 0x000fea000383ffff */
.L_x_1732:
        /* <DEDUP_REMOVED lines=12> */
.L_x_1844:
[----:B------:R-:W-:Y:S05]  /*12410*/  BSYNC B0 ;  /* 0x0000000000007941 */ /* 0x000fea0003800000 */
.L_x_1800:
[----:B------:R-:W-:-:S03]  /*12420*/  UMOV UR4, 0xffffffff ;  /* 0xffffffff00047882 */ /* 0x000fc60000000000 */
[----:B------:R-:W-:Y:S05]  /*12430*/  BRA.DIV UR4, `(.L_x_1802) ;  /* 0x0000001204247947 */ /* 0x000fea000b800000 */
[----:B0-----:R-:W0:Y:S02]  /*12440*/  S2R R0, SR_TID.X ;  /* 0x0000000000007919 */ /* 0x001e240000002100 */
[----:B0-----:R-:W-:-:S04]  /*12450*/  SHF.R.U32.HI R0, RZ, 0x5, R0 ;  /* 0x00000005ff007819 */ /* 0x001fc80000011600 */
[----:B------:R-:W-:-:S05]  /*12460*/  LOP3.LUT R0, R0, 0x3, RZ, 0xc0, !PT ;  /* 0x0000000300007812 */ /* 0x000fca00078ec0ff */
[----:B------:R0:W1:Y:S02]  /*12470*/  SHFL.IDX PT, R14, R0, RZ, 0x1f ;  /* 0x00001fff000e7589 */ /* 0x00006400000e0000 */
.L_x_1847:
[----:B-1----:R-:W-:Y:S01]  /*12480*/  ISETP.NE.AND P0, PT, R14, RZ, PT ;  /* 0x000000ff0e00720c */ /* 0x002fe20003f05270 */
[----:B------:R-:W-:-:S12]  /*12490*/  BSSY B0, `(.L_x_1803) ;  /* 0x000002b000007945 */ /* 0x000fd80003800000 */
[----:B------:R-:W-:Y:S05]  /*124a0*/  @P0 BRA `(.L_x_1804) ;  /* 0x0000000000a40947 */ /* 0x000fea0003800000 */
[----:B------:R-:W-:-:S03]  /*124b0*/  UMOV UR4, 0xffffffff ;  /* 0xffffffff00047882 */ /* 0x000fc60000000000 */
[----:B------:R-:W-:Y:S05]  /*124c0*/  BRA.DIV UR4, `(.L_x_1805) ;  /* 0x0000001204347947 */ /* 0x000fea000b800000 */
[----:B------:R-:W-:-:S13]  /*124d0*/  ELECT P6, URZ, PT ;  /* 0x00000000003f782f */ /* 0x000fda00038c0000 */
.L_x_1850:
[----:B------:R-:W-:Y:S05]  /*124e0*/  @!P6 BRA `(.L_x_1804) ;  /* 0x000000000094e947 */ /* 0x000fea0003800000 */
[----:B------:R-:W-:-:S06]  /*124f0*/  ULOP3.LUT UR4, UR38, 0x2, URZ, 0xfc, !UPT ;  /* 0x0000000226047892 */ /* 0x000fcc000f8efc3f */
[----:B0-----:R-:W-:-:S05]  /*12500*/  IMAD.U32 R0, RZ, RZ, UR4 ;  /* 0x00000004ff007e24 */ /* 0x001fca000f8e00ff */
[----:B------:R-:W-:-:S13]  /*12510*/  ISETP.NE.AND P0, PT, R0, 0x3, PT ;  /* 0x000000030000780c */ /* 0x000fda0003f05270 */
[----:B------:R-:W-:Y:S05]  /*12520*/  @!P0 BRA `(.L_x_1806) ;  /* 0x0000000000048947 */ /* 0x000fea0003800000 */
[----:B------:R-:W-:Y:S01]  /*12530*/  BPT.TRAP 0x1 ;  /* 0x000000040000795c */ /* 0x000fe20000300000 */
.L_x_1806:
        /* <DEDUP_REMOVED lines=12> */
.L_x_1851:
[----:B------:R-:W1:Y:S02]  /*12600*/  SYNCS.PHASECHK.TRANS64.TRYWAIT P1, [R3+URZ], R0 ;  /* 0x00000000030075a7 */ /* 0x000e64000802017f */
[----:B-1----:R-:W-:Y:S05]  /*12610*/  @!P1 BRA `(.L_x_1808) ;  /* 0x0000001000149947 */ /* 0x002fea0003800000 */
.L_x_1852:
[----:B------:R-:W-:Y:S05]  /*12620*/  @!P0 BRA `(.L_x_1809) ;  /* 0x0000000000048947 */ /* 0x000fea0003800000 */
[----:B------:R-:W-:Y:S01]  /*12630*/  BPT.TRAP 0x1 ;  /* 0x000000040000795c */ /* 0x000fe20000300000 */
.L_x_1809:
[----:B-1----:R-:W-:-:S04]  /*12640*/  IMAD R3, R18, 0x8, R7 ;  /* 0x0000000812037824 */ /* 0x002fc800078e0207 */
[----:B------:R-:W1:Y:S02]  /*12650*/  SYNCS.PHASECHK.TRANS64.TRYWAIT P1, [R3+URZ+0x13260], R4 ;  /* 0x01326004030075a7 */ /* 0x000e64000802017f */
[----:B-1----:R-:W-:Y:S05]  /*12660*/  @!P1 BRA `(.L_x_1810) ;  /* 0x0000001000149947 */ /* 0x002fea0003800000 */
.L_x_1853:
[----:B------:R-:W-:Y:S05]  /*12670*/  @!P0 BRA `(.L_x_1811) ;  /* 0x0000000000048947 */ /* 0x000fea0003800000 */
[----:B------:R-:W-:Y:S01]  /*12680*/  BPT.TRAP 0x1 ;  /* 0x000000040000795c */ /* 0x000fe20000300000 */
.L_x_1811:
[----:B0-----:R-:W-:-:S04]  /*12690*/  IMAD R5, R6, 0x8, R7 ;  /* 0x0000000806057824 */ /* 0x001fc800078e0207 */
[----:B------:R-:W0:Y:S02]  /*126a0*/  SYNCS.PHASECHK.TRANS64.TRYWAIT P1, [R5+URZ+0x13260], R0 ;  /* 0x01326000050075a7 */ /* 0x000e24000802017f */
[----:B0-----:R-:W-:Y:S05]  /*126b0*/  @!P1 BRA `(.L_x_1812) ;  /* 0x0000001000149947 */ /* 0x001fea0003800000 */
.L_x_1854:
[----:B------:R-:W-:Y:S05]  /*126c0*/  @!P0 BRA `(.L_x_1813) ;  /* 0x0000000000048947 */ /* 0x000fea0003800000 */
[----:B------:R-:W-:Y:S01]  /*126d0*/  BPT.TRAP 0x1 ;  /* 0x000000040000795c */ /* 0x000fe20000300000 */
.L_x_1813:
[----:B------:R-:W2:Y:S02]  /*126e0*/  SYNCS.PHASECHK.TRANS64.TRYWAIT P0, [R3+URZ+0x13280], R4 ;  /* 0x01328004030075a7 */ /* 0x000ea4000800017f */
[----:B--2---:R-:W-:Y:S05]  /*126f0*/  @!P0 BRA `(.L_x_1814) ;  /* 0x0000001000188947 */ /* 0x004fea0003800000 */
.L_x_1815:
[----:B---3--:R3:W4:Y:S02]  /*12700*/  SYNCS.PHASECHK.TRANS64.TRYWAIT P0, [R5+URZ+0x13280], R0 ;  /* 0x01328000050075a7 */ /* 0x008724000800017f */
[----:B----4-:R-:W-:Y:S05]  /*12710*/  @!P0 NANOSLEEP.SYNCS 0x989680 ;  /* 0x009896800000895d */ /* 0x010fea0003900000 */
[----:B------:R-:W4:Y:S02]  /*12720*/  @!P0 SYNCS.PHASECHK.TRANS64 P0, [R5+URZ+0x13280], R0 ;  /* 0x01328000050085a7 */ /* 0x000f24000800007f */
[----:B----4-:R-:W-:Y:S05]  /*12730*/  @!P0 BRA `(.L_x_1815) ;  /* 0xfffffffc00f08947 */ /* 0x010fea000383ffff */
.L_x_1804:
[----:B------:R-:W-:Y:S05]  /*12740*/  BSYNC B0 ;  /* 0x0000000000007941 */ /* 0x000fea0003800000 */
.L_x_1803:
[----:B------:R-:W-:Y:S05]  /*12750*/  EXIT ;  /* 0x000000000000794d */ /* 0x000fea0003800000 */
.L_x_1683:
[----:B0-----:R-:W-:-:S04]  /*12760*/  MOV R3, UR45 ;  /* 0x0000002d00037c02 */ /* 0x001fc80008000f00 */
[----:B------:R0:W1:Y:S03]  /*12770*/  SYNCS.PHASECHK.TRANS64.TRYWAIT P1, [R3+URZ+0x13200], R6 ;  /* 0x01320006030075a7 */ /* 0x000066000802017f */
[----:B-1----:R-:W-:Y:S05]  /*12780*/  @!P1 NANOSLEEP.SYNCS 0x989680 ;  /* 0x009896800000995d */ /* 0x002fea0003900000 */
[----:B------:R-:W1:Y:S02]  /*12790*/  @!P1 SYNCS.PHASECHK.TRANS64 P1, [R3+URZ+0x13200], R6 ;  /* 0x01320006030095a7 */ /* 0x000e64000802007f */
[----:B-1----:R-:W-:Y:S05]  /*127a0*/  @!P1 BRA `(.L_x_1683) ;  /* 0xfffffffc00ec9947 */ /* 0x002fea000383ffff */
[----:B------:R-:W-:Y:S05]  /*127b0*/  BRA `(.L_x_1816) ;  /* 0xfffffef000a47947 */ /* 0x000fea000383ffff */
.L_x_1687:
[----:B-1----:R1:W2:Y:S02]  /*127c0*/  SYNCS.PHASECHK.TRANS64.TRYWAIT P1, [R2+URZ+0x13230], R3 ;  /* 0x01323003020075a7 */ /* 0x0022a4000802017f */
[----:B--2---:R-:W-:Y:S05]  /*127d0*/  @!P1 NANOSLEEP.SYNCS 0x989680 ;  /* 0x009896800000995d */ /* 0x004fea0003900000 */
[----:B------:R-:W2:Y:S02]  /*127e0*/  @!P1 SYNCS.PHASECHK.TRANS64 P1, [R2+URZ+0x13230], R3 ;  /* 0x01323003020095a7 */ /* 0x000ea4000802007f */
[----:B--2---:R-:W-:Y:S05]  /*127f0*/  @!P1 BRA `(.L_x_1687) ;  /* 0xfffffffc00f09947 */ /* 0x004fea000383ffff */
[----:B------:R-:W-:Y:S05]  /*12800*/  BRA `(.L_x_1686) ;  /* 0xfffffef000c07947 */ /* 0x000fea000383ffff */
.L_x_1692:
[----:B-1----:R-:W-:-:S04]  /*12810*/  IMAD.U32 R8, RZ, RZ, UR21 ;  /* 0x00000015ff087e24 */ /* 0x002fc8000f8e00ff */
[----:B------:R1:W2:Y:S03]  /*12820*/  SYNCS.PHASECHK.TRANS64.TRYWAIT P3, [R8+URZ+0x13230], R7 ;  /* 0x01323007080075a7 */ /* 0x0002a6000806017f */
[----:B--2---:R-:W-:Y:S05]  /*12830*/  @!P3 NANOSLEEP.SYNCS 0x989680 ;  /* 0x009896800000b95d */ /* 0x004fea0003900000 */
[----:B------:R-:W2:Y:S02]  /*12840*/  @!P3 SYNCS.PHASECHK.TRANS64 P3, [R8+URZ+0x13230], R7 ;  /* 0x013230070800b5a7 */ /* 0x000ea4000806007f */
[----:B--2---:R-:W-:Y:S05]  /*12850*/  @!P3 BRA `(.L_x_1692) ;  /* 0xfffffffc00ecb947 */ /* 0x004fea000383ffff */
[----:B------:R-:W-:Y:S05]  /*12860*/  BRA `(.L_x_1691) ;  /* 0xffffff2400cc7947 */ /* 0x000fea000383ffff */
.L_x_1696:
[----:B-1----:R-:W-:-:S04]  /*12870*/  IMAD.U32 R8, RZ, RZ, UR11 ;  /* 0x0000000bff087e24 */ /* 0x002fc8000f8e00ff */
[----:B------:R1:W2:Y:S03]  /*12880*/  SYNCS.PHASECHK.TRANS64.TRYWAIT P3, [R8+URZ+0x13250], R7 ;  /* 0x01325007080075a7 */ /* 0x0002a6000806017f */
[----:B--2---:R-:W-:Y:S05]  /*12890*/  @!P3 NANOSLEEP.SYNCS 0x989680 ;  /* 0x009896800000b95d */ /* 0x004fea0003900000 */
[----:B------:R-:W2:Y:S02]  /*128a0*/  @!P3 SYNCS.PHASECHK.TRANS64 P3, [R8+URZ+0x13250], R7 ;  /* 0x013250070800b5a7 */ /* 0x000ea4000806007f */
[----:B--2---:R-:W-:Y:S05]  /*128b0*/  @!P3 BRA `(.L_x_1696) ;  /* 0xfffffffc00ecb947 */ /* 0x004fea000383ffff */
[----:B------:R-:W-:Y:S05]  /*128c0*/  BRA `(.L_x_1695) ;  /* 0xffffff2800d87947 */ /* 0x000fea000383ffff */
.L_x_1703:
[----:B-1----:R-:W-:-:S04]  /*128d0*/  IMAD.U32 R8, RZ, RZ, UR6 ;  /* 0x00000006ff087e24 */ /* 0x002fc8000f8e00ff */
[----:B------:R1:W2:Y:S03]  /*128e0*/  SYNCS.PHASECHK.TRANS64.TRYWAIT P2, [R8+URZ+0x13230], R7 ;  /* 0x01323007080075a7 */ /* 0x0002a6000804017f */
[----:B--2---:R-:W-:Y:S05]  /*128f0*/  @!P2 NANOSLEEP.SYNCS 0x989680 ;  /* 0x009896800000a95d */ /* 0x004fea0003900000 */
[----:B------:R-:W2:Y:S02]  /*12900*/  @!P2 SYNCS.PHASECHK.TRANS64 P2, [R8+URZ+0x13230], R7 ;  /* 0x013230070800a5a7 */ /* 0x000ea4000804007f */
[----:B--2---:R-:W-:Y:S05]  /*12910*/  @!P2 BRA `(.L_x_1703) ;  /* 0xfffffffc00eca947 */ /* 0x004fea000383ffff */
[----:B------:R-:W-:Y:S05]  /*12920*/  BRA `(.L_x_1702) ;  /* 0xffffff5c00987947 */ /* 0x000fea000383ffff */
.L_x_1707:
[----:B-1----:R-:W-:-:S04]  /*12930*/  IMAD.U32 R8, RZ, RZ, UR11 ;  /* 0x0000000bff087e24 */ /* 0x002fc8000f8e00ff */
[----:B------:R1:W2:Y:S03]  /*12940*/  SYNCS.PHASECHK.TRANS64.TRYWAIT P2, [R8+URZ+0x13250], R7 ;  /* 0x01325007080075a7 */ /* 0x0002a6000804017f */
[----:B--2---:R-:W-:Y:S05]  /*12950*/  @!P2 NANOSLEEP.SYNCS 0x989680 ;  /* 0x009896800000a95d */ /* 0x004fea0003900000 */
[----:B------:R-:W2:Y:S02]  /*12960*/  @!P2 SYNCS.PHASECHK.TRANS64 P2, [R8+URZ+0x13250], R7 ;  /* 0x013250070800a5a7 */ /* 0x000ea4000804007f */
[----:B--2---:R-:W-:Y:S05]  /*12970*/  @!P2 BRA `(.L_x_1707) ;  /* 0xfffffffc00eca947 */ /* 0x004fea000383ffff */
[----:B------:R-:W-:Y:S05]  /*12980*/  BRA `(.L_x_1706) ;  /* 0xffffff6000a47947 */ /* 0x000fea000383ffff */
.L_x_1713:
[----:B-1----:R-:W-:-:S04]  /*12990*/  IMAD.U32 R5, RZ, RZ, UR14 ;  /* 0x0000000eff057e24 */ /* 0x002fc8000f8e00ff */
[----:B------:R1:W2:Y:S03]  /*129a0*/  SYNCS.PHASECHK.TRANS64.TRYWAIT P1, [R5+URZ+0x13250], R0 ;  /* 0x01325000050075a7 */ /* 0x0002a6000802017f */
[----:B--2---:R-:W-:Y:S05]  /*129b0*/  @!P1 NANOSLEEP.SYNCS 0x989680 ;  /* 0x009896800000995d */ /* 0x004fea0003900000 */
[----:B------:R-:W2:Y:S02]  /*129c0*/  @!P1 SYNCS.PHASECHK.TRANS64 P1, [R5+URZ+0x13250], R0 ;  /* 0x01325000050095a7 */ /* 0x000ea4000802007f */
[----:B--2---:R-:W-:Y:S05]  /*129d0*/  @!P1 BRA `(.L_x_1713) ;  /* 0xfffffffc00ec9947 */ /* 0x004fea000383ffff */
[----:B------:R-:W-:Y:S05]  /*129e0*/  BRA `(.L_x_1712) ;  /* 0xffffff8800647947 */ /* 0x000fea000383ffff */
.L_x_1747:
[----:B------:R-:W-:Y:S02]  /*129f0*/  IMAD.MOV.U32 R13, RZ, RZ, R20 ;  /* 0x000000ffff0d7224 */ /* 0x000fe400078e0014 */
[----:B------:R-:W-:Y:S02]  /*12a00*/  IMAD.MOV.U32 R12, RZ, RZ, RZ ;  /* 0x000000ffff0c7224 */ /* 0x000fe400078e00ff */
[----:B------:R-:W-:Y:S02]  /*12a10*/  IMAD.MOV.U32 R11, RZ, RZ, 0x1f ;  /* 0x0000001fff0b7424 */ /* 0x000fe400078e00ff */
[----:B------:R-:W-:-:S07]  /*12a20*/  IMAD.MOV.U32 R15, RZ, RZ, -0x1 ;  /* 0xffffffffff0f7424 */ /* 0x000fce00078e00ff */
[----:B------:R-:W-:Y:S05]  /*12a30*/  WARPSYNC.COLLECTIVE R15, `(.L_x_1817) ;  /* 0x000000000f087348 */ /* 0x000fea0003c00000 */
[----:B------:R0:W1:Y:S02]  /*12a40*/  SHFL.IDX P6, R14, R13, R12, R11 ;  /* 0x0000000c0d0e7389 */ /* 0x00006400000c000b */
[----:B01----:R-:W-:Y:S01]  /*12a50*/  ENDCOLLECTIVE ;  /* 0x000000000000791b */ /* 0x003fe20003800000 */
.L_x_1817:
[----:B------:R-:W-:Y:S05]  /*12a60*/  BRA `(.L_x_1818) ;  /* 0xffffffc800c47947 */ /* 0x000fea000383ffff */
.L_x_1749:
[----:B------:R-:W-:Y:S01]  /*12a70*/  BSSY B0, `(.L_x_1819) ;  /* 0x0000006000007945 */ /* 0x000fe20003800000 */
[----:B------:R-:W-:-:S07]  /*12a80*/  IMAD.MOV.U32 R15, RZ, RZ, -0x1 ;  /* 0xffffffffff0f7424 */ /* 0x000fce00078e00ff */
[----:B0-----:R-:W-:Y:S05]  /*12a90*/  WARPSYNC.COLLECTIVE R15, `(.L_x_1820) ;  /* 0x000000000f0c7348 */ /* 0x001fea0003c00000 */
[----:B------:R-:W-:Y:S02]  /*12aa0*/  ELECT P6, UR62, PT ;  /* 0x00000000003e782f */ /* 0x000fe400038c0000 */
[----:B------:R-:W-:Y:S01]  /*12ab0*/  MOV R14, UR62 ;  /* 0x0000003e000e7c02 */ /* 0x000fe20008000f00 */
[----:B0-----:R-:W-:Y:S10]  /*12ac0*/  ENDCOLLECTIVE ;  /* 0x000000000000791b */ /* 0x001ff40003800000 */
.L_x_1820:
[----:B------:R-:W-:Y:S05]  /*12ad0*/  BSYNC B0 ;  /* 0x0000000000007941 */ /* 0x000fea0003800000 */
.L_x_1819:
[----:B------:R-:W-:Y:S05]  /*12ae0*/  BRA `(.L_x_1821) ;  /* 0xffffffc800c47947 */ /* 0x000fea000383ffff */
.L_x_1751:
[----:B-1----:R1:W2:Y:S02]  /*12af0*/  SYNCS.PHASECHK.TRANS64.TRYWAIT P0, [R5+URZ+0x13280], R2 ;  /* 0x01328002050075a7 */ /* 0x0022a4000800017f */
[----:B--2---:R-:W-:Y:S05]  /*12b00*/  @!P0 NANOSLEEP.SYNCS 0x989680 ;  /* 0x009896800000895d */ /* 0x004fea0003900000 */
[----:B------:R-:W2:Y:S02]  /*12b10*/  @!P0 SYNCS.PHASECHK.TRANS64 P0, [R5+URZ+0x13280], R2 ;  /* 0x01328002050085a7 */ /* 0x000ea4000800007f */
[----:B--2---:R-:W-:Y:S05]  /*12b20*/  @!P0 BRA `(.L_x_1751) ;  /* 0xfffffffc00f08947 */ /* 0x004fea000383ffff */
[----:B------:R-:W-:Y:S05]  /*12b30*/  BRA `(.L_x_1822) ;  /* 0xffffffcc00207947 */ /* 0x000fea000383ffff */
.L_x_1753:
[----:B--2---:R2:W3:Y:S02]  /*12b40*/  SYNCS.PHASECHK.TRANS64.TRYWAIT P0, [R5+URZ+0x13240], R2 ;  /* 0x01324002050075a7 */ /* 0x0044e4000800017f */
[----:B---3--:R-:W-:Y:S05]  /*12b50*/  @!P0 NANOSLEEP.SYNCS 0x989680 ;  /* 0x009896800000895d */ /* 0x008fea0003900000 */
[----:B------:R-:W3:Y:S02]  /*12b60*/  @!P0 SYNCS.PHASECHK.TRANS64 P0, [R5+URZ+0x13240], R2 ;  /* 0x01324002050085a7 */ /* 0x000ee4000800007f */
[----:B---3--:R-:W-:Y:S05]  /*12b70*/  @!P0 BRA `(.L_x_1753) ;  /* 0xfffffffc00f08947 */ /* 0x008fea000383ffff */
[----:B------:R-:W-:Y:S05]  /*12b80*/  BRA `(.L_x_1823) ;  /* 0xffffffcc00707947 */ /* 0x000fea000383ffff */
.L_x_1757:
[----:B------:R-:W-:Y:S01]  /*12b90*/  IMAD.MOV.U32 R13, RZ, RZ, R5 ;  /* 0x000000ffff0d7224 */ /* 0x000fe200078e0005 */
[----:B------:R-:W-:Y:S01]  /*12ba0*/  MOV R15, 0xffffffff ;  /* 0xffffffff000f7802 */ /* 0x000fe20000000f00 */
[----:B------:R-:W-:Y:S02]  /*12bb0*/  IMAD.MOV.U32 R12, RZ, RZ, RZ ;  /* 0x000000ffff0c7224 */ /* 0x000fe400078e00ff */
[----:B------:R-:W-:Y:S02]  /*12bc0*/  IMAD.MOV.U32 R11, RZ, RZ, 0x1c1f ;  /* 0x00001c1fff0b7424 */ /* 0x000fe400078e00ff */
[----:B-----5:R-:W-:Y:S02]  /*12bd0*/  IMAD R7, R9, R7, RZ ;  /* 0x0000000709077224 */ /* 0x020fe400078e02ff */
[----:B------:R-:W-:-:S07]  /*12be0*/  IMAD R25, R25, 0xc0, R10 ;  /* 0x000000c019197824 */ /* 0x000fce00078e020a */
[----:B------:R-:W-:Y:S05]  /*12bf0*/  WARPSYNC.COLLECTIVE R15, `(.L_x_1824) ;  /* 0x000000000f087348 */ /* 0x000fea0003c00000 */
[----:B------:R0:W1:Y:S02]  /*12c00*/  SHFL.IDX P6, R14, R13, R12, R11 ;  /* 0x0000000c0d0e7389 */ /* 0x00006400000c000b */
[----:B01----:R-:W-:Y:S01]  /*12c10*/  ENDCOLLECTIVE ;  /* 0x000000000000791b */ /* 0x003fe20003800000 */
.L_x_1824:
[C---:B------:R-:W-:Y:S01]  /*12c20*/  VIADD R8, R25.reuse, 0x20 ;  /* 0x0000002019087836 */ /* 0x040fe20000000000 */
[----:B------:R-:W-:Y:S01]  /*12c30*/  ISETP.GE.AND P1, PT, R25, R7, PT ;  /* 0x000000071900720c */ /* 0x000fe20003f26270 */
[----:B------:R-:W-:Y:S02]  /*12c40*/  IMAD.MOV.U32 R13, RZ, RZ, R0 ;  /* 0x000000ffff0d7224 */ /* 0x000fe400078e0000 */
[----:B------:R-:W-:-:S10]  /*12c50*/  IMAD.MOV.U32 R2, RZ, RZ, R14 ;  /* 0x000000ffff027224 */ /* 0x000fd400078e000e */
[----:B------:R-:W-:Y:S05]  /*12c60*/  WARPSYNC.COLLECTIVE R15, `(.L_x_1825) ;  /* 0x000000000f087348 */ /* 0x000fea0003c00000 */
[----:B------:R0:W1:Y:S02]  /*12c70*/  SHFL.IDX P6, R14, R13, R12, R11 ;  /* 0x0000000c0d0e7389 */ /* 0x00006400000c000b */
[----:B01----:R-:W-:Y:S01]  /*12c80*/  ENDCOLLECTIVE ;  /* 0x000000000000791b */ /* 0x003fe20003800000 */
.L_x_1825:
        /* <DEDUP_REMOVED lines=8> */
.L_x_1826:
        /* <DEDUP_REMOVED lines=11> */
.L_x_1827:
        /* <DEDUP_REMOVED lines=8> */
.L_x_1828:
        /* <DEDUP_REMOVED lines=10> */
.L_x_1829:
        /* <DEDUP_REMOVED lines=8> */
.L_x_1830:
        /* <DEDUP_REMOVED lines=11> */
.L_x_1831:
[----:B------:R-:W-:Y:S02]  /*13010*/  IMAD.MOV.U32 R13, RZ, RZ, R6 ;  /* 0x000000ffff0d7224 */ /* 0x000fe400078e0006 */
[----:B------:R-:W-:Y:S02]  /*13020*/  IMAD.MOV.U32 R12, RZ, RZ, RZ ;  /* 0x000000ffff0c7224 */ /* 0x000fe400078e00ff */
[----:B------:R-:W-:-:S07]  /*13030*/  IMAD.MOV.U32 R8, RZ, RZ, R14 ;  /* 0x000000ffff087224 */ /* 0x000fce00078e000e */
[----:B------:R-:W-:Y:S05]  /*13040*/  WARPSYNC.COLLECTIVE R15, `(.L_x_1832) ;  /* 0x000000000f087348 */ /* 0x000fea0003c00000 */
[----:B------:R0:W1:Y:S02]  /*13050*/  SHFL.IDX P6, R14, R13, R12, R11 ;  /* 0x0000000c0d0e7389 */ /* 0x00006400000c000b */
[----:B01----:R-:W-:Y:S01]  /*13060*/  ENDCOLLECTIVE ;  /* 0x000000000000791b */ /* 0x003fe20003800000 */
.L_x_1832:
[----:B------:R-:W-:-:S05]  /*13070*/  @!P1 IADD3 R2, P3, R21, R8, RZ ;  /* 0x0000000815029210 */ /* 0x000fca0007f7e0ff */
[----:B------:R-:W-:-:S05]  /*13080*/  @!P1 IMAD.X R3, RZ, RZ, R5, P3 ;  /* 0x000000ffff039224 */ /* 0x000fca00018e0605 */
[----:B------:R-:W-:Y:S01]  /*13090*/  @!PT LDS RZ, [RZ] ;  /* 0x00000000fffff984 */ /* 0x000fe20000000800 */
[----:B------:R-:W-:Y:S01]  /*130a0*/  @!PT LDS RZ, [RZ] ;  /* 0x00000000fffff984 */ /* 0x000fe20000000800 */
[----:B------:R-:W-:Y:S01]  /*130b0*/  @!PT LDS RZ, [RZ] ;  /* 0x00000000fffff984 */ /* 0x000fe20000000800 */
[----:B------:R0:W-:Y:S01]  /*130c0*/  @!P1 LDGSTS.E.BYPASS.LTC128B.128 [R20+0xc800], desc[UR50][R2.64], !P0 ;  /* 0x0c80000002149fae */ /* 0x0001e2000c101d72 */
[----:B------:R-:W-:Y:S01]  /*130d0*/  IMAD.MOV.U32 R13, RZ, RZ, R4 ;  /* 0x000000ffff0d7224 */ /* 0x000fe200078e0004 */
[----:B------:R-:W-:Y:S01]  /*130e0*/  MOV R0, R14 ;  /* 0x0000000e00007202 */ /* 0x000fe20000000f00 */
[----:B0-----:R-:W-:-:S07]  /*130f0*/  VIADD R2, R25, 0x80 ;  /* 0x0000008019027836 */ /* 0x001fce0000000000 */
[----:B------:R-:W-:Y:S05]  /*13100*/  WARPSYNC.COLLECTIVE R15, `(.L_x_1833) ;  /* 0x000000000f087348 */ /* 0x000fea0003c00000 */
[----:B------:R0:W1:Y:S02]  /*13110*/  SHFL.IDX P6, R14, R13, R12, R11 ;  /* 0x0000000c0d0e7389 */ /* 0x00006400000c000b */
[----:B01----:R-:W-:Y:S01]  /*13120*/  ENDCOLLECTIVE ;  /* 0x000000000000791b */ /* 0x003fe20003800000 */
.L_x_1833:
[----:B------:R-:W-:Y:S01]  /*13130*/  ISETP.GE.AND P2, PT, R2, R7, PT ;  /* 0x000000070200720c */ /* 0x000fe20003f46270 */
[----:B------:R-:W-:Y:S02]  /*13140*/  IMAD.MOV.U32 R13, RZ, RZ, R6 ;  /* 0x000000ffff0d7224 */ /* 0x000fe400078e0006 */
[----:B------:R-:W-:-:S10]  /*13150*/  IMAD.MOV.U32 R12, RZ, RZ, 0x1 ;  /* 0x00000001ff0c7424 */ /* 0x000fd400078e00ff */
[----:B------:R-:W-:-:S13]  /*13160*/  @!P2 IADD3 R2, P1, R21, R14, RZ ;  /* 0x0000000e1502a210 */ /* 0x000fda0007f3e0ff */
[----:B------:R-:W-:Y:S05]  /*13170*/  WARPSYNC.COLLECTIVE R15, `(.L_x_1834) ;  /* 0x000000000f087348 */ /* 0x000fea0003c00000 */
[----:B------:R0:W1:Y:S02]  /*13180*/  SHFL.IDX P6, R14, R13, R12, R11 ;  /* 0x0000000c0d0e7389 */ /* 0x00006400000c000b */
[----:B01----:R-:W-:Y:S01]  /*13190*/  ENDCOLLECTIVE ;  /* 0x000000000000791b */ /* 0x003fe20003800000 */
.L_x_1834:
        /* <DEDUP_REMOVED lines=10> */
.L_x_1835:
[----:B------:R-:W-:Y:S05]  /*13240*/  BRA `(.L_x_1836) ;  /* 0xffffffd000707947 */ /* 0x000fea000383ffff */
.L_x_1760:
[----:B0-----:R0:W1:Y:S02]  /*13250*/  SYNCS.PHASECHK.TRANS64.TRYWAIT P0, [R16+URZ+0x13220], R3 ;  /* 0x01322003100075a7 */ /* 0x001064000800017f */
[----:B-1----:R-:W-:Y:S05]  /*13260*/  @!P0 NANOSLEEP.SYNCS 0x989680 ;  /* 0x009896800000895d */ /* 0x002fea0003900000 */
[----:B------:R-:W1:Y:S02]  /*13270*/  @!P0 SYNCS.PHASECHK.TRANS64 P0, [R16+URZ+0x13220], R3 ;  /* 0x01322003100085a7 */ /* 0x000e64000800007f */
[----:B-1----:R-:W-:Y:S05]  /*13280*/  @!P0 BRA `(.L_x_1760) ;  /* 0xfffffffc00f08947 */ /* 0x002fea000383ffff */
[----:B------:R-:W-:Y:S05]  /*13290*/  BRA `(.L_x_1837) ;  /* 0xffffffd000d07947 */ /* 0x000fea000383ffff */
.L_x_1766:
[----:B0-----:R0:W1:Y:S02]  /*132a0*/  SYNCS.PHASECHK.TRANS64.TRYWAIT P0, [R4+URZ+0x13280], R3 ;  /* 0x01328003040075a7 */ /* 0x001064000800017f */
[----:B-1----:R-:W-:Y:S05]  /*132b0*/  @!P0 NANOSLEEP.SYNCS 0x989680 ;  /* 0x009896800000895d */ /* 0x002fea0003900000 */
[----:B------:R-:W1:Y:S02]  /*132c0*/  @!P0 SYNCS.PHASECHK.TRANS64 P0, [R4+URZ+0x13280], R3 ;  /* 0x01328003040085a7 */ /* 0x000e64000800007f */
[----:B-1----:R-:W-:Y:S05]  /*132d0*/  @!P0 BRA `(.L_x_1766) ;  /* 0xfffffffc00f08947 */ /* 0x002fea000383ffff */
[----:B------:R-:W-:Y:S05]  /*132e0*/  BRA `(.L_x_1838) ;  /* 0xffffffd400707947 */ /* 0x000fea000383ffff */
.L_x_1771:
[----:B-1----:R1:W2:Y:S02]  /*132f0*/  SYNCS.PHASECHK.TRANS64.TRYWAIT P0, [R4+URZ+0x13240], R3 ;  /* 0x01324003040075a7 */ /* 0x0022a4000800017f */
[----:B--2---:R-:W-:Y:S05]  /*13300*/  @!P0 NANOSLEEP.SYNCS 0x989680 ;  /* 0x009896800000895d */ /* 0x004fea0003900000 */
[----:B------:R-:W2:Y:S02]  /*13310*/  @!P0 SYNCS.PHASECHK.TRANS64 P0, [R4+URZ+0x13240], R3 ;  /* 0x01324003040085a7 */ /* 0x000ea4000800007f */
[----:B--2---:R-:W-:Y:S05]  /*13320*/  @!P0 BRA `(.L_x_1771) ;  /* 0xfffffffc00f08947 */ /* 0x004fea000383ffff */
[----:B------:R-:W-:Y:S05]  /*13330*/  BRA `(.L_x_1839) ;  /* 0xffffffd400ec7947 */ /* 0x000fea000383ffff */
.L_x_1777:
[----:B0-----:R0:W1:Y:S02]  /*13340*/  SYNCS.PHASECHK.TRANS64.TRYWAIT P0, [R3+URZ+0x13270], R2 ;  /* 0x01327002030075a7 */ /* 0x001064000800017f */
[----:B-1----:R-:W-:Y:S05]  /*13350*/  @!P0 NANOSLEEP.SYNCS 0x989680 ;  /* 0x009896800000895d */ /* 0x002fea0003900000 */
[----:B------:R-:W1:Y:S02]  /*13360*/  @!P0 SYNCS.PHASECHK.TRANS64 P0, [R3+URZ+0x13270], R2 ;  /* 0x01327002030085a7 */ /* 0x000e64000800007f */
[----:B-1----:R-:W-:Y:S05]  /*13370*/  @!P0 BRA `(.L_x_1777) ;  /* 0xfffffffc00f08947 */ /* 0x002fea000383ffff */
[----:B------:R-:W-:Y:S05]  /*13380*/  BRA `(.L_x_1840) ;  /* 0xffffffd800887947 */ /* 0x000fea000383ffff */
.L_x_1779:
[----:B0-----:R0:W1:Y:S02]  /*13390*/  SYNCS.PHASECHK.TRANS64.TRYWAIT P0, [R3+URZ+0x13260], R2 ;  /* 0x01326002030075a7 */ /* 0x001064000800017f */
[----:B-1----:R-:W-:Y:S05]  /*133a0*/  @!P0 NANOSLEEP.SYNCS 0x989680 ;  /* 0x009896800000895d */ /* 0x002fea0003900000 */
[----:B------:R-:W1:Y:S02]  /*133b0*/  @!P0 SYNCS.PHASECHK.TRANS64 P0, [R3+URZ+0x13260], R2 ;  /* 0x01326002030085a7 */ /* 0x000e64000800007f */
[----:B-1----:R-:W-:Y:S05]  /*133c0*/  @!P0 BRA `(.L_x_1779) ;  /* 0xfffffffc00f08947 */ /* 0x002fea000383ffff */
[----:B------:R-:W-:Y:S05]  /*133d0*/  BRA `(.L_x_1841) ;  /* 0xffffffd800907947 */ /* 0x000fea000383ffff */
.L_x_1786:
[----:B0-----:R0:W1:Y:S02]  /*133e0*/  SYNCS.PHASECHK.TRANS64.TRYWAIT P1, [R2+URZ+0x13270], R3 ;  /* 0x01327003020075a7 */ /* 0x001064000802017f */
[----:B-1----:R-:W-:Y:S05]  /*133f0*/  @!P1 NANOSLEEP.SYNCS 0x989680 ;  /* 0x009896800000995d */ /* 0x002fea0003900000 */
[----:B------:R-:W1:Y:S02]  /*13400*/  @!P1 SYNCS.PHASECHK.TRANS64 P1, [R2+URZ+0x13270], R3 ;  /* 0x01327003020095a7 */ /* 0x000e64000802007f */
[----:B-1----:R-:W-:Y:S05]  /*13410*/  @!P1 BRA `(.L_x_1786) ;  /* 0xfffffffc00f09947 */ /* 0x002fea000383ffff */
[----:B------:R-:W-:Y:S05]  /*13420*/  BRA `(.L_x_1842) ;  /* 0xffffffdc00d47947 */ /* 0x000fea000383ffff */
.L_x_1788:
[----:B0-----:R0:W1:Y:S02]  /*13430*/  SYNCS.PHASECHK.TRANS64.TRYWAIT P1, [R2+URZ+0x13260], R5 ;  /* 0x01326005020075a7 */ /* 0x001064000802017f */
[----:B-1----:R-:W-:Y:S05]  /*13440*/  @!P1 NANOSLEEP.SYNCS 0x989680 ;  /* 0x009896800000995d */ /* 0x002fea0003900000 */
[----:B------:R-:W1:Y:S02]  /*13450*/  @!P1 SYNCS.PHASECHK.TRANS64 P1, [R2+URZ+0x13260], R5 ;  /* 0x01326005020095a7 */ /* 0x000e64000802007f */
[----:B-1----:R-:W-:Y:S05]  /*13460*/  @!P1 BRA `(.L_x_1788) ;  /* 0xfffffffc00f09947 */ /* 0x002fea000383ffff */
[----:B------:R-:W-:Y:S05]  /*13470*/  BRA `(.L_x_1843) ;  /* 0xffffffdc00dc7947 */ /* 0x000fea000383ffff */
.L_x_1801:
[----:B0-----:R0:W1:Y:S02]  /*13480*/  SYNCS.PHASECHK.TRANS64.TRYWAIT P0, [R7+URZ+0x13220], R0 ;  /* 0x01322000070075a7 */ /* 0x001064000800017f */
[----:B-1----:R-:W-:Y:S05]  /*13490*/  @!P0 NANOSLEEP.SYNCS 0x989680 ;  /* 0x009896800000895d */ /* 0x002fea0003900000 */
[----:B------:R-:W1:Y:S02]  /*134a0*/  @!P0 SYNCS.PHASECHK.TRANS64 P0, [R7+URZ+0x13220], R0 ;  /* 0x01322000070085a7 */ /* 0x000e64000800007f */
[----:B-1----:R-:W-:Y:S05]  /*134b0*/  @!P0 BRA `(.L_x_1801) ;  /* 0xfffffffc00f08947 */ /* 0x002fea000383ffff */
[----:B------:R-:W-:Y:S05]  /*134c0*/  BRA `(.L_x_1844) ;  /* 0xffffffec00d07947 */ /* 0x000fea000383ffff */
.L_x_1802:
        /* <DEDUP_REMOVED lines=11> */
.L_x_1846:
[----:B------:R-:W-:Y:S05]  /*13580*/  BSYNC B0 ;  /* 0x0000000000007941 */ /* 0x000fea0003800000 */
.L_x_1845:
[----:B------:R-:W-:Y:S05]  /*13590*/  BRA `(.L_x_1847) ;  /* 0xffffffec00b87947 */ /* 0x000fea000383ffff */
.L_x_1805:
[----:B------:R-:W-:Y:S01]  /*135a0*/  BSSY B1, `(.L_x_1848) ;  /* 0x0000006000017945 */ /* 0x000fe20003800000 */
[----:B------:R-:W-:-:S07]  /*135b0*/  IMAD.MOV.U32 R15, RZ, RZ, -0x1 ;  /* 0xffffffffff0f7424 */ /* 0x000fce00078e00ff */
[----:B0-----:R-:W-:Y:S05]  /*135c0*/  WARPSYNC.COLLECTIVE R15, `(.L_x_1849) ;  /* 0x000000000f0c7348 */ /* 0x001fea0003c00000 */
[----:B------:R-:W-:Y:S02]  /*135d0*/  ELECT P6, UR62, PT ;  /* 0x00000000003e782f */ /* 0x000fe400038c0000 */
[----:B------:R-:W-:Y:S01]  /*135e0*/  MOV R14, UR62 ;  /* 0x0000003e000e7c02 */ /* 0x000fe20008000f00 */
[----:B0-----:R-:W-:Y:S10]  /*135f0*/  ENDCOLLECTIVE ;  /* 0x000000000000791b */ /* 0x001ff40003800000 */
.L_x_1849:
[----:B------:R-:W-:Y:S05]  /*13600*/  BSYNC B1 ;  /* 0x0000000000017941 */ /* 0x000fea0003800000 */
.L_x_1848:
[----:B------:R-:W-:Y:S05]  /*13610*/  BRA `(.L_x_1850) ;  /* 0xffffffec00b07947 */ /* 0x000fea000383ffff */
.L_x_1807:
[----:B0-----:R0:W1:Y:S02]  /*13620*/  SYNCS.PHASECHK.TRANS64.TRYWAIT P1, [R5+URZ], R4 ;  /* 0x00000004050075a7 */ /* 0x001064000802017f */
[----:B-1----:R-:W-:Y:S05]  /*13630*/  @!P1 NANOSLEEP.SYNCS 0x989680 ;  /* 0x009896800000995d */ /* 0x002fea0003900000 */
[----:B------:R-:W1:Y:S02]  /*13640*/  @!P1 SYNCS.PHASECHK.TRANS64 P1, [R5+URZ], R4 ;  /* 0x00000004050095a7 */ /* 0x000e64000802007f */
[----:B-1----:R-:W-:Y:S05]  /*13650*/  @!P1 BRA `(.L_x_1807) ;  /* 0xfffffffc00f09947 */ /* 0x002fea000383ffff */
[----:B------:R-:W-:Y:S05]  /*13660*/  BRA `(.L_x_1851) ;  /* 0xffffffec00e47947 */ /* 0x000fea000383ffff */
.L_x_1808:
[----:B-1----:R1:W2:Y:S02]  /*13670*/  SYNCS.PHASECHK.TRANS64.TRYWAIT P1, [R3+URZ], R0 ;  /* 0x00000000030075a7 */ /* 0x0022a4000802017f */
[----:B--2---:R-:W-:Y:S05]  /*13680*/  @!P1 NANOSLEEP.SYNCS 0x989680 ;  /* 0x009896800000995d */ /* 0x004fea0003900000 */
[----:B------:R-:W2:Y:S02]  /*13690*/  @!P1 SYNCS.PHASECHK.TRANS64 P1, [R3+URZ], R0 ;  /* 0x00000000030095a7 */ /* 0x000ea4000802007f */
[----:B--2---:R-:W-:Y:S05]  /*136a0*/  @!P1 BRA `(.L_x_1808) ;  /* 0xfffffffc00f09947 */ /* 0x004fea000383ffff */
[----:B------:R-:W-:Y:S05]  /*136b0*/  BRA `(.L_x_1852) ;  /* 0xffffffec00d87947 */ /* 0x000fea000383ffff */
.L_x_1810:
[----:B-1----:R1:W2:Y:S02]  /*136c0*/  SYNCS.PHASECHK.TRANS64.TRYWAIT P1, [R3+URZ+0x13260], R4 ;  /* 0x01326004030075a7 */ /* 0x0022a4000802017f */
[----:B--2---:R-:W-:Y:S05]  /*136d0*/  @!P1 NANOSLEEP.SYNCS 0x989680 ;  /* 0x009896800000995d */ /* 0x004fea0003900000 */
[----:B------:R-:W2:Y:S02]  /*136e0*/  @!P1 SYNCS.PHASECHK.TRANS64 P1, [R3+URZ+0x13260], R4 ;  /* 0x01326004030095a7 */ /* 0x000ea4000802007f */
[----:B--2---:R-:W-:Y:S05]  /*136f0*/  @!P1 BRA `(.L_x_1810) ;  /* 0xfffffffc00f09947 */ /* 0x004fea000383ffff */
[----:B------:R-:W-:Y:S05]  /*13700*/  BRA `(.L_x_1853) ;  /* 0xffffffec00d87947 */ /* 0x000fea000383ffff */
.L_x_1812:
[----:B0-----:R0:W2:Y:S02]  /*13710*/  SYNCS.PHASECHK.TRANS64.TRYWAIT P1, [R5+URZ+0x13260], R0 ;  /* 0x01326000050075a7 */ /* 0x0010a4000802017f */
[----:B--2---:R-:W-:Y:S05]  /*13720*/  @!P1 NANOSLEEP.SYNCS 0x989680 ;  /* 0x009896800000995d */ /* 0x004fea0003900000 */
[----:B------:R-:W2:Y:S02]  /*13730*/  @!P1 SYNCS.PHASECHK.TRANS64 P1, [R5+URZ+0x13260], R0 ;  /* 0x01326000050095a7 */ /* 0x000ea4000802007f */
[----:B--2---:R-:W-:Y:S05]  /*13740*/  @!P1 BRA `(.L_x_1812) ;  /* 0xfffffffc00f09947 */ /* 0x004fea000383ffff */
[----:B------:R-:W-:Y:S05]  /*13750*/  BRA `(.L_x_1854) ;  /* 0xffffffec00d87947 */ /* 0x000fea000383ffff */
.L_x_1814:
[----:B--2---:R2:W3:Y:S02]  /*13760*/  SYNCS.PHASECHK.TRANS64.TRYWAIT P0, [R3+URZ+0x13280], R4 ;  /* 0x01328004030075a7 */ /* 0x0044e4000800017f */
[----:B---3--:R-:W-:Y:S05]  /*13770*/  @!P0 NANOSLEEP.SYNCS 0x989680 ;  /* 0x009896800000895d */ /* 0x008fea0003900000 */
[----:B------:R-:W3:Y:S02]  /*13780*/  @!P0 SYNCS.PHASECHK.TRANS64 P0, [R3+URZ+0x13280], R4 ;  /* 0x01328004030085a7 */ /* 0x000ee4000800007f */
[----:B---3--:R-:W-:Y:S05]  /*13790*/  @!P0 BRA `(.L_x_1814) ;  /* 0xfffffffc00f08947 */ /* 0x008fea000383ffff */
[----:B------:R-:W-:Y:S05]  /*137a0*/  BRA `(.L_x_1815) ;  /* 0xffffffec00d47947 */ /* 0x000fea000383ffff */
.L_x_1855:
        /* <DEDUP_REMOVED lines=13> */
.L_x_2203:


//--------------------- .text._ZN7cutlass13device_kernelIN5flash11enable_sm90INS1_16FlashAttnFwdSm90INS1_25CollectiveMainloopFwdSm90ILi2EN4cute5tupleIJNS5_1CILi1EEES8_S8_EEENS6_IJNS7_ILi192EEENS7_ILi160EEENS7_ILi64EEEEEELi64ENS_12float_e4m3_tEfNS_4arch4Sm90ELb1ELb0ELb1ELb1ELb0ELb1ELb0ELb1ELb1ELb1ELb0ELb0EEENS1_21CollectiveEpilogueFwdINS6_IJSA_SC_SB_EEES9_NS_10bfloat16_tESG_Li384ELb1ELb1ELb0ELb1EEENS1_36VarlenDynamicPersistentTileSchedulerILi192ELi160ELi384ELi128ELb0ELb1ELb1ELb1ELb1ELb1EEEEEEEEEvNT_6ParamsE --------------------------
	.section	.text._ZN7cutlass13device_kernelIN5flash11enable_sm90INS1_16FlashAttnFwdSm90INS1_25CollectiveMainloopFwdSm90ILi2EN4cute5tupleIJNS5_1CILi1EEES8_S8_EEENS6_IJNS7_ILi192EEENS7_ILi160EEENS7_ILi64EEEEEELi64ENS_12float_e4m3_tEfNS_4arch4Sm90ELb1ELb0ELb1ELb1ELb0ELb1ELb0ELb1ELb1ELb1ELb0ELb0EEENS1_21CollectiveEpilogueFwdINS6_IJSA_SC_SB_EEES9_NS_10bfloat16_tESG_Li384ELb1ELb1ELb0ELb1EEENS1_36VarlenDynamicPersistentTileSchedulerILi192ELi160ELi384ELi128ELb0ELb1ELb1ELb1ELb1ELb1EEEEEEEEEvNT_6ParamsE,"ax",@progbits
	.align	128
.text._ZN7cutlass13device_kernelIN5flash11enable_sm90INS1_16FlashAttnFwdSm90INS1_25CollectiveMainloopFwdSm90ILi2EN4cute5tupleIJNS5_1CILi1EEES8_S8_EEENS6_IJNS7_ILi192EEENS7_ILi160EEENS7_ILi64EEEEEELi64ENS_12float_e4m3_tEfNS_4arch4Sm90ELb1ELb0ELb1ELb1ELb0ELb1ELb0ELb1ELb1ELb1ELb0ELb0EEENS1_21CollectiveEpilogueFwdINS6_IJSA_SC_SB_EEES9_NS_10bfloat16_tESG_Li384ELb1ELb1ELb0ELb1EEENS1_36VarlenDynamicPersistentTileSchedulerILi192ELi160ELi384ELi128ELb0ELb1ELb1ELb1ELb1ELb1EEEEEEEEEvNT_6ParamsE:
        .type           _ZN7cutlass13device_kernelIN5flash11enable_sm90INS1_16FlashAttnFwdSm90INS1_25CollectiveMainloopFwdSm90ILi2EN4cute5tupleIJNS5_1CILi1EEES8_S8_EEENS6_IJNS7_ILi192EEENS7_ILi160EEENS7_ILi64EEEEEELi64ENS_12float_e4m3_tEfNS_4arch4Sm90ELb1ELb0ELb1ELb1ELb0ELb1ELb0ELb1ELb1ELb1ELb0ELb0EEENS1_21CollectiveEpilogueFwdINS6_IJSA_SC_SB_EEES9_NS_10bfloat16_tESG_Li384ELb1ELb1ELb0ELb1EEENS1_36VarlenDynamicPersistentTileSchedulerILi192ELi160ELi384ELi128ELb0ELb1ELb1ELb1ELb1ELb1EEEEEEEEEvNT_6ParamsE,@function
        .size           _ZN7cutlass13device_kernelIN5flash11enable_sm90INS1_16FlashAttnFwdSm90INS1_25CollectiveMainloopFwdSm90ILi2EN4cute5tupleIJNS5_1CILi1EEES8_S8_EEENS6_IJNS7_ILi192EEENS7_ILi160EEENS7_ILi64EEEEEELi64ENS_12float_e4m3_tEfNS_4arch4Sm90ELb1ELb0ELb1ELb1ELb0ELb1ELb0ELb1ELb1ELb1ELb0ELb0EEENS1_21CollectiveEpilogueFwdINS6_IJSA_SC_SB_EEES9_NS_10bfloat16_tESG_Li384ELb1ELb1ELb0ELb1EEENS1_36VarlenDynamicPersistentTileSchedulerILi192ELi160ELi384ELi128ELb0ELb1ELb1ELb1ELb1ELb1EEEEEEEEEvNT_6ParamsE,(.L_x_2204 - _ZN7cutlass13device_kernelIN5flash11enable_sm90INS1_16FlashAttnFwdSm90INS1_25CollectiveMainloopFwdSm90ILi2EN4cute5tupleIJNS5_1CILi1EEES8_S8_EEENS6_IJNS7_ILi192EEENS7_ILi160EEENS7_ILi64EEEEEELi64ENS_12float_e4m3_tEfNS_4arch4Sm90ELb1ELb0ELb1ELb1ELb0ELb1ELb0ELb1ELb1ELb1ELb0ELb0EEENS1_21CollectiveEpilogueFwdINS6_IJSA_SC_SB_EEES9_NS_10bfloat16_tESG_Li384ELb1ELb1ELb0ELb1EEENS1_36VarlenDynamicPersistentTileSchedulerILi192ELi160ELi384ELi128ELb0ELb1ELb1ELb1ELb1ELb1EEEEEEEEEvNT_6ParamsE)
        .other          _ZN7cutlass13device_kernelIN5flash11enable_sm90INS1_16FlashAttnFwdSm90INS1_25CollectiveMainloopFwdSm90ILi2EN4cute5tupleIJNS5_1CILi1EEES8_S8_EEENS6_IJNS7_ILi192EEENS7_ILi160EEENS7_ILi64EEEEEELi64ENS_12float_e4m3_tEfNS_4arch4Sm90ELb1ELb0ELb1ELb1ELb0ELb1ELb0ELb1ELb1ELb1ELb0ELb0EEENS1_21CollectiveEpilogueFwdINS6_IJSA_SC_SB_EEES9_NS_10bfloat16_tESG_Li384ELb1ELb1ELb0ELb1EEENS1_36VarlenDynamicPersistentTileSchedulerILi192ELi160ELi384ELi128ELb0ELb1ELb1ELb1ELb1ELb1EEEEEEEEEvNT_6ParamsE,@"STO_CUDA_ENTRY STV_DEFAULT"
_ZN7cutlass13device_kernelIN5flash11enable_sm90INS1_16FlashAttnFwdSm90INS1_25CollectiveMainloopFwdSm90ILi2EN4cute5tupleIJNS5_1CILi1EEES8_S8_EEENS6_IJNS7_ILi192EEENS7_ILi160EEENS7_ILi64EEEEEELi64ENS_12float_e4m3_tEfNS_4arch4Sm90ELb1ELb0ELb1ELb1ELb0ELb1ELb0ELb1ELb1ELb1ELb0ELb0EEENS1_21CollectiveEpilogueFwdINS6_IJSA_SC_SB_EEES9_NS_10bfloat16_tESG_Li384ELb1ELb1ELb0ELb1EEENS1_36VarlenDynamicPersistentTileSchedulerILi192ELi160ELi384ELi128ELb0ELb1ELb1ELb1ELb1ELb1EEEEEEEEEvNT_6ParamsE:
        /* <DEDUP_REMOVED lines=23> */
.L_x_1857:
[----:B------:R-:W-:Y:S05]  /*0170*/  BSYNC B0 ;  /* 0x0000000000007941 */ /* 0x000fea0003800000 */
.L_x_1856:
        /* <DEDUP_REMOVED lines=40> */
.L_x_1858:
        /* <DEDUP_REMOVED lines=22> */
.L_x_1859:
        /* <DEDUP_REMOVED lines=18> */
.L_x_1860:
        /* <DEDUP_REMOVED lines=22> */
.L_x_1861:
        /* <DEDUP_REMOVED lines=22> */
.L_x_1862:
        /* <DEDUP_REMOVED lines=9> */
.L_x_1865:
        /* <DEDUP_REMOVED lines=19> */
[----:B------:R-:W-:Y:S02]  /*0b00*/  SHF.R.S32.HI R0, RZ, 0x1f, R18 ;  /* 0x0000001fff007819 */ /* 0x000fe40000011412 */
[-C--:B------:R-:W-:Y:S02]  /*0b10*/  LEA.HI R3, R18, R18.reuse, RZ, 0x1 ;  /* 0x0000001212037211 */ /* 0x080fe400078f08ff */
[CC--:B------:R-:W-:Y:S02]  /*0b20*/  LEA.HI R4, R0.reuse, R18.reuse, RZ, 0x5 ;  /* 0x0000001200047211 */ /* 0x0c0fe400078f28ff */
[----:B------:R-:W-:Y:S02]  /*0b30*/  SHF.R.S32.HI R156, RZ, 0x1, R3 ;  /* 0x00000001ff9c7819 */ /* 0x000fe40000011403 */
[----:B--2---:R-:W-:Y:S01]  /*0b40*/  LEA.HI R2, R0, R18, RZ, 0x7 ;  /* 0x0000001200027211 */ /* 0x004fe200078f38ff */
[----:B------:R-:W-:Y:S01]  /*0b50*/  IMAD.SHL.U32 R5, R4, 0x20, RZ ;  /* 0x0000002004057824 */ /* 0x000fe200078e00ff */
[----:B------:R-:W-:-:S02]  /*0b60*/  LEA.HI R4, R3, R156, RZ, 0x1 ;  /* 0x0000009c03047211 */ /* 0x000fc400078f08ff */
[-C--:B------:R-:W-:Y:S02]  /*0b70*/  LEA.HI R6, R0, R18.reuse, RZ, 0x4 ;  /* 0x0000001200067211 */ /* 0x080fe400078f20ff */
[----:B------:R-:W-:Y:S02]  /*0b80*/  LOP3.LUT R10, R2, 0xffffff80, RZ, 0xc0, !PT ;  /* 0xffffff80020a7812 */ /* 0x000fe400078ec0ff */
[----:B------:R-:W-:Y:S02]  /*0b90*/  LOP3.LUT R9, R5, 0xfffffc00, RZ, 0xc0, !PT ;  /* 0xfffffc0005097812 */ /* 0x000fe400078ec0ff */
[----:B------:R-:W-:Y:S01]  /*0ba0*/  LOP3.LUT R5, R4, 0x3fffffe, RZ, 0xc0, !PT ;  /* 0x03fffffe04057812 */ /* 0x000fe200078ec0ff */
[----:B------:R-:W-:Y:S01]  /*0bb0*/  IMAD.IADD R20, R18, 0x1, -R10 ;  /* 0x0000000112147824 */ /* 0x000fe200078e0a0a */
[----:B------:R-:W-:Y:S02]  /*0bc0*/  LOP3.LUT R8, R6, 0x3fffff0, RZ, 0xc0, !PT ;  /* 0x03fffff006087812 */ /* 0x000fe400078ec0ff */
[----:B------:R-:W-:Y:S01]  /*0bd0*/  SHF.R.S32.HI R7, RZ, 0x4, R6 ;  /* 0x00000004ff077819 */ /* 0x000fe20000011406 */
[----:B------:R-:W-:Y:S01]  /*0be0*/  IMAD.IADD R5, R156, 0x1, -R5 ;  /* 0x000000019c057824 */ /* 0x000fe200078e0a05 */
[----:B------:R-:W-:Y:S01]  /*0bf0*/  LEA.HI R4, R0, R18, RZ, 0x2 ;  /* 0x0000001200047211 */ /* 0x000fe200078f10ff */
[----:B------:R-:W-:Y:S01]  /*0c00*/  IMAD.IADD R8, R18, 0x1, -R8 ;  /* 0x0000000112087824 */ /* 0x000fe200078e0a08 */
[----:B------:R-:W-:Y:S01]  /*0c10*/  LEA.HI R6, R6, R7, RZ, 0x1 ;  /* 0x0000000706067211 */ /* 0x000fe200078f08ff */
[----:B------:R-:W-:Y:S01]  /*0c20*/  IMAD R19, R7, 0x8, R5 ;  /* 0x0000000807137824 */ /* 0x000fe200078e0205 */
[----:B------:R-:W-:-:S02]  /*0c30*/  SHF.R.S32.HI R10, RZ, 0x1f, R20 ;  /* 0x0000001fff0a7819 */ /* 0x000fc40000011414 */
[----:B------:R-:W-:Y:S02]  /*0c40*/  SHF.R.S32.HI R21, RZ, 0x7, R2 ;  /* 0x00000007ff157819 */ /* 0x000fe40000011402 */
[--C-:B------:R-:W-:Y:S02]  /*0c50*/  SHF.R.S32.HI R2, RZ, 0x2, R4.reuse ;  /* 0x00000002ff027819 */ /* 0x100fe40000011404 */
[----:B------:R-:W-:Y:S01]  /*0c60*/  SHF.R.S32.HI R5, RZ, 0x1f, R4 ;  /* 0x0000001fff057819 */ /* 0x000fe20000011404 */
[----:B------:R-:W-:Y:S01]  /*0c70*/  IMAD R9, R8, 0x40, R9 ;  /* 0x0000004008097824 */ /* 0x000fe200078e0209 */
[----:B------:R-:W-:Y:S02]  /*0c80*/  LOP3.LUT R6, R6, 0x1ffffffe, RZ, 0xc0, !PT ;  /* 0x1ffffffe06067812 */ /* 0x000fe400078ec0ff */
[----:B------:R-:W-:Y:S02]  /*0c90*/  LEA.HI R8, R10, R20, RZ, 0x2 ;  /* 0x000000140a087211 */ /* 0x000fe400078f10ff */
[----:B------:R-:W-:Y:S01]  /*0ca0*/  LEA.HI R5, R5, R2, RZ, 0x2 ;  /* 0x0000000205057211 */ /* 0x000fe200078f10ff */
[----:B------:R-:W-:Y:S01]  /*0cb0*/  IMAD.IADD R6, R7, 0x1, -R6 ;  /* 0x0000000107067824 */ /* 0x000fe200078e0a06 */
[----:B------:R-:W-:-:S02]  /*0cc0*/  SHF.R.S32.HI R7, RZ, 0x2, R8 ;  /* 0x00000002ff077819 */ /* 0x000fc40000011408 */
[----:B------:R-:W-:Y:S02]  /*0cd0*/  SHF.R.S32.HI R12, RZ, 0x1f, R8 ;  /* 0x0000001fff0c7819 */ /* 0x000fe40000011408 */
[----:B------:R-:W-:Y:S02]  /*0ce0*/  LOP3.LUT R5, R5, 0xfffffffc, RZ, 0xc0, !PT ;  /* 0xfffffffc05057812 */ /* 0x000fe400078ec0ff */
[----:B------:R-:W-:Y:S02]  /*0cf0*/  LEA.HI R12, R12, R7, RZ, 0x3 ;  /* 0x000000070c0c7211 */ /* 0x000fe400078f18ff */
[----:B------:R-:W-:Y:S01]  /*0d00*/  LOP3.LUT R11, R4, 0xfffffffc, RZ, 0xc0, !PT ;  /* 0xfffffffc040b7812 */ /* 0x000fe200078ec0ff */
[----:B------:R-:W-:Y:S01]  /*0d10*/  IMAD.IADD R5, R2, 0x1, -R5 ;  /* 0x0000000102057824 */ /* 0x000fe200078e0a05 */
[----:B------:R-:W-:Y:S01]  /*0d20*/  LOP3.LUT R12, R12, 0xfffffff8, RZ, 0xc0, !PT ;  /* 0xfffffff80c0c7812 */ /* 0x000fe200078ec0ff */
[----:B------:R-:W-:Y:S01]  /*0d30*/  IMAD.HI R4, R21, 0x55555556, RZ ;  /* 0x5555555615047827 */ /* 0x000fe200078e02ff */
[----:B------:R-:W-:-:S03]  /*0d40*/  LEA.HI R10, R10, R20, RZ, 0x5 ;  /* 0x000000140a0a7211 */ /* 0x000fc600078f28ff */
[----:B------:R-:W-:Y:S01]  /*0d50*/  IMAD R2, R6, 0x8, R9 ;  /* 0x0000000806027824 */ /* 0x000fe200078e0209 */
[----:B------:R-:W-:Y:S01]  /*0d60*/  LEA.HI R0, R0, R18, RZ, 0x3 ;  /* 0x0000001200007211 */ /* 0x000fe200078f18ff */
[----:B------:R-:W-:Y:S01]  /*0d70*/  IMAD.IADD R7, R7, 0x1, -R12 ;  /* 0x0000000107077824 */ /* 0x000fe200078e0a0c */
[----:B------:R-:W-:Y:S02]  /*0d80*/  LEA.HI R4, R4, R4, RZ, 0x1 ;  /* 0x0000000404047211 */ /* 0x000fe400078f08ff */
[----:B------:R-:W-:Y:S01]  /*0d90*/  SHF.R.S32.HI R10, RZ, 0x5, R10 ;  /* 0x00000005ff0a7819 */ /* 0x000fe2000001140a */
[----:B------:R0:W-:Y:S01]  /*0da0*/  STL [R1+0x7c], R2 ;  /* 0x00007c0201007387 */ /* 0x0001e20000100800 */
[----:B------:R-:W-:Y:S01]  /*0db0*/  LOP3.LUT R3, R3, 0xfffffffe, RZ, 0xc0, !PT ;  /* 0xfffffffe03037812 */ /* 0x000fe200078ec0ff */
[----:B------:R-:W-:Y:S02]  /*0dc0*/  IMAD R4, R4, -0x3, R21 ;  /* 0xfffffffd04047824 */ /* 0x000fe400078e0215 */
[----:B------:R-:W-:Y:S01]  /*0dd0*/  IMAD R7, R10, 0x10, R7 ;  /* 0x000000100a077824 */ /* 0x000fe200078e0207 */
[----:B0-----:R-:W-:Y:S01]  /*0de0*/  LOP3.LUT R2, R0, 0xfffffff8, RZ, 0xc0, !PT ;  /* 0xfffffff800027812 */ /* 0x001fe200078ec0ff */
[----:B------:R-:W-:Y:S01]  /*0df0*/  IMAD.IADD R3, R18, 0x1, -R3 ;  /* 0x0000000112037824 */ /* 0x000fe200078e0a03 */
[----:B------:R-:W-:-:S03]  /*0e00*/  SHF.R.S32.HI R6, RZ, 0x3, R0 ;  /* 0x00000003ff067819 */ /* 0x000fc60000011400 */
[----:B------:R-:W-:Y:S01]  /*0e10*/  IMAD.IADD R2, R18, 0x1, -R2 ;  /* 0x0000000112027824 */ /* 0x000fe200078e0a02 */
[----:B------:R0:W-:Y:S01]  /*0e20*/  STL [R1+0x6c], R5 ;  /* 0x00006c0501007387 */ /* 0x0001e20000100800 */
[----:B------:R-:W-:Y:S02]  /*0e30*/  IMAD R4, R4, 0x40, R7 ;  /* 0x0000004004047824 */ /* 0x000fe400078e0207 */
[----:B------:R-:W-:Y:S01]  /*0e40*/  IMAD.SHL.U32 R0, R5, 0x80, RZ ;  /* 0x0000008005007824 */ /* 0x000fe200078e00ff */
[----:B------:R-:W-:Y:S01]  /*0e50*/  STL [R1+0x44], R13 ;  /* 0x0000440d01007387 */ /* 0x000fe20000100800 */
[----:B------:R-:W-:Y:S02]  /*0e60*/  SHF.L.U32 R6, R3, 0x3, RZ ;  /* 0x0000000303067819 */ /* 0x000fe400000006ff */
[----:B------:R-:W-:Y:S01]  /*0e70*/  IADD3 R11, R18, -R11, RZ ;  /* 0x8000000b120b7210 */ /* 0x000fe20007ffe0ff */
[----:B------:R-:W-:Y:S01]  /*0e80*/  STL [R1+0x48], R14 ;  /* 0x0000480e01007387 */ /* 0x000fe20000100800 */
[----:B0-----:R-:W-:Y:S01]  /*0e90*/  IMAD.SHL.U32 R5, R2, 0x8, RZ ;  /* 0x0000000802057824 */ /* 0x001fe200078e00ff */
[----:B------:R-:W-:-:S02]  /*0ea0*/  LOP3.LUT R2, R0, 0x180, RZ, 0xc0, !PT ;  /* 0x0000018000027812 */ /* 0x000fc400078ec0ff */
[----:B------:R-:W-:Y:S01]  /*0eb0*/  STL [R1+0x4c], R15 ;  /* 0x00004c0f01007387 */ /* 0x000fe20000100800 */
[----:B------:R-:W-:Y:S01]  /*0ec0*/  IMAD.SHL.U32 R18, R3, 0x10, RZ ;  /* 0x0000001003127824 */ /* 0x000fe200078e00ff */
[----:B------:R-:W-:Y:S02]  /*0ed0*/  SHF.R.S32.HI R3, RZ, 0x1f, R5 ;  /* 0x0000001fff037819 */ /* 0x000fe40000011405 */
[----:B------:R-:W-:Y:S04]  /*0ee0*/  STL [R1+0x78], R4 ;  /* 0x0000780401007387 */ /* 0x000fe80000100800 */
[----:B------:R-:W-:Y:S04]  /*0ef0*/  STL [R1+0x60], RZ ;  /* 0x000060ff01007387 */ /* 0x000fe80000100800 */
[----:B------:R-:W-:Y:S01]  /*0f00*/  STL [R1+0x4], RZ ;  /* 0x000004ff01007387 */ /* 0x000fe20000100800 */
[----:B------:R-:W-:-:S03]  /*0f10*/  LEA.HI R12, R11, R11, RZ, 0x1 ;  /* 0x0000000b0b0c7211 */ /* 0x000fc600078f08ff */
[----:B------:R0:W-:Y:S01]  /*0f20*/  STL [R1+0x8], R6 ;  /* 0x0000080601007387 */ /* 0x0001e20000100800 */
[----:B------:R-:W-:-:S03]  /*0f30*/  SHF.R.S32.HI R0, RZ, 0x1f, R156 ;  /* 0x0000001fff007819 */ /* 0x000fc6000001149c */
[----:B------:R1:W-:Y:S01]  /*0f40*/  STL [R1+0x68], R5 ;  /* 0x0000680501007387 */ /* 0x0003e20000100800 */
[----:B------:R-:W-:-:S03]  /*0f50*/  LOP3.LUT R0, R2, 0x10, R18, 0xf8, !PT ;  /* 0x0000001002007812 */ /* 0x000fc600078ef812 */
[----:B------:R-:W-:Y:S01]  /*0f60*/  STL [R1+0x2c], R2 ;  /* 0x00002c0201007387 */ /* 0x000fe20000100800 */
[----:B0-----:R-:W-:-:S03]  /*0f70*/  VIADD R6, R6, 0x10 ;  /* 0x0000001006067836 */ /* 0x001fc60000000000 */
[----:B------:R0:W-:Y:S01]  /*0f80*/  STL [R1+0x80], R3 ;  /* 0x0000800301007387 */ /* 0x0001e20000100800 */
[----:B------:R-:W-:Y:S01]  /*0f90*/  LOP3.LUT R12, R12, 0x1ffffffe, RZ, 0xc0, !PT ;  /* 0x1ffffffe0c0c7812 */ /* 0x000fe200078ec0ff */
[----:B-1----:R-:W-:Y:S01]  /*0fa0*/  IMAD.SHL.U32 R5, R19, 0x40, RZ ;  /* 0x0000004013057824 */ /* 0x002fe200078e00ff */
[----:B------:R-:W-:Y:S01]  /*0fb0*/  LOP3.LUT R8, R8, 0x7ffffffc, RZ, 0xc0, !PT ;  /* 0x7ffffffc08087812 */ /* 0x000fe200078ec0ff */
[----:B------:R-:W-:Y:S01]  /*0fc0*/  STL [R1+0x10], R6 ;  /* 0x0000100601007387 */ /* 0x000fe20000100800 */
[----:B0-----:R-:W-:Y:S02]  /*0fd0*/  SHF.R.U32.HI R3, RZ, 0x3, R2 ;  /* 0x00000003ff037819 */ /* 0x001fe40000011602 */
[----:B------:R-:W-:Y:S02]  /*0fe0*/  LOP3.LUT R2, R2, 0x30, R18, 0xf8, !PT ;  /* 0x0000003002027812 */ /* 0x000fe400078ef812 */
[----:B------:R-:W-:Y:S01]  /*0ff0*/  LOP3.LUT R0, R0, R3, RZ, 0x3c, !PT ;  /* 0x0000000300007212 */ /* 0x000fe200078e3cff */
[----:B------:R0:W-:Y:S01]  /*1000*/  STL [R1+0x30], R3 ;  /* 0x0000300301007387 */ /* 0x0001e20000100800 */
[----:B------:R-:W-:-:S02]  /*1010*/  IMAD.IADD R12, R11, 0x1, -R12 ;  /* 0x000000010b0c7824 */ /* 0x000fc400078e0a0c */
[----:B------:R-:W-:Y:S01]  /*1020*/  IMAD.IADD R7, R20, 0x1, -R8 ;  /* 0x0000000114077824 */ /* 0x000fe200078e0a08 */
[----:B------:R-:W-:Y:S01]  /*1030*/  STL [R1+0x34], R5 ;  /* 0x0000340501007387 */ /* 0x000fe20000100800 */
[----:B0-----:R-:W-:Y:S02]  /*1040*/  LOP3.LUT R3, R2, R3, RZ, 0x3c, !PT ;  /* 0x0000000302037212 */ /* 0x001fe400078e3cff */
[----:B------:R-:W-:Y:S01]  /*1050*/  SHF.R.S32.HI R2, RZ, 0x1f, R6 ;  /* 0x0000001fff027819 */ /* 0x000fe20000011406 */
[----:B------:R-:W-:Y:S02]  /*1060*/  IMAD.IADD R6, R5, 0x1, R0 ;  /* 0x0000000105067824 */ /* 0x000fe400078e0200 */
[----:B------:R-:W-:Y:S02]  /*1070*/  IMAD R0, R12, 0x8, R4 ;  /* 0x000000080c007824 */ /* 0x000fe400078e0204 */
[----:B------:R0:W-:Y:S04]  /*1080*/  STL [R1+0x70], R2 ;  /* 0x0000700201007387 */ /* 0x0001e80000100800 */
[----:B------:R1:W-:Y:S01]  /*1090*/  STL [R1+0x38], R7 ;  /* 0x0000380701007387 */ /* 0x0003e20000100800 */
[----:B0-----:R-:W-:-:S03]  /*10a0*/  IADD3 R2, R16, R5, R3 ;  /* 0x0000000510027210 */ /* 0x001fc60007ffe003 */
[----:B------:R1:W-:Y:S04]  /*10b0*/  STL [R1+0x14], R6 ;  /* 0x0000140601007387 */ /* 0x0003e80000100800 */
[----:B------:R1:W-:Y:S04]  /*10c0*/  STL [R1+0x3c], R0 ;  /* 0x00003c0001007387 */ /* 0x0003e80000100800 */
[----:B------:R1:W-:Y:S01]  /*10d0*/  STL [R1+0x74], R2 ;  /* 0x0000740201007387 */ /* 0x0003e20000100800 */
[----:B------:R-:W-:Y:S02]  /*10e0*/  CS2R R22, SRZ ;  /* 0x0000000000167805 */ /* 0x000fe4000001ff00 */
[----:B---3--:R-:W-:Y:S01]  /*10f0*/  LOP3.LUT R157, R17, 0x1, RZ, 0xfc, !PT ;  /* 0x00000001119d7812 */ /* 0x008fe200078efcff */
[----:B-1----:R-:W-:-:S07]  /*1100*/  IMAD.MOV.U32 R17, RZ, RZ, RZ ;  /* 0x000000ffff117224 */ /* 0x002fce00078e00ff */
.L_x_1977:
[----:B--2---:R-:W2:Y:S01]  /*1110*/  LDL.LU R0, [R1+0x4c] ;  /* 0x00004c0001007983 */ /* 0x004ea20000300800 */
[----:B01----:R-:W2:Y:S01]  /*1120*/  LDC.64 R2, c[0x0][0xc88] ;  /* 0x00032200ff027b82 */ /* 0x003ea20000000a00 */
[----:B------:R-:W-:Y:S01]  /*1130*/  ULDC.64 UR4, c[0x0][0xa28] ;  /* 0x00028a0000047ab9 */ /* 0x000fe20000000a00 */
[----:B------:R-:W-:Y:S01]  /*1140*/  ULDC.64 UR8, c[0x0][0xa18] ;  /* 0x0002860000087ab9 */ /* 0x000fe20000000a00 */
[----:B------:R-:W-:Y:S01]  /*1150*/  ISETP.NE.U32.AND P2, PT, RZ, UR4, PT ;  /* 0x00000004ff007c0c */ /* 0x000fe2000bf45070 */
[----:B------:R-:W3:Y:S01]  /*1160*/  LDL R27, [R1+0x48] ;  /* 0x00004800011b7983 */ /* 0x000ee20000100800 */
[----:B------:R-:W-:Y:S01]  /*1170*/  ULDC.64 UR6, c[0x0][0xa08] ;  /* 0x0002820000067ab9 */ /* 0x000fe20000000a00 */
[----:B--2---:R-:W-:-:S05]  /*1180*/  IMAD.WIDE R2, R0, 0x4, R2 ;  /* 0x0000000400027825 */ /* 0x004fca00078e0202 */
[----:B------:R-:W2:Y:S01]  /*1190*/  LDG.E R8, desc[UR40][R2.64] ;  /* 0x0000002802087981 */ /* 0x000ea2000c1e1900 */
[----:B------:R-:W-:Y:S01]  /*11a0*/  ISETP.NE.AND.EX P2, PT, RZ, UR5, PT, P2 ;  /* 0x00000005ff007c0c */ /* 0x000fe2000bf45320 */
[----:B------:R-:W-:Y:S01]  /*11b0*/  IMAD.MOV.U32 R26, RZ, RZ, RZ ;  /* 0x000000ffff1a7224 */ /* 0x000fe200078e00ff */
[----:B------:R-:W-:Y:S02]  /*11c0*/  ISETP.NE.U32.AND P1, PT, RZ, UR8, PT ;  /* 0x00000008ff007c0c */ /* 0x000fe4000bf25070 */
[----:B------:R-:W-:Y:S02]  /*11d0*/  ISETP.NE.U32.AND P0, PT, RZ, UR6, PT ;  /* 0x00000006ff007c0c */ /* 0x000fe4000bf05070 */
[----:B------:R-:W-:Y:S02]  /*11e0*/  ISETP.NE.AND.EX P1, PT, RZ, UR9, PT, P1 ;  /* 0x00000009ff007c0c */ /* 0x000fe4000bf25310 */
[----:B------:R-:W-:Y:S02]  /*11f0*/  ISETP.NE.AND.EX P0, PT, RZ, UR7, PT, P0 ;  /* 0x00000007ff007c0c */ /* 0x000fe4000bf05300 */
[----:B--2---:R-:W-:Y:S01]  /*1200*/  SHF.R.S32.HI R0, RZ, 0x1f, R8 ;  /* 0x0000001fff007819 */ /* 0x004fe20000011408 */
[----:B------:R-:W-:Y:S02]  /*1210*/  STL [R1+0x50], R8 ;  /* 0x0000500801007387 */ /* 0x000fe40000100800 */
[C---:B------:R-:W-:Y:S01]  /*1220*/  @P2 LEA R2, P3, R8.reuse, UR4, 0x2 ;  /* 0x0000000408022c11 */ /* 0x040fe2000f8610ff */
[C---:B------:R-:W-:Y:S01]  /*1230*/  IMAD.SHL.U32 R33, R8.reuse, 0x4, RZ ;  /* 0x0000000408217824 */ /* 0x040fe200078e00ff */
[C-C-:B------:R-:W-:Y:S01]  /*1240*/  SHF.L.U64.HI R32, R8.reuse, 0x2, R0.reuse ;  /* 0x0000000208207819 */ /* 0x140fe20000010200 */
[----:B------:R0:W-:Y:S01]  /*1250*/  STL [R1+0x64], R0 ;  /* 0x0000640001007387 */ /* 0x0001e20000100800 */
[----:B------:R-:W-:Y:S01]  /*1260*/  @P2 LEA.HI.X R3, R8, UR5, R0, 0x2, P3 ;  /* 0x0000000508032c11 */ /* 0x000fe200098f1400 */
[----:B------:R-:W-:Y:S01]  /*1270*/  ULDC UR4, c[0x0][0x288] ;  /* 0x0000a20000047ab9 */ /* 0x000fe20000000800 */
[----:B-----5:R-:W-:Y:S01]  /*1280*/  IADD3 R6, P4, R33, UR6, RZ ;  /* 0x0000000621067c10 */ /* 0x020fe2000ff9e0ff */
[----:B------:R1:W-:Y:S01]  /*1290*/  STL [R1+0x58], R33 ;  /* 0x0000582101007387 */ /* 0x0003e20000100800 */
[----:B0-----:R-:W-:-:S02]  /*12a0*/  IMAD.MOV.U32 R0, RZ, RZ, RZ ;  /* 0x000000ffff007224 */ /* 0x001fc400078e00ff */
[----:B------:R-:W-:Y:S01]  /*12b0*/  IADD3.X R7, R32, UR7, RZ, P4, !PT ;  /* 0x0000000720077c10 */ /* 0x000fe2000a7fe4ff */
[----:B------:R-:W-:Y:S01]  /*12c0*/  IMAD.U32 R9, RZ, RZ, UR4 ;  /* 0x00000004ff097e24 */ /* 0x000fe2000f8e00ff */
[----:B------:R1:W-:Y:S01]  /*12d0*/  STL [R1+0x5c], R32 ;  /* 0x00005c2001007387 */ /* 0x0003e20000100800 */
[----:B------:R-:W-:-:S03]  /*12e0*/  ULDC.64 UR4, c[0x0][0x418] ;  /* 0x0001060000047ab9 */ /* 0x000fc60000000a00 */
[----:B------:R1:W5:Y:S01]  /*12f0*/  @P2 LDG.E R0, desc[UR40][R2.64] ;  /* 0x0000002802002981 */ /* 0x000362000c1e1900 */
[----:B------:R-:W-:-:S03]  /*1300*/  @P1 IADD3 R4, P2, R33, UR8, RZ ;  /* 0x0000000821041c10 */ /* 0x000fc6000ff5e0ff */
[----:B------:R1:W5:Y:S01]  /*1310*/  @P0 LDG.E R26, desc[UR40][R6.64] ;  /* 0x00000028061a0981 */ /* 0x000362000c1e1900 */
[----:B------:R-:W-:Y:S01]  /*1320*/  @P1 IADD3.X R5, R32, UR9, RZ, P2, !PT ;  /* 0x0000000920051c10 */ /* 0x000fe200097fe4ff */
[----:B------:R-:W-:Y:S01]  /*1330*/  UISETP.NE.U32.AND UP0, UPT, UR4, URZ, UPT ;  /* 0x0000003f0400728c */ /* 0x000fe2000bf05070 */
[----:B------:R-:W-:Y:S02]  /*1340*/  ULDC.64 UR8, c[0x0][0xa20] ;  /* 0x0002880000087ab9 */ /* 0x000fe40000000a00 */
[----:B------:R-:W-:Y:S01]  /*1350*/  ULDC UR4, c[0x0][0x424] ;  /* 0x0001090000047ab9 */ /* 0x000fe20000000800 */
[----:B------:R-:W2:Y:S01]  /*1360*/  @P1 LDG.E R9, desc[UR40][R4.64] ;  /* 0x0000002804091981 */ /* 0x000ea2000c1e1900 */
[----:B------:R-:W-:Y:S01]  /*1370*/  UISETP.NE.AND.EX UP0, UPT, UR5, URZ, UPT, UP0 ;  /* 0x0000003f0500728c */ /* 0x000fe2000bf05300 */
[----:B------:R-:W-:Y:S02]  /*1380*/  ISETP.NE.U32.AND P2, PT, RZ, UR8, PT ;  /* 0x00000008ff007c0c */ /* 0x000fe4000bf45070 */
[----:B------:R-:W-:Y:S01]  /*1390*/  ULDC UR5, c[0x0][0x2f0] ;  /* 0x0000bc0000057ab9 */ /* 0x000fe20000000800 */
[----:B------:R-:W-:Y:S01]  /*13a0*/  USEL UR4, UR4, 0x1, UP0 ;  /* 0x0000000104047887 */ /* 0x000fe20008000000 */
[----:B------:R-:W-:-:S02]  /*13b0*/  ISETP.NE.AND.EX P2, PT, RZ, UR9, PT, P2 ;  /* 0x00000009ff007c0c */ /* 0x000fc4000bf45320 */
[----:B------:R-:W-:Y:S01]  /*13c0*/  MOV R24, R8 ;  /* 0x0000000800187202 */ /* 0x000fe20000000f00 */
[----:B------:R-:W-:-:S03]  /*13d0*/  UIMAD UR4, UR4, UR5, URZ ;  /* 0x00000005040472a4 */ /* 0x000fc6000f8e023f */
[----:B------:R-:W-:Y:S01]  /*13e0*/  ULDC UR5, c[0x0][0x348] ;  /* 0x0000d20000057ab9 */ /* 0x000fe20000000800 */
[----:B--2---:R1:W-:Y:S01]  /*13f0*/  STL [R1+0x20], R9 ;  /* 0x0000200901007387 */ /* 0x0043e20000100800 */
[----:B------:R-:W-:-:S03]  /*1400*/  IMAD.MOV.U32 R10, RZ, RZ, R9 ;  /* 0x000000ffff0a7224 */ /* 0x000fc600078e0009 */
[----:B---3--:R1:W-:Y:S01]  /*1410*/  STL [R1+0x54], R27 ;  /* 0x0000541b01007387 */ /* 0x0083e20000100800 */
[----:B------:R-:W-:Y:S05]  /*1420*/  @P1 BRA `(.L_x_1867) ;  /* 0x0000000000281947 */ /* 0x000fea0003800000 */
        /* <DEDUP_REMOVED lines=10> */
.L_x_1867:
[----:B------:R-:W-:Y:S02]  /*14d0*/  IMAD.U32 R31, RZ, RZ, UR5 ;  /* 0x00000005ff1f7e24 */ /* 0x000fe4000f8e00ff */
[----:B------:R-:W-:Y:S01]  /*14e0*/  IMAD.U32 R25, RZ, RZ, UR4 ;  /* 0x00000004ff197e24 */ /* 0x000fe2000f8e00ff */
[----:B------:R-:W-:Y:S06]  /*14f0*/  @!P2 BRA `(.L_x_1868) ;  /* 0x000000000010a947 */ /* 0x000fec0003800000 */
[----:B-1----:R-:W-:-:S04]  /*1500*/  IADD3 R2, P0, R33, UR8, RZ ;  /* 0x0000000821027c10 */ /* 0x002fc8000ff1e0ff */
[----:B------:R-:W-:-:S05]  /*1510*/  IADD3.X R3, R32, UR9, RZ, P0, !PT ;  /* 0x0000000920037c10 */ /* 0x000fca00087fe4ff */
[----:B------:R2:W5:Y:S01]  /*1520*/  LDG.E R25, desc[UR40][R2.64] ;  /* 0x0000002802197981 */ /* 0x000562000c1e1900 */
[----:B------:R-:W-:Y:S05]  /*1530*/  BRA `(.L_x_1869) ;  /* 0x0000000000107947 */ /* 0x000fea0003800000 */
.L_x_1868:
[----:B------:R-:W-:Y:S05]  /*1540*/  @!P0 BRA `(.L_x_1869) ;  /* 0x00000000000c8947 */ /* 0x000fea0003800000 */
[----:B-1----:R-:W2:Y:S04]  /*1550*/  LDG.E R2, desc[UR40][R6.64] ;  /* 0x0000002806027981 */ /* 0x002ea8000c1e1900 */
[----:B------:R-:W2:Y:S02]  /*1560*/  LDG.E R25, desc[UR40][R6.64+0x4] ;  /* 0x0000042806197981 */ /* 0x000ea4000c1e1900 */
[----:B--2---:R-:W-:-:S07]  /*1570*/  IMAD.IADD R25, R25, 0x1, -R2 ;  /* 0x0000000119197824 */ /* 0x004fce00078e0a02 */
.L_x_1869:
[----:B------:R-:W-:Y:S01]  /*1580*/  ULDC.64 UR4, c[0x0][0xa10] ;  /* 0x0002840000047ab9 */ /* 0x000fe20000000a00 */
[----:B------:R-:W3:Y:S01]  /*1590*/  LDL R11, [R1+0x44] ;  /* 0x00004400010b7983 */ /* 0x000ee20000100800 */
[----:B------:R-:W-:Y:S01]  /*15a0*/  ISETP.NE.U32.AND P0, PT, RZ, UR4, PT ;  /* 0x00000004ff007c0c */ /* 0x000fe2000bf05070 */
[----:B------:R-:W4:Y:S03]  /*15b0*/  LDC R8, c[0x0][0x448] ;  /* 0x00011200ff087b82 */ /* 0x000f260000000800 */
[----:B------:R-:W-:Y:S01]  /*15c0*/  ISETP.NE.AND.EX P0, PT, RZ, UR5, PT, P0 ;  /* 0x00000005ff007c0c */ /* 0x000fe2000bf05300 */
[----:B------:R-:W-:-:S12]  /*15d0*/  ULDC.64 UR4, c[0x0][0xa30] ;  /* 0x00028c0000047ab9 */ /* 0x000fd80000000a00 */
[----:B-12---:R-:W1:Y:S02]  /*15e0*/  @P0 LDC.64 R2, c[0x0][0xa10] ;  /* 0x00028400ff020b82 */ /* 0x006e640000000a00 */
[----:B-1----:R-:W-:-:S05]  /*15f0*/  @P0 IMAD.WIDE R2, R24, 0x4, R2 ;  /* 0x0000000418020825 */ /* 0x002fca00078e0202 */
[----:B------:R-:W2:Y:S04]  /*1600*/  @P0 LDG.E R6, desc[UR40][R2.64] ;  /* 0x0000002802060981 */ /* 0x000ea8000c1e1900 */
[----:B------:R1:W2:Y:S01]  /*1610*/  @P0 LDG.E R7, desc[UR40][R2.64+0x4] ;  /* 0x0000042802070981 */ /* 0x0002a2000c1e1900 */
[----:B------:R-:W-:Y:S01]  /*1620*/  ISETP.NE.U32.AND P1, PT, RZ, UR4, PT ;  /* 0x00000004ff007c0c */ /* 0x000fe2000bf25070 */
[----:B-----5:R-:W-:-:S03]  /*1630*/  IMAD.MOV.U32 R28, RZ, RZ, R25 ;  /* 0x000000ffff1c7224 */ /* 0x020fc600078e0019 */
[----:B------:R-:W-:-:S13]  /*1640*/  ISETP.NE.AND.EX P1, PT, RZ, UR5, PT, P1 ;  /* 0x00000005ff007c0c */ /* 0x000fda000bf25310 */
[----:B------:R-:W-:-:S04]  /*1650*/  @P1 IADD3 R4, P2, R33, UR4, RZ ;  /* 0x0000000421041c10 */ /* 0x000fc8000ff5e0ff */
[----:B------:R-:W-:-:S05]  /*1660*/  @P1 IADD3.X R5, R32, UR5, RZ, P2, !PT ;  /* 0x0000000520051c10 */ /* 0x000fca00097fe4ff */
[----:B------:R0:W5:Y:S01]  /*1670*/  @P1 LDG.E R28, desc[UR40][R4.64] ;  /* 0x00000028041c1981 */ /* 0x000162000c1e1900 */
[----:B----4-:R-:W-:-:S13]  /*1680*/  ISETP.NE.AND P1, PT, R8, 0x1, PT ;  /* 0x000000010800780c */ /* 0x010fda0003f25270 */
[----:B------:R-:W4:Y:S08]  /*1690*/  @P1 LDC R9, c[0x0][0x44c] ;  /* 0x00011300ff091b82 */ /* 0x000f300000000800 */
[----:B-1----:R-:W1:Y:S01]  /*16a0*/  @P1 LDC R3, c[0x0][0x450] ;  /* 0x00011400ff031b82 */ /* 0x002e620000000800 */
[----:B---3--:R-:W-:-:S04]  /*16b0*/  IMAD R11, R11, 0xc0, RZ ;  /* 0x000000c00b0b7824 */ /* 0x008fc800078e02ff */
[----:B------:R-:W-:Y:S01]  /*16c0*/  VIADD R2, R11, 0xbf ;  /* 0x000000bf0b027836 */ /* 0x000fe20000000000 */
[----:B------:R3:W-:Y:S01]  /*16d0*/  STL [R1+0x28], R11 ;  /* 0x0000280b01007387 */ /* 0x0007e20000100800 */
[----:B--2---:R-:W-:Y:S02]  /*16e0*/  @P0 IMAD.IADD R31, R7, 0x1, -R6 ;  /* 0x00000001071f0824 */ /* 0x004fe400078e0a06 */
[----:B------:R-:W-:Y:S02]  /*16f0*/  IMAD.IADD R6, R25, 0x1, -R0 ;  /* 0x0000000119067824 */ /* 0x000fe400078e0a00 */
[----:B----4-:R-:W-:-:S04]  /*1700*/  @P1 IMAD.HI.U32 R0, R2, R9, RZ ;  /* 0x0000000902001227 */ /* 0x010fc800078e00ff */
[----:B0-----:R-:W-:Y:S01]  /*1710*/  IMAD.IADD R4, R6, 0x1, R31 ;  /* 0x0000000106047824 */ /* 0x001fe200078e021f */
[----:B-1----:R-:W-:-:S03]  /*1720*/  @P1 SHF.R.U32.HI R2, RZ, R3, R0 ;  /* 0x00000003ff021219 */ /* 0x002fc60000011600 */
[C---:B------:R-:W-:Y:S01]  /*1730*/  VIADD R0, R4.reuse, 0x9f ;  /* 0x0000009f04007836 */ /* 0x040fe20000000000 */
[----:B------:R-:W-:Y:S01]  /*1740*/  IADD3 R30, R4, 0xa0, -R10 ;  /* 0x000000a0041e7810 */ /* 0x000fe20007ffe80a */
[----:B------:R3:W-:Y:S02]  /*1750*/  STL [R1+0x24], R4 ;  /* 0x0000240401007387 */ /* 0x0007e40000100800 */
[----:B------:R-:W-:-:S04]  /*1760*/  IMAD.HI R0, R0, 0x66666667, RZ ;  /* 0x6666666700007827 */ /* 0x000fc800078e02ff */
[----:B------:R-:W-:Y:S01]  /*1770*/  IMAD.IADD R2, R30, 0x1, R2 ;  /* 0x000000011e027824 */ /* 0x000fe200078e0202 */
[----:B------:R-:W-:-:S03]  /*1780*/  SHF.R.U32.HI R3, RZ, 0x1f, R0 ;  /* 0x0000001fff037819 */ /* 0x000fc60000011600 */
[----:B------:R-:W-:Y:S01]  /*1790*/  IMAD.HI R2, R2, 0x66666667, RZ ;  /* 0x6666666702027827 */ /* 0x000fe200078e02ff */
[----:B------:R-:W-:-:S04]  /*17a0*/  LEA.HI.SX32 R104, R0, R3, 0x1a ;  /* 0x0000000300687211 */ /* 0x000fc800078fd2ff */
[----:B------:R-:W-:-:S04]  /*17b0*/  SHF.R.U32.HI R5, RZ, 0x1f, R2 ;  /* 0x0000001fff057819 */ /* 0x000fc80000011602 */
[----:B------:R-:W-:Y:S02]  /*17c0*/  LEA.HI.SX32 R5, R2, R5, 0x1a ;  /* 0x0000000502057211 */ /* 0x000fe400078fd2ff */
[----:B------:R-:W-:Y:S02]  /*17d0*/  IADD3 R2, -R6, RZ, RZ ;  /* 0x000000ff06027210 */ /* 0x000fe40007ffe1ff */
[----:B------:R-:W-:Y:S02]  /*17e0*/  VIMNMX R5, R104, R5, PT ;  /* 0x0000000568057248 */ /* 0x000fe40003fe0100 */
[----:B------:R-:W-:-:S03]  /*17f0*/  VIMNMX R2, RZ, R2, !PT ;  /* 0x00000002ff027248 */ /* 0x000fc60007fe0100 */
[----:B------:R-:W-:-:S05]  /*1800*/  IMAD R0, R5, 0xa0, -R6 ;  /* 0x000000a005007824 */ /* 0x000fca00078e0a06 */
[----:B------:R-:W-:-:S04]  /*1810*/  VIMNMX R5, R0, R31, PT ;  /* 0x0000001f00057248 */ /* 0x000fc80003fe0100 */
[----:B------:R-:W-:Y:S01]  /*1820*/  ISETP.GT.AND P0, PT, R5, R2, PT ;  /* 0x000000020500720c */ /* 0x000fe20003f04270 */
[----:B------:R-:W-:-:S05]  /*1830*/  IMAD.WIDE.U32 R2, R2, -0x33333333, RZ ;  /* 0xcccccccd02027825 */ /* 0x000fca00078e00ff */
[----:B------:R-:W-:-:S05]  /*1840*/  SHF.R.U32.HI R29, RZ, 0x7, R3 ;  /* 0x00000007ff1d7819 */ /* 0x000fca0000011603 */
[----:B------:R-:W-:Y:S02]  /*1850*/  IMAD.MOV.U32 R2, RZ, RZ, R29 ;  /* 0x000000ffff027224 */ /* 0x000fe400078e001d */
[----:B------:R-:W-:-:S04]  /*1860*/  @P0 VIADD R0, R5, 0x9f ;  /* 0x0000009f05000836 */ /* 0x000fc80000000000 */
[----:B------:R-:W-:-:S05]  /*1870*/  @P0 IMAD.HI R0, R0, 0x66666667, RZ ;  /* 0x6666666700000827 */ /* 0x000fca00078e02ff */
[----:B------:R-:W-:-:S04]  /*1880*/  @P0 SHF.R.U32.HI R3, RZ, 0x1f, R0 ;  /* 0x0000001fff030819 */ /* 0x000fc80000011600 */
[----:B------:R-:W-:Y:S02]  /*1890*/  @P0 LEA.HI.SX32 R2, R0, R3, 0x1a ;  /* 0x0000000300020211 */ /* 0x000fe400078fd2ff */
[----:B------:R-:W-:Y:S02]  /*18a0*/  PLOP3.LUT P0, PT, PT, PT, PT, 0x80, 0x0 ;  /* 0x000000000000781c */ /* 0x000fe40003f0f070 */
[----:B------:R-:W-:-:S13]  /*18b0*/  ISETP.GT.AND P1, PT, R2, R29, PT ;  /* 0x0000001d0200720c */ /* 0x000fda0003f24270 */
[----:B---3--:R-:W-:Y:S05]  /*18c0*/  @!P1 BRA `(.L_x_1870) ;  /* 0x0000003400189947 */ /* 0x008fea0003800000 */
        /* <DEDUP_REMOVED lines=20> */
.L_x_1872:
[----:B------:R-:W-:Y:S05]  /*1a10*/  BSYNC B6 ;  /* 0x0000000000067941 */ /* 0x000fea0003800000 */
.L_x_1871:
        /* <DEDUP_REMOVED lines=20> */
.L_x_1874:
[----:B------:R-:W-:Y:S05]  /*1b60*/  BSYNC B6 ;  /* 0x0000000000067941 */ /* 0x000fea0003800000 */
.L_x_1873:
[----:B------:R-:W-:Y:S01]  /*1b70*/  ULDC.64 UR4, c[0x0][0x9f8] ;  /* 0x00027e0000047ab9 */ /* 0x000fe20000000a00 */
[----:B------:R-:W2:Y:S01]  /*1b80*/  LDL.64 R36, [R1+0x8] ;  /* 0x0000080001247983 */ /* 0x000ea20000100a00 */
[----:B------:R-:W-:Y:S01]  /*1b90*/  ISETP.NE.U32.AND P0, PT, RZ, UR4, PT ;  /* 0x00000004ff007c0c */ /* 0x000fe2000bf05070 */
[----:B------:R-:W0:Y:S02]  /*1ba0*/  LDC.64 R44, c[0x0][0x300] ;  /* 0x0000c000ff2c7b82 */ /* 0x000e240000000a00 */
[----:B------:R-:W2:Y:S01]  /*1bb0*/  LDL.64 R34, [R1+0x8] ;  /* 0x0000080001227983 */ /* 0x000ea20000100a00 */
[----:B------:R-:W-:Y:S01]  /*1bc0*/  ISETP.NE.AND.EX P0, PT, RZ, UR5, PT, P0 ;  /* 0x00000005ff007c0c */ /* 0x000fe2000bf05300 */
[----:B------:R-:W-:Y:S01]  /*1bd0*/  IMAD.IADD R51, R26, 0x1, R25 ;  /* 0x000000011a337824 */ /* 0x000fe200078e0219 */
[----:B------:R-:W-:Y:S01]  /*1be0*/  ULDC.64 UR6, c[0x0][0x330] ;  /* 0x0000cc0000067ab9 */ /* 0x000fe20000000a00 */
[----:B------:R-:W3:Y:S02]  /*1bf0*/  LDL.LU R10, [R1] ;  /* 0x00000000010a7983 */ /* 0x000ee40000300800 */
[----:B------:R-:W1:Y:S08]  /*1c00*/  LDC R15, c[0x0][0x3f4] ;  /* 0x0000fd00ff0f7b82 */ /* 0x000e700000000800 */
[----:B------:R-:W-:Y:S01]  /*1c10*/  @P0 IADD3 R4, P1, R33, UR4, RZ ;  /* 0x0000000421040c10 */ /* 0x000fe2000ff3e0ff */
[----:B------:R-:W4:Y:S03]  /*1c20*/  LDC.64 R38, c[0x0][0x3f8] ;  /* 0x0000fe00ff267b82 */ /* 0x000f260000000a00 */
[----:B------:R-:W-:Y:S01]  /*1c30*/  @P0 IADD3.X R5, R32, UR5, RZ, P1, !PT ;  /* 0x0000000520050c10 */ /* 0x000fe20008ffe4ff */
[----:B------:R-:W-:-:S04]  /*1c40*/  ULDC.64 UR4, c[0x0][0xa08] ;  /* 0x0002820000047ab9 */ /* 0x000fc80000000a00 */
[----:B------:R1:W4:Y:S01]  /*1c50*/  @P0 LDG.E R24, desc[UR40][R4.64] ;  /* 0x0000002804180981 */ /* 0x000322000c1e1900 */
[----:B------:R-:W-:Y:S01]  /*1c60*/  SHF.R.S32.HI R11, RZ, 0x1f, R51 ;  /* 0x0000001fff0b7819 */ /* 0x000fe20000011433 */
[-C--:B0-----:R-:W-:Y:S01]  /*1c70*/  IMAD.WIDE.U32 R6, R51, R44.reuse, RZ ;  /* 0x0000002c33067225 */ /* 0x081fe200078e00ff */
[----:B------:R-:W-:Y:S01]  /*1c80*/  SHF.R.S32.HI R19, RZ, 0x1f, R18 ;  /* 0x0000001fff137819 */ /* 0x000fe20000011412 */
[----:B------:R-:W0:Y:S02]  /*1c90*/  LDC.64 R32, c[0x0][0x408] ;  /* 0x00010200ff207b82 */ /* 0x000e240000000a00 */
[----:B------:R-:W-:Y:S01]  /*1ca0*/  IMAD R0, R11, R44, RZ ;  /* 0x0000002c0b007224 */ /* 0x000fe200078e02ff */
[----:B------:R-:W-:Y:S02]  /*1cb0*/  ISETP.NE.U32.AND P0, PT, RZ, UR4, PT ;  /* 0x00000004ff007c0c */ /* 0x000fe4000bf05070 */
[----:B-1----:R-:W-:Y:S01]  /*1cc0*/  ISETP.GE.AND P2, PT, R18, R15, PT ;  /* 0x0000000f1200720c */ /* 0x002fe20003f46270 */
[----:B------:R-:W-:Y:S01]  /*1cd0*/  IMAD R3, R51, R45, R0 ;  /* 0x0000002d33037224 */ /* 0x000fe200078e0200 */
[----:B------:R-:W-:-:S02]  /*1ce0*/  SHF.R.S32.HI R0, RZ, 0x1f, R27 ;  /* 0x0000001fff007819 */ /* 0x000fc4000001141b */
[----:B------:R-:W-:Y:S01]  /*1cf0*/  ISETP.NE.AND.EX P0, PT, RZ, UR5, PT, P0 ;  /* 0x00000005ff007c0c */ /* 0x000fe2000bf05300 */
[----:B------:R-:W-:Y:S01]  /*1d00*/  ULDC.64 UR4, c[0x0][0x308] ;  /* 0x0000c20000047ab9 */ /* 0x000fe20000000a00 */
[----:B------:R-:W-:Y:S01]  /*1d10*/  IADD3 R7, R7, R3, RZ ;  /* 0x0000000307077210 */ /* 0x000fe20007ffe0ff */
[C---:B------:R-:W-:Y:S02]  /*1d20*/  IMAD R3, R0.reuse, UR6, RZ ;  /* 0x0000000600037c24 */ /* 0x040fe4000f8e02ff */
[----:B------:R-:W-:Y:S02]  /*1d30*/  IMAD R0, R0, UR4, RZ ;  /* 0x0000000400007c24 */ /* 0x000fe4000f8e02ff */
[C---:B------:R-:W-:Y:S02]  /*1d40*/  IMAD R13, R27.reuse, UR7, R3 ;  /* 0x000000071b0d7c24 */ /* 0x040fe4000f8e0203 */
[C---:B------:R-:W-:Y:S02]  /*1d50*/  IMAD R3, R27.reuse, UR5, R0 ;  /* 0x000000051b037c24 */ /* 0x040fe4000f8e0200 */
[----:B------:R-:W-:Y:S01]  /*1d60*/  IMAD.WIDE.U32 R4, R27, UR4, R6 ;  /* 0x000000041b047c25 */ /* 0x000fe2000f8e0006 */
[----:B------:R-:W-:-:S03]  /*1d70*/  ULDC.64 UR4, c[0x0][0x310] ;  /* 0x0000c40000047ab9 */ /* 0x000fc60000000a00 */
[----:B------:R-:W-:Y:S01]  /*1d80*/  IMAD.WIDE.U32 R8, R27, UR6, R18 ;  /* 0x000000061b087c25 */ /* 0x000fe2000f8e0012 */
[----:B------:R-:W-:-:S03]  /*1d90*/  ULDC.64 UR6, c[0x0][0x338] ;  /* 0x0000ce0000067ab9 */ /* 0x000fc60000000a00 */
[----:B------:R-:W-:Y:S02]  /*1da0*/  IMAD.IADD R5, R5, 0x1, R3 ;  /* 0x0000000105057824 */ /* 0x000fe400078e0203 */
[----:B------:R-:W-:Y:S02]  /*1db0*/  IMAD.IADD R9, R9, 0x1, R13 ;  /* 0x0000000109097824 */ /* 0x000fe400078e020d */
[----:B--2---:R-:W-:Y:S01]  /*1dc0*/  IMAD.MOV.U32 R34, RZ, RZ, R36 ;  /* 0x000000ffff227224 */ /* 0x004fe200078e0024 */
[----:B---3--:R-:W-:-:S04]  /*1dd0*/  LOP3.LUT R10, R10, 0xfffffffb, RZ, 0xc0, !PT ;  /* 0xfffffffb0a0a7812 */ /* 0x008fc800078ec0ff */
[----:B------:R-:W-:Y:S02]  /*1de0*/  SHF.R.S32.HI R35, RZ, 0x1f, R34 ;  /* 0x0000001fff237819 */ /* 0x000fe40000011422 */
[----:B------:R-:W-:-:S03]  /*1df0*/  @P2 LOP3.LUT R10, R10, 0x4, RZ, 0xfc, !PT ;  /* 0x000000040a0a2812 */ /* 0x000fc600078efcff */
[----:B------:R-:W-:Y:S04]  /*1e00*/  STL [R1+0xc], R35 ;  /* 0x00000c2301007387 */ /* 0x000fe80000100800 */
[----:B------:R-:W2:Y:S01]  /*1e10*/  LDL R12, [R1+0x2c] ;  /* 0x00002c00010c7983 */ /* 0x000ea20000100800 */
[----:B----4-:R-:W-:Y:S02]  /*1e20*/  SHF.R.S32.HI R0, RZ, 0x1f, R24 ;  /* 0x0000001fff007819 */ /* 0x010fe40000011418 */
[----:B------:R-:W-:Y:S02]  /*1e30*/  SEL R3, R24, RZ, !P0 ;  /* 0x000000ff18037207 */ /* 0x000fe40004000000 */
[----:B------:R-:W3:Y:S04]  /*1e40*/  LDL R24, [R1+0x6c] ;  /* 0x00006c0001187983 */ /* 0x000ee80000100800 */
[----:B------:R1:W-:Y:S01]  /*1e50*/  STL [R1], R10 ;  /* 0x0000000a01007387 */ /* 0x0003e20000100800 */
[----:B------:R-:W-:-:S03]  /*1e60*/  IMAD.WIDE.U32 R46, R3, UR6, R8 ;  /* 0x00000006032e7c25 */ /* 0x000fc6000f8e0008 */
[----:B------:R-:W4:Y:S04]  /*1e70*/  LDL R8, [R1+0x34] ;  /* 0x0000340001087983 */ /* 0x000f280000100800 */
[----:B-1----:R-:W4:Y:S01]  /*1e80*/  LDL R10, [R1+0x30] ;  /* 0x00003000010a7983 */ /* 0x002f220000100800 */
[----:B------:R-:W-:Y:S02]  /*1e90*/  SEL R0, R0, RZ, !P0 ;  /* 0x000000ff00007207 */ /* 0x000fe40004000000 */
[----:B------:R-:W-:Y:S01]  /*1ea0*/  SHF.R.S32.HI R14, RZ, 0x1f, R156 ;  /* 0x0000001fff0e7819 */ /* 0x000fe2000001149c */
[----:B------:R-:W-:-:S04]  /*1eb0*/  IMAD.WIDE.U32 R48, R3, UR4, R4 ;  /* 0x0000000403307c25 */ /* 0x000fc8000f8e0004 */
[C---:B------:R-:W-:Y:S01]  /*1ec0*/  IMAD R6, R0.reuse, UR4, RZ ;  /* 0x0000000400067c24 */ /* 0x040fe2000f8e02ff */
[----:B------:R-:W1:Y:S01]  /*1ed0*/  S2R R27, SR_TID.X ;  /* 0x00000000001b7919 */ /* 0x000e620000002100 */
[----:B------:R-:W-:Y:S01]  /*1ee0*/  IMAD R4, R0, UR6, RZ ;  /* 0x0000000600047c24 */ /* 0x000fe2000f8e02ff */
[----:B------:R-:W-:Y:S01]  /*1ef0*/  ULDC UR4, c[0x0][0x2f4] ;  /* 0x0000bd0000047ab9 */ /* 0x000fe20000000800 */
[----:B------:R-:W-:Y:S02]  /*1f00*/  IMAD R7, R3, UR5, R6 ;  /* 0x0000000503077c24 */ /* 0x000fe4000f8e0206 */
        /* <DEDUP_REMOVED lines=21> */
[----:B------:R-:W-:-:S04]  /*2060*/  IMAD.WIDE.U32 R34, R156, R32, R18 ;  /* 0x000000209c227225 */ /* 0x000fc800078e0012 */
[----:B------:R-:W-:Y:S02]  /*2070*/  IMAD R6, R7, R38, RZ ;  /* 0x0000002607067224 */ /* 0x000fe400078e02ff */
[----:B------:R-:W-:Y:S02]  /*2080*/  IMAD.IADD R37, R37, 0x1, R9 ;  /* 0x0000000125257824 */ /* 0x000fe400078e0209 */
[----:B------:R-:W-:Y:S02]  /*2090*/  IMAD.IADD R35, R9, 0x1, R35 ;  /* 0x0000000109237824 */ /* 0x000fe400078e0223 */
[----:B------:R-:W-:Y:S01]  /*20a0*/  IMAD R7, R7, R32, RZ ;  /* 0x0000002007077224 */ /* 0x000fe200078e02ff */
[----:B-1----:R-:W-:Y:S01]  /*20b0*/  SHF.R.U32.HI R13, RZ, 0x7, R27 ;  /* 0x00000007ff0d7819 */ /* 0x002fe2000001161b */
[----:B------:R-:W-:Y:S01]  /*20c0*/  IMAD R55, R45, 0xa0, RZ ;  /* 0x000000a02d377824 */ /* 0x000fe200078e02ff */
[----:B------:R-:W-:Y:S01]  /*20d0*/  IADD3 R50, P0, R156, R51, RZ ;  /* 0x000000339c327210 */ /* 0x000fe20007f1e0ff */
[----:B------:R-:W-:Y:S01]  /*20e0*/  IMAD R59, R28, R39, R6 ;  /* 0x000000271c3b7224 */ /* 0x000fe200078e0206 */
[----:B------:R-:W-:Y:S01]  /*20f0*/  LOP3.LUT R60, R21, 0xfffffff0, RZ, 0xc0, !PT ;  /* 0xfffffff0153c7812 */ /* 0x000fe200078ec0ff */
[----:B------:R-:W-:-:S02]  /*2100*/  IMAD R5, R39, 0xa0, RZ ;  /* 0x000000a027057824 */ /* 0x000fc400078e02ff */
        /* <DEDUP_REMOVED lines=8> */
[----:B------:R-:W-:-:S04]  /*2190*/  IMAD.WIDE.U32 R38, R38, 0xa0, RZ ;  /* 0x000000a026267825 */ /* 0x000fc800078e00ff */
[----:B------:R-:W-:Y:S01]  /*21a0*/  IMAD.WIDE.U32 R32, R32, 0xa0, RZ ;  /* 0x000000a020207825 */ /* 0x000fe200078e00ff */
[----:B------:R-:W-:Y:S02]  /*21b0*/  ISETP.GE.AND P3, PT, R18, UR4, PT ;  /* 0x0000000412007c0c */ /* 0x000fe4000bf66270 */
[----:B------:R-:W-:Y:S01]  /*21c0*/  ISETP.GE.AND P2, PT, R52, UR4, PT ;  /* 0x0000000434007c0c */ /* 0x000fe2000bf46270 */
[----:B------:R-:W-:Y:S01]  /*21d0*/  IMAD.IADD R58, R43, 0x1, R59 ;  /* 0x000000012b3a7824 */ /* 0x000fe200078e023b */
[----:B------:R-:W-:Y:S01]  /*21e0*/  SHF.L.U32 R54, R15, 0x1, RZ ;  /* 0x000000010f367819 */ /* 0x000fe200000006ff */
[----:B------:R-:W-:Y:S01]  /*21f0*/  VIADD R53, R13, 0x8 ;  /* 0x000000080d357836 */ /* 0x000fe20000000000 */
        /* <DEDUP_REMOVED lines=8> */
[----:B------:R-:W-:Y:S01]  /*2280*/  IMAD.IADD R71, R47, 0x1, R71 ;  /* 0x000000012f477824 */ /* 0x000fe200078e0247 */
[----:B--2---:R-:W-:-:S02]  /*2290*/  LOP3.LUT R4, R12, 0x30, R21, 0xf8, !PT ;  /* 0x000000300c047812 */ /* 0x004fc400078ef815 */
[----:B---3--:R-:W-:Y:S02]  /*22a0*/  LOP3.LUT P4, RZ, R24, 0x2, RZ, 0xc0, !PT ;  /* 0x0000000218ff7812 */ /* 0x008fe4000788c0ff */
[----:B----4-:R-:W-:-:S05]  /*22b0*/  LOP3.LUT R4, R4, R10, RZ, 0x3c, !PT ;  /* 0x0000000a04047212 */ /* 0x010fca00078e3cff */
[----:B------:R-:W-:-:S07]  /*22c0*/  IMAD.IADD R70, R8, 0x1, R4 ;  /* 0x0000000108467824 */ /* 0x000fce00078e0204 */
.L_x_1904:
[----:B------:R-:W2:Y:S01]  /*22d0*/  LDL R6, [R1+0x14] ;  /* 0x0000140001067983 */ /* 0x000ea20000100800 */
[----:B0---4-:R-:W0:Y:S03]  /*22e0*/  LDC.64 R62, c[0x0][0x2e8] ;  /* 0x0000ba00ff3e7b82 */ /* 0x011e260000000a00 */
        /* <DEDUP_REMOVED lines=15> */
[----:B---3--:R-:W-:-:S04]  /*23e0*/  LOP3.LUT R4, R4, 0xfffffffd, RZ, 0xc0, !PT ;  /* 0xfffffffd04047812 */ /* 0x008fc800078ec0ff */
[C---:B------:R-:W-:Y:S01]  /*23f0*/  IADD3 R5, R73.reuse, 0x20, RZ ;  /* 0x0000002049057810 */ /* 0x040fe20007ffe0ff */
[----:B------:R-:W-:Y:S01]  /*2400*/  @P4 VIADD R5, R73, 0xffffffe0 ;  /* 0xffffffe049054836 */ /* 0x000fe20000000000 */
[----:B------:R-:W-:Y:S01]  /*2410*/  @P5 LOP3.LUT R4, R4, 0x2, RZ, 0xfc, !PT ;  /* 0x0000000204045812 */ /* 0x000fe200078efcff */
[C---:B------:R-:W-:Y:S02]  /*2420*/  IMAD.IADD R73, R16.reuse, 0x1, R73 ;  /* 0x0000000110497824 */ /* 0x040fe400078e0249 */
[----:B------:R-:W-:Y:S02]  /*2430*/  IMAD.IADD R72, R16, 0x1, R5 ;  /* 0x0000000110487824 */ /* 0x000fe400078e0205 */
        /* <DEDUP_REMOVED lines=22> */
[----:B------:R-:W2:Y:S01]  /*25a0*/  LDL.64 R74, [R1+0x8] ;  /* 0x00000800014a7983 */ /* 0x000ea20000100a00 */
[----:B------:R-:W-:-:S03]  /*25b0*/  ULDC.64 UR4, c[0x0][0x3e8] ;  /* 0x0000fa0000047ab9 */ /* 0x000fc60000000a00 */
[----:B------:R-:W3:Y:S01]  /*25c0*/  LDL R66, [R1+0x10] ;  /* 0x0000100001427983 */ /* 0x000ee20000100800 */
[----:B------:R-:W-:-:S04]  /*25d0*/  IADD3 R4, P0, P5, R42, UR4, R4 ;  /* 0x000000042a047c10 */ /* 0x000fc8000fd1e004 */
[----:B------:R-:W-:Y:S01]  /*25e0*/  IADD3.X R5, R58, UR5, R26, P0, P5 ;  /* 0x000000053a057c10 */ /* 0x000fe200087ea41a */
[----:B------:R-:W-:Y:S02]  /*25f0*/  ULDC.64 UR4, c[0x0][0x400] ;  /* 0x0001000000047ab9 */ /* 0x000fe40000000a00 */
[----:B------:R-:W-:-:S04]  /*2600*/  IADD3 R6, P0, P5, R36, UR4, R6 ;  /* 0x0000000424067c10 */ /* 0x000fc8000fd1e006 */
[----:B------:R-:W-:Y:S02]  /*2610*/  IADD3.X R7, R61, UR5, R64, P0, P5 ;  /* 0x000000053d077c10 */ /* 0x000fe400087ea440 */
[----:B------:R-:W-:Y:S02]  /*2620*/  CS2R R8, SRZ ;  /* 0x0000000000087805 */ /* 0x000fe4000001ff00 */
[----:B------:R-:W-:Y:S02]  /*2630*/  CS2R R10, SRZ ;  /* 0x00000000000a7805 */ /* 0x000fe4000001ff00 */
[----:B--2---:R-:W-:-:S13]  /*2640*/  ISETP.GE.AND P0, PT, R74, R27, PT ;  /* 0x0000001b4a00720c */ /* 0x004fda0003f06270 */
[----:B------:R0:W5:Y:S04]  /*2650*/  @!P0 LDG.E.64 R14, desc[UR40][R4.64] ;  /* 0x00000028040e8981 */ /* 0x000168000c1e1b00 */
[----:B------:R0:W5:Y:S01]  /*2660*/  @!P0 LDG.E.64 R24, desc[UR40][R6.64] ;  /* 0x0000002806188981 */ /* 0x000162000c1e1b00 */
[----:B---3--:R-:W-:-:S13]  /*2670*/  ISETP.GE.AND P0, PT, R66, R27, PT ;  /* 0x0000001b4200720c */ /* 0x008fda0003f06270 */
[----:B------:R0:W5:Y:S04]  /*2680*/  @!P0 LDG.E.64 R8, desc[UR40][R4.64+0x10] ;  /* 0x0000102804088981 */ /* 0x000168000c1e1b00 */
[----:B------:R0:W5:Y:S02]  /*2690*/  @!P0 LDG.E.64 R10, desc[UR40][R6.64+0x10] ;  /* 0x00001028060a8981 */ /* 0x000164000c1e1b00 */
.L_x_1879:
[----:B------:R-:W-:Y:S05]  /*26a0*/  BSYNC B1 ;  /* 0x0000000000017941 */ /* 0x000fea0003800000 */
.L_x_1878:
[----:B------:R-:W-:Y:S01]  /*26b0*/  ISETP.NE.AND P0, PT, R157, 0x3, PT ;  /* 0x000000039d00780c */ /* 0x000fe20003f05270 */
[----:B-----5:R-:W-:Y:S02]  /*26c0*/  IMAD.MOV.U32 R26, RZ, RZ, R8 ;  /* 0x000000ffff1a7224 */ /* 0x020fe400078e0008 */
[----:B------:R-:W-:Y:S02]  /*26d0*/  IMAD.MOV.U32 R81, RZ, RZ, R14 ;  /* 0x000000ffff517224 */ /* 0x000fe400078e000e */
[----:B------:R-:W-:Y:S02]  /*26e0*/  IMAD.MOV.U32 R62, RZ, RZ, R10 ;  /* 0x000000ffff3e7224 */ /* 0x000fe400078e000a */
[----:B------:R-:W-:-:S06]  /*26f0*/  IMAD.MOV.U32 R79, RZ, RZ, R24 ;  /* 0x000000ffff4f7224 */ /* 0x000fcc00078e0018 */
[----:B------:R-:W-:Y:S05]  /*2700*/  @!P0 BRA `(.L_x_1880) ;  /* 0x0000000000048947 */ /* 0x000fea0003800000 */
[----:B------:R-:W-:Y:S01]  /*2710*/  BPT.TRAP 0x1 ;  /* 0x000000040000795c */ /* 0x000fe20000300000 */
.L_x_1880:
[----:B0-----:R-:W2:Y:S01]  /*2720*/  LDL R4, [R1+0x4] ;  /* 0x0000040001047983 */ /* 0x001ea20000100800 */
[----:B------:R-:W-:Y:S01]  /*2730*/  IMAD R74, R17, 0x8, R16 ;  /* 0x00000008114a7824 */ /* 0x000fe200078e0210 */
[----:B------:R-:W-:Y:S01]  /*2740*/  BSSY B1, `(.L_x_1881) ;  /* 0x0000004000017945 */ /* 0x000fe20003800000 */
[----:B--2---:R-:W-:-:S04]  /*2750*/  SHF.L.U32 R75, R4, 0x1f, RZ ;  /* 0x0000001f044b7819 */ /* 0x004fc800000006ff */
[----:B------:R-:W0:Y:S02]  /*2760*/  SYNCS.PHASECHK.TRANS64.TRYWAIT P5, [R74+URZ+0x13290], R75 ;  /* 0x0132904b4a0075a7 */ /* 0x000e2400080a017f */
[----:B0-----:R-:W-:Y:S05]  /*2770*/  @!P5 BRA `(.L_x_1882) ;  /* 0x000001800018d947 */ /* 0x001fea0003800000 */
.L_x_2104:
[----:B------:R-:W-:Y:S05]  /*2780*/  BSYNC B1 ;  /* 0x0000000000017941 */ /* 0x000fea0003800000 */
.L_x_1881:
[----:B------:R-:W-:Y:S05]  /*2790*/  @P1 BRA `(.L_x_1883) ;  /* 0x0000002000641947 */ /* 0x000fea0003800000 */
[----:B------:R-:W-:Y:S04]  /*27a0*/  BSSY B1, `(.L_x_1884) ;  /* 0x0000070000017945 */ /* 0x000fe80003800000 */
[----:B------:R-:W-:Y:S05]  /*27b0*/  @P3 BRA `(.L_x_1885) ;  /* 0x0000000400b83947 */ /* 0x000fea0003800000 */
[----:B------:R-:W2:Y:S01]  /*27c0*/  LDL.64 R64, [R1+0x8] ;  /* 0x0000080001407983 */ /* 0x000ea20000100a00 */
[----:B------:R-:W-:Y:S03]  /*27d0*/  BSSY B2, `(.L_x_1886) ;  /* 0x000006b000027945 */ /* 0x000fe60003800000 */
[----:B------:R1:W3:Y:S01]  /*27e0*/  LDS.128 R4, [R73+0xe000] ;  /* 0x00e0000049047984 */ /* 0x0002e20000000c00 */
[----:B--2---:R-:W-:-:S13]  /*27f0*/  ISETP.GE.AND P5, PT, R64, R27, PT ;  /* 0x0000001b4000720c */ /* 0x004fda0003fa6270 */
[----:B-1-3--:R-:W-:Y:S05]  /*2800*/  @P5 BRA `(.L_x_1887) ;  /* 0x00000004009c5947 */ /* 0x00afea0003800000 */
[----:B------:R-:W-:Y:S02]  /*2810*/  SHF.R.U32.HI R24, RZ, 0x8, R25 ;  /* 0x00000008ff187819 */ /* 0x000fe40000011619 */
[--C-:B------:R-:W-:Y:S02]  /*2820*/  SHF.R.U32.HI R14, RZ, 0x8, R15.reuse ;  /* 0x00000008ff0e7819 */ /* 0x100fe4000001160f */
[----:B------:R-:W-:Y:S02]  /*2830*/  SHF.R.U32.HI R65, RZ, 0x10, R15 ;  /* 0x00000010ff417819 */ /* 0x000fe4000001160f */
[----:B------:R-:W-:Y:S02]  /*2840*/  SHF.R.U32.HI R63, RZ, 0x10, R25 ;  /* 0x00000010ff3f7819 */ /* 0x000fe40000011619 */
[----:B------:R-:W-:Y:S01]  /*2850*/  LOP3.LUT R64, R25, 0xff0000ff, RZ, 0xc0, !PT ;  /* 0xff0000ff19407812 */ /* 0x000fe200078ec0ff */
[----:B------:R-:W-:Y:S01]  /*2860*/  IMAD.SHL.U32 R25, R24, 0x100, RZ ;  /* 0x0000010018197824 */ /* 0x000fe200078e00ff */
[----:B------:R-:W-:Y:S01]  /*2870*/  LOP3.LUT R15, R15, 0xff0000ff, RZ, 0xc0, !PT ;  /* 0xff0000ff0f0f7812 */ /* 0x000fe200078ec0ff */
[----:B------:R-:W-:Y:S01]  /*2880*/  IMAD.MOV.U32 R24, RZ, RZ, R4 ;  /* 0x000000ffff187224 */ /* 0x000fe200078e0004 */
[----:B------:R-:W-:-:S02]  /*2890*/  SHF.L.U32 R14, R14, 0x8, RZ ;  /* 0x000000080e0e7819 */ /* 0x000fc400000006ff */
[----:B------:R-:W-:Y:S01]  /*28a0*/  LOP3.LUT R64, R64, 0xff00, R25, 0xf8, !PT ;  /* 0x0000ff0040407812 */ /* 0x000fe200078ef819 */
[----:B------:R-:W-:Y:S01]  /*28b0*/  IMAD.U32 R25, R63, 0x10000, RZ ;  /* 0x000100003f197824 */ /* 0x000fe200078e00ff */
[----:B------:R-:W-:Y:S01]  /*28c0*/  LOP3.LUT R15, R15, 0xff00, R14, 0xf8, !PT ;  /* 0x0000ff000f0f7812 */ /* 0x000fe200078ef80e */
[----:B------:R-:W-:Y:S01]  /*28d0*/  IMAD.U32 R14, R65, 0x10000, RZ ;  /* 0x00010000410e7824 */ /* 0x000fe200078e00ff */
[----:B------:R-:W-:Y:S02]  /*28e0*/  F2FP.F16.E4M3.UNPACK_B R4, R5 ;  /* 0x00000005ff04723e */ /* 0x000fe400020006ff */
[----:B------:R-:W-:Y:S02]  /*28f0*/  F2FP.F16.E4M3.UNPACK_B R63, R79.H1 ;  /* 0x0000004fff3f723e */ /* 0x000fe400030006ff */
[----:B------:R-:W-:Y:S02]  /*2900*/  LOP3.LUT R14, R15, 0xff0000, R14, 0xf8, !PT ;  /* 0x00ff00000f0e7812 */ /* 0x000fe400078ef80e */
[----:B------:R-:W-:Y:S01]  /*2910*/  LOP3.LUT R15, R64, 0xff0000, R25, 0xf8, !PT ;  /* 0x00ff0000400f7812 */ /* 0x000fe200078ef819 */
[--C-:B------:R-:W-:Y:S01]  /*2920*/  HADD2.F32 R25, -RZ, R4.reuse.H1_H1 ;  /* 0x30000004ff197230 */ /* 0x100fe20000004100 */
[----:B------:R-:W-:Y:S01]  /*2930*/  F2FP.F16.E4M3.UNPACK_B R65, R81.H1 ;  /* 0x00000051ff41723e */ /* 0x000fe200030006ff */
[----:B------:R-:W-:Y:S01]  /*2940*/  HADD2.F32 R67, -RZ, R63.H0_H0 ;  /* 0x2000003fff437230 */ /* 0x000fe20000004100 */
[----:B------:R-:W-:Y:S01]  /*2950*/  F2FP.F16.E4M3.UNPACK_B R5, R5.H1 ;  /* 0x00000005ff05723e */ /* 0x000fe200030006ff */
[----:B------:R-:W-:-:S02]  /*2960*/  HADD2.F32 R4, -RZ, R4.H0_H0 ;  /* 0x20000004ff047230 */ /* 0x000fc40000004100 */
[----:B------:R-:W-:Y:S02]  /*2970*/  HADD2.F32 R76, -RZ, R63.H1_H1 ;  /* 0x3000003fff4c7230 */ /* 0x000fe40000004100 */
[-C--:B------:R-:W-:Y:S01]  /*2980*/  FMUL.FTZ R77, R25, R67.reuse ;  /* 0x00000043194d7220 */ /* 0x080fe20000410000 */
[----:B------:R-:W-:Y:S02]  /*2990*/  HADD2.F32 R66, -RZ, R65.H0_H0 ;  /* 0x20000041ff427230 */ /* 0x000fe40000004100 */
[C---:B------:R-:W-:Y:S01]  /*29a0*/  FMUL.FTZ R78, R4.reuse, R67 ;  /* 0x00000043044e7220 */ /* 0x040fe20000410000 */
[--C-:B------:R-:W-:Y:S01]  /*29b0*/  HADD2.F32 R64, -RZ, R5.reuse.H1_H1 ;  /* 0x30000005ff407230 */ /* 0x100fe20000004100 */
[----:B------:R-:W-:Y:S01]  /*29c0*/  F2FP.F16.E4M3.UNPACK_B R67, R79 ;  /* 0x0000004fff43723e */ /* 0x000fe200020006ff */
[----:B------:R-:W-:Y:S02]  /*29d0*/  HADD2.F32 R63, -RZ, R5.H0_H0 ;  /* 0x20000005ff3f7230 */ /* 0x000fe40000004100 */
[----:B------:R-:W-:Y:S01]  /*29e0*/  FFMA.FTZ R4, R4, R66, -R77 ;  /* 0x0000004204047223 */ /* 0x000fe2000001084d */
[----:B------:R-:W-:-:S02]  /*29f0*/  HADD2.F32 R65, -RZ, R65.H1_H1 ;  /* 0x30000041ff417230 */ /* 0x000fc40000004100 */
[----:B------:R-:W-:Y:S01]  /*2a00*/  FFMA.FTZ R5, R25, R66, R78 ;  /* 0x0000004219057223 */ /* 0x000fe2000001004e */
[CC--:B------:R-:W-:Y:S01]  /*2a10*/  FMUL.FTZ R80, R64.reuse, R76.reuse ;  /* 0x0000004c40507220 */ /* 0x0c0fe20000410000 */
[C---:B------:R-:W-:Y:S01]  /*2a20*/  FMUL.FTZ R77, R63.reuse, R76 ;  /* 0x0000004c3f4d7220 */ /* 0x040fe20000410000 */
[-C--:B------:R-:W-:Y:S01]  /*2a30*/  F2FP.F16.E4M3.UNPACK_B R25, R24.reuse.H1 ;  /* 0x00000018ff19723e */ /* 0x080fe200030006ff */
[--C-:B------:R-:W-:Y:S01]  /*2a40*/  HADD2.F32 R76, -RZ, R67.reuse.H0_H0 ;  /* 0x20000043ff4c7230 */ /* 0x100fe20000004100 */
[----:B------:R-:W-:Y:S01]  /*2a50*/  F2FP.F16.E4M3.UNPACK_B R24, R24 ;  /* 0x00000018ff18723e */ /* 0x000fe200020006ff */
[-C--:B------:R-:W-:Y:S01]  /*2a60*/  FFMA.FTZ R79, R63, R65.reuse, -R80 ;  /* 0x000000413f4f7223 */ /* 0x080fe20000010850 */
[----:B------:R-:W-:Y:S01]  /*2a70*/  FFMA.FTZ R82, R64, R65, R77 ;  /* 0x0000004140527223 */ /* 0x000fe2000001004d */
[----:B------:R-:W-:Y:S01]  /*2a80*/  F2FP.F16.E4M3.UNPACK_B R66, R81 ;  /* 0x00000051ff42723e */ /* 0x000fe200020006ff */
[----:B------:R-:W-:Y:S02]  /*2a90*/  HADD2.F32 R77, -RZ, R67.H1_H1 ;  /* 0x30000043ff4d7230 */ /* 0x000fe40000004100 */
[----:B------:R-:W-:-:S02]  /*2aa0*/  HADD2.F32 R64, -RZ, R25.H0_H0 ;  /* 0x20000019ff407230 */ /* 0x000fc40000004100 */
[----:B------:R-:W-:Y:S02]  /*2ab0*/  HADD2.F32 R65, -RZ, R25.H1_H1 ;  /* 0x30000019ff417230 */ /* 0x000fe40000004100 */
[--C-:B------:R-:W-:Y:S02]  /*2ac0*/  HADD2.F32 R63, -RZ, R24.reuse.H1_H1 ;  /* 0x30000018ff3f7230 */ /* 0x100fe40000004100 */
[-C--:B------:R-:W-:Y:S01]  /*2ad0*/  FMUL.FTZ R80, R64, R77.reuse ;  /* 0x0000004d40507220 */ /* 0x080fe20000410000 */
[----:B------:R-:W-:Y:S02]  /*2ae0*/  HADD2.F32 R25, -RZ, R24.H0_H0 ;  /* 0x20000018ff197230 */ /* 0x000fe40000004100 */
[----:B------:R-:W-:Y:S01]  /*2af0*/  FMUL.FTZ R67, R65, R77 ;  /* 0x0000004d41437220 */ /* 0x000fe20000410000 */
[--C-:B------:R-:W-:Y:S02]  /*2b00*/  HADD2.F32 R24, -RZ, R66.reuse.H1_H1 ;  /* 0x30000042ff187230 */ /* 0x100fe40000004100 */
[----:B------:R-:W-:Y:S01]  /*2b10*/  FMUL.FTZ R78, R63, R76 ;  /* 0x0000004c3f4e7220 */ /* 0x000fe20000410000 */
[----:B------:R-:W-:-:S02]  /*2b20*/  HADD2.F32 R66, -RZ, R66.H0_H0 ;  /* 0x20000042ff427230 */ /* 0x000fc40000004100 */
[----:B------:R-:W-:Y:S01]  /*2b30*/  FMUL.FTZ R76, R25, R76 ;  /* 0x0000004c194c7220 */ /* 0x000fe20000410000 */
[-C--:B------:R-:W-:Y:S01]  /*2b40*/  FFMA.FTZ R67, R64, R24.reuse, -R67 ;  /* 0x0000001840437223 */ /* 0x080fe20000010843 */
[----:B------:R-:W-:Y:S01]  /*2b50*/  FFMA.FTZ R80, R65, R24, R80 ;  /* 0x0000001841507223 */ /* 0x000fe20000010050 */
[-C--:B------:R-:W-:Y:S01]  /*2b60*/  FFMA.FTZ R24, R25, R66.reuse, -R78 ;  /* 0x0000004219187223 */ /* 0x080fe2000001084e */
[----:B------:R-:W-:Y:S01]  /*2b70*/  FFMA.FTZ R25, R63, R66, R76 ;  /* 0x000000423f197223 */ /* 0x000fe2000001004c */
[----:B------:R-:W-:Y:S02]  /*2b80*/  F2FP.F16.E4M3.UNPACK_B R65, R7.H1 ;  /* 0x00000007ff41723e */ /* 0x000fe400030006ff */
[----:B------:R-:W-:Y:S02]  /*2b90*/  F2FP.SATFINITE.E4M3.F32.PACK_AB_MERGE_C R63, R82, R79, RZ ;  /* 0x0000004f523f723e */ /* 0x000fe400048070ff */
[-C--:B------:R-:W-:Y:S01]  /*2ba0*/  F2FP.F16.E4M3.UNPACK_B R79, R15.reuse.H1 ;  /* 0x0000000fff4f723e */ /* 0x080fe200030006ff */
[--C-:B------:R-:W-:Y:S01]  /*2bb0*/  HADD2.F32 R66, -RZ, R65.reuse.H0_H0 ;  /* 0x20000041ff427230 */ /* 0x100fe20000004100 */
[----:B------:R-:W-:Y:S01]  /*2bc0*/  F2FP.F16.E4M3.UNPACK_B R64, R6.H1 ;  /* 0x00000006ff40723e */ /* 0x000fe200030006ff */
[----:B------:R-:W-:Y:S01]  /*2bd0*/  HADD2.F32 R65, -RZ, R65.H1_H1 ;  /* 0x30000041ff417230 */ /* 0x000fe20000004100 */
[----:B------:R-:W-:Y:S01]  /*2be0*/  F2FP.F16.E4M3.UNPACK_B R78, R15 ;  /* 0x0000000fff4e723e */ /* 0x000fe200020006ff */
[----:B------:R-:W-:Y:S01]  /*2bf0*/  HADD2.F32 R81, -RZ, R79.H1_H1 ;  /* 0x3000004fff517230 */ /* 0x000fe20000004100 */
[----:B------:R-:W-:Y:S01]  /*2c00*/  F2FP.SATFINITE.E4M3.F32.PACK_AB_MERGE_C R84, R80, R67, RZ ;  /* 0x000000435054723e */ /* 0x000fe200048070ff */
[----:B------:R-:W-:Y:S01]  /*2c10*/  HADD2.F32 R15, -RZ, R64.H1_H1 ;  /* 0x30000040ff0f7230 */ /* 0x000fe20000004100 */
[-C--:B------:R-:W-:Y:S01]  /*2c20*/  F2FP.F16.E4M3.UNPACK_B R67, R14.reuse ;  /* 0x0000000eff43723e */ /* 0x080fe200020006ff */
[----:B------:R-:W-:Y:S01]  /*2c30*/  HADD2.F32 R80, -RZ, R78.H1_H1 ;  /* 0x3000004eff507230 */ /* 0x000fe20000004100 */
[----:B------:R-:W-:Y:S01]  /*2c40*/  F2FP.F16.E4M3.UNPACK_B R76, R14.H1 ;  /* 0x0000000eff4c723e */ /* 0x000fe200030006ff */
[----:B------:R-:W-:-:S02]  /*2c50*/  HADD2.F32 R64, -RZ, R64.H0_H0 ;  /* 0x20000040ff407230 */ /* 0x000fc40000004100 */
[-C--:B------:R-:W-:Y:S01]  /*2c60*/  FMUL.FTZ R83, R65, R81.reuse ;  /* 0x0000005141537220 */ /* 0x080fe20000410000 */
[----:B------:R-:W-:Y:S01]  /*2c70*/  FMUL.FTZ R82, R66, R81 ;  /* 0x0000005142527220 */ /* 0x000fe20000410000 */
[----:B------:R-:W-:Y:S02]  /*2c80*/  HADD2.F32 R14, -RZ, R67.H1_H1 ;  /* 0x30000043ff0e7230 */ /* 0x000fe40000004100 */
[CC--:B------:R-:W-:Y:S01]  /*2c90*/  FMUL.FTZ R81, R15.reuse, R80.reuse ;  /* 0x000000500f517220 */ /* 0x0c0fe20000410000 */
[----:B------:R-:W-:Y:S01]  /*2ca0*/  F2FP.F16.E4M3.UNPACK_B R7, R7 ;  /* 0x00000007ff07723e */ /* 0x000fe200020006ff */
[C---:B------:R-:W-:Y:S01]  /*2cb0*/  FMUL.FTZ R80, R64.reuse, R80 ;  /* 0x0000005040507220 */ /* 0x040fe20000410000 */
[----:B------:R-:W-:Y:S01]  /*2cc0*/  F2FP.F16.E4M3.UNPACK_B R6, R6 ;  /* 0x00000006ff06723e */ /* 0x000fe200020006ff */
[-C--:B------:R-:W-:Y:S01]  /*2cd0*/  FFMA.FTZ R81, R64, R14.reuse, -R81 ;  /* 0x0000000e40517223 */ /* 0x080fe20000010851 */
[----:B------:R-:W-:Y:S02]  /*2ce0*/  HADD2.F32 R77, -RZ, R76.H1_H1 ;  /* 0x3000004cff4d7230 */ /* 0x000fe40000004100 */
[----:B------:R-:W-:Y:S01]  /*2cf0*/  FFMA.FTZ R80, R15, R14, R80 ;  /* 0x0000000e0f507223 */ /* 0x000fe20000010050 */
[--C-:B------:R-:W-:Y:S01]  /*2d00*/  HADD2.F32 R14, -RZ, R7.reuse.H0_H0 ;  /* 0x20000007ff0e7230 */ /* 0x100fe20000004100 */
[----:B------:R-:W-:Y:S01]  /*2d10*/  F2FP.SATFINITE.E4M3.F32.PACK_AB_MERGE_C R5, R5, R4, R63 ;  /* 0x000000040505723e */ /* 0x000fe2000480703f */
[----:B------:R-:W-:-:S02]  /*2d20*/  HADD2.F32 R15, -RZ, R7.H1_H1 ;  /* 0x30000007ff0f7230 */ /* 0x000fc40000004100 */
[-C--:B------:R-:W-:Y:S01]  /*2d30*/  FFMA.FTZ R83, R66, R77.reuse, -R83 ;  /* 0x0000004d42537223 */ /* 0x080fe20000010853 */
[--C-:B------:R-:W-:Y:S02]  /*2d40*/  HADD2.F32 R7, -RZ, R6.reuse.H0_H0 ;  /* 0x20000006ff077230 */ /* 0x100fe40000004100 */
[----:B------:R-:W-:Y:S01]  /*2d50*/  FFMA.FTZ R82, R65, R77, R82 ;  /* 0x0000004d41527223 */ /* 0x000fe20000010052 */
[----:B------:R-:W-:Y:S01]  /*2d60*/  HADD2.F32 R79, -RZ, R79.H0_H0 ;  /* 0x2000004fff4f7230 */ /* 0x000fe20000004100 */
[----:B------:R-:W-:Y:S01]  /*2d70*/  F2FP.SATFINITE.E4M3.F32.PACK_AB_MERGE_C R80, R80, R81, RZ ;  /* 0x000000515050723e */ /* 0x000fe200048070ff */
[----:B------:R-:W-:Y:S01]  /*2d80*/  HADD2.F32 R6, -RZ, R6.H1_H1 ;  /* 0x30000006ff067230 */ /* 0x000fe20000004100 */
[----:B------:R-:W-:Y:S01]  /*2d90*/  F2FP.SATFINITE.E4M3.F32.PACK_AB_MERGE_C R4, R25, R24, R84 ;  /* 0x000000181904723e */ /* 0x000fe20004807054 */
[----:B------:R-:W-:Y:S02]  /*2da0*/  HADD2.F32 R78, -RZ, R78.H0_H0 ;  /* 0x2000004eff4e7230 */ /* 0x000fe40000004100 */
[----:B------:R-:W-:Y:S01]  /*2db0*/  FMUL.FTZ R77, R15, R79 ;  /* 0x0000004f0f4d7220 */ /* 0x000fe20000410000 */
[----:B------:R-:W-:-:S02]  /*2dc0*/  HADD2.F32 R76, -RZ, R76.H0_H0 ;  /* 0x2000004cff4c7230 */ /* 0x000fc40000004100 */
[----:B------:R-:W-:Y:S01]  /*2dd0*/  FMUL.FTZ R66, R14, R79 ;  /* 0x0000004f0e427220 */ /* 0x000fe20000410000 */
[----:B------:R-:W-:Y:S02]  /*2de0*/  HADD2.F32 R67, -RZ, R67.H0_H0 ;  /* 0x20000043ff437230 */ /* 0x000fe40000004100 */
[-C--:B------:R-:W-:Y:S01]  /*2df0*/  FMUL.FTZ R64, R6, R78.reuse ;  /* 0x0000004e06407220 */ /* 0x080fe20000410000 */
[----:B------:R-:W-:Y:S01]  /*2e00*/  FMUL.FTZ R65, R7, R78 ;  /* 0x0000004e07417220 */ /* 0x000fe20000410000 */
[-C--:B------:R-:W-:Y:S01]  /*2e10*/  FFMA.FTZ R77, R14, R76.reuse, -R77 ;  /* 0x0000004c0e4d7223 */ /* 0x080fe2000001084d */
[----:B------:R-:W-:Y:S01]  /*2e20*/  FFMA.FTZ R66, R15, R76, R66 ;  /* 0x0000004c0f427223 */ /* 0x000fe20000010042 */
[-C--:B------:R-:W-:Y:S01]  /*2e30*/  FFMA.FTZ R64, R7, R67.reuse, -R64 ;  /* 0x0000004307407223 */ /* 0x080fe20000010840 */
[----:B------:R-:W-:Y:S01]  /*2e40*/  FFMA.FTZ R65, R6, R67, R65 ;  /* 0x0000004306417223 */ /* 0x000fe20000010041 */
[----:B------:R-:W-:-:S04]  /*2e50*/  F2FP.SATFINITE.E4M3.F32.PACK_AB_MERGE_C R82, R82, R83, RZ ;  /* 0x000000535252723e */ /* 0x000fc800048070ff */
[----:B------:R-:W-:Y:S02]  /*2e60*/  F2FP.SATFINITE.E4M3.F32.PACK_AB_MERGE_C R6, R65, R64, R80 ;  /* 0x000000404106723e */ /* 0x000fe40004807050 */
[----:B------:R-:W-:-:S07]  /*2e70*/  F2FP.SATFINITE.E4M3.F32.PACK_AB_MERGE_C R7, R66, R77, R82 ;  /* 0x0000004d4207723e */ /* 0x000fce0004807052 */
.L_x_1887:
[----:B------:R-:W-:Y:S05]  /*2e80*/  BSYNC B2 ;  /* 0x0000000000027941 */ /* 0x000fea0003800000 */
.L_x_1886:
[----:B------:R1:W-:Y:S02]  /*2e90*/  STG.E.128 desc[UR40][R12.64], R4 ;  /* 0x000000040c007986 */ /* 0x0003e4000c101d28 */
.L_x_1885:
[----:B------:R-:W-:Y:S05]  /*2ea0*/  BSYNC B1 ;  /* 0x0000000000017941 */ /* 0x000fea0003800000 */
.L_x_1884:
[----:B------:R-:W-:Y:S05]  /*2eb0*/  @P2 BRA `(.L_x_1883) ;  /* 0x00000018009c2947 */ /* 0x000fea0003800000 */
[----:B-1----:R-:W2:Y:S04]  /*2ec0*/  LDL R6, [R1+0x14] ;  /* 0x0000140001067983 */ /* 0x002ea80000100800 */
[----:B------:R-:W3:Y:S01]  /*2ed0*/  LDL R14, [R1+0x10] ;  /* 0x00001000010e7983 */ /* 0x000ee20000100800 */
[----:B------:R-:W-:Y:S01]  /*2ee0*/  IMAD.MOV.U32 R5, RZ, RZ, 0x20 ;  /* 0x00000020ff057424 */ /* 0x000fe200078e00ff */
[----:B------:R-:W-:Y:S01]  /*2ef0*/  BSSY B1, `(.L_x_1888) ;  /* 0x000006f000017945 */ /* 0x000fe20003800000 */
[----:B------:R-:W-:-:S03]  /*2f00*/  IMAD R4, R17, 0x2800, RZ ;  /* 0x0000280011047824 */ /* 0x000fc600078e02ff */
[----:B------:R-:W-:-:S04]  /*2f10*/  SEL R5, R5, 0xffffffe0, !P4 ;  /* 0xffffffe005057807 */ /* 0x000fc80006000000 */
[----:B--2---:R-:W-:Y:S02]  /*2f20*/  IADD3 R5, R5, R6, R4 ;  /* 0x0000000605057210 */ /* 0x004fe40007ffe004 */
[----:B---3--:R-:W-:-:S03]  /*2f30*/  ISETP.GE.AND P5, PT, R14, R27, PT ;  /* 0x0000001b0e00720c */ /* 0x008fc60003fa6270 */
[----:B------:R-:W-:-:S06]  /*2f40*/  IMAD.IADD R4, R16, 0x1, R5 ;  /* 0x0000000110047824 */ /* 0x000fcc00078e0205 */
[----:B------:R-:W1:Y:S04]  /*2f50*/  LDS.128 R4, [R4+0xe000] ;  /* 0x00e0000004047984 */ /* 0x000e680000000c00 */
[----:B------:R-:W-:Y:S05]  /*2f60*/  @P5 BRA `(.L_x_1889) ;  /* 0x00000004009c5947 */ /* 0x000fea0003800000 */
[----:B------:R-:W-:Y:S02]  /*2f70*/  SHF.R.U32.HI R15, RZ, 0x8, R11 ;  /* 0x00000008ff0f7819 */ /* 0x000fe4000001160b */
[----:B------:R-:W-:Y:S02]  /*2f80*/  SHF.R.U32.HI R25, RZ, 0x8, R9 ;  /* 0x00000008ff197819 */ /* 0x000fe40000011609 */
[----:B------:R-:W-:Y:S01]  /*2f90*/  LOP3.LUT R10, R11, 0xff0000ff, RZ, 0xc0, !PT ;  /* 0xff0000ff0b0a7812 */ /* 0x000fe200078ec0ff */
[----:B------:R-:W-:Y:S01]  /*2fa0*/  IMAD.SHL.U32 R15, R15, 0x100, RZ ;  /* 0x000001000f0f7824 */ /* 0x000fe200078e00ff */
[----:B------:R-:W-:Y:S01]  /*2fb0*/  SHF.R.U32.HI R14, RZ, 0x10, R11 ;  /* 0x00000010ff0e7819 */ /* 0x000fe2000001160b */
[----:B------:R-:W-:Y:S01]  /*2fc0*/  IMAD.SHL.U32 R11, R25, 0x100, RZ ;  /* 0x00000100190b7824 */ /* 0x000fe200078e00ff */
[----:B------:R-:W-:Y:S02]  /*2fd0*/  LOP3.LUT R8, R9, 0xff0000ff, RZ, 0xc0, !PT ;  /* 0xff0000ff09087812 */ /* 0x000fe400078ec0ff */
[----:B------:R-:W-:Y:S01]  /*2fe0*/  SHF.R.U32.HI R24, RZ, 0x10, R9 ;  /* 0x00000010ff187819 */ /* 0x000fe20000011609 */
[----:B-1----:R-:W-:Y:S01]  /*2ff0*/  IMAD.MOV.U32 R9, RZ, RZ, R4 ;  /* 0x000000ffff097224 */ /* 0x002fe200078e0004 */
        /* <DEDUP_REMOVED lines=14> */
[-C--:B------:R-:W-:Y:S01]  /*30e0*/  FMUL.FTZ R65, R10, R27.reuse ;  /* 0x0000001b0a417220 */ /* 0x080fe20000410000 */
[----:B------:R-:W-:Y:S01]  /*30f0*/  HADD2.F32 R25, -RZ, R15.H0_H0 ;  /* 0x2000000fff197230 */ /* 0x000fe20000004100 */
[----:B------:R-:W-:Y:S01]  /*3100*/  F2FP.F16.E4M3.UNPACK_B R62, R62 ;  /* 0x0000003eff3e723e */ /* 0x000fe200020006ff */
[--C-:B------:R-:W-:Y:S01]  /*3110*/  HADD2.F32 R14, -RZ, R5.reuse.H1_H1 ;  /* 0x30000005ff0e7230 */ /* 0x100fe20000004100 */
[----:B------:R-:W-:Y:S01]  /*3120*/  F2FP.F16.E4M3.UNPACK_B R26, R26 ;  /* 0x0000001aff1a723e */ /* 0x000fe200020006ff */
[----:B------:R-:W-:Y:S02]  /*3130*/  HADD2.F32 R11, -RZ, R5.H0_H0 ;  /* 0x20000005ff0b7230 */ /* 0x000fe40000004100 */
[----:B------:R-:W-:Y:S01]  /*3140*/  FMUL.FTZ R5, R4, R27 ;  /* 0x0000001b04057220 */ /* 0x000fe20000410000 */
[----:B------:R-:W-:Y:S02]  /*3150*/  HADD2.F32 R15, -RZ, R15.H1_H1 ;  /* 0x3000000fff0f7230 */ /* 0x000fe40000004100 */
[-C--:B------:R-:W-:Y:S01]  /*3160*/  FMUL.FTZ R64, R14, R24.reuse ;  /* 0x000000180e407220 */ /* 0x080fe20000410000 */
[-C--:B------:R-:W-:Y:S01]  /*3170*/  FFMA.FTZ R4, R4, R25.reuse, -R65 ;  /* 0x0000001904047223 */ /* 0x080fe20000010841 */
[----:B------:R-:W-:Y:S01]  /*3180*/  FFMA.FTZ R5, R10, R25, R5 ;  /* 0x000000190a057223 */ /* 0x000fe20000010005 */
[C---:B------:R-:W-:Y:S01]  /*3190*/  FMUL.FTZ R27, R11.reuse, R24 ;  /* 0x000000180b1b7220 */ /* 0x040fe20000410000 */
[----:B------:R-:W-:Y:S01]  /*31a0*/  F2FP.F16.E4M3.UNPACK_B R10, R9.H1 ;  /* 0x00000009ff0a723e */ /* 0x000fe200030006ff */
[----:B------:R-:W-:Y:S01]  /*31b0*/  FFMA.FTZ R66, R11, R15, -R64 ;  /* 0x0000000f0b427223 */ /* 0x000fe20000010840 */
[----:B------:R-:W-:Y:S01]  /*31c0*/  F2FP.F16.E4M3.UNPACK_B R9, R9 ;  /* 0x00000009ff09723e */ /* 0x000fe200020006ff */
[----:B------:R-:W-:Y:S01]  /*31d0*/  FFMA.FTZ R67, R14, R15, R27 ;  /* 0x0000000f0e437223 */ /* 0x000fe2000001001b */
[----:B------:R-:W-:-:S02]  /*31e0*/  HADD2.F32 R24, -RZ, R62.H1_H1 ;  /* 0x3000003eff187230 */ /* 0x000fc40000004100 */
[--C-:B------:R-:W-:Y:S02]  /*31f0*/  HADD2.F32 R11, -RZ, R10.reuse.H0_H0 ;  /* 0x2000000aff0b7230 */ /* 0x100fe40000004100 */
[----:B------:R-:W-:Y:S01]  /*3200*/  HADD2.F32 R14, -RZ, R10.H1_H1 ;  /* 0x3000000aff0e7230 */ /* 0x000fe20000004100 */
[----:B------:R-:W-:Y:S01]  /*3210*/  F2FP.SATFINITE.E4M3.F32.PACK_AB_MERGE_C R77, R67, R66, RZ ;  /* 0x00000042434d723e */ /* 0x000fe200048070ff */
[--C-:B------:R-:W-:Y:S02]  /*3220*/  HADD2.F32 R10, -RZ, R9.reuse.H0_H0 ;  /* 0x20000009ff0a7230 */ /* 0x100fe40000004100 */
[-C--:B------:R-:W-:Y:S01]  /*3230*/  FMUL.FTZ R27, R11, R24.reuse ;  /* 0x000000180b1b7220 */ /* 0x080fe20000410000 */
[----:B------:R-:W-:Y:S02]  /*3240*/  HADD2.F32 R62, -RZ, R62.H0_H0 ;  /* 0x2000003eff3e7230 */ /* 0x000fe40000004100 */
[----:B------:R-:W-:Y:S01]  /*3250*/  FMUL.FTZ R64, R14, R24 ;  /* 0x000000180e407220 */ /* 0x000fe20000410000 */
[----:B------:R-:W-:Y:S01]  /*3260*/  HADD2.F32 R9, -RZ, R9.H1_H1 ;  /* 0x30000009ff097230 */ /* 0x000fe20000004100 */
[----:B------:R-:W-:Y:S01]  /*3270*/  F2FP.F16.E4M3.UNPACK_B R24, R8.H1 ;  /* 0x00000008ff18723e */ /* 0x000fe200030006ff */
[--C-:B------:R-:W-:Y:S01]  /*3280*/  HADD2.F32 R15, -RZ, R26.reuse.H1_H1 ;  /* 0x3000001aff0f7230 */ /* 0x100fe20000004100 */
[----:B------:R-:W-:Y:S01]  /*3290*/  F2FP.SATFINITE.E4M3.F32.PACK_AB_MERGE_C R5, R5, R4, R77 ;  /* 0x000000040505723e */ /* 0x000fe2000480704d */
[----:B------:R-:W-:-:S02]  /*32a0*/  HADD2.F32 R26, -RZ, R26.H0_H0 ;  /* 0x2000001aff1a7230 */ /* 0x000fc40000004100 */
[-C--:B------:R-:W-:Y:S01]  /*32b0*/  FMUL.FTZ R25, R9, R62.reuse ;  /* 0x0000003e09197220 */ /* 0x080fe20000410000 */
[----:B------:R-:W-:Y:S01]  /*32c0*/  FMUL.FTZ R62, R10, R62 ;  /* 0x0000003e0a3e7220 */ /* 0x000fe20000410000 */
[-C--:B------:R-:W-:Y:S01]  /*32d0*/  FFMA.FTZ R11, R11, R15.reuse, -R64 ;  /* 0x0000000f0b0b7223 */ /* 0x080fe20000010840 */
[----:B------:R-:W-:Y:S01]  /*32e0*/  FFMA.FTZ R14, R14, R15, R27 ;  /* 0x0000000f0e0e7223 */ /* 0x000fe2000001001b */
[-C--:B------:R-:W-:Y:S01]  /*32f0*/  FFMA.FTZ R64, R10, R26.reuse, -R25 ;  /* 0x0000001a0a407223 */ /* 0x080fe20000010819 */
[----:B------:R-:W-:Y:S01]  /*3300*/  FFMA.FTZ R65, R9, R26, R62 ;  /* 0x0000001a09417223 */ /* 0x000fe2000001003e */
[----:B------:R-:W-:Y:S01]  /*3310*/  F2FP.F16.E4M3.UNPACK_B R10, R7.H1 ;  /* 0x00000007ff0a723e */ /* 0x000fe200030006ff */
[--C-:B------:R-:W-:Y:S01]  /*3320*/  HADD2.F32 R25, -RZ, R24.reuse.H1_H1 ;  /* 0x30000018ff197230 */ /* 0x100fe20000004100 */
[----:B------:R-:W-:Y:S01]  /*3330*/  F2FP.F16.E4M3.UNPACK_B R26, R63.H1 ;  /* 0x0000003fff1a723e */ /* 0x000fe200030006ff */
[----:B------:R-:W-:Y:S01]  /*3340*/  HADD2.F32 R24, -RZ, R24.H0_H0 ;  /* 0x20000018ff187230 */ /* 0x000fe20000004100 */
[----:B------:R-:W-:Y:S01]  /*3350*/  F2FP.SATFINITE.E4M3.F32.PACK_AB_MERGE_C R76, R14, R11, RZ ;  /* 0x0000000b0e4c723e */ /* 0x000fe200048070ff */
[----:B------:R-:W-:Y:S01]  /*3360*/  HADD2.F32 R14, -RZ, R10.H1_H1 ;  /* 0x3000000aff0e7230 */ /* 0x000fe20000004100 */
[----:B------:R-:W-:Y:S01]  /*3370*/  F2FP.F16.E4M3.UNPACK_B R9, R6.H1 ;  /* 0x00000006ff09723e */ /* 0x000fe200030006ff */
[----:B------:R-:W-:Y:S01]  /*3380*/  HADD2.F32 R62, -RZ, R26.H1_H1 ;  /* 0x3000001aff3e7230 */ /* 0x000fe20000004100 */
[----:B------:R-:W-:Y:S01]  /*3390*/  F2FP.F16.E4M3.UNPACK_B R63, R63 ;  /* 0x0000003fff3f723e */ /* 0x000fe200020006ff */
[----:B------:R-:W-:Y:S01]  /*33a0*/  HADD2.F32 R11, -RZ, R10.H0_H0 ;  /* 0x2000000aff0b7230 */ /* 0x000fe20000004100 */
        /* <DEDUP_REMOVED lines=8> */
[----:B------:R-:W-:Y:S01]  /*3430*/  FMUL.FTZ R62, R10, R27 ;  /* 0x0000001b0a3e7220 */ /* 0x000fe20000410000 */
        /* <DEDUP_REMOVED lines=12> */
[----:B------:R-:W-:Y:S02]  /*3500*/  HADD2.F32 R6, -RZ, R6.H1_H1 ;  /* 0x30000006ff067230 */ /* 0x000fe40000004100 */
[----:B------:R-:W-:Y:S01]  /*3510*/  FMUL.FTZ R11, R9, R26 ;  /* 0x0000001a090b7220 */ /* 0x000fe20000410000 */
[----:B------:R-:W-:-:S02]  /*3520*/  HADD2.F32 R63, -RZ, R63.H0_H0 ;  /* 0x2000003fff3f7230 */ /* 0x000fc40000004100 */
[C---:B------:R-:W-:Y:S01]  /*3530*/  FMUL.FTZ R26, R8.reuse, R26 ;  /* 0x0000001a081a7220 */ /* 0x040fe20000410000 */
[----:B------:R-:W-:Y:S02]  /*3540*/  HADD2.F32 R15, -RZ, R15.H0_H0 ;  /* 0x2000000fff0f7230 */ /* 0x000fe40000004100 */
[----:B------:R-:W-:Y:S01]  /*3550*/  FFMA.FTZ R11, R8, R24, -R11 ;  /* 0x00000018080b7223 */ /* 0x000fe2000001080b */
[----:B------:R-:W-:Y:S01]  /*3560*/  F2FP.SATFINITE.E4M3.F32.PACK_AB_MERGE_C R66, R67, R66, RZ ;  /* 0x000000424342723e */ /* 0x000fe200048070ff */
[CC--:B------:R-:W-:Y:S01]  /*3570*/  FMUL.FTZ R10, R6.reuse, R63.reuse ;  /* 0x0000003f060a7220 */ /* 0x0c0fe20000410000 */
[----:B------:R-:W-:Y:S01]  /*3580*/  FMUL.FTZ R63, R7, R63 ;  /* 0x0000003f073f7220 */ /* 0x000fe20000410000 */
[----:B------:R-:W-:Y:S02]  /*3590*/  FFMA.FTZ R26, R9, R24, R26 ;  /* 0x00000018091a7223 */ /* 0x000fe4000001001a */
[-C--:B------:R-:W-:Y:S01]  /*35a0*/  FFMA.FTZ R10, R7, R15.reuse, -R10 ;  /* 0x0000000f070a7223 */ /* 0x080fe2000001080a */
[----:B------:R-:W-:-:S02]  /*35b0*/  FFMA.FTZ R63, R6, R15, R63 ;  /* 0x0000000f063f7223 */ /* 0x000fc4000001003f */
[----:B------:R-:W-:-:S03]  /*35c0*/  F2FP.SATFINITE.E4M3.F32.PACK_AB_MERGE_C R7, R26, R11, R66 ;  /* 0x0000000b1a07723e */ /* 0x000fc60004807042 */
[----:B------:R-:W-:-:S07]  /*35d0*/  F2FP.SATFINITE.E4M3.F32.PACK_AB_MERGE_C R6, R63, R10, R27 ;  /* 0x0000000a3f06723e */ /* 0x000fce000480701b */
.L_x_1889:
[----:B------:R-:W-:Y:S05]  /*35e0*/  BSYNC B1 ;  /* 0x0000000000017941 */ /* 0x000fea0003800000 */
.L_x_1888:
[----:B-1----:R1:W-:Y:S01]  /*35f0*/  STG.E.128 desc[UR40][R12.64+0x20], R4 ;  /* 0x000020040c007986 */ /* 0x0023e2000c101d28 */
[----:B------:R-:W-:Y:S05]  /*3600*/  BRA `(.L_x_1883) ;  /* 0x0000001000c87947 */ /* 0x000fea0003800000 */
.L_x_1877:
[----:B------:R-:W-:Y:S01]  /*3610*/  IMAD R5, R2, -0xa0, R31 ;  /* 0xffffff6002057824 */ /* 0x000fe200078e021f */
[----:B------:R-:W2:Y:S01]  /*3620*/  LDL.LU R66, [R1] ;  /* 0x0000000001427983 */ /* 0x000ea20000300800 */
[----:B------:R-:W-:Y:S02]  /*3630*/  CS2R R10, SRZ ;  /* 0x00000000000a7805 */ /* 0x000fe4000001ff00 */
[----:B------:R-:W-:Y:S02]  /*3640*/  CS2R R8, SRZ ;  /* 0x0000000000087805 */ /* 0x000fe4000001ff00 */
[----:B------:R-:W-:-:S04]  /*3650*/  VIMNMX R5, R5, 0xa0, PT ;  /* 0x000000a005057848 */ /* 0x000fc80003fe0100 */
        /* <DEDUP_REMOVED lines=10> */
[----:B------:R-:W3:Y:S04]  /*3700*/  @!P0 LDG.E.128 R4, desc[UR40][R12.64] ;  /* 0x000000280c048981 */ /* 0x000ee8000c1e1d00 */
[----:B------:R-:W4:Y:S01]  /*3710*/  @!P0 LDG.E.128 R8, desc[UR40][R24.64] ;  /* 0x0000002818088981 */ /* 0x000f22000c1e1d00 */
[----:B------:R-:W-:Y:S02]  /*3720*/  ISETP.GE.AND P0, PT, R18, R27, PT ;  /* 0x0000001b1200720c */ /* 0x000fe40003f06270 */
[----:B--2---:R-:W-:-:S11]  /*3730*/  LOP3.LUT R66, R66, 0xfffffffe, RZ, 0xc0, !PT ;  /* 0xfffffffe42427812 */ /* 0x004fd600078ec0ff */
[----:B------:R-:W-:Y:S02]  /*3740*/  @P0 LOP3.LUT R66, R66, 0x1, RZ, 0xfc, !PT ;  /* 0x0000000142420812 */ /* 0x000fe400078efcff */
[----:B------:R-:W-:-:S03]  /*3750*/  ISETP.NE.AND P0, PT, R157, 0x3, PT ;  /* 0x000000039d00780c */ /* 0x000fc60003f05270 */
[----:B------:R0:W-:Y:S01]  /*3760*/  STL [R1], R66 ;  /* 0x0000004201007387 */ /* 0x0001e20000100800 */
[----:B---3--:R-:W-:Y:S01]  /*3770*/  MOV R78, R6 ;  /* 0x00000006004e7202 */ /* 0x008fe20000000f00 */
[----:B------:R-:W-:Y:S02]  /*3780*/  IMAD.MOV.U32 R81, RZ, RZ, R4 ;  /* 0x000000ffff517224 */ /* 0x000fe400078e0004 */
[----:B----4-:R-:W-:Y:S02]  /*3790*/  IMAD.MOV.U32 R80, RZ, RZ, R10 ;  /* 0x000000ffff507224 */ /* 0x010fe400078e000a */
[----:B------:R-:W-:-:S04]  /*37a0*/  IMAD.MOV.U32 R82, RZ, RZ, R8 ;  /* 0x000000ffff527224 */ /* 0x000fc800078e0008 */
[----:B0-----:R-:W-:Y:S05]  /*37b0*/  @!P0 BRA `(.L_x_1890) ;  /* 0x0000000000048947 */ /* 0x001fea0003800000 */
[----:B------:R-:W-:Y:S01]  /*37c0*/  BPT.TRAP 0x1 ;  /* 0x000000040000795c */ /* 0x000fe20000300000 */
.L_x_1890:
[----:B------:R-:W2:Y:S01]  /*37d0*/  LDL R12, [R1+0x4] ;  /* 0x00000400010c7983 */ /* 0x000ea20000100800 */
[----:B------:R-:W-:Y:S01]  /*37e0*/  IMAD R74, R17, 0x8, R16 ;  /* 0x00000008114a7824 */ /* 0x000fe200078e0210 */
[----:B------:R-:W0:Y:S01]  /*37f0*/  LDC R77, c[0x0][0x2f4] ;  /* 0x0000bd00ff4d7b82 */ /* 0x000e220000000800 */
[----:B------:R-:W-:Y:S01]  /*3800*/  BSSY B1, `(.L_x_1891) ;  /* 0x0000004000017945 */ /* 0x000fe20003800000 */
[----:B--2---:R-:W-:-:S04]  /*3810*/  SHF.L.U32 R75, R12, 0x1f, RZ ;  /* 0x0000001f0c4b7819 */ /* 0x004fc800000006ff */
[----:B------:R-:W1:Y:S02]  /*3820*/  SYNCS.PHASECHK.TRANS64.TRYWAIT P5, [R74+URZ+0x13290], R75 ;  /* 0x0132904b4a0075a7 */ /* 0x000e6400080a017f */
[----:B01----:R-:W-:Y:S05]  /*3830*/  @!P5 BRA `(.L_x_1892) ;  /* 0x0000016c00fcd947 */ /* 0x003fea0003800000 */
.L_x_2105:
[----:B------:R-:W-:Y:S05]  /*3840*/  BSYNC B1 ;  /* 0x0000000000017941 */ /* 0x000fea0003800000 */
.L_x_1891:
[----:B------:R-:W-:Y:S01]  /*3850*/  ISETP.GE.OR P5, PT, R18, R77, P1 ;  /* 0x0000004d1200720c */ /* 0x000fe20000fa6670 */
        /* <DEDUP_REMOVED lines=13> */
[----:B------:R-:W-:Y:S01]  /*3930*/  IMAD.IADD R13, R77, 0x1, -R54 ;  /* 0x000000014d0d7824 */ /* 0x000fe200078e0a36 */
[----:B------:R-:W-:Y:S02]  /*3940*/  BSSY B1, `(.L_x_1893) ;  /* 0x00000e2000017945 */ /* 0x000fe40003800000 */
[----:B------:R-:W-:-:S02]  /*3950*/  IADD3.X R12, R3, R76, R69, P5, P6 ;  /* 0x0000004c030c7210 */ /* 0x000fc40002fec445 */
        /* <DEDUP_REMOVED lines=15> */
[----:B------:R-:W-:-:S05]  /*3a50*/  IMAD R15, R17, 0x2800, R12 ;  /* 0x00002800110f7824 */ /* 0x000fca00078e020c */
[----:B------:R-:W-:Y:S02]  /*3a60*/  IADD3 R24, R16, R15, RZ ;  /* 0x0000000f10187210 */ /* 0x000fe40007ffe0ff */
        /* <DEDUP_REMOVED lines=207> */
.L_x_1894:
[----:B------:R-:W-:Y:S05]  /*4760*/  BSYNC B1 ;  /* 0x0000000000017941 */ /* 0x000fea0003800000 */
.L_x_1893:
        /* <DEDUP_REMOVED lines=10> */
.L_x_1876:
[----:B------:R-:W-:-:S13]  /*4810*/  ISETP.NE.AND P0, PT, R157, 0x3, PT ;  /* 0x000000039d00780c */ /* 0x000fda0003f05270 */
[----:B------:R-:W-:Y:S05]  /*4820*/  @!P0 BRA `(.L_x_1895) ;  /* 0x0000000000048947 */ /* 0x000fea0003800000 */
[----:B------:R-:W-:Y:S01]  /*4830*/  BPT.TRAP 0x1 ;  /* 0x000000040000795c */ /* 0x000fe20000300000 */
.L_x_1895:
[----:B0-----:R-:W2:Y:S01]  /*4840*/  LDL R4, [R1+0x4] ;  /* 0x0000040001047983 */ /* 0x001ea20000100800 */
[----:B------:R-:W-:Y:S01]  /*4850*/  IMAD R74, R17, 0x8, R16 ;  /* 0x00000008114a7824 */ /* 0x000fe200078e0210 */
[----:B------:R-:W-:Y:S01]  /*4860*/  BSSY B1, `(.L_x_1896) ;  /* 0x0000006000017945 */ /* 0x000fe20003800000 */
[----:B--2---:R-:W-:Y:S01]  /*4870*/  SHF.L.U32 R75, R4, 0x1f, RZ ;  /* 0x0000001f044b7819 */ /* 0x004fe200000006ff */
[----:B------:R-:W-:-:S03]  /*4880*/  IMAD R4, R2, -0xa0, R31 ;  /* 0xffffff6002047824 */ /* 0x000fc600078e021f */
[----:B------:R-:W0:Y:S02]  /*4890*/  SYNCS.PHASECHK.TRANS64.TRYWAIT P1, [R74+URZ+0x13290], R75 ;  /* 0x0132904b4a0075a7 */ /* 0x000e24000802017f */
[----:B------:R-:W-:Y:S01]  /*48a0*/  VIMNMX R5, R4, 0xa0, PT ;  /* 0x000000a004057848 */ /* 0x000fe20003fe0100 */
[----:B0-----:R-:W-:Y:S06]  /*48b0*/  @!P1 BRA `(.L_x_1897) ;  /* 0x0000015c00f09947 */ /* 0x001fec0003800000 */
.L_x_2106:
[----:B------:R-:W-:Y:S05]  /*48c0*/  BSYNC B1 ;  /* 0x0000000000017941 */ /* 0x000fea0003800000 */
.L_x_1896:
[----:B------:R-:W-:-:S13]  /*48d0*/  ISETP.GE.AND P1, PT, R156, R5, PT ;  /* 0x000000059c00720c */ /* 0x000fda0003f26270 */
[----:B------:R-:W-:Y:S05]  /*48e0*/  @P1 BRA `(.L_x_1883) ;  /* 0x0000000000101947 */ /* 0x000fea0003800000 */
[----:B------:R-:W1:Y:S04]  /*48f0*/  @!P3 LDS.128 R4, [R73+0xe000] ;  /* 0x00e000004904b984 */ /* 0x000e680000000c00 */
[----:B------:R-:W2:Y:S04]  /*4900*/  @!P2 LDS.128 R8, [R72+0xe000] ;  /* 0x00e000004808a984 */ /* 0x000ea80000000c00 */
[----:B-1----:R1:W-:Y:S04]  /*4910*/  @!P3 STG.E.128 desc[UR40][R12.64], R4 ;  /* 0x000000040c00b986 */ /* 0x0023e8000c101d28 */
[----:B--2---:R1:W-:Y:S02]  /*4920*/  @!P2 STG.E.128 desc[UR40][R12.64+0x20], R8 ;  /* 0x000020080c00a986 */ /* 0x0043e4000c101d28 */
.L_x_1883:
[----:B------:R-:W-:Y:S05]  /*4930*/  BSYNC B0 ;  /* 0x0000000000007941 */ /* 0x000fea0003800000 */
.L_x_1875:
        /* <DEDUP_REMOVED lines=17> */
.L_x_1899:
[----:B------:R-:W-:Y:S05]  /*4a50*/  BSYNC B0 ;  /* 0x0000000000007941 */ /* 0x000fea0003800000 */
.L_x_1898:
[----:B------:R-:W5:Y:S01]  /*4a60*/  SYNCS.PHASECHK.TRANS64.TRYWAIT P0, [R74+URZ+0x132b0], R75 ;  /* 0x0132b04b4a0075a7 */ /* 0x000f62000800017f */
[----:B------:R-:W-:Y:S04]  /*4a70*/  BSSY B0, `(.L_x_1900) ;  /* 0x0000002000007945 */ /* 0x000fe80003800000 */
[----:B-----5:R-:W-:Y:S05]  /*4a80*/  @!P0 BRA `(.L_x_1901) ;  /* 0x0000015c00908947 */ /* 0x020fea0003800000 */
.L_x_2107:
[----:B------:R-:W-:Y:S05]  /*4a90*/  BSYNC B0 ;  /* 0x0000000000007941 */ /* 0x000fea0003800000 */
.L_x_1900:
[----:B------:R-:W-:Y:S04]  /*4aa0*/  BSSY B0, `(.L_x_1902) ;  /* 0x0000013000007945 */ /* 0x000fe80003800000 */
[----:B------:R-:W-:Y:S05]  /*4ab0*/  @P1 BRA `(.L_x_1903) ;  /* 0x0000000000441947 */ /* 0x000fea0003800000 */
[----:B-1----:R-:W-:Y:S01]  /*4ac0*/  IMAD.WIDE R4, R2, 0xa0, R50 ;  /* 0x000000a002047825 */ /* 0x002fe200078e0232 */
[----:B------:R-:W-:Y:S01]  /*4ad0*/  MOV R6, R46 ;  /* 0x0000002e00067202 */ /* 0x000fe20000000f00 */
[----:B------:R-:W-:Y:S01]  /*4ae0*/  ULDC.64 UR4, c[0x0][0x328] ;  /* 0x0000ca0000047ab9 */ /* 0x000fe20000000a00 */
[----:B------:R-:W-:Y:S01]  /*4af0*/  ULDC.64 UR6, c[0x0][0x318] ;  /* 0x0000c60000067ab9 */ /* 0x000fe20000000a00 */
        /* <DEDUP_REMOVED lines=13> */
.L_x_1903:
[----:B------:R-:W-:Y:S05]  /*4bd0*/  BSYNC B0 ;  /* 0x0000000000007941 */ /* 0x000fea0003800000 */
.L_x_1902:
[----:B-1----:R-:W5:Y:S04]  /*4be0*/  LDL R4, [R1] ;  /* 0x0000000001047983 */ /* 0x002f680000100800 */
[----:B------:R-:W2:Y:S01]  /*4bf0*/  LDL.LU R5, [R1+0x4] ;  /* 0x0000040001057983 */ /* 0x000ea20000300800 */
        /* <DEDUP_REMOVED lines=16> */
[----:B--2---:R-:W-:-:S05]  /*4d00*/  LOP3.LUT R5, R5, R4, RZ, 0x3c, !PT ;  /* 0x0000000405057212 */ /* 0x004fca00078e3cff */
[----:B------:R0:W-:Y:S02]  /*4d10*/  STL [R1+0x4], R5 ;  /* 0x0000040501007387 */ /* 0x0001e40000100800 */
[----:B------:R-:W-:Y:S05]  /*4d20*/  @P6 BRA `(.L_x_1904) ;  /* 0xffffffd400686947 */ /* 0x000fea000383ffff */
.L_x_1870:
[----:B------:R-:W2:Y:S01]  /*4d30*/  LDL R4, [R1+0x28] ;  /* 0x0000280001047983 */ /* 0x000ea20000100800 */
[----:B------:R-:W1:Y:S01]  /*4d40*/  LDC R0, c[0x0][0x448] ;  /* 0x00011200ff007b82 */ /* 0x000e620000000800 */
[----:B------:R-:W-:Y:S01]  /*4d50*/  BSSY B0, `(.L_x_1905) ;  /* 0x0000023000007945 */ /* 0x000fe20003800000 */
[----:B------:R-:W-:Y:S02]  /*4d60*/  CS2R R54, SRZ ;  /* 0x0000000000367805 */ /* 0x000fe4000001ff00 */
[----:B------:R-:W-:Y:S02]  /*4d70*/  CS2R R6, SRZ ;  /* 0x0000000000067805 */ /* 0x000fe4000001ff00 */
[----:B0-----:R-:W-:Y:S02]  /*4d80*/  CS2R R52, SRZ ;  /* 0x0000000000347805 */ /* 0x001fe4000001ff00 */
[----:B------:R-:W-:Y:S02]  /*4d90*/  CS2R R8, SRZ ;  /* 0x0000000000087805 */ /* 0x000fe4000001ff00 */
[----:B------:R-:W-:-:S02]  /*4da0*/  CS2R R46, SRZ ;  /* 0x00000000002e7805 */ /* 0x000fc4000001ff00 */
[----:B------:R-:W-:Y:S02]  /*4db0*/  CS2R R10, SRZ ;  /* 0x00000000000a7805 */ /* 0x000fe4000001ff00 */
[----:B------:R-:W-:Y:S02]  /*4dc0*/  CS2R R44, SRZ ;  /* 0x00000000002c7805 */ /* 0x000fe4000001ff00 */
[----:B---3--:R-:W-:Y:S02]  /*4dd0*/  CS2R R12, SRZ ;  /* 0x00000000000c7805 */ /* 0x008fe4000001ff00 */
[----:B------:R-:W-:Y:S02]  /*4de0*/  CS2R R38, SRZ ;  /* 0x0000000000267805 */ /* 0x000fe4000001ff00 */
[----:B------:R-:W-:Y:S02]  /*4df0*/  CS2R R14, SRZ ;  /* 0x00000000000e7805 */ /* 0x000fe4000001ff00 */
[----:B------:R-:W-:-:S02]  /*4e00*/  CS2R R36, SRZ ;  /* 0x0000000000247805 */ /* 0x000fc4000001ff00 */
[----:B------:R-:W-:Y:S01]  /*4e10*/  CS2R R20, SRZ ;  /* 0x0000000000147805 */ /* 0x000fe2000001ff00 */
[----:B----4-:R-:W-:Y:S02]  /*4e20*/  IMAD.MOV.U32 R24, RZ, RZ, RZ ;  /* 0x000000ffff187224 */ /* 0x010fe400078e00ff */
[----:B------:R-:W-:Y:S02]  /*4e30*/  IMAD.MOV.U32 R29, RZ, RZ, RZ ;  /* 0x000000ffff1d7224 */ /* 0x000fe400078e00ff */
[----:B------:R-:W-:Y:S01]  /*4e40*/  IMAD.MOV.U32 R56, RZ, RZ, RZ ;  /* 0x000000ffff387224 */ /* 0x000fe200078e00ff */
[----:B-1----:R-:W-:-:S13]  /*4e50*/  ISETP.NE.AND P1, PT, R0, 0x1, PT ;  /* 0x000000010000780c */ /* 0x002fda0003f25270 */
[----:B------:R-:W0:Y:S08]  /*4e60*/  @P1 LDC R0, c[0x0][0x44c] ;  /* 0x00011300ff001b82 */ /* 0x000e300000000800 */
[----:B------:R-:W1:Y:S01]  /*4e70*/  @P1 LDC R5, c[0x0][0x450] ;  /* 0x00011400ff051b82 */ /* 0x000e620000000800 */
[----:B--2---:R-:W-:-:S04]  /*4e80*/  VIADD R3, R4, 0xbf ;  /* 0x000000bf04037836 */ /* 0x004fc80000000000 */
[----:B0-----:R-:W-:-:S05]  /*4e90*/  @P1 IMAD.HI.U32 R0, R3, R0, RZ ;  /* 0x0000000003001227 */ /* 0x001fca00078e00ff */
[----:B-1----:R-:W-:Y:S02]  /*4ea0*/  @P1 SHF.R.U32.HI R3, RZ, R5, R0 ;  /* 0x00000005ff031219 */ /* 0x002fe40000011600 */
[----:B------:R-:W-:-:S03]  /*4eb0*/  PLOP3.LUT P1, PT, PT, PT, PT, 0x80, 0x0 ;  /* 0x000000000000781c */ /* 0x000fc60003f2f070 */
[----:B------:R-:W-:Y:S01]  /*4ec0*/  IMAD.IADD R3, R30, 0x1, R3 ;  /* 0x000000011e037824 */ /* 0x000fe200078e0203 */
[----:B------:R-:W-:-:S03]  /*4ed0*/  CS2R R30, SRZ ;  /* 0x00000000001e7805 */ /* 0x000fc6000001ff00 */
[----:B------:R-:W-:-:S05]  /*4ee0*/  IMAD.HI R3, R3, 0x66666667, RZ ;  /* 0x6666666703037827 */ /* 0x000fca00078e02ff */
[----:B------:R-:W-:-:S04]  /*4ef0*/  SHF.R.U32.HI R0, RZ, 0x1f, R3 ;  /* 0x0000001fff007819 */ /* 0x000fc80000011603 */
[----:B------:R-:W-:Y:S01]  /*4f00*/  LEA.HI.SX32 R3, R3, R0, 0x1a ;  /* 0x0000000003037211 */ /* 0x000fe200078fd2ff */
[----:B------:R-:W-:-:S03]  /*4f10*/  IMAD.MOV.U32 R0, RZ, RZ, RZ ;  /* 0x000000ffff007224 */ /* 0x000fc600078e00ff */
[----:B------:R-:W-:Y:S02]  /*4f20*/  VIMNMX R104, R104, R3, PT ;  /* 0x0000000368687248 */ /* 0x000fe40003fe0100 */
[----:B------:R-:W-:Y:S02]  /*4f30*/  CS2R R2, SRZ ;  /* 0x0000000000027805 */ /* 0x000fe4000001ff00 */
[----:B------:R-:W-:Y:S01]  /*4f40*/  ISETP.GE.AND P2, PT, R104, 0x1, PT ;  /* 0x000000016800780c */ /* 0x000fe20003f46270 */
[----:B------:R-:W-:-:S12]  /*4f50*/  @P0 BRA `(.L_x_1906) ;  /* 0x0000000000080947 */ /* 0x000fd80003800000 */
[----:B------:R-:W0:Y:S02]  /*4f60*/  FENCE.VIEW.ASYNC.G ;  /* 0x00000000000073c6 */ /* 0x000e240000000100 */
[----:B0-----:R-:W-:Y:S06]  /*4f70*/  BAR.ARV 0xc, 0x200 ;  /* 0x0308000000007b1d */ /* 0x001fec0000002000 */
.L_x_1906:
[----:B------:R-:W-:Y:S05]  /*4f80*/  BSYNC B0 ;  /* 0x0000000000007941 */ /* 0x000fea0003800000 */
.L_x_1905:
[----:B------:R-:W-:Y:S02]  /*4f90*/  IMAD.MOV.U32 R25, RZ, RZ, RZ ;  /* 0x000000ffff197224 */ /* 0x000fe400078e00ff */
[----:B------:R-:W-:Y:S01]  /*4fa0*/  IMAD.MOV.U32 R58, RZ, RZ, RZ ;  /* 0x000000ffff3a7224 */ /* 0x000fe200078e00ff */
[----:B------:R-:W-:Y:S06]  /*4fb0*/  @!P2 BRA `(.L_x_1907) ;  /* 0x000000d800cca947 */ /* 0x000fec0003800000 */
[----:B------:R-:W0:Y:S01]  /*4fc0*/  S2R R4, SR_TID.X ;  /* 0x0000000000047919 */ /* 0x000e220000002100 */
[----:B------:R-:W-:Y:S01]  /*4fd0*/  VIADD R24, R16, 0xb000 ;  /* 0x0000b00010187836 */ /* 0x000fe20000000000 */
[----:B------:R-:W-:Y:S04]  /*4fe0*/  BSSY B6, `(.L_x_1908) ;  /* 0x000001e000067945 */ /* 0x000fe80003800000 */
[----:B------:R-:W-:Y:S02]  /*4ff0*/  LOP3.LUT P0, RZ, R24, 0x9f, RZ, 0xc0, !PT ;  /* 0x0000009f18ff7812 */ /* 0x000fe4000780c0ff */
[----:B0-----:R-:W-:-:S04]  /*5000*/  IADD3 R5, R4, -0x80, RZ ;  /* 0xffffff8004057810 */ /* 0x001fc80007ffe0ff */
        /* <DEDUP_REMOVED lines=27> */
.L_x_1909:
[----:B------:R-:W-:Y:S05]  /*51c0*/  BSYNC B6 ;  /* 0x0000000000067941 */ /* 0x000fea0003800000 */
.L_x_1908:
        /* <DEDUP_REMOVED lines=18> */
[----:B------:R-:W-:Y:S01]  /*52f0*/  @P1 IMAD R9, R21, R9, R4 ;  /* 0x0000000915091224 */ /* 0x000fe200078e0204 */
[----:B------:R-:W-:Y:S01]  /*5300*/  @P0 IADD3 R3, R3, R7, RZ ;  /* 0x0000000703030210 */ /* 0x000fe20007ffe0ff */
[----:B------:R-:W-:Y:S01]  /*5310*/  @P1 IMAD.WIDE.U32 R4, R21, R8, RZ ;  /* 0x0000000815041225 */ /* 0x000fe200078e00ff */
[----:B------:R-:W-:-:S03]  /*5320*/  @P1 SHF.R.S32.HI R7, RZ, 0x1f, R20 ;  /* 0x0000001fff071819 */ /* 0x000fc60000011414 */
        /* <DEDUP_REMOVED lines=33> */
.L_x_1913:
[----:B-1----:R1:W2:Y:S02]  /*5540*/  SYNCS.PHASECHK.TRANS64.TRYWAIT P0, [R16+URZ+0x13200], R3 ;  /* 0x01320003100075a7 */ /* 0x0022a4000800017f */
[----:B--2---:R-:W-:Y:S05]  /*5550*/  @!P0 NANOSLEEP.SYNCS 0x989680 ;  /* 0x009896800000895d */ /* 0x004fea0003900000 */
[----:B------:R-:W2:Y:S02]  /*5560*/  @!P0 SYNCS.PHASECHK.TRANS64 P0, [R16+URZ+0x13200], R3 ;  /* 0x01320003100085a7 */ /* 0x000ea4000800007f */
[----:B--2---:R-:W-:Y:S05]  /*5570*/  @!P0 BRA `(.L_x_1913) ;  /* 0xfffffffc00f08947 */ /* 0x004fea000383ffff */
.L_x_1912:
[----:B------:R-:W-:Y:S05]  /*5580*/  BSYNC B0 ;  /* 0x0000000000007941 */ /* 0x000fea0003800000 */
.L_x_1911:
[----:B------:R-:W-:Y:S05]  /*5590*/  BRA `(.L_x_1914) ;  /* 0x0000002800fc7947 */ /* 0x000fea0003800000 */
.L_x_1910:
        /* <DEDUP_REMOVED lines=30> */
.L_x_1916:
[----:B------:R-:W-:Y:S05]  /*5780*/  BSYNC B6 ;  /* 0x0000000000067941 */ /* 0x000fea0003800000 */
.L_x_1915:
[----:B------:R-:W2:Y:S01]  /*5790*/  LDL R20, [R1+0x28] ;  /* 0x0000280001147983 */ /* 0x000ea20000100800 */
[----:B------:R-:W-:Y:S01]  /*57a0*/  ULDC.U8 UR4, c[0x0][0x410] ;  /* 0x0001040000047ab9 */ /* 0x000fe20000000000 */
[----:B------:R-:W-:Y:S01]  /*57b0*/  BSSY B0, `(.L_x_1917) ;  /* 0x0000295000007945 */ /* 0x000fe20003800000 */
[----:B------:R-:W-:Y:S01]  /*57c0*/  ISETP.NE.AND P0, PT, RZ, UR4, PT ;  /* 0x00000004ff007c0c */ /* 0x000fe2000bf05270 */
[----:B--2---:R-:W-:-:S12]  /*57d0*/  IMAD.IADD R10, R156, 0x1, R20 ;  /* 0x000000019c0a7824 */ /* 0x004fd800078e0214 */
[----:B------:R-:W-:Y:S05]  /*57e0*/  @!P0 BRA `(.L_x_1918) ;  /* 0x0000001400408947 */ /* 0x000fea0003800000 */
        /* <DEDUP_REMOVED lines=16> */
[----:B------:R-:W-:Y:S01]  /*58f0*/  IMAD R4, R0, UR4, RZ ;  /* 0x0000000400047c24 */ /* 0x000fe2000f8e02ff */
[----:B------:R-:W-:Y:S01]  /*5900*/  IADD3 R5, P1, R8, UR8, RZ ;  /* 0x0000000808057c10 */ /* 0x000fe2000ff3e0ff */
[----:B------:R-:W-:-:S04]  /*5910*/  IMAD.WIDE.U32 R6, R11, UR4, R6 ;  /* 0x000000040b067c25 */ /* 0x000fc8000f8e0006 */
[----:B------:R-:W-:Y:S02]  /*5920*/  IMAD R0, R0, UR6, RZ ;  /* 0x0000000600007c24 */ /* 0x000fe4000f8e02ff */
[C---:B------:R-:W-:Y:S01]  /*5930*/  IMAD R13, R11.reuse, UR5, R4 ;  /* 0x000000050b0d7c24 */ /* 0x040fe2000f8e0204 */
[----:B------:R-:W-:Y:S01]  /*5940*/  ULDC.64 UR4, c[0x0][0x3e8] ;  /* 0x0000fa0000047ab9 */ /* 0x000fe20000000a00 */
[----:B------:R-:W-:Y:S01]  /*5950*/  IMAD R8, R11, UR7, R0 ;  /* 0x000000070b087c24 */ /* 0x000fe2000f8e0200 */
[----:B------:R-:W-:Y:S01]  /*5960*/  IADD3 R3, P0, R6, UR4, RZ ;  /* 0x0000000406037c10 */ /* 0x000fe2000ff1e0ff */
[----:B------:R-:W-:-:S03]  /*5970*/  UMOV UR4, 0xffffffff ;  /* 0xffffffff00047882 */ /* 0x000fc60000000000 */
[----:B------:R-:W-:Y:S02]  /*5980*/  IADD3.X R13, R7, UR5, R13, P0, !PT ;  /* 0x00000005070d7c10 */ /* 0x000fe400087fe40d */
[----:B------:R-:W-:Y:S01]  /*5990*/  IADD3.X R4, R9, UR9, R8, P1, !PT ;  /* 0x0000000909047c10 */ /* 0x000fe20008ffe408 */
[----:B------:R-:W-:Y:S06]  /*59a0*/  BRA.DIV UR4, `(.L_x_1919) ;  /* 0x0000014e04dc7947 */ /* 0x000fec000b800000 */
[----:B------:R0:W1:Y:S04]  /*59b0*/  SHFL.IDX PT, R0, R13, RZ, 0x1e1f ;  /* 0x001e1fff0d007589 */ /* 0x00006800000e0000 */
[----:B------:R-:W2:Y:S04]  /*59c0*/  SHFL.IDX PT, R3, R3, RZ, 0x1e1f ;  /* 0x001e1fff03037589 */ /* 0x000ea800000e0000 */
[----:B------:R-:W3:Y:S04]  /*59d0*/  SHFL.IDX PT, R4, R4, RZ, 0x1e1f ;  /* 0x001e1fff04047589 */ /* 0x000ee800000e0000 */
[----:B------:R0:W4:Y:S02]  /*59e0*/  SHFL.IDX PT, R14, R5, RZ, 0x1e1f ;  /* 0x001e1fff050e7589 */ /* 0x00012400000e0000 */
.L_x_2113:
[----:B0-----:R-:W5:Y:S04]  /*59f0*/  LDL R5, [R1+0x20] ;  /* 0x0000200001057983 */ /* 0x001f680000100800 */
        /* <DEDUP_REMOVED lines=9> */
[----:B------:R-:W-:-:S04]  /*5a90*/  LOP3.LUT R5, R5, 0xfffffffe, RZ, 0xc0, !PT ;  /* 0xfffffffe05057812 */ /* 0x000fc800078ec0ff */
[----:B------:R-:W-:-:S04]  /*5aa0*/  IADD3 R5, R6, -R5, RZ ;  /* 0x8000000506057210 */ /* 0x000fc80007ffe0ff */
[----:B------:R-:W-:Y:S01]  /*5ab0*/  SHF.L.U32 R5, R5, 0x1f, RZ ;  /* 0x0000001f05057819 */ /* 0x000fe200000006ff */
[----:B------:R-:W-:Y:S06]  /*5ac0*/  @P0 BRA `(.L_x_1921) ;  /* 0x00000000005c0947 */ /* 0x000fec0003800000 */
[----:B------:R-:W2:Y:S01]  /*5ad0*/  LDL.64 R30, [R1+0x8] ;  /* 0x00000800011e7983 */ /* 0x000ea20000100a00 */
[----:B------:R-:W-:-:S03]  /*5ae0*/  ULDC UR4, c[0x0][0x3f4] ;  /* 0x0000fd0000047ab9 */ /* 0x000fc60000000800 */
[----:B------:R-:W3:Y:S04]  /*5af0*/  LDL R15, [R1+0x10] ;  /* 0x00001000010f7983 */ /* 0x000ee80000100800 */
[----:B------:R-:W1:Y:S01]  /*5b00*/  LDL R26, [R1+0x70] ;  /* 0x00007000011a7983 */ /* 0x000e620000100800 */
[----:B------:R-:W-:Y:S02]  /*5b10*/  CS2R R10, SRZ ;  /* 0x00000000000a7805 */ /* 0x000fe4000001ff00 */
[----:B------:R-:W-:Y:S02]  /*5b20*/  CS2R R8, SRZ ;  /* 0x0000000000087805 */ /* 0x000fe4000001ff00 */
[----:B------:R-:W-:Y:S02]  /*5b30*/  CS2R R20, SRZ ;  /* 0x0000000000147805 */ /* 0x000fe4000001ff00 */
[----:B------:R-:W-:-:S02]  /*5b40*/  CS2R R12, SRZ ;  /* 0x00000000000c7805 */ /* 0x000fc4000001ff00 */
[----:B--2---:R-:W-:Y:S02]  /*5b50*/  ISETP.GE.AND P4, PT, R30, UR4, PT ;  /* 0x000000041e007c0c */ /* 0x004fe4000bf86270 */
[----:B---3--:R-:W-:-:S11]  /*5b60*/  ISETP.GE.AND P5, PT, R15, UR4, PT ;  /* 0x000000040f007c0c */ /* 0x008fd6000bfa6270 */
[CC--:B------:R-:W-:Y:S02]  /*5b70*/  @!P4 IADD3 R6, P0, R30.reuse, R3.reuse, RZ ;  /* 0x000000031e06c210 */ /* 0x0c0fe40007f1e0ff */
[C---:B------:R-:W-:Y:S02]  /*5b80*/  @!P5 IADD3 R24, P2, R15.reuse, R3, RZ ;  /* 0x000000030f18d210 */ /* 0x040fe40007f5e0ff */
[----:B------:R-:W-:Y:S02]  /*5b90*/  @!P4 SHF.R.S32.HI R3, RZ, 0x1f, R30 ;  /* 0x0000001fff03c819 */ /* 0x000fe4000001141e */
[-C--:B----4-:R-:W-:Y:S01]  /*5ba0*/  @!P4 IADD3 R30, P1, R30, R14.reuse, RZ ;  /* 0x0000000e1e1ec210 */ /* 0x090fe20007f3e0ff */
[C-C-:B-1----:R-:W-:Y:S01]  /*5bb0*/  @!P5 IMAD.X R25, R0.reuse, 0x1, R26.reuse, P2 ;  /* 0x000000010019d824 */ /* 0x142fe200010e061a */
[----:B------:R-:W-:Y:S01]  /*5bc0*/  @!P5 IADD3 R14, P3, R15, R14, RZ ;  /* 0x0000000e0f0ed210 */ /* 0x000fe20007f7e0ff */
[--C-:B------:R-:W-:Y:S02]  /*5bd0*/  @!P4 IMAD.X R7, R0, 0x1, R3.reuse, P0 ;  /* 0x000000010007c824 */ /* 0x100fe400000e0603 */
[C---:B------:R-:W-:Y:S01]  /*5be0*/  @!P4 IMAD.X R31, R4.reuse, 0x1, R3, P1 ;  /* 0x00000001041fc824 */ /* 0x040fe200008e0603 */
[----:B------:R0:W5:Y:S01]  /*5bf0*/  @!P5 LD.E.64 R10, desc[UR40][R24.64] ;  /* 0x00000028180ad980 */ /* 0x000162000c101b00 */
[----:B------:R-:W-:-:S03]  /*5c00*/  @!P5 IMAD.X R15, R4, 0x1, R26, P3 ;  /* 0x00000001040fd824 */ /* 0x000fc600018e061a */
[----:B------:R0:W5:Y:S04]  /*5c10*/  @!P4 LD.E.64 R20, desc[UR40][R6.64] ;  /* 0x000000280614c980 */ /* 0x000168000c101b00 */
[----:B------:R0:W5:Y:S04]  /*5c20*/  @!P5 LD.E.64 R8, desc[UR40][R14.64] ;  /* 0x000000280e08d980 */ /* 0x000168000c101b00 */
[----:B------:R0:W5:Y:S02]  /*5c30*/  @!P4 LD.E.64 R12, desc[UR40][R30.64] ;  /* 0x000000281e0cc980 */ /* 0x000164000c101b00 */
.L_x_1921:
[----:B------:R-:W-:Y:S05]  /*5c40*/  BSYNC B1 ;  /* 0x0000000000017941 */ /* 0x000fea0003800000 */
.L_x_1920:
[----:B-1----:R-:W2:Y:S01]  /*5c50*/  LDL.LU R0, [R1+0x44] ;  /* 0x0000440001007983 */ /* 0x002ea20000300800 */
[----:B------:R-:W1:Y:S01]  /*5c60*/  SYNCS.PHASECHK.TRANS64.TRYWAIT P0, [R16+URZ+0x13200], R5 ;  /* 0x01320005100075a7 */ /* 0x000e62000800017f */
[----:B------:R-:W-:Y:S01]  /*5c70*/  BSSY B1, `(.L_x_1922) ;  /* 0x0000005000017945 */ /* 0x000fe20003800000 */
[----:B--2---:R-:W-:-:S05]  /*5c80*/  IMAD R0, R0, -0xc0, R27 ;  /* 0xffffff4000007824 */ /* 0x004fca00078e021b */
[----:B------:R-:W-:-:S04]  /*5c90*/  VIMNMX R3, R0, 0xc0, PT ;  /* 0x000000c000037848 */ /* 0x000fc80003fe0100 */
[----:B------:R-:W-:Y:S01]  /*5ca0*/  ISETP.GE.AND P1, PT, R156, R3, PT ;  /* 0x000000039c00720c */ /* 0x000fe20003f26270 */
[----:B-1----:R-:W-:-:S12]  /*5cb0*/  @!P0 BRA `(.L_x_1923) ;  /* 0x0000014c00848947 */ /* 0x002fd80003800000 */
.L_x_2114:
[----:B------:R-:W-:Y:S05]  /*5cc0*/  BSYNC B1 ;  /* 0x0000000000017941 */ /* 0x000fea0003800000 */
.L_x_1922:
[----:B------:R-:W-:Y:S05]  /*5cd0*/  @P1 BRA `(.L_x_1924) ;  /* 0x0000002400081947 */ /* 0x000fea0003800000 */
[----:B0-----:R-:W2:Y:S01]  /*5ce0*/  LDL.64 R6, [R1+0x8] ;  /* 0x0000080001067983 */ /* 0x001ea20000100a00 */
[----:B------:R-:W2:Y:S03]  /*5cf0*/  LDC R0, c[0x0][0x3f4] ;  /* 0x0000fd00ff007b82 */ /* 0x000ea60000000800 */
[----:B------:R-:W3:Y:S04]  /*5d00*/  LDL R3, [R1+0x10] ;  /* 0x0000100001037983 */ /* 0x000ee80000100800 */
[----:B------:R0:W5:Y:S01]  /*5d10*/  LDL R36, [R1+0x14] ;  /* 0x0000140001247983 */ /* 0x0001620000100800 */
[----:B------:R-:W-:Y:S01]  /*5d20*/  BSSY B1, `(.L_x_1925) ;  /* 0x000007b000017945 */ /* 0x000fe20003800000 */
[----:B--2---:R-:W-:-:S02]  /*5d30*/  ISETP.GE.AND P0, PT, R6, R0, PT ;  /* 0x000000000600720c */ /* 0x004fc40003f06270 */
[----:B---3--:R-:W-:-:S11]  /*5d40*/  ISETP.GE.AND P1, PT, R3, R0, PT ;  /* 0x000000000300720c */ /* 0x008fd60003f26270 */
[----:B0-----:R-:W-:Y:S05]  /*5d50*/  @P0 BRA `(.L_x_1926) ;  /* 0x0000000400dc0947 */ /* 0x001fea0003800000 */
[----:B-----5:R-:W-:Y:S01]  /*5d60*/  IMAD.IADD R0, R16, 0x1, R36 ;  /* 0x0000000110007824 */ /* 0x020fe200078e0224 */
[----:B----4-:R-:W-:Y:S02]  /*5d70*/  SHF.R.U32.HI R14, RZ, 0x8, R20 ;  /* 0x00000008ff0e7819 */ /* 0x010fe40000011614 */
[----:B------:R-:W-:Y:S02]  /*5d80*/  LOP3.LUT R3, R20, 0xff, RZ, 0xc0, !PT ;  /* 0x000000ff14037812 */ /* 0x000fe400078ec0ff */
[----:B-1----:R-:W0:Y:S01]  /*5d90*/  LDS.128 R4, [R0+0xb000] ;  /* 0x00b0000000047984 */ /* 0x002e220000000c00 */
        /* <DEDUP_REMOVED lines=115> */
.L_x_1926:
[----:B------:R-:W-:Y:S05]  /*64d0*/  BSYNC B1 ;  /* 0x0000000000017941 */ /* 0x000fea0003800000 */
.L_x_1925:
[----:B------:R-:W-:Y:S05]  /*64e0*/  @P1 BRA `(.L_x_1924) ;  /* 0x0000001c00041947 */ /* 0x000fea0003800000 */
[----:B0-----:R-:W2:Y:S01]  /*64f0*/  LDL R0, [R1+0x6c] ;  /* 0x00006c0001007983 */ /* 0x001ea20000100800 */
[----:B-----5:R-:W-:Y:S01]  /*6500*/  IMAD.IADD R3, R16, 0x1, R36 ;  /* 0x0000000110037824 */ /* 0x020fe200078e0224 */
[----:B------:R-:W-:Y:S02]  /*6510*/  SHF.R.U32.HI R13, RZ, 0x8, R11 ;  /* 0x00000008ff0d7819 */ /* 0x000fe4000001160b */
[----:B------:R-:W-:Y:S02]  /*6520*/  SHF.R.U32.HI R24, RZ, 0x8, R9 ;  /* 0x00000008ff187819 */ /* 0x000fe40000011609 */
[----:B------:R-:W-:Y:S02]  /*6530*/  SHF.R.U32.HI R15, RZ, 0x8, R8 ;  /* 0x00000008ff0f7819 */ /* 0x000fe40000011608 */
[----:B----4-:R-:W-:Y:S02]  /*6540*/  LOP3.LUT R14, R11, 0xff, RZ, 0xc0, !PT ;  /* 0x000000ff0b0e7812 */ /* 0x010fe400078ec0ff */
[----:B------:R-:W-:-:S02]  /*6550*/  LOP3.LUT R25, R9, 0xff, RZ, 0xc0, !PT ;  /* 0x000000ff09197812 */ /* 0x000fc400078ec0ff */
        /* <DEDUP_REMOVED lines=24> */
[----:B--2---:R-:W-:Y:S01]  /*66e0*/  LOP3.LUT P0, RZ, R0, 0x2, RZ, 0xc0, !PT ;  /* 0x0000000200ff7812 */ /* 0x004fe2000780c0ff */
[----:B------:R-:W-:-:S12]  /*66f0*/  VIADD R0, R3, 0x20 ;  /* 0x0000002003007836 */ /* 0x000fd80000000000 */
[----:B------:R-:W-:Y:S01]  /*6700*/  @P0 VIADD R0, R3, 0xffffffe0 ;  /* 0xffffffe003000836 */ /* 0x000fe20000000000 */
[----:B------:R-:W-:-:S04]  /*6710*/  SHF.R.U32.HI R3, RZ, 0x8, R10 ;  /* 0x00000008ff037819 */ /* 0x000fc8000001160a */
[----:B-1----:R-:W0:Y:S01]  /*6720*/  LDS.128 R4, [R0+0xb000] ;  /* 0x00b0000000047984 */ /* 0x002e220000000c00 */
        /* <DEDUP_REMOVED lines=92> */
.L_x_1918:
[----:B------:R-:W0:Y:S01]  /*6cf0*/  LDC R8, c[0x0][0x448] ;  /* 0x00011200ff087b82 */ /* 0x000e220000000800 */
[----:B------:R-:W-:Y:S01]  /*6d00*/  IMAD.MOV.U32 R7, RZ, RZ, R10 ;  /* 0x000000ffff077224 */ /* 0x000fe200078e000a */
[----:B------:R-:W-:Y:S01]  /*6d10*/  MOV R4, R26 ;  /* 0x0000001a00047202 */ /* 0x000fe20000000f00 */
[----:B------:R-:W-:Y:S01]  /*6d20*/  IMAD.MOV.U32 R5, RZ, RZ, R31 ;  /* 0x000000ffff057224 */ /* 0x000fe200078e001f */
[----:B------:R-:W-:Y:S01]  /*6d30*/  ULDC.64 UR4, c[0x0][0x3f8] ;  /* 0x0000fe0000047ab9 */ /* 0x000fe20000000a00 */
[----:B------:R-:W-:Y:S01]  /*6d40*/  IMAD.MOV.U32 R20, RZ, RZ, R24 ;  /* 0x000000ffff147224 */ /* 0x000fe200078e0018 */
[----:B------:R-:W-:Y:S01]  /*6d50*/  ULDC.64 UR6, c[0x0][0x408] ;  /* 0x0001020000067ab9 */ /* 0x000fe20000000a00 */
[----:B------:R-:W-:Y:S01]  /*6d60*/  IMAD.MOV.U32 R21, RZ, RZ, R33 ;  /* 0x000000ffff157224 */ /* 0x000fe200078e0021 */
[----:B------:R-:W-:Y:S01]  /*6d70*/  ULDC.64 UR8, c[0x0][0x400] ;  /* 0x0001000000087ab9 */ /* 0x000fe20000000a00 */
        /* <DEDUP_REMOVED lines=9> */
[C---:B------:R-:W-:Y:S01]  /*6e10*/  IMAD R13, R7.reuse, UR5, R6 ;  /* 0x00000005070d7c24 */ /* 0x040fe2000f8e0206 */
[----:B------:R-:W-:Y:S01]  /*6e20*/  ULDC.64 UR4, c[0x0][0x3e8] ;  /* 0x0000fa0000047ab9 */ /* 0x000fe20000000a00 */
[----:B------:R-:W-:Y:S01]  /*6e30*/  IMAD R0, R0, UR6, RZ ;  /* 0x0000000600007c24 */ /* 0x000fe2000f8e02ff */
[----:B------:R-:W-:Y:S01]  /*6e40*/  IADD3 R3, P0, R4, UR4, RZ ;  /* 0x0000000404037c10 */ /* 0x000fe2000ff1e0ff */
[----:B------:R-:W-:Y:S01]  /*6e50*/  UMOV UR4, 0xffffffff ;  /* 0xffffffff00047882 */ /* 0x000fe20000000000 */
[----:B------:R-:W-:Y:S01]  /*6e60*/  IADD3 R4, P1, R20, UR8, RZ ;  /* 0x0000000814047c10 */ /* 0x000fe2000ff3e0ff */
[----:B------:R-:W-:Y:S01]  /*6e70*/  IMAD R20, R7, UR7, R0 ;  /* 0x0000000707147c24 */ /* 0x000fe2000f8e0200 */
[----:B------:R-:W-:-:S04]  /*6e80*/  IADD3.X R13, R5, UR5, R13, P0, !PT ;  /* 0x00000005050d7c10 */ /* 0x000fc800087fe40d */
[----:B------:R-:W-:Y:S01]  /*6e90*/  IADD3.X R20, R21, UR9, R20, P1, !PT ;  /* 0x0000000915147c10 */ /* 0x000fe20008ffe414 */
[----:B------:R-:W-:Y:S06]  /*6ea0*/  BRA.DIV UR4, `(.L_x_1927) ;  /* 0x0000013e041c7947 */ /* 0x000fec000b800000 */
[----:B------:R0:W1:Y:S04]  /*6eb0*/  SHFL.IDX PT, R0, R13, RZ, 0x1e1f ;  /* 0x001e1fff0d007589 */ /* 0x00006800000e0000 */
[----:B------:R-:W2:Y:S04]  /*6ec0*/  SHFL.IDX PT, R3, R3, RZ, 0x1e1f ;  /* 0x001e1fff03037589 */ /* 0x000ea800000e0000 */
[----:B------:R-:W3:Y:S04]  /*6ed0*/  SHFL.IDX PT, R20, R20, RZ, 0x1e1f ;  /* 0x001e1fff14147589 */ /* 0x000ee800000e0000 */
[----:B------:R0:W4:Y:S02]  /*6ee0*/  SHFL.IDX PT, R14, R4, RZ, 0x1e1f ;  /* 0x001e1fff040e7589 */ /* 0x00012400000e0000 */
.L_x_2120:
[----:B0-----:R-:W5:Y:S01]  /*6ef0*/  LDL R4, [R1+0x20] ;  /* 0x0000200001047983 */ /* 0x001f620000100800 */
[----:B------:R-:W0:Y:S03]  /*6f00*/  LDC R27, c[0x0][0x3f4] ;  /* 0x0000fd00ff1b7b82 */ /* 0x000e260000000800 */
[----:B------:R-:W2:Y:S01]  /*6f10*/  LDL R5, [R1+0x60] ;  /* 0x0000600001057983 */ /* 0x000ea20000100800 */
[----:B------:R-:W-:Y:S01]  /*6f20*/  BSSY B1, `(.L_x_1928) ;  /* 0x0000017000017945 */ /* 0x000fe20003800000 */
[----:B------:R-:W-:Y:S01]  /*6f30*/  CS2R R6, SRZ ;  /* 0x0000000000067805 */ /* 0x000fe2000001ff00 */
[----:B-----5:R-:W-:Y:S01]  /*6f40*/  IMAD R25, R4, R8, RZ ;  /* 0x0000000804197224 */ /* 0x020fe200078e02ff */
[----:B------:R-:W-:Y:S02]  /*6f50*/  CS2R R8, SRZ ;  /* 0x0000000000087805 */ /* 0x000fe4000001ff00 */
[----:B--2---:R-:W-:-:S02]  /*6f60*/  LEA.HI R4, R5, R5, RZ, 0x1 ;  /* 0x0000000505047211 */ /* 0x004fc400078f08ff */
[----:B------:R-:W-:Y:S02]  /*6f70*/  ISETP.GE.AND P0, PT, R10, R25, PT ;  /* 0x000000190a00720c */ /* 0x000fe40003f06270 */
[----:B------:R-:W-:Y:S02]  /*6f80*/  CS2R R10, SRZ ;  /* 0x00000000000a7805 */ /* 0x000fe4000001ff00 */
[----:B------:R-:W-:-:S05]  /*6f90*/  LOP3.LUT R4, R4, 0xfffffffe, RZ, 0xc0, !PT ;  /* 0xfffffffe04047812 */ /* 0x000fca00078ec0ff */
[----:B------:R-:W-:Y:S01]  /*6fa0*/  IMAD.IADD R21, R5, 0x1, -R4 ;  /* 0x0000000105157824 */ /* 0x000fe200078e0a04 */
[----:B------:R-:W-:-:S04]  /*6fb0*/  CS2R R4, SRZ ;  /* 0x0000000000047805 */ /* 0x000fc8000001ff00 */
        /* <DEDUP_REMOVED lines=13> */
.L_x_1929:
[----:B------:R-:W-:Y:S05]  /*7090*/  BSYNC B1 ;  /* 0x0000000000017941 */ /* 0x000fea0003800000 */
.L_x_1928:
[----:B-1----:R-:W2:Y:S01]  /*70a0*/  LDL.LU R0, [R1+0x44] ;  /* 0x0000440001007983 */ /* 0x002ea20000300800 */
[----:B------:R-:W1:Y:S01]  /*70b0*/  SYNCS.PHASECHK.TRANS64.TRYWAIT P1, [R16+URZ+0x13200], R21 ;  /* 0x01320015100075a7 */ /* 0x000e62000802017f */
[----:B------:R-:W-:Y:S01]  /*70c0*/  ISETP.GE.AND P0, PT, R18, R27, PT ;  /* 0x0000001b1200720c */ /* 0x000fe20003f06270 */
[----:B------:R-:W-:Y:S01]  /*70d0*/  BSSY B1, `(.L_x_1930) ;  /* 0x0000005000017945 */ /* 0x000fe20003800000 */
[----:B--2---:R-:W-:-:S05]  /*70e0*/  IMAD R0, R0, -0xc0, R25 ;  /* 0xffffff4000007824 */ /* 0x004fca00078e0219 */
[----:B------:R-:W-:-:S04]  /*70f0*/  VIMNMX R3, R0, 0xc0, PT ;  /* 0x000000c000037848 */ /* 0x000fc80003fe0100 */
[----:B------:R-:W-:Y:S01]  /*7100*/  ISETP.GE.OR P0, PT, R156, R3, P0 ;  /* 0x000000039c00720c */ /* 0x000fe20000706670 */
[----:B-1----:R-:W-:-:S12]  /*7110*/  @!P1 BRA `(.L_x_1931) ;  /* 0x0000013800ec9947 */ /* 0x002fd80003800000 */
.L_x_2121:
[----:B------:R-:W-:Y:S05]  /*7120*/  BSYNC B1 ;  /* 0x0000000000017941 */ /* 0x000fea0003800000 */
.L_x_1930:
[----:B------:R-:W-:Y:S05]  /*7130*/  @P0 BRA `(.L_x_1924) ;  /* 0x0000000c00f00947 */ /* 0x000fea0003800000 */
[----:B------:R-:W2:Y:S04]  /*7140*/  LDL R37, [R1+0x2c] ;  /* 0x00002c0001257983 */ /* 0x000ea80000100800 */
[----:B------:R-:W2:Y:S04]  /*7150*/  LDL R34, [R1+0x30] ;  /* 0x0000300001227983 */ /* 0x000ea80000100800 */
[----:B------:R-:W2:Y:S04]  /*7160*/  LDL R32, [R1+0x34] ;  /* 0x0000340001207983 */ /* 0x000ea80000100800 */
[----:B------:R-:W2:Y:S01]  /*7170*/  LDL R48, [R1+0x74] ;  /* 0x0000740001307983 */ /* 0x000ea20000100800 */
[----:B-----5:R-:W-:-:S02]  /*7180*/  SHF.R.U32.HI R0, RZ, 0x8, R4 ;  /* 0x00000008ff007819 */ /* 0x020fc40000011604 */
[----:B------:R-:W-:Y:S02]  /*7190*/  LOP3.LUT R3, R4, 0xff, RZ, 0xc0, !PT ;  /* 0x000000ff04037812 */ /* 0x000fe400078ec0ff */
[----:B------:R-:W-:Y:S02]  /*71a0*/  LOP3.LUT R0, R0, 0xff, RZ, 0xc0, !PT ;  /* 0x000000ff00007812 */ /* 0x000fe400078ec0ff */
[----:B------:R-:W-:Y:S02]  /*71b0*/  SHF.R.U32.HI R25, RZ, 0x8, R5 ;  /* 0x00000008ff197819 */ /* 0x000fe40000011605 */
[----:B---3--:R-:W-:Y:S02]  /*71c0*/  PRMT R20, R0, 0x7604, R3 ;  /* 0x0000760400147816 */ /* 0x008fe40000000003 */
        /* <DEDUP_REMOVED lines=16> */
[----:B----4-:R-:W-:Y:S02]  /*72d0*/  SHF.R.U32.HI R14, RZ, 0x8, R7 ;  /* 0x00000008ff0e7819 */ /* 0x010fe40000011607 */
        /* <DEDUP_REMOVED lines=10> */
[----:B------:R-:W-:-:S04]  /*7380*/  SHF.R.U32.HI R30, RZ, 0x10, R6 ;  /* 0x00000010ff1e7819 */ /* 0x000fc80000011606 */
[----:B------:R-:W-:-:S04]  /*7390*/  LOP3.LUT R30, R30, 0xff, RZ, 0xc0, !PT ;  /* 0x000000ff1e1e7812 */ /* 0x000fc800078ec0ff */
[----:B------:R-:W-:Y:S02]  /*73a0*/  PRMT R31, R30, 0x7054, R31 ;  /* 0x000070541e1f7816 */ /* 0x000fe4000000001f */
[----:B------:R-:W-:-:S04]  /*73b0*/  SHF.R.U32.HI R30, RZ, 0x10, R10 ;  /* 0x00000010ff1e7819 */ /* 0x000fc8000001160a */
[----:B------:R-:W-:-:S04]  /*73c0*/  LOP3.LUT R30, R30, 0xff, RZ, 0xc0, !PT ;  /* 0x000000ff1e1e7812 */ /* 0x000fc800078ec0ff */
[----:B------:R-:W-:Y:S02]  /*73d0*/  PRMT R41, R30, 0x7054, R41 ;  /* 0x000070541e297816 */ /* 0x000fe40000000029 */
[----:B--2---:R-:W-:Y:S02]  /*73e0*/  LOP3.LUT R0, R37, 0x30, R0, 0xf8, !PT ;  /* 0x0000003025007812 */ /* 0x004fe400078ef800 */
[----:B------:R-:W-:Y:S02]  /*73f0*/  PRMT R37, R21, 0x7604, R24 ;  /* 0x0000760415257816 */ /* 0x000fe40000000018 */
[----:B------:R-:W-:Y:S02]  /*7400*/  LOP3.LUT R3, R0, R34, RZ, 0x3c, !PT ;  /* 0x0000002200037212 */ /* 0x000fe400078e3cff */
[----:B------:R-:W-:Y:S02]  /*7410*/  SHF.R.U32.HI R21, RZ, 0x10, R5 ;  /* 0x00000010ff157819 */ /* 0x000fe40000011605 */
[----:B------:R-:W-:-:S02]  /*7420*/  IADD3 R0, R16, R32, R3 ;  /* 0x0000002010007210 */ /* 0x000fc40007ffe003 */
[----:B------:R-:W-:Y:S01]  /*7430*/  SHF.R.U32.HI R32, RZ, 0x10, R7 ;  /* 0x00000010ff207819 */ /* 0x000fe20000011607 */
[----:B------:R-:W-:Y:S01]  /*7440*/  LDS.128 R12, [R48+0xb000] ;  /* 0x00b00000300c7984 */ /* 0x000fe20000000c00 */
[----:B------:R-:W-:Y:S02]  /*7450*/  LOP3.LUT R21, R21, 0xff, RZ, 0xc0, !PT ;  /* 0x000000ff15157812 */ /* 0x000fe400078ec0ff */
[----:B------:R-:W-:Y:S01]  /*7460*/  SHF.R.U32.HI R3, RZ, 0x10, R4 ;  /* 0x00000010ff037819 */ /* 0x000fe20000011604 */
[----:B------:R-:W0:Y:S01]  /*7470*/  LDS.128 R24, [R0+0xb000] ;  /* 0x00b0000000187984 */ /* 0x000e220000000c00 */
[----:B------:R-:W-:Y:S02]  /*7480*/  LOP3.LUT R32, R32, 0xff, RZ, 0xc0, !PT ;  /* 0x000000ff20207812 */ /* 0x000fe400078ec0ff */
[----:B------:R-:W-:Y:S02]  /*7490*/  PRMT R21, R21, 0x7054, R28 ;  /* 0x0000705415157816 */ /* 0x000fe4000000001c */
[----:B------:R-:W-:-:S02]  /*74a0*/  LOP3.LUT R3, R3, 0xff, RZ, 0xc0, !PT ;  /* 0x000000ff03037812 */ /* 0x000fc400078ec0ff */
[----:B------:R-:W-:Y:S02]  /*74b0*/  SHF.R.U32.HI R28, RZ, 0x10, R9 ;  /* 0x00000010ff1c7819 */ /* 0x000fe40000011609 */
[----:B------:R-:W-:Y:S02]  /*74c0*/  PRMT R33, R32, 0x7054, R33 ;  /* 0x0000705420217816 */ /* 0x000fe40000000021 */
[----:B------:R-:W-:Y:S02]  /*74d0*/  PRMT R3, R3, 0x7054, R20 ;  /* 0x0000705403037816 */ /* 0x000fe40000000014 */
[----:B------:R-:W-:Y:S02]  /*74e0*/  SHF.R.U32.HI R32, RZ, 0x10, R11 ;  /* 0x00000010ff207819 */ /* 0x000fe4000001160b */
[----:B------:R-:W-:Y:S02]  /*74f0*/  LOP3.LUT R28, R28, 0xff, RZ, 0xc0, !PT ;  /* 0x000000ff1c1c7812 */ /* 0x000fe400078ec0ff */
[----:B------:R-:W-:-:S02]  /*7500*/  SHF.R.U32.HI R20, RZ, 0x10, R8 ;  /* 0x00000010ff147819 */ /* 0x000fc40000011608 */
[----:B------:R-:W-:Y:S02]  /*7510*/  LOP3.LUT R32, R32, 0xff, RZ, 0xc0, !PT ;  /* 0x000000ff20207812 */ /* 0x000fe400078ec0ff */
[----:B------:R-:W-:Y:S02]  /*7520*/  PRMT R39, R28, 0x7054, R37 ;  /* 0x000070541c277816 */ /* 0x000fe40000000025 */
[----:B------:R-:W-:Y:S02]  /*7530*/  LOP3.LUT R20, R20, 0xff, RZ, 0xc0, !PT ;  /* 0x000000ff14147812 */ /* 0x000fe400078ec0ff */
[----:B------:R-:W-:Y:S02]  /*7540*/  PRMT R43, R32, 0x7054, R43 ;  /* 0x00007054202b7816 */ /* 0x000fe4000000002b */
[----:B------:R-:W-:Y:S02]  /*7550*/  LOP3.LUT R39, R39, 0xff000000, R9, 0xf8, !PT ;  /* 0xff00000027277812 */ /* 0x000fe400078ef809 */
[----:B------:R-:W-:-:S02]  /*7560*/  PRMT R35, R20, 0x7054, R35 ;  /* 0x0000705414237816 */ /* 0x000fc40000000023 */
[----:B------:R-:W-:Y:S02]  /*7570*/  LOP3.LUT R34, R21, 0xff000000, R5, 0xf8, !PT ;  /* 0xff00000015227812 */ /* 0x000fe400078ef805 */
[----:B------:R-:W-:Y:S02]  /*7580*/  LOP3.LUT R20, R3, 0xff000000, R4, 0xf8, !PT ;  /* 0xff00000003147812 */ /* 0x000fe400078ef804 */
[----:B------:R-:W-:Y:S02]  /*7590*/  LOP3.LUT R4, R41, 0xff000000, R10, 0xf8, !PT ;  /* 0xff00000029047812 */ /* 0x000fe400078ef80a */
[----:B------:R-:W-:Y:S02]  /*75a0*/  LOP3.LUT R43, R43, 0xff000000, R11, 0xf8, !PT ;  /* 0xff0000002b2b7812 */ /* 0x000fe400078ef80b */
[----:B------:R-:W-:Y:S02]  /*75b0*/  F2FP.F16.E4M3.UNPACK_B R40, R39 ;  /* 0x00000027ff28723e */ /* 0x000fe400020006ff */
[----:B0-----:R-:W-:-:S02]  /*75c0*/  F2FP.F16.E4M3.UNPACK_B R10, R25 ;  /* 0x00000019ff0a723e */ /* 0x001fc400020006ff */
[----:B------:R-:W-:Y:S02]  /*75d0*/  F2FP.F16.E4M3.UNPACK_B R11, R34 ;  /* 0x00000022ff0b723e */ /* 0x000fe400020006ff */
[----:B------:R-:W-:Y:S01]  /*75e0*/  LOP3.LUT R3, R31, 0xff000000, R6, 0xf8, !PT ;  /* 0xff0000001f037812 */ /* 0x000fe200078ef806 */
[--C-:B------:R-:W-:Y:S01]  /*75f0*/  HADD2.F32 R6, -RZ, R10.reuse.H0_H0 ;  /* 0x2000000aff067230 */ /* 0x100fe20000004100 */
[----:B------:R-:W-:Y:S01]  /*7600*/  LOP3.LUT R28, R35, 0xff000000, R8, 0xf8, !PT ;  /* 0xff000000231c7812 */ /* 0x000fe200078ef808 */
[----:B------:R-:W-:Y:S01]  /*7610*/  HADD2.F32 R10, -RZ, R10.H1_H1 ;  /* 0x3000000aff0a7230 */ /* 0x000fe20000004100 */
[----:B------:R-:W-:Y:S02]  /*7620*/  LOP3.LUT R37, R33, 0xff000000, R7, 0xf8, !PT ;  /* 0xff00000021257812 */ /* 0x000fe400078ef807 */
[-C--:B------:R-:W-:Y:S02]  /*7630*/  F2FP.F16.E4M3.UNPACK_B R8, R13.reuse ;  /* 0x0000000dff08723e */ /* 0x080fe400020006ff */
[----:B------:R-:W-:-:S02]  /*7640*/  F2FP.F16.E4M3.UNPACK_B R30, R13.H1 ;  /* 0x0000000dff1e723e */ /* 0x000fc400030006ff */
[-C--:B------:R-:W-:Y:S01]  /*7650*/  F2FP.F16.E4M3.UNPACK_B R31, R15.reuse ;  /* 0x0000000fff1f723e */ /* 0x080fe200020006ff */
[----:B------:R-:W-:Y:S01]  /*7660*/  HADD2.F32 R9, -RZ, R8.H0_H0 ;  /* 0x20000008ff097230 */ /* 0x000fe20000004100 */
[----:B------:R-:W-:Y:S01]  /*7670*/  F2FP.F16.E4M3.UNPACK_B R36, R15.H1 ;  /* 0x0000000fff24723e */ /* 0x000fe200030006ff */
[----:B------:R-:W-:Y:S01]  /*7680*/  HADD2.F32 R15, -RZ, R40.H0_H0 ;  /* 0x20000028ff0f7230 */ /* 0x000fe20000004100 */
[-C--:B------:R-:W-:Y:S01]  /*7690*/  F2FP.F16.E4M3.UNPACK_B R13, R12.reuse ;  /* 0x0000000cff0d723e */ /* 0x080fe200020006ff */
[----:B------:R-:W-:Y:S01]  /*76a0*/  HADD2.F32 R8, -RZ, R8.H1_H1 ;  /* 0x30000008ff087230 */ /* 0x000fe20000004100 */
[----:B------:R-:W-:Y:S01]  /*76b0*/  F2FP.F16.E4M3.UNPACK_B R33, R12.H1 ;  /* 0x0000000cff21723e */ /* 0x000fe200030006ff */
[----:B------:R-:W-:Y:S01]  /*76c0*/  HADD2.F32 R12, -RZ, R11.H0_H0 ;  /* 0x2000000bff0c7230 */ /* 0x000fe20000004100 */
[-C--:B------:R-:W-:Y:S02]  /*76d0*/  F2FP.F16.E4M3.UNPACK_B R21, R24.reuse ;  /* 0x00000018ff15723e */ /* 0x080fe400020006ff */
[----:B------:R-:W-:Y:S01]  /*76e0*/  F2FP.F16.E4M3.UNPACK_B R35, R24.H1 ;  /* 0x00000018ff23723e */ /* 0x000fe200030006ff */
[C---:B------:R-:W-:Y:S01]  /*76f0*/  FMUL.FTZ R24, R6.reuse, R15 ;  /* 0x0000000f06187220 */ /* 0x040fe20000410000 */
[----:B------:R-:W-:Y:S01]  /*7700*/  FMUL.FTZ R42, R6, R12 ;  /* 0x0000000c062a7220 */ /* 0x000fe20000410000 */
[----:B------:R-:W-:-:S02]  /*7710*/  F2FP.F16.E4M3.UNPACK_B R25, R25.H1 ;  /* 0x00000019ff19723e */ /* 0x000fc400030006ff */
[----:B------:R-:W-:Y:S01]  /*7720*/  F2FP.F16.E4M3.UNPACK_B R39, R39.H1 ;  /* 0x00000027ff27723e */ /* 0x000fe200030006ff */
[C---:B------:R-:W-:Y:S01]  /*7730*/  FFMA.FTZ R6, R9.reuse, R12, -R24 ;  /* 0x0000000c09067223 */ /* 0x040fe20000010818 */
[----:B------:R-:W-:Y:S01]  /*7740*/  F2FP.F16.E4M3.UNPACK_B R34, R34.H1 ;  /* 0x00000022ff22723e */ /* 0x000fe200030006ff */
[----:B------:R-:W-:Y:S01]  /*7750*/  FFMA.FTZ R9, R9, R15, R42 ;  /* 0x0000000f09097223 */ /* 0x000fe2000001002a */
[-C--:B------:R-:W-:Y:S01]  /*7760*/  F2FP.F16.E4M3.UNPACK_B R32, R27.reuse ;  /* 0x0000001bff20723e */ /* 0x080fe200020006ff */
[----:B------:R-:W-:Y:S01]  /*7770*/  HADD2.F32 R15, -RZ, R11.H1_H1 ;  /* 0x3000000bff0f7230 */ /* 0x000fe20000004100 */
[----:B------:R-:W-:Y:S01]  /*7780*/  F2FP.F16.E4M3.UNPACK_B R38, R27.H1 ;  /* 0x0000001bff26723e */ /* 0x000fe200030006ff */
[----:B------:R-:W-:Y:S01]  /*7790*/  HADD2.F32 R27, -RZ, R40.H1_H1 ;  /* 0x30000028ff1b7230 */ /* 0x000fe20000004100 */
[-C--:B------:R-:W-:Y:S01]  /*77a0*/  F2FP.F16.E4M3.UNPACK_B R7, R26.reuse ;  /* 0x0000001aff07723e */ /* 0x080fe200020006ff */
[----:B------:R-:W-:Y:S01]  /*77b0*/  HADD2.F32 R40, -RZ, R39.H0_H0 ;  /* 0x20000027ff287230 */ /* 0x000fe20000004100 */
[----:B------:R-:W-:Y:S01]  /*77c0*/  F2FP.F16.E4M3.UNPACK_B R26, R26.H1 ;  /* 0x0000001aff1a723e */ /* 0x000fe200030006ff */
[----:B------:R-:W-:-:S02]  /*77d0*/  HADD2.F32 R11, -RZ, R25.H0_H0 ;  /* 0x20000019ff0b7230 */ /* 0x000fc40000004100 */
[C---:B------:R-:W-:Y:S01]  /*77e0*/  FMUL.FTZ R41, R10.reuse, R27 ;  /* 0x0000001b0a297220 */ /* 0x040fe20000410000 */
[----:B------:R-:W-:Y:S02]  /*77f0*/  HADD2.F32 R24, -RZ, R34.H0_H0 ;  /* 0x20000022ff187230 */ /* 0x000fe40000004100 */
[-C--:B------:R-:W-:Y:S01]  /*7800*/  FMUL.FTZ R10, R10, R15.reuse ;  /* 0x0000000f0a0a7220 */ /* 0x080fe20000410000 */
[----:B------:R-:W-:Y:S02]  /*7810*/  HADD2.F32 R12, -RZ, R30.H0_H0 ;  /* 0x2000001eff0c7230 */ /* 0x000fe40000004100 */
[C---:B------:R-:W-:Y:S01]  /*7820*/  FMUL.FTZ R45, R11.reuse, R40 ;  /* 0x000000280b2d7220 */ /* 0x040fe20000410000 */
[----:B------:R-:W-:Y:S02]  /*7830*/  HADD2.F32 R34, -RZ, R34.H1_H1 ;  /* 0x30000022ff227230 */ /* 0x000fe40000004100 */
[----:B------:R-:W-:Y:S01]  /*7840*/  FMUL.FTZ R47, R11, R24 ;  /* 0x000000180b2f7220 */ /* 0x000fe20000410000 */
[C---:B------:R-:W-:Y:S01]  /*7850*/  FFMA.FTZ R11, R8.reuse, R15, -R41 ;  /* 0x0000000f080b7223 */ /* 0x040fe20000010829 */
[----:B------:R-:W-:Y:S01]  /*7860*/  F2FP.F16.E4M3.UNPACK_B R41, R43 ;  /* 0x0000002bff29723e */ /* 0x000fe200020006ff */
[----:B------:R-:W-:Y:S01]  /*7870*/  FFMA.FTZ R8, R8, R27, R10 ;  /* 0x0000001b08087223 */ /* 0x000fe2000001000a */
[----:B------:R-:W-:Y:S01]  /*7880*/  HADD2.F32 R27, -RZ, R39.H1_H1 ;  /* 0x30000027ff1b7230 */ /* 0x000fe20000004100 */
[----:B------:R-:W-:Y:S01]  /*7890*/  F2FP.F16.E4M3.UNPACK_B R39, R37 ;  /* 0x00000025ff27723e */ /* 0x000fe200020006ff */
[----:B------:R-:W-:-:S02]  /*78a0*/  HADD2.F32 R25, -RZ, R25.H1_H1 ;  /* 0x30000019ff197230 */ /* 0x000fc40000004100 */
[C---:B------:R-:W-:Y:S01]  /*78b0*/  FFMA.FTZ R10, R12.reuse, R24, -R45 ;  /* 0x000000180c0a7223 */ /* 0x040fe2000001082d */
[----:B------:R-:W-:Y:S02]  /*78c0*/  HADD2.F32 R42, -RZ, R41.H0_H0 ;  /* 0x20000029ff2a7230 */ /* 0x000fe40000004100 */
[----:B------:R-:W-:Y:S01]  /*78d0*/  FFMA.FTZ R12, R12, R40, R47 ;  /* 0x000000280c0c7223 */ /* 0x000fe2000001002f */
        /* <DEDUP_REMOVED lines=8> */
[----:B------:R-:W-:Y:S01]  /*7960*/  F2FP.F16.E4M3.UNPACK_B R37, R37.H1 ;  /* 0x00000025ff25723e */ /* 0x000fe200030006ff */
[----:B------:R-:W-:Y:S01]  /*7970*/  FFMA.FTZ R25, R24, R40, -R25 ;  /* 0x0000002818197223 */ /* 0x000fe20000010819 */
[----:B------:R-:W-:Y:S01]  /*7980*/  F2FP.F16.E4M3.UNPACK_B R40, R43.H1 ;  /* 0x0000002bff28723e */ /* 0x000fe200030006ff */
[C---:B------:R-:W-:Y:S01]  /*7990*/  FFMA.FTZ R15, R30.reuse, R34, -R45 ;  /* 0x000000221e0f7223 */ /* 0x040fe2000001082d */
[----:B------:R-:W-:Y:S01]  /*79a0*/  FFMA.FTZ R27, R30, R27, R44 ;  /* 0x0000001b1e1b7223 */ /* 0x000fe2000001002c */
[----:B------:R-:W-:Y:S01]  /*79b0*/  FFMA.FTZ R24, R24, R42, R47 ;  /* 0x0000002a18187223 */ /* 0x000fe2000001002f */
[----:B------:R-:W-:Y:S01]  /*79c0*/  HADD2.F32 R42, -RZ, R41.H1_H1 ;  /* 0x30000029ff2a7230 */ /* 0x000fe20000004100 */
[-C--:B------:R-:W-:Y:S01]  /*79d0*/  F2FP.F16.E4M3.UNPACK_B R5, R14.reuse ;  /* 0x0000000eff05723e */ /* 0x080fe200020006ff */
[----:B------:R-:W-:Y:S01]  /*79e0*/  HADD2.F32 R43, -RZ, R40.H0_H0 ;  /* 0x20000028ff2b7230 */ /* 0x000fe20000004100 */
[----:B------:R-:W-:Y:S01]  /*79f0*/  F2FP.F16.E4M3.UNPACK_B R14, R14.H1 ;  /* 0x0000000eff0e723e */ /* 0x000fe200030006ff */
[----:B------:R-:W-:Y:S01]  /*7a00*/  HADD2.F32 R30, -RZ, R38.H0_H0 ;  /* 0x20000026ff1e7230 */ /* 0x000fe20000004100 */
[----:B------:R-:W-:Y:S01]  /*7a10*/  F2FP.SATFINITE.E4M3.F32.PACK_AB_MERGE_C R12, R27, R12, RZ ;  /* 0x0000000c1b0c723e */ /* 0x000fe200048070ff */
[----:B------:R-:W-:-:S02]  /*7a20*/  HADD2.F32 R32, -RZ, R32.H1_H1 ;  /* 0x30000020ff207230 */ /* 0x000fc40000004100 */
[----:B------:R-:W-:Y:S02]  /*7a30*/  HADD2.F32 R41, -RZ, R37.H0_H0 ;  /* 0x20000025ff297230 */ /* 0x000fe40000004100 */
[----:B------:R-:W-:Y:S01]  /*7a40*/  FMUL.FTZ R47, R30, R43 ;  /* 0x0000002b1e2f7220 */ /* 0x000fe20000410000 */
[----:B------:R-:W-:Y:S02]  /*7a50*/  HADD2.F32 R39, -RZ, R39.H1_H1 ;  /* 0x30000027ff277230 */ /* 0x000fe40000004100 */
[----:B------:R-:W-:Y:S01]  /*7a60*/  FMUL.FTZ R44, R32, R42 ;  /* 0x0000002a202c7220 */ /* 0x000fe20000410000 */
[----:B------:R-:W-:Y:S02]  /*7a70*/  HADD2.F32 R34, -RZ, R36.H0_H0 ;  /* 0x20000024ff227230 */ /* 0x000fe40000004100 */
[----:B------:R-:W-:Y:S01]  /*7a80*/  FMUL.FTZ R46, R30, R41 ;  /* 0x000000291e2e7220 */ /* 0x000fe20000410000 */
[----:B------:R-:W-:Y:S02]  /*7a90*/  HADD2.F32 R31, -RZ, R31.H1_H1 ;  /* 0x3000001fff1f7230 */ /* 0x000fe40000004100 */
[----:B------:R-:W-:Y:S01]  /*7aa0*/  FMUL.FTZ R45, R32, R39 ;  /* 0x00000027202d7220 */ /* 0x000fe20000410000 */
[----:B------:R-:W-:Y:S01]  /*7ab0*/  F2FP.SATFINITE.E4M3.F32.PACK_AB_MERGE_C R9, R8, R9, R12 ;  /* 0x000000090809723e */ /* 0x000fe2000480700c */
[C---:B------:R-:W-:Y:S01]  /*7ac0*/  FFMA.FTZ R32, R34.reuse, R41, -R47 ;  /* 0x0000002922207223 */ /* 0x040fe2000001082f */
[----:B------:R-:W-:Y:S01]  /*7ad0*/  FFMA.FTZ R34, R34, R43, R46 ;  /* 0x0000002b22227223 */ /* 0x000fe2000001002e */
[C---:B------:R-:W-:Y:S01]  /*7ae0*/  FFMA.FTZ R30, R31.reuse, R39, -R44 ;  /* 0x000000271f1e7223 */ /* 0x040fe2000001082c */
[----:B------:R-:W-:Y:S01]  /*7af0*/  F2FP.F16.E4M3.UNPACK_B R43, R28.H1 ;  /* 0x0000001cff2b723e */ /* 0x000fe200030006ff */
[----:B------:R-:W-:Y:S01]  /*7b00*/  HADD2.F32 R44, -RZ, R40.H1_H1 ;  /* 0x30000028ff2c7230 */ /* 0x000fe20000004100 */
[----:B------:R-:W-:Y:S01]  /*7b10*/  F2FP.F16.E4M3.UNPACK_B R40, R20.H1 ;  /* 0x00000014ff28723e */ /* 0x000fe200030006ff */
[----:B------:R-:W-:Y:S01]  /*7b20*/  FFMA.FTZ R31, R31, R42, R45 ;  /* 0x0000002a1f1f7223 */ /* 0x000fe2000001002d */
        /* <DEDUP_REMOVED lines=12> */
[----:B------:R-:W-:Y:S01]  /*7bf0*/  FFMA.FTZ R47, R37, R42, -R46 ;  /* 0x0000002a252f7223 */ /* 0x000fe2000001082e */
[----:B------:R-:W-:Y:S02]  /*7c00*/  HADD2.F32 R40, -RZ, R40.H1_H1 ;  /* 0x30000028ff287230 */ /* 0x000fe40000004100 */
[----:B------:R-:W-:Y:S01]  /*7c10*/  FFMA.FTZ R45, R36, R45, R38 ;  /* 0x0000002d242d7223 */ /* 0x000fe20000010026 */
[----:B------:R-:W-:-:S02]  /*7c20*/  HADD2.F32 R38, -RZ, R43.H1_H1 ;  /* 0x3000002bff267230 */ /* 0x000fc40000004100 */
[----:B------:R-:W-:Y:S01]  /*7c30*/  FFMA.FTZ R42, R36, R41, -R39 ;  /* 0x00000029242a7223 */ /* 0x000fe20000010827 */
[----:B------:R-:W-:Y:S01]  /*7c40*/  FFMA.FTZ R49, R37, R44, R49 ;  /* 0x0000002c25317223 */ /* 0x000fe20000010031 */
[----:B------:R-:W-:Y:S01]  /*7c50*/  HADD2.F32 R33, -RZ, R33.H1_H1 ;  /* 0x30000021ff217230 */ /* 0x000fe20000004100 */
[----:B------:R-:W-:Y:S01]  /*7c60*/  F2FP.F16.E4M3.UNPACK_B R36, R20 ;  /* 0x00000014ff24723e */ /* 0x000fe200020006ff */
[C---:B------:R-:W-:Y:S01]  /*7c70*/  FMUL.FTZ R20, R35.reuse, R38 ;  /* 0x0000002623147220 */ /* 0x040fe20000410000 */
[----:B------:R-:W-:Y:S01]  /*7c80*/  F2FP.F16.E4M3.UNPACK_B R37, R28 ;  /* 0x0000001cff25723e */ /* 0x000fe200020006ff */
[-C--:B------:R-:W-:Y:S01]  /*7c90*/  FMUL.FTZ R39, R35, R40.reuse ;  /* 0x0000002823277220 */ /* 0x080fe20000410000 */
[--C-:B------:R-:W-:Y:S02]  /*7ca0*/  HADD2.F32 R28, -RZ, R21.reuse.H0_H0 ;  /* 0x20000015ff1c7230 */ /* 0x100fe40000004100 */
[----:B------:R-:W-:Y:S01]  /*7cb0*/  FFMA.FTZ R43, R33, R40, -R20 ;  /* 0x00000028212b7223 */ /* 0x000fe20000010814 */
[----:B------:R-:W-:-:S02]  /*7cc0*/  HADD2.F32 R21, -RZ, R21.H1_H1 ;  /* 0x30000015ff157230 */ /* 0x000fc40000004100 */
[----:B------:R-:W-:Y:S01]  /*7cd0*/  FFMA.FTZ R44, R33, R38, R39 ;  /* 0x00000026212c7223 */ /* 0x000fe20000010027 */
[--C-:B------:R-:W-:Y:S01]  /*7ce0*/  HADD2.F32 R35, -RZ, R37.reuse.H0_H0 ;  /* 0x20000025ff237230 */ /* 0x100fe20000004100 */
[----:B------:R-:W-:Y:S01]  /*7cf0*/  F2FP.SATFINITE.E4M3.F32.PACK_AB_MERGE_C R34, R49, R34, RZ ;  /* 0x000000223122723e */ /* 0x000fe200048070ff */
[--C-:B------:R-:W-:Y:S02]  /*7d00*/  HADD2.F32 R33, -RZ, R36.reuse.H0_H0 ;  /* 0x20000024ff217230 */ /* 0x100fe40000004100 */
[----:B------:R-:W-:Y:S02]  /*7d10*/  HADD2.F32 R38, -RZ, R37.H1_H1 ;  /* 0x30000025ff267230 */ /* 0x000fe40000004100 */
[C---:B------:R-:W-:Y:S01]  /*7d20*/  FMUL.FTZ R39, R28.reuse, R35 ;  /* 0x000000231c277220 */ /* 0x040fe20000410000 */
[----:B------:R-:W-:Y:S02]  /*7d30*/  HADD2.F32 R36, -RZ, R36.H1_H1 ;  /* 0x30000024ff247230 */ /* 0x000fe40000004100 */
[----:B------:R-:W-:Y:S01]  /*7d40*/  FMUL.FTZ R41, R28, R33 ;  /* 0x000000211c297220 */ /* 0x000fe20000410000 */
[--C-:B------:R-:W-:Y:S01]  /*7d50*/  HADD2.F32 R20, -RZ, R13.reuse.H0_H0 ;  /* 0x2000000dff147230 */ /* 0x100fe20000004100 */
[----:B------:R-:W-:Y:S01]  /*7d60*/  F2FP.F16.E4M3.UNPACK_B R37, R4.H1 ;  /* 0x00000004ff25723e */ /* 0x000fe200030006ff */
[----:B------:R-:W-:-:S02]  /*7d70*/  HADD2.F32 R13, -RZ, R13.H1_H1 ;  /* 0x3000000dff0d7230 */ /* 0x000fc40000004100 */
[C---:B------:R-:W-:Y:S01]  /*7d80*/  FMUL.FTZ R40, R21.reuse, R38 ;  /* 0x0000002615287220 */ /* 0x040fe20000410000 */
[----:B------:R-:W-:Y:S01]  /*7d90*/  F2FP.F16.E4M3.UNPACK_B R28, R3.H1 ;  /* 0x00000003ff1c723e */ /* 0x000fe200030006ff */
[----:B------:R-:W-:Y:S01]  /*7da0*/  FMUL.FTZ R21, R21, R36 ;  /* 0x0000002415157220 */ /* 0x000fe20000410000 */
[C---:B------:R-:W-:Y:S01]  /*7db0*/  FFMA.FTZ R39, R20.reuse, R33, -R39 ;  /* 0x0000002114277223 */ /* 0x040fe20000010827 */
[----:B------:R-:W-:Y:S01]  /*7dc0*/  FFMA.FTZ R41, R20, R35, R41 ;  /* 0x0000002314297223 */ /* 0x000fe20000010029 */
[----:B------:R-:W-:Y:S02]  /*7dd0*/  HADD2.F32 R35, -RZ, R37.H0_H0 ;  /* 0x20000025ff237230 */ /* 0x000fe40000004100 */
[C---:B------:R-:W-:Y:S01]  /*7de0*/  FFMA.FTZ R38, R13.reuse, R38, R21 ;  /* 0x000000260d267223 */ /* 0x040fe20000010015 */
[----:B------:R-:W-:Y:S02]  /*7df0*/  HADD2.F32 R20, -RZ, R26.H0_H0 ;  /* 0x2000001aff147230 */ /* 0x000fe40000004100 */
[----:B------:R-:W-:Y:S01]  /*7e00*/  FFMA.FTZ R40, R13, R36, -R40 ;  /* 0x000000240d287223 */ /* 0x000fe20000010828 */
[--C-:B------:R-:W-:Y:S01]  /*7e10*/  HADD2.F32 R21, -RZ, R28.reuse.H0_H0 ;  /* 0x2000001cff157230 */ /* 0x100fe20000004100 */
[----:B------:R-:W-:Y:S01]  /*7e20*/  F2FP.F16.E4M3.UNPACK_B R3, R3 ;  /* 0x00000003ff03723e */ /* 0x000fe200020006ff */
[----:B------:R-:W-:-:S02]  /*7e30*/  HADD2.F32 R33, -RZ, R28.H1_H1 ;  /* 0x3000001cff217230 */ /* 0x000fc40000004100 */
[C---:B------:R-:W-:Y:S01]  /*7e40*/  FMUL.FTZ R28, R20.reuse, R35 ;  /* 0x00000023141c7220 */ /* 0x040fe20000410000 */
[----:B------:R-:W-:Y:S02]  /*7e50*/  HADD2.F32 R13, -RZ, R14.H0_H0 ;  /* 0x2000000eff0d7230 */ /* 0x000fe40000004100 */
[----:B------:R-:W-:Y:S01]  /*7e60*/  FMUL.FTZ R20, R20, R21 ;  /* 0x0000001514147220 */ /* 0x000fe20000410000 */
[----:B------:R-:W-:Y:S01]  /*7e70*/  HADD2.F32 R37, -RZ, R37.H1_H1 ;  /* 0x30000025ff257230 */ /* 0x000fe20000004100 */
[----:B------:R-:W-:Y:S01]  /*7e80*/  F2FP.SATFINITE.E4M3.F32.PACK_AB_MERGE_C R44, R44, R45, RZ ;  /* 0x0000002d2c2c723e */ /* 0x000fe200048070ff */
[----:B------:R-:W-:Y:S02]  /*7e90*/  HADD2.F32 R26, -RZ, R26.H1_H1 ;  /* 0x3000001aff1a7230 */ /* 0x000fe40000004100 */
        /* <DEDUP_REMOVED lines=38> */
.L_x_1924:
[----:B------:R-:W-:Y:S05]  /*8100*/  BSYNC B0 ;  /* 0x0000000000007941 */ /* 0x000fea0003800000 */
.L_x_1917:
        /* <DEDUP_REMOVED lines=8> */
.L_x_1914:
[----:B------:R-:W-:-:S13]  /*8190*/  ISETP.NE.AND P1, PT, R157, 0x3, PT ;  /* 0x000000039d00780c */ /* 0x000fda0003f25270 */
[----:B------:R-:W-:Y:S05]  /*81a0*/  @!P1 BRA `(.L_x_1932) ;  /* 0x0000000000049947 */ /* 0x000fea0003800000 */
[----:B------:R-:W-:Y:S01]  /*81b0*/  BPT.TRAP 0x1 ;  /* 0x000000040000795c */ /* 0x000fe20000300000 */
.L_x_1932:
[----:B0-2---:R-:W-:Y:S01]  /*81c0*/  IMAD R0, R22, 0x8, R16 ;  /* 0x0000000816007824 */ /* 0x005fe200078e0210 */
[----:B-----5:R-:W-:-:S04]  /*81d0*/  SHF.L.U32 R5, R23, 0x1f, RZ ;  /* 0x0000001f17057819 */ /* 0x020fc800000006ff */
[----:B------:R0:W2:Y:S01]  /*81e0*/  SYNCS.PHASECHK.TRANS64.TRYWAIT P0, [R0+URZ+0x13230], R5 ;  /* 0x01323005000075a7 */ /* 0x0000a2000800017f */
[----:B------:R-:W-:Y:S05]  /*81f0*/  @!P1 BRA `(.L_x_1933) ;  /* 0x0000000000049947 */ /* 0x000fea0003800000 */
[----:B------:R-:W-:Y:S01]  /*8200*/  BPT.TRAP 0x1 ;  /* 0x000000040000795c */ /* 0x000fe20000300000 */
.L_x_1933:
[----:B-1----:R-:W3:Y:S02]  /*8210*/  S2R R3, SR_TID.X ;  /* 0x0000000000037919 */ /* 0x002ee40000002100 */
[----:B---3--:R-:W-:Y:S01]  /*8220*/  LOP3.LUT R4, R3, 0x7f, RZ, 0xc0, !PT ;  /* 0x0000007f03047812 */ /* 0x008fe200078ec0ff */
[----:B------:R-:W-:-:S03]  /*8230*/  VIADD R3, R16, 0xe000 ;  /* 0x0000e00010037836 */ /* 0x000fc60000000000 */
[----:B------:R-:W-:Y:S02]  /*8240*/  ISETP.NE.AND P2, PT, R4, RZ, PT ;  /* 0x000000ff0400720c */ /* 0x000fe40003f45270 */
[----:B------:R-:W-:-:S04]  /*8250*/  SHF.R.U32.HI R3, RZ, 0x4, R3 ;  /* 0x00000004ff037819 */ /* 0x000fc80000011603 */
[----:B------:R-:W-:Y:S01]  /*8260*/  LOP3.LUT R3, R3, 0x3fff, RZ, 0xc0, !PT ;  /* 0x00003fff03037812 */ /* 0x000fe200078ec0ff */
[----:B--2---:R-:W-:Y:S06]  /*8270*/  @P0 BRA `(.L_x_1934) ;  /* 0x0000000000080947 */ /* 0x004fec0003800000 */
[----:B------:R-:W1:Y:S02]  /*8280*/  SYNCS.PHASECHK.TRANS64.TRYWAIT P0, [R0+URZ+0x13230], R5 ;  /* 0x01323005000075a7 */ /* 0x000e64000800017f */
[----:B-1----:R-:W-:Y:S05]  /*8290*/  @!P0 BRA `(.L_x_1935) ;  /* 0x0000012800a08947 */ /* 0x002fea0003800000 */
.L_x_1934:
[----:B------:R-:W-:Y:S01]  /*82a0*/  LOP3.LUT R3, R3, 0x10000, RZ, 0xfc, !PT ;  /* 0x0001000003037812 */ /* 0x000fe200078efcff */
[----:B------:R-:W-:Y:S05]  /*82b0*/  WARPSYNC.ALL ;  /* 0x0000000000007948 */ /* 0x000fea0003800000 */
[----:B------:R-:W-:Y:S01]  /*82c0*/  STL [R1+0x18], R3 ;  /* 0x0000180301007387 */ /* 0x000fe20000100800 */
[----:B------:R-:W-:Y:S01]  /*82d0*/  IMAD R8, R22, 0x280, R3 ;  /* 0x0000028016087824 */ /* 0x000fe200078e0203 */
[----:B------:R-:W-:Y:S01]  /*82e0*/  LOP3.LUT R4, R29, 0x10000, RZ, 0xfc, !PT ;  /* 0x000100001d047812 */ /* 0x000fe200078efcff */
[----:B------:R-:W-:Y:S01]  /*82f0*/  IMAD.MOV.U32 R9, RZ, RZ, -0x7fffffe0 ;  /* 0x80000020ff097424 */ /* 0x000fe200078e00ff */
[----:B------:R-:W2:Y:S01]  /*8300*/  LDL R107, [R1+0x3c] ;  /* 0x00003c00016b7983 */ /* 0x000ea20000100800 */
[----:B01----:R-:W-:Y:S01]  /*8310*/  IMAD.MOV.U32 R5, RZ, RZ, -0x7fffffe0 ;  /* 0x80000020ff057424 */ /* 0x003fe200078e00ff */
[----:B------:R-:W-:Y:S01]  /*8320*/  R2UR UR6, R8 ;  /* 0x00000000080672ca */ /* 0x000fe200000e0000 */
[----:B------:R-:W-:Y:S01]  /*8330*/  WARPGROUP.ARRIVE ;  /* 0x00000000000079c5 */ /* 0x000fe20000000000 */
[----:B------:R-:W-:Y:S01]  /*8340*/  R2UR UR7, R9 ;  /* 0x00000000090772ca */ /* 0x000fe200000e0000 */
[----:B------:R-:W-:Y:S01]  /*8350*/  IMAD.MOV.U32 R7, RZ, RZ, -0x7fffffe0 ;  /* 0x80000020ff077424 */ /* 0x000fe200078e00ff */
[----:B------:R-:W-:Y:S01]  /*8360*/  R2UR UR4, R4 ;  /* 0x00000000040472ca */ /* 0x000fe200000e0000 */
[C---:B------:R-:W-:Y:S01]  /*8370*/  VIADD R10, R8.reuse, 0x100 ;  /* 0x00000100080a7836 */ /* 0x040fe20000000000 */
[----:B------:R-:W-:Y:S01]  /*8380*/  R2UR UR5, R5 ;  /* 0x00000000050572ca */ /* 0x000fe200000e0000 */
[----:B------:R-:W-:Y:S01]  /*8390*/  IMAD.MOV.U32 R11, RZ, RZ, -0x7fffffe0 ;  /* 0x80000020ff0b7424 */ /* 0x000fe200078e00ff */
[----:B------:R-:W-:Y:S01]  /*83a0*/  IADD3 R6, R8, 0x80, RZ ;  /* 0x0000008008067810 */ /* 0x000fe20007ffe0ff */
[----:B------:R-:W2:Y:S01]  /*83b0*/  LDL R110, [R1+0x28] ;  /* 0x00002800016e7983 */ /* 0x000ea20000100800 */
[----:B------:R-:W-:-:S03]  /*83c0*/  R2UR UR8, R4 ;  /* 0x00000000040872ca */ /* 0x000fc600000e0000 */
[----:B------:R-:W3:Y:S01]  /*83d0*/  LDL R106, [R1+0x24] ;  /* 0x00002400016a7983 */ /* 0x000ee20000100800 */
[----:B------:R-:W-:-:S03]  /*83e0*/  R2UR UR9, R5 ;  /* 0x00000000050972ca */ /* 0x000fc600000e0000 */
[----:B------:R-:W5:Y:S01]  /*83f0*/  LDL R105, [R1+0x38] ;  /* 0x0000380001697983 */ /* 0x000f620000100800 */
[----:B------:R-:W-:Y:S01]  /*8400*/  R2UR UR12, R4 ;  /* 0x00000000040c72ca */ /* 0x000fe200000e0000 */
[----:B------:R-:W-:Y:S01]  /*8410*/  QGMMA.64x32x32.F32.E4M3.E4M3 R88, gdesc[UR4], RZ, !UPT, gsb0 ;  /* 0x00600000045879f3 */ /* 0x000fe2000c0008ff */
[----:B------:R-:W-:Y:S01]  /*8420*/  R2UR UR6, R6 ;  /* 0x00000000060672ca */ /* 0x000fe200000e0000 */
[----:B------:R-:W5:Y:S01]  /*8430*/  LDL R108, [R1+0x20] ;  /* 0x00002000016c7983 */ /* 0x000f620000100800 */
[----:B------:R-:W-:Y:S01]  /*8440*/  R2UR UR7, R7 ;  /* 0x00000000070772ca */ /* 0x000fe200000e0000 */
[----:B------:R-:W-:Y:S01]  /*8450*/  VIADD R12, R8, 0x2 ;  /* 0x00000002080c7836 */ /* 0x000fe20000000000 */
[----:B------:R-:W-:Y:S01]  /*8460*/  R2UR UR4, R4 ;  /* 0x00000000040472ca */ /* 0x000fe200000e0000 */
[----:B------:R-:W-:Y:S01]  /*8470*/  IMAD.MOV.U32 R13, RZ, RZ, -0x7fffffe0 ;  /* 0x80000020ff0d7424 */ /* 0x000fe200078e00ff */
[----:B------:R-:W-:Y:S01]  /*8480*/  R2UR UR5, R5 ;  /* 0x00000000050572ca */ /* 0x000fe200000e0000 */
[----:B------:R-:W0:Y:S01]  /*8490*/  LDC R9, c[0x0][0x448] ;  /* 0x00011200ff097b82 */ /* 0x000e220000000800 */
[----:B------:R-:W-:Y:S01]  /*84a0*/  @!P2 IADD3 R0, R0, 0x13240, RZ ;  /* 0x000132400000a810 */ /* 0x000fe20007ffe0ff */
[----:B------:R-:W-:Y:S01]  /*84b0*/  ULDC UR36, c[0x0][0x988] ;  /* 0x0002620000247ab9 */ /* 0x000fe20000000800 */
[----:B------:R-:W-:Y:S01]  /*84c0*/  ULDC UR37, c[0x0][0x988] ;  /* 0x0002620000257ab9 */ /* 0x000fe20000000800 */
[----:B------:R-:W-:-:S02]  /*84d0*/  WARPGROUP.DEPBAR.LE gsb0, 0x0 ;  /* 0x00008000000079c5 */ /* 0x000fc40000010000 */
[----:B------:R-:W-:-:S06]  /*84e0*/  WARPGROUP.ARRIVE ;  /* 0x00000000000079c5 */ /* 0x000fcc0000000000 */
[----:B------:R-:W-:Y:S01]  /*84f0*/  QGMMA.64x32x32.F32.E4M3.E4M3 R72, gdesc[UR4], RZ, !UPT, gsb0 ;  /* 0x00600000044879f3 */ /* 0x000fe2000c0008ff */
[----:B------:R-:W-:Y:S02]  /*8500*/  R2UR UR10, R10 ;  /* 0x000000000a0a72ca */ /* 0x000fe400000e0000 */
[----:B------:R-:W-:Y:S01]  /*8510*/  R2UR UR11, R11 ;  /* 0x000000000b0b72ca */ /* 0x000fe200000e0000 */
[----:B------:R-:W-:Y:S01]  /*8520*/  VIADD R6, R8, 0x180 ;  /* 0x0000018008067836 */ /* 0x000fe20000000000 */
[----:B------:R-:W-:Y:S02]  /*8530*/  WARPGROUP.DEPBAR.LE gsb0, 0x0 ;  /* 0x00008000000079c5 */ /* 0x000fe40000010000 */
[----:B------:R-:W-:-:S09]  /*8540*/  WARPGROUP.ARRIVE ;  /* 0x00000000000079c5 */ /* 0x000fd20000000000 */
[----:B------:R-:W-:Y:S01]  /*8550*/  QGMMA.64x32x32.F32.E4M3.E4M3 R56, gdesc[UR8], RZ, !UPT, gsb0 ;  /* 0x00600000083879f3 */ /* 0x000fe2000c0008ff */
[----:B------:R-:W-:Y:S01]  /*8560*/  IMAD.MOV.U32 R7, RZ, RZ, -0x7fffffe0 ;  /* 0x80000020ff077424 */ /* 0x000fe200078e00ff */
        /* <DEDUP_REMOVED lines=24> */
[----:B------:R-:W-:Y:S01]  /*86f0*/  IMAD.MOV.U32 R11, RZ, RZ, -0x7fffffe0 ;  /* 0x80000020ff0b7424 */ /* 0x000fe200078e00ff */
[----:B------:R-:W-:Y:S02]  /*8700*/  IADD3 R10, R8, 0x82, RZ ;  /* 0x00000082080a7810 */ /* 0x000fe40007ffe0ff */
        /* <DEDUP_REMOVED lines=16> */
[----:B0-----:R-:W-:Y:S01]  /*8810*/  ISETP.NE.AND P0, PT, R9, 0x1, PT ;  /* 0x000000010900780c */ /* 0x001fe20003f05270 */
[----:B------:R-:W-:Y:S02]  /*8820*/  VIADD R10, R8, 0x182 ;  /* 0x00000182080a7836 */ /* 0x000fe40000000000 */
[----:B------:R-:W-:Y:S01]  /*8830*/  IMAD.MOV.U32 R11, RZ, RZ, -0x7fffffe0 ;  /* 0x80000020ff0b7424 */ /* 0x000fe200078e00ff */
[----:B------:R-:W-:Y:S02]  /*8840*/  R2UR UR4, R6 ;  /* 0x00000000060472ca */ /* 0x000fe400000e0000 */
[----:B------:R-:W-:Y:S02]  /*8850*/  R2UR UR6, R10 ;  /* 0x000000000a0672ca */ /* 0x000fe400000e0000 */
[----:B------:R-:W-:Y:S02]  /*8860*/  R2UR UR7, R11 ;  /* 0x000000000b0772ca */ /* 0x000fe400000e0000 */
[----:B------:R-:W-:-:S03]  /*8870*/  R2UR UR5, R7 ;  /* 0x00000000070572ca */ /* 0x000fc600000e0000 */
[----:B------:R-:W0:Y:S01]  /*8880*/  @P0 LDC R9, c[0x0][0x44c] ;  /* 0x00011300ff090b82 */ /* 0x000e220000000800 */
[C---:B----4-:R-:W-:Y:S01]  /*8890*/  FMUL.FTZ R14, R2.reuse, R93 ;  /* 0x0000005d020e7220 */ /* 0x050fe20000410000 */
[----:B------:R-:W-:-:S06]  /*88a0*/  FMUL.FTZ R93, R2, R98 ;  /* 0x00000062025d7220 */ /* 0x000fcc0000410000 */
[----:B------:R-:W1:Y:S01]  /*88b0*/  @P0 LDC R98, c[0x0][0x450] ;  /* 0x00011400ff620b82 */ /* 0x000e620000000800 */
[----:B------:R-:W-:Y:S02]  /*88c0*/  WARPGROUP.DEPBAR.LE gsb0, 0x0 ;  /* 0x00008000000079c5 */ /* 0x000fe40000010000 */
[----:B------:R-:W-:-:S06]  /*88d0*/  WARPGROUP.ARRIVE ;  /* 0x00000000000079c5 */ /* 0x000fcc0000000000 */
[----:B------:R-:W-:Y:S01]  /*88e0*/  QGMMA.64x32x32.F32.E4M3.E4M3 R40, gdesc[UR4], R40, gsb0 ;  /* 0x00600000042879f3 */ /* 0x000fe20008000828 */
[----:B------:R-:W-:Y:S01]  /*88f0*/  FMUL.FTZ R11, R2, R68 ;  /* 0x00000044020b7220 */ /* 0x000fe20000410000 */
[----:B--2---:R-:W-:-:S04]  /*8900*/  IMAD.IADD R68, R107, 0x1, R110 ;  /* 0x000000016b447824 */ /* 0x004fc800078e026e */
[----:B0-----:R-:W-:-:S05]  /*8910*/  @P0 IMAD.HI.U32 R9, R68, R9, RZ ;  /* 0x0000000944090227 */ /* 0x001fca00078e00ff */
[----:B-1----:R-:W-:-:S05]  /*8920*/  @P0 SHF.R.U32.HI R68, RZ, R98, R9 ;  /* 0x00000062ff440219 */ /* 0x002fca0000011609 */
[----:B------:R-:W0:Y:S01]  /*8930*/  SHFL.IDX PT, R98, R68, 0x1, 0x1c1f ;  /* 0x003c1f0044627f89 */ /* 0x000e2200000e0000 */
[C---:B------:R-:W-:Y:S01]  /*8940*/  FMUL.FTZ R20, R2.reuse, R97 ;  /* 0x0000006102147220 */ /* 0x040fe20000410000 */
[C---:B------:R-:W-:Y:S01]  /*8950*/  FMUL.FTZ R12, R2.reuse, R89 ;  /* 0x00000059020c7220 */ /* 0x040fe20000410000 */
[----:B------:R-:W-:Y:S02]  /*8960*/  IMAD.MOV.U32 R97, RZ, RZ, -0xa0 ;  /* 0xffffff60ff617424 */ /* 0x000fe400078e00ff */
[C---:B------:R-:W-:Y:S01]  /*8970*/  FMUL.FTZ R89, R2.reuse, R90 ;  /* 0x0000005a02597220 */ /* 0x040fe20000410000 */
[----:B------:R-:W-:Y:S01]  /*8980*/  FMUL.FTZ R90, R2, R91 ;  /* 0x0000005b025a7220 */ /* 0x000fe20000410000 */
[----:B---3--:R-:W-:Y:S02]  /*8990*/  IMAD R9, R104, -0xa0, R106 ;  /* 0xffffff6068097824 */ /* 0x008fe400078e026a */
[----:B------:R-:W-:Y:S01]  /*89a0*/  FMUL.FTZ R10, R2, R65 ;  /* 0x00000041020a7220 */ /* 0x000fe20000410000 */
[----:B------:R-:W-:-:S02]  /*89b0*/  IMAD R97, R104, R97, 0xa1 ;  /* 0x000000a168617424 */ /* 0x000fc400078e0261 */
[C---:B------:R-:W-:Y:S01]  /*89c0*/  FMUL.FTZ R91, R2.reuse, R94 ;  /* 0x0000005e025b7220 */ /* 0x040fe20000410000 */
[C---:B------:R-:W-:Y:S01]  /*89d0*/  FMUL.FTZ R65, R2.reuse, R69 ;  /* 0x0000004502417220 */ /* 0x040fe20000410000 */
[C---:B------:R-:W-:Y:S01]  /*89e0*/  FMUL.FTZ R69, R2.reuse, R70 ;  /* 0x0000004602457220 */ /* 0x040fe20000410000 */
[C---:B------:R-:W-:Y:S01]  /*89f0*/  FMUL.FTZ R13, R2.reuse, R92 ;  /* 0x0000005c020d7220 */ /* 0x040fe20000410000 */
[----:B------:R-:W1:Y:S01]  /*8a00*/  MUFU.TANH R89, R89 ;  /* 0x0000005900597308 */ /* 0x000e620000002400 */
[----:B------:R-:W-:Y:S02]  /*8a10*/  VIADD R9, R9, 0xa0 ;  /* 0x000000a009097836 */ /* 0x000fe40000000000 */
[----:B------:R-:W-:Y:S01]  /*8a20*/  FMUL.FTZ R92, R2, R95 ;  /* 0x0000005f025c7220 */ /* 0x000fe20000410000 */
[----:B-----5:R-:W-:-:S04]  /*8a30*/  IMAD R70, R105, -0x2, R97 ;  /* 0xfffffffe69467824 */ /* 0x020fc800078e0261 */
[----:B------:R-:W2:Y:S01]  /*8a40*/  MUFU.TANH R90, R90 ;  /* 0x0000005a005a7308 */ /* 0x000ea20000002400 */
[----:B------:R-:W-:Y:S01]  /*8a50*/  IMAD R97, R105, -0x2, R9 ;  /* 0xfffffffe69617824 */ /* 0x000fe200078e0209 */
[----:B------:R-:W-:-:S06]  /*8a60*/  IADD3 R70, -R108, R70, R106 ;  /* 0x000000466c467210 */ /* 0x000fcc0007ffe16a */
[----:B------:R-:W3:Y:S01]  /*8a70*/  MUFU.TANH R91, R91 ;  /* 0x0000005b005b7308 */ /* 0x000ee20000002400 */
[----:B0-----:R-:W-:Y:S01]  /*8a80*/  VIADDMNMX R98, R98, R70, R97, PT ;  /* 0x0000004662627246 */ /* 0x001fe20003800161 */
[----:B------:R-:W-:-:S06]  /*8a90*/  FMUL.FTZ R94, R2, R99 ;  /* 0x00000063025e7220 */ /* 0x000fcc0000410000 */
[----:B------:R-:W0:Y:S01]  /*8aa0*/  MUFU.TANH R92, R92 ;  /* 0x0000005c005c7308 */ /* 0x000e220000002400 */
[----:B------:R-:W-:Y:S01]  /*8ab0*/  ISETP.GT.AND P5, PT, R98, RZ, PT ;  /* 0x000000ff6200720c */ /* 0x000fe20003fa4270 */
[----:B------:R-:W-:Y:S01]  /*8ac0*/  FMUL.FTZ R95, R2, R102 ;  /* 0x00000066025f7220 */ /* 0x000fe20000410000 */
[----:B------:R-:W-:Y:S01]  /*8ad0*/  ISETP.GT.AND P6, PT, R98, 0x1, PT ;  /* 0x000000016200780c */ /* 0x000fe20003fc4270 */
[----:B------:R-:W-:-:S04]  /*8ae0*/  VIADD R8, R8, 0x202 ;  /* 0x0000020208087836 */ /* 0x000fc80000000000 */
[----:B------:R-:W4:Y:S01]  /*8af0*/  MUFU.TANH R93, R93 ;  /* 0x0000005d005d7308 */ /* 0x000f220000002400 */
[----:B------:R-:W-:Y:S01]  /*8b00*/  FMUL.FTZ R15, R2, R96 ;  /* 0x00000060020f7220 */ /* 0x000fe20000410000 */
[----:B------:R-:W-:Y:S01]  /*8b10*/  IMAD.MOV.U32 R9, RZ, RZ, -0x7fffffe0 ;  /* 0x80000020ff097424 */ /* 0x000fe200078e00ff */
[----:B------:R-:W-:Y:S01]  /*8b20*/  ISETP.GT.AND P3, PT, R98, 0x8, PT ;  /* 0x000000086200780c */ /* 0x000fe20003f64270 */
[----:B------:R-:W-:Y:S01]  /*8b30*/  FMUL.FTZ R96, R2, R103 ;  /* 0x0000006702607220 */ /* 0x000fe20000410000 */
[----:B-1----:R-:W-:Y:S02]  /*8b40*/  FSEL R89, R89, -INF , P5 ;  /* 0xff80000059597808 */ /* 0x002fe40002800000 */
[----:B--2---:R-:W-:Y:S01]  /*8b50*/  FSEL R90, R90, -INF , P6 ;  /* 0xff8000005a5a7808 */ /* 0x004fe20003000000 */
[----:B------:R-:W1:Y:S01]  /*8b60*/  MUFU.TANH R94, R94 ;  /* 0x0000005e005e7308 */ /* 0x000e620000002400 */
[----:B------:R-:W-:Y:S01]  /*8b70*/  R2UR UR6, R8 ;  /* 0x00000000080672ca */ /* 0x000fe200000e0000 */
[----:B------:R-:W-:-:S02]  /*8b80*/  WARPGROUP.DEPBAR.LE gsb0, 0x0 ;  /* 0x00008000000079c5 */ /* 0x000fc40000010000 */
[----:B------:R-:W-:Y:S01]  /*8b90*/  FMUL.FTZ R8, R2, R40 ;  /* 0x0000002802087220 */ /* 0x000fe20000410000 */
[----:B------:R-:W-:Y:S01]  /*8ba0*/  ISETP.GT.AND P4, PT, R98, 0x9, PT ;  /* 0x000000096200780c */ /* 0x000fe20003f84270 */
[C---:B------:R-:W-:Y:S01]  /*8bb0*/  FMUL.FTZ R74, R2.reuse, R74 ;  /* 0x0000004a024a7220 */ /* 0x040fe20000410000 */
[----:B---3--:R-:W-:Y:S01]  /*8bc0*/  FSEL R91, R91, -INF , P3 ;  /* 0xff8000005b5b7808 */ /* 0x008fe20001800000 */
[----:B------:R-:W2:Y:S01]  /*8bd0*/  MUFU.TANH R95, R95 ;  /* 0x0000005f005f7308 */ /* 0x000ea20000002400 */
[----:B------:R-:W-:Y:S02]  /*8be0*/  FMNMX.FTZ R40, R89, R90, !PT ;  /* 0x0000005a59287209 */ /* 0x000fe40007810000 */
[----:B------:R-:W-:Y:S01]  /*8bf0*/  R2UR UR7, R9 ;  /* 0x00000000090772ca */ /* 0x000fe200000e0000 */
[----:B------:R-:W-:Y:S01]  /*8c00*/  FMUL.FTZ R9, R2, R41 ;  /* 0x0000002902097220 */ /* 0x000fe20000410000 */
[----:B0-----:R-:W-:Y:S01]  /*8c10*/  FSEL R41, R92, -INF , P4 ;  /* 0xff8000005c297808 */ /* 0x001fe20002000000 */
[----:B------:R-:W-:Y:S01]  /*8c20*/  FMUL.FTZ R75, R2, R75 ;  /* 0x0000004b024b7220 */ /* 0x000fe20000410000 */
[----:B------:R-:W-:Y:S01]  /*8c30*/  ISETP.GT.AND P5, PT, R98, 0x10, PT ;  /* 0x000000106200780c */ /* 0x000fe20003fa4270 */
[----:B------:R-:W0:Y:S01]  /*8c40*/  MUFU.TANH R96, R96 ;  /* 0x0000006000607308 */ /* 0x000e220000002400 */
[----:B------:R-:W-:Y:S01]  /*8c50*/  FMNMX.FTZ R92, R91, R40, !PT ;  /* 0x000000285b5c7209 */ /* 0x000fe20007810000 */
[----:B------:R-:W-:Y:S01]  /*8c60*/  FMUL.FTZ R78, R2, R78 ;  /* 0x0000004e024e7220 */ /* 0x000fe20000410000 */
[----:B------:R-:W-:-:S02]  /*8c70*/  ISETP.GT.AND P3, PT, R98, 0x11, PT ;  /* 0x000000116200780c */ /* 0x000fc40003f64270 */
[----:B----4-:R-:W-:Y:S02]  /*8c80*/  FSEL R93, R93, -INF , P5 ;  /* 0xff8000005d5d7808 */ /* 0x010fe40002800000 */
[----:B------:R-:W-:Y:S01]  /*8c90*/  FMNMX.FTZ R92, R41, R92, !PT ;  /* 0x0000005c295c7209 */ /* 0x000fe20007810000 */
[----:B------:R-:W3:Y:S01]  /*8ca0*/  MUFU.TANH R74, R74 ;  /* 0x0000004a004a7308 */ /* 0x000ee20000002400 */
[----:B------:R-:W-:Y:S01]  /*8cb0*/  ISETP.GT.AND P4, PT, R98, 0x18, PT ;  /* 0x000000186200780c */ /* 0x000fe20003f84270 */
[----:B------:R-:W-:Y:S01]  /*8cc0*/  FMUL.FTZ R79, R2, R79 ;  /* 0x0000004f024f7220 */ /* 0x000fe20000410000 */
[----:B-1----:R-:W-:Y:S02]  /*8cd0*/  FSEL R99, R94, -INF , P3 ;  /* 0xff8000005e637808 */ /* 0x002fe40001800000 */
[----:B------:R-:W-:-:S03]  /*8ce0*/  FMNMX.FTZ R92, R93, R92, !PT ;  /* 0x0000005c5d5c7209 */ /* 0x000fc60007810000 */
[----:B------:R-:W1:Y:S01]  /*8cf0*/  MUFU.TANH R75, R75 ;  /* 0x0000004b004b7308 */ /* 0x000e620000002400 */
[----:B------:R-:W-:Y:S02]  /*8d00*/  R2UR UR4, R6 ;  /* 0x00000000060472ca */ /* 0x000fe400000e0000 */
[----:B------:R-:W-:Y:S01]  /*8d10*/  R2UR UR5, R7 ;  /* 0x00000000070572ca */ /* 0x000fe200000e0000 */
[----:B------:R-:W-:Y:S01]  /*8d20*/  FMUL.FTZ R82, R2, R82 ;  /* 0x0000005202527220 */ /* 0x000fe20000410000 */
[----:B------:R-:W-:Y:S02]  /*8d30*/  ISETP.GT.AND P3, PT, R98, 0x19, PT ;  /* 0x000000196200780c */ /* 0x000fe40003f64270 */
[----:B--2---:R-:W-:Y:S01]  /*8d40*/  FSEL R95, R95, -INF , P4 ;  /* 0xff8000005f5f7808 */ /* 0x004fe20002000000 */
[----:B------:R-:W2:Y:S01]  /*8d50*/  MUFU.TANH R78, R78 ;  /* 0x0000004e004e7308 */ /* 0x000ea20000002400 */
[----:B------:R-:W-:Y:S01]  /*8d60*/  FMNMX.FTZ R92, R99, R92, !PT ;  /* 0x0000005c635c7209 */ /* 0x000fe20007810000 */
[----:B------:R-:W-:Y:S01]  /*8d70*/  FMUL.FTZ R111, R2, R43 ;  /* 0x0000002b026f7220 */ /* 0x000fe20000410000 */
[----:B------:R-:W-:Y:S01]  /*8d80*/  ISETP.GT.AND P4, PT, R98, 0x20, PT ;  /* 0x000000206200780c */ /* 0x000fe20003f84270 */
[----:B------:R-:W-:Y:S01]  /*8d90*/  FMUL.FTZ R83, R2, R83 ;  /* 0x0000005302537220 */ /* 0x000fe20000410000 */
[----:B0-----:R-:W-:Y:S01]  /*8da0*/  FSEL R43, R96, -INF , P3 ;  /* 0xff800000602b7808 */ /* 0x001fe20001800000 */
[----:B------:R-:W-:Y:S01]  /*8db0*/  WARPGROUP.ARRIVE ;  /* 0x00000000000079c5 */ /* 0x000fe20000000000 */
[----:B------:R-:W-:Y:S01]  /*8dc0*/  FMNMX.FTZ R92, R95, R92, !PT ;  /* 0x0000005c5f5c7209 */ /* 0x000fe20007810000 */
[----:B------:R-:W0:Y:S01]  /*8dd0*/  MUFU.TANH R79, R79 ;  /* 0x0000004f004f7308 */ /* 0x000e220000002400 */
[C---:B------:R-:W-:Y:S01]  /*8de0*/  FMUL.FTZ R3, R2.reuse, R88 ;  /* 0x0000005802037220 */ /* 0x040fe20000410000 */
[----:B------:R-:W-:Y:S01]  /*8df0*/  FMUL.FTZ R88, R2, R101 ;  /* 0x0000006502587220 */ /* 0x000fe20000410000 */
[----:B------:R-:W-:Y:S01]  /*8e00*/  ISETP.GT.AND P3, PT, R98, 0x21, PT ;  /* 0x000000216200780c */ /* 0x000fe20003f64270 */
[----:B------:R-:W-:Y:S01]  /*8e10*/  FMUL.FTZ R86, R2, R86 ;  /* 0x0000005602567220 */ /* 0x000fe20000410000 */
[----:B---3--:R-:W-:Y:S01]  /*8e20*/  FSEL R101, R74, -INF , P4 ;  /* 0xff8000004a657808 */ /* 0x008fe20002000000 */
[----:B------:R-:W-:Y:S01]  /*8e30*/  QGMMA.64x32x32.F32.E4M3.E4M3 R24, gdesc[UR4], R24, gsb0 ;  /* 0x00600000041879f3 */ /* 0x000fe20008000818 */
[----:B------:R-:W-:Y:S01]  /*8e40*/  FMNMX.FTZ R92, R43, R92, !PT ;  /* 0x0000005c2b5c7209 */ /* 0x000fe20007810000 */
[----:B------:R-:W3:Y:S01]  /*8e50*/  MUFU.TANH R82, R82 ;  /* 0x0000005200527308 */ /* 0x000ee20000002400 */
[----:B------:R-:W-:Y:S01]  /*8e60*/  ISETP.GT.AND P4, PT, R98, 0x28, PT ;  /* 0x000000286200780c */ /* 0x000fe20003f84270 */
[C---:B------:R-:W-:Y:S01]  /*8e70*/  FMUL.FTZ R87, R2.reuse, R87 ;  /* 0x0000005702577220 */ /* 0x040fe20000410000 */
[----:B-1----:R-:W-:Y:S01]  /*8e80*/  FSEL R75, R75, -INF , P3 ;  /* 0xff8000004b4b7808 */ /* 0x002fe20001800000 */
[C---:B------:R-:W-:Y:S01]  /*8e90*/  FMUL.FTZ R113, R2.reuse, R47 ;  /* 0x0000002f02717220 */ /* 0x040fe20000410000 */
[----:B------:R-:W-:Y:S01]  /*8ea0*/  FMNMX.FTZ R92, R101, R92, !PT ;  /* 0x0000005c655c7209 */ /* 0x000fe20007810000 */
[----:B------:R-:W-:-:S02]  /*8eb0*/  FMUL.FTZ R58, R2, R58 ;  /* 0x0000003a023a7220 */ /* 0x000fc40000410000 */
[----:B------:R-:W1:Y:S01]  /*8ec0*/  MUFU.TANH R83, R83 ;  /* 0x0000005300537308 */ /* 0x000e620000002400 */
[----:B------:R-:W-:Y:S01]  /*8ed0*/  ISETP.GT.AND P3, PT, R98, 0x29, PT ;  /* 0x000000296200780c */ /* 0x000fe20003f64270 */
[----:B------:R-:W-:Y:S01]  /*8ee0*/  FMUL.FTZ R59, R2, R59 ;  /* 0x0000003b023b7220 */ /* 0x000fe20000410000 */
[----:B--2---:R-:W-:Y:S01]  /*8ef0*/  FSEL R47, R78, -INF , P4 ;  /* 0xff8000004e2f7808 */ /* 0x004fe20002000000 */
[C---:B------:R-:W-:Y:S01]  /*8f00*/  FMUL.FTZ R62, R2.reuse, R62 ;  /* 0x0000003e023e7220 */ /* 0x040fe20000410000 */
[----:B------:R-:W-:Y:S01]  /*8f10*/  FMNMX.FTZ R92, R75, R92, !PT ;  /* 0x0000005c4b5c7209 */ /* 0x000fe20007810000 */
[----:B------:R-:W-:Y:S02]  /*8f20*/  FMUL.FTZ R63, R2, R63 ;  /* 0x0000003f023f7220 */ /* 0x000fe40000410000 */
[----:B------:R-:W2:Y:S01]  /*8f30*/  MUFU.TANH R86, R86 ;  /* 0x0000005600567308 */ /* 0x000ea20000002400 */
[----:B------:R-:W-:Y:S01]  /*8f40*/  ISETP.GT.AND P4, PT, R98, 0x30, PT ;  /* 0x000000306200780c */ /* 0x000fe20003f84270 */
[C---:B------:R-:W-:Y:S01]  /*8f50*/  FMUL.FTZ R115, R2.reuse, R51 ;  /* 0x0000003302737220 */ /* 0x040fe20000410000 */
[----:B0-----:R-:W-:Y:S01]  /*8f60*/  FSEL R79, R79, -INF , P3 ;  /* 0xff8000004f4f7808 */ /* 0x001fe20001800000 */
[C---:B------:R-:W-:Y:S01]  /*8f70*/  FMUL.FTZ R66, R2.reuse, R66 ;  /* 0x0000004202427220 */ /* 0x040fe20000410000 */
[----:B------:R-:W-:Y:S01]  /*8f80*/  FMNMX.FTZ R92, R47, R92, !PT ;  /* 0x0000005c2f5c7209 */ /* 0x000fe20007810000 */
[C---:B------:R-:W-:Y:S01]  /*8f90*/  FMUL.FTZ R67, R2.reuse, R67 ;  /* 0x0000004302437220 */ /* 0x040fe20000410000 */
[----:B------:R-:W-:Y:S01]  /*8fa0*/  FMUL.FTZ R71, R2, R71 ;  /* 0x0000004702477220 */ /* 0x000fe20000410000 */
[----:B------:R-:W0:Y:S01]  /*8fb0*/  MUFU.TANH R87, R87 ;  /* 0x0000005700577308 */ /* 0x000e220000002400 */
[----:B------:R-:W-:Y:S01]  /*8fc0*/  ISETP.GT.AND P3, PT, R98, 0x31, PT ;  /* 0x000000316200780c */ /* 0x000fe20003f64270 */
[----:B------:R-:W-:Y:S01]  /*8fd0*/  FMUL.FTZ R40, R2, R42 ;  /* 0x0000002a02287220 */ /* 0x000fe20000410000 */
[----:B---3--:R-:W-:-:S05]  /*8fe0*/  FSEL R103, R82, -INF , P4 ;  /* 0xff80000052677808 */ /* 0x008fca0002000000 */
[----:B------:R-:W-:Y:S01]  /*8ff0*/  MUFU.TANH R69, R69 ;  /* 0x0000004500457308 */ /* 0x000fe20000002400 */
[----:B------:R-:W-:Y:S01]  /*9000*/  FMNMX.FTZ R92, R79, R92, !PT ;  /* 0x0000005c4f5c7209 */ /* 0x000fe20007810000 */
[----:B------:R-:W-:Y:S01]  /*9010*/  FMUL.FTZ R117, R2, R50 ;  /* 0x0000003202757220 */ /* 0x000fe20000410000 */
[----:B------:R-:W-:Y:S01]  /*9020*/  ISETP.GT.AND P4, PT, R98, 0x38, PT ;  /* 0x000000386200780c */ /* 0x000fe20003f84270 */
[----:B------:R-:W-:Y:S01]  /*9030*/  FMUL.FTZ R119, R2, R54 ;  /* 0x0000003602777220 */ /* 0x000fe20000410000 */
[----:B------:R-:W-:Y:S01]  /*9040*/  SHFL.IDX PT, R68, R68, RZ, 0x1c1f ;  /* 0x001c1fff44447589 */ /* 0x000fe200000e0000 */
[----:B------:R-:W-:Y:S02]  /*9050*/  ULDC UR4, c[0x0][0x988] ;  /* 0x0002620000047ab9 */ /* 0x000fe40000000800 */
[----:B------:R-:W3:Y:S01]  /*9060*/  MUFU.TANH R58, R58 ;  /* 0x0000003a003a7308 */ /* 0x000ee20000002400 */
[----:B-1----:R-:W-:Y:S02]  /*9070*/  FSEL R83, R83, -INF , P3 ;  /* 0xff80000053537808 */ /* 0x002fe40001800000 */
[----:B------:R-:W-:-:S05]  /*9080*/  FMNMX.FTZ R92, R103, R92, !PT ;  /* 0x0000005c675c7209 */ /* 0x000fca0007810000 */
[----:B------:R-:W1:Y:S01]  /*9090*/  MUFU.TANH R59, R59 ;  /* 0x0000003b003b7308 */ /* 0x000e620000002400 */
[----:B------:R-:W-:Y:S02]  /*90a0*/  ISETP.GT.AND P3, PT, R98, 0x39, PT ;  /* 0x000000396200780c */ /* 0x000fe40003f64270 */
[----:B--2---:R-:W-:Y:S02]  /*90b0*/  FSEL R51, R86, -INF , P4 ;  /* 0xff80000056337808 */ /* 0x004fe40002000000 */
[----:B------:R-:W-:-:S03]  /*90c0*/  FMNMX.FTZ R92, R83, R92, !PT ;  /* 0x0000005c535c7209 */ /* 0x000fc60007810000 */
[----:B------:R-:W2:Y:S01]  /*90d0*/  MUFU.TANH R62, R62 ;  /* 0x0000003e003e7308 */ /* 0x000ea20000002400 */
[----:B------:R-:W-:Y:S02]  /*90e0*/  ISETP.GT.AND P4, PT, R98, 0x40, PT ;  /* 0x000000406200780c */ /* 0x000fe40003f84270 */
[----:B0-----:R-:W-:Y:S02]  /*90f0*/  FSEL R87, R87, -INF , P3 ;  /* 0xff80000057577808 */ /* 0x001fe40001800000 */
[----:B------:R-:W-:-:S03]  /*9100*/  FMNMX.FTZ R92, R51, R92, !PT ;  /* 0x0000005c335c7209 */ /* 0x000fc60007810000 */
[----:B------:R-:W0:Y:S01]  /*9110*/  MUFU.TANH R63, R63 ;  /* 0x0000003f003f7308 */ /* 0x000e220000002400 */
[----:B------:R-:W-:Y:S02]  /*9120*/  ISETP.GT.AND P3, PT, R98, 0x41, PT ;  /* 0x000000416200780c */ /* 0x000fe40003f64270 */
[----:B---3--:R-:W-:Y:S02]  /*9130*/  FSEL R105, R58, -INF , P4 ;  /* 0xff8000003a697808 */ /* 0x008fe40002000000 */
[----:B------:R-:W-:-:S03]  /*9140*/  FMNMX.FTZ R92, R87, R92, !PT ;  /* 0x0000005c575c7209 */ /* 0x000fc60007810000 */
[----:B------:R-:W3:Y:S01]  /*9150*/  MUFU.TANH R66, R66 ;  /* 0x0000004200427308 */ /* 0x000ee20000002400 */
[----:B------:R-:W-:Y:S02]  /*9160*/  ISETP.GT.AND P4, PT, R98, 0x48, PT ;  /* 0x000000486200780c */ /* 0x000fe40003f84270 */
[----:B-1----:R-:W-:Y:S02]  /*9170*/  FSEL R107, R59, -INF , P3 ;  /* 0xff8000003b6b7808 */ /* 0x002fe40001800000 */
[----:B------:R-:W-:-:S03]  /*9180*/  FMNMX.FTZ R92, R105, R92, !PT ;  /* 0x0000005c695c7209 */ /* 0x000fc60007810000 */
[----:B------:R-:W1:Y:S01]  /*9190*/  MUFU.TANH R67, R67 ;  /* 0x0000004300437308 */ /* 0x000e620000002400 */
[C---:B------:R-:W-:Y:S01]  /*91a0*/  FMUL.FTZ R42, R2.reuse, R46 ;  /* 0x0000002e022a7220 */ /* 0x040fe20000410000 */
[----:B------:R-:W-:Y:S01]  /*91b0*/  FMUL.FTZ R46, R2, R55 ;  /* 0x00000037022e7220 */ /* 0x000fe20000410000 */
[----:B------:R-:W-:Y:S02]  /*91c0*/  ISETP.GT.AND P3, PT, R98, 0x49, PT ;  /* 0x000000496200780c */ /* 0x000fe40003f64270 */
[----:B--2---:R-:W-:Y:S02]  /*91d0*/  FSEL R55, R62, -INF , P4 ;  /* 0xff8000003e377808 */ /* 0x004fe40002000000 */
[----:B------:R-:W-:Y:S01]  /*91e0*/  FMNMX.FTZ R92, R107, R92, !PT ;  /* 0x0000005c6b5c7209 */ /* 0x000fe20007810000 */
[----:B------:R-:W2:Y:S01]  /*91f0*/  MUFU.TANH R71, R71 ;  /* 0x0000004700477308 */ /* 0x000ea20000002400 */
[----:B------:R-:W-:Y:S02]  /*9200*/  ISETP.GT.AND P4, PT, R98, 0x50, PT ;  /* 0x000000506200780c */ /* 0x000fe40003f84270 */
[----:B0-----:R-:W-:-:S02]  /*9210*/  FSEL R63, R63, -INF , P3 ;  /* 0xff8000003f3f7808 */ /* 0x001fc40001800000 */
[----:B------:R-:W-:Y:S02]  /*9220*/  FMNMX.FTZ R92, R55, R92, !PT ;  /* 0x0000005c375c7209 */ /* 0x000fe40007810000 */
[----:B------:R-:W-:Y:S01]  /*9230*/  ISETP.GT.AND P3, PT, R98, 0x51, PT ;  /* 0x000000516200780c */ /* 0x000fe20003f64270 */
[----:B------:R-:W0:Y:S01]  /*9240*/  MUFU.TANH R40, R40 ;  /* 0x0000002800287308 */ /* 0x000e220000002400 */
[----:B---3--:R-:W-:Y:S02]  /*9250*/  FSEL R109, R66, -INF , P4 ;  /* 0xff800000426d7808 */ /* 0x008fe40002000000 */
[----:B------:R-:W-:Y:S02]  /*9260*/  FMNMX.FTZ R92, R63, R92, !PT ;  /* 0x0000005c3f5c7209 */ /* 0x000fe40007810000 */
[----:B------:R-:W-:Y:S02]  /*9270*/  ISETP.GT.AND P4, PT, R98, 0x58, PT ;  /* 0x000000586200780c */ /* 0x000fe40003f84270 */
[----:B-1----:R-:W-:Y:S01]  /*9280*/  FSEL R67, R67, -INF , P3 ;  /* 0xff80000043437808 */ /* 0x002fe20001800000 */
[----:B------:R-:W1:Y:S01]  /*9290*/  MUFU.TANH R111, R111 ;  /* 0x0000006f006f7308 */ /* 0x000e620000002400 */
[----:B------:R-:W-:-:S02]  /*92a0*/  FMNMX.FTZ R92, R109, R92, !PT ;  /* 0x0000005c6d5c7209 */ /* 0x000fc40007810000 */
[C---:B------:R-:W-:Y:S02]  /*92b0*/  ISETP.GT.AND P3, PT, R98.reuse, 0x59, PT ;  /* 0x000000596200780c */ /* 0x040fe40003f64270 */
[----:B------:R-:W-:Y:S02]  /*92c0*/  FSEL R69, R69, -INF , P4 ;  /* 0xff80000045457808 */ /* 0x000fe40002000000 */
[----:B------:R-:W-:Y:S01]  /*92d0*/  FMNMX.FTZ R92, R67, R92, !PT ;  /* 0x0000005c435c7209 */ /* 0x000fe20007810000 */
[----:B------:R-:W3:Y:S01]  /*92e0*/  MUFU.TANH R42, R42 ;  /* 0x0000002a002a7308 */ /* 0x000ee20000002400 */
[----:B------:R-:W-:Y:S02]  /*92f0*/  ISETP.GT.AND P4, PT, R98, 0x60, PT ;  /* 0x000000606200780c */ /* 0x000fe40003f84270 */
[----:B--2---:R-:W-:Y:S02]  /*9300*/  FSEL R71, R71, -INF , P3 ;  /* 0xff80000047477808 */ /* 0x004fe40001800000 */
[----:B------:R-:W-:-:S03]  /*9310*/  FMNMX.FTZ R92, R69, R92, !PT ;  /* 0x0000005c455c7209 */ /* 0x000fc60007810000 */
[----:B------:R-:W2:Y:S01]  /*9320*/  MUFU.TANH R113, R113 ;  /* 0x0000007100717308 */ /* 0x000ea20000002400 */
[----:B------:R-:W-:Y:S02]  /*9330*/  WARPGROUP.DEPBAR.LE gsb0, 0x0 ;  /* 0x00008000000079c5 */ /* 0x000fe40000010000 */
[----:B------:R-:W-:Y:S01]  /*9340*/  FMUL.FTZ R121, R2, R27 ;  /* 0x0000001b02797220 */ /* 0x000fe20000410000 */
[----:B------:R-:W-:Y:S02]  /*9350*/  ISETP.GT.AND P3, PT, R98, 0x61, PT ;  /* 0x000000616200780c */ /* 0x000fe40003f64270 */
[----:B0-----:R-:W-:Y:S02]  /*9360*/  FSEL R27, R40, -INF , P4 ;  /* 0xff800000281b7808 */ /* 0x001fe40002000000 */
[----:B------:R-:W0:Y:S01]  /*9370*/  MUFU.TANH R117, R117 ;  /* 0x0000007500757308 */ /* 0x000e220000002400 */
[----:B------:R-:W-:Y:S02]  /*9380*/  FMNMX.FTZ R92, R71, R92, !PT ;  /* 0x0000005c475c7209 */ /* 0x000fe40007810000 */
[----:B------:R-:W-:-:S02]  /*9390*/  ISETP.GT.AND P4, PT, R98, 0x68, PT ;  /* 0x000000686200780c */ /* 0x000fc40003f84270 */
[----:B-1----:R-:W-:Y:S02]  /*93a0*/  FSEL R111, R111, -INF , P3 ;  /* 0xff8000006f6f7808 */ /* 0x002fe40001800000 */
[----:B------:R-:W-:Y:S01]  /*93b0*/  FMNMX.FTZ R92, R27, R92, !PT ;  /* 0x0000005c1b5c7209 */ /* 0x000fe20007810000 */
[----:B------:R-:W1:Y:S01]  /*93c0*/  MUFU.TANH R115, R115 ;  /* 0x0000007300737308 */ /* 0x000e620000002400 */
[C---:B------:R-:W-:Y:S01]  /*93d0*/  FMUL.FTZ R123, R2.reuse, R26 ;  /* 0x0000001a027b7220 */ /* 0x040fe20000410000 */
[----:B------:R-:W-:Y:S01]  /*93e0*/  FMUL.FTZ R26, R2, R31 ;  /* 0x0000001f021a7220 */ /* 0x000fe20000410000 */
[----:B------:R-:W-:Y:S02]  /*93f0*/  ISETP.GT.AND P3, PT, R98, 0x69, PT ;  /* 0x000000696200780c */ /* 0x000fe40003f64270 */
[----:B---3--:R-:W-:Y:S02]  /*9400*/  FSEL R31, R42, -INF , P4 ;  /* 0xff8000002a1f7808 */ /* 0x008fe40002000000 */
[----:B------:R-:W-:Y:S01]  /*9410*/  FMNMX.FTZ R92, R111, R92, !PT ;  /* 0x0000005c6f5c7209 */ /* 0x000fe20007810000 */
[----:B------:R-:W3:Y:S01]  /*9420*/  MUFU.TANH R119, R119 ;  /* 0x0000007700777308 */ /* 0x000ee20000002400 */
[----:B------:R-:W-:-:S02]  /*9430*/  ISETP.GT.AND P4, PT, R98, 0x70, PT ;  /* 0x000000706200780c */ /* 0x000fc40003f84270 */
[----:B--2---:R-:W-:Y:S02]  /*9440*/  FSEL R113, R113, -INF , P3 ;  /* 0xff80000071717808 */ /* 0x004fe40001800000 */
[----:B------:R-:W-:-:S03]  /*9450*/  FMNMX.FTZ R92, R31, R92, !PT ;  /* 0x0000005c1f5c7209 */ /* 0x000fc60007810000 */
[----:B------:R-:W2:Y:S01]  /*9460*/  MUFU.TANH R46, R46 ;  /* 0x0000002e002e7308 */ /* 0x000ea20000002400 */
[----:B------:R-:W-:Y:S01]  /*9470*/  ISETP.GT.AND P3, PT, R98, 0x71, PT ;  /* 0x000000716200780c */ /* 0x000fe20003f64270 */
[----:B------:R-:W-:Y:S01]  /*9480*/  FMUL.FTZ R125, R2, R30 ;  /* 0x0000001e027d7220 */ /* 0x000fe20000410000 */
[----:B0-----:R-:W-:Y:S02]  /*9490*/  FSEL R117, R117, -INF , P4 ;  /* 0xff80000075757808 */ /* 0x001fe40002000000 */
[----:B------:R-:W-:-:S03]  /*94a0*/  FMNMX.FTZ R92, R113, R92, !PT ;  /* 0x0000005c715c7209 */ /* 0x000fc60007810000 */
[----:B------:R-:W0:Y:S01]  /*94b0*/  MUFU.TANH R123, R123 ;  /* 0x0000007b007b7308 */ /* 0x000e220000002400 */
[----:B------:R-:W-:Y:S02]  /*94c0*/  ISETP.GT.AND P4, PT, R98, 0x78, PT ;  /* 0x000000786200780c */ /* 0x000fe40003f84270 */
[----:B-1----:R-:W-:Y:S02]  /*94d0*/  FSEL R115, R115, -INF , P3 ;  /* 0xff80000073737808 */ /* 0x002fe40001800000 */
[----:B------:R-:W-:-:S03]  /*94e0*/  FMNMX.FTZ R92, R117, R92, !PT ;  /* 0x0000005c755c7209 */ /* 0x000fc60007810000 */
[----:B------:R-:W1:Y:S01]  /*94f0*/  MUFU.TANH R121, R121 ;  /* 0x0000007900797308 */ /* 0x000e620000002400 */
[----:B------:R-:W-:Y:S01]  /*9500*/  ISETP.GT.AND P3, PT, R98, 0x79, PT ;  /* 0x000000796200780c */ /* 0x000fe20003f64270 */
[----:B------:R-:W-:Y:S01]  /*9510*/  FMUL.FTZ R129, R2, R34 ;  /* 0x0000002202817220 */ /* 0x000fe20000410000 */
[----:B---3--:R-:W-:Y:S02]  /*9520*/  FSEL R119, R119, -INF , P4 ;  /* 0xff80000077777808 */ /* 0x008fe40002000000 */
[----:B------:R-:W-:-:S03]  /*9530*/  FMNMX.FTZ R92, R115, R92, !PT ;  /* 0x0000005c735c7209 */ /* 0x000fc60007810000 */
[----:B------:R-:W3:Y:S01]  /*9540*/  MUFU.TANH R125, R125 ;  /* 0x0000007d007d7308 */ /* 0x000ee20000002400 */
[----:B------:R-:W-:Y:S01]  /*9550*/  FMUL.FTZ R30, R2, R35 ;  /* 0x00000023021e7220 */ /* 0x000fe20000410000 */
[----:B------:R-:W-:Y:S02]  /*9560*/  ISETP.GT.AND P4, PT, R98, 0x80, PT ;  /* 0x000000806200780c */ /* 0x000fe40003f84270 */
[----:B--2---:R-:W-:Y:S02]  /*9570*/  FSEL R35, R46, -INF , P3 ;  /* 0xff8000002e237808 */ /* 0x004fe40001800000 */
[----:B------:R-:W-:Y:S02]  /*9580*/  FMNMX.FTZ R92, R119, R92, !PT ;  /* 0x0000005c775c7209 */ /* 0x000fe40007810000 */
[----:B------:R-:W2:Y:S01]  /*9590*/  MUFU.TANH R26, R26 ;  /* 0x0000001a001a7308 */ /* 0x000ea20000002400 */
[----:B------:R-:W-:Y:S01]  /*95a0*/  ISETP.GT.AND P3, PT, R98, 0x81, PT ;  /* 0x000000816200780c */ /* 0x000fe20003f64270 */
[----:B------:R-:W-:Y:S01]  /*95b0*/  FMUL.FTZ R38, R2, R38 ;  /* 0x0000002602267220 */ /* 0x000fe20000410000 */
[----:B0-----:R-:W-:-:S02]  /*95c0*/  FSEL R123, R123, -INF , P4 ;  /* 0xff8000007b7b7808 */ /* 0x001fc40002000000 */
[----:B------:R-:W-:-:S03]  /*95d0*/  FMNMX.FTZ R92, R35, R92, !PT ;  /* 0x0000005c235c7209 */ /* 0x000fc60007810000 */
[----:B------:R-:W0:Y:S01]  /*95e0*/  MUFU.TANH R129, R129 ;  /* 0x0000008100817308 */ /* 0x000e220000002400 */
[----:B------:R-:W-:Y:S02]  /*95f0*/  ISETP.GT.AND P4, PT, R98, 0x88, PT ;  /* 0x000000886200780c */ /* 0x000fe40003f84270 */
[----:B-1----:R-:W-:Y:S02]  /*9600*/  FSEL R121, R121, -INF , P3 ;  /* 0xff80000079797808 */ /* 0x002fe40001800000 */
[----:B------:R-:W-:-:S03]  /*9610*/  FMNMX.FTZ R92, R123, R92, !PT ;  /* 0x0000005c7b5c7209 */ /* 0x000fc60007810000 */
[----:B------:R1:W4:Y:S01]  /*9620*/  MUFU.TANH R127, R30 ;  /* 0x0000001e007f7308 */ /* 0x0003220000002400 */
[----:B------:R-:W-:Y:S02]  /*9630*/  ISETP.GT.AND P3, PT, R98, 0x89, PT ;  /* 0x000000896200780c */ /* 0x000fe40003f64270 */
[----:B---3--:R-:W-:Y:S02]  /*9640*/  FSEL R125, R125, -INF , P4 ;  /* 0xff8000007d7d7808 */ /* 0x008fe40002000000 */
[----:B------:R-:W-:-:S03]  /*9650*/  FMNMX.FTZ R92, R121, R92, !PT ;  /* 0x0000005c795c7209 */ /* 0x000fc60007810000 */
[----:B------:R-:W3:Y:S01]  /*9660*/  MUFU.TANH R38, R38 ;  /* 0x0000002600267308 */ /* 0x000ee20000002400 */
[----:B-1----:R-:W-:Y:S01]  /*9670*/  FMUL.FTZ R30, R2, R39 ;  /* 0x00000027021e7220 */ /* 0x002fe20000410000 */
[----:B------:R-:W-:Y:S02]  /*9680*/  ISETP.GT.AND P4, PT, R98, 0x90, PT ;  /* 0x000000906200780c */ /* 0x000fe40003f84270 */
[----:B--2---:R-:W-:Y:S02]  /*9690*/  FSEL R39, R26, -INF , P3 ;  /* 0xff8000001a277808 */ /* 0x004fe40001800000 */
[----:B------:R-:W-:Y:S02]  /*96a0*/  FMNMX.FTZ R92, R125, R92, !PT ;  /* 0x0000005c7d5c7209 */ /* 0x000fe40007810000 */
[----:B------:R1:W2:Y:S01]  /*96b0*/  MUFU.TANH R34, R30 ;  /* 0x0000001e00227308 */ /* 0x0002a20000002400 */
[----:B------:R-:W-:Y:S02]  /*96c0*/  ISETP.GT.AND P3, PT, R98, 0x91, PT ;  /* 0x000000916200780c */ /* 0x000fe40003f64270 */
[----:B0-----:R-:W-:-:S02]  /*96d0*/  FSEL R129, R129, -INF , P4 ;  /* 0xff80000081817808 */ /* 0x001fc40002000000 */
[----:B------:R-:W-:Y:S02]  /*96e0*/  FMNMX.FTZ R92, R39, R92, !PT ;  /* 0x0000005c275c7209 */ /* 0x000fe40007810000 */
[C---:B------:R-:W-:Y:S02]  /*96f0*/  ISETP.GT.AND P4, PT, R98.reuse, 0x98, PT ;  /* 0x000000986200780c */ /* 0x040fe40003f84270 */
[----:B----4-:R-:W-:Y:S02]  /*9700*/  FSEL R127, R127, -INF , P3 ;  /* 0xff8000007f7f7808 */ /* 0x010fe40001800000 */
[----:B------:R-:W-:Y:S02]  /*9710*/  FMNMX.FTZ R92, R129, R92, !PT ;  /* 0x0000005c815c7209 */ /* 0x000fe40007810000 */
[----:B------:R-:W-:Y:S02]  /*9720*/  ISETP.GT.AND P3, PT, R98, 0x99, PT ;  /* 0x000000996200780c */ /* 0x000fe40003f64270 */
[----:B---3--:R-:W-:-:S02]  /*9730*/  FSEL R131, R38, -INF , P4 ;  /* 0xff80000026837808 */ /* 0x008fc40002000000 */
[----:B------:R-:W-:Y:S01]  /*9740*/  FMNMX.FTZ R92, R127, R92, !PT ;  /* 0x0000005c7f5c7209 */ /* 0x000fe20007810000 */
[----:B-1----:R-:W-:Y:S01]  /*9750*/  FMUL.FTZ R30, R2, R45 ;  /* 0x0000002d021e7220 */ /* 0x002fe20000410000 */
[----:B--2---:R-:W-:Y:S02]  /*9760*/  FSEL R45, R34, -INF , P3 ;  /* 0xff800000222d7808 */ /* 0x004fe40001800000 */
[----:B------:R-:W-:-:S04]  /*9770*/  FMNMX.FTZ R92, R131, R92, !PT ;  /* 0x0000005c835c7209 */ /* 0x000fc80007810000 */
[----:B------:R-:W-:-:S05]  /*9780*/  FMNMX.FTZ R92, R45, R92, !PT ;  /* 0x0000005c2d5c7209 */ /* 0x000fca0007810000 */
[----:B------:R-:W0:Y:S01]  /*9790*/  SHFL.BFLY PT, R59, R92, 0x2, 0x1f ;  /* 0x0c401f005c3b7f89 */ /* 0x000e2200000e0000 */
[----:B------:R-:W-:Y:S01]  /*97a0*/  FMUL.FTZ R26, R2, R44 ;  /* 0x0000002c021a7220 */ /* 0x000fe20000410000 */
[----:B0-----:R-:W-:-:S05]  /*97b0*/  FMNMX.FTZ R44, R92, R59, !PT ;  /* 0x0000003b5c2c7209 */ /* 0x001fca0007810000 */
[----:B------:R-:W0:Y:S01]  /*97c0*/  SHFL.BFLY PT, R59, R44, 0x1, 0x1f ;  /* 0x0c201f002c3b7f89 */ /* 0x000e2200000e0000 */
[----:B------:R-:W1:Y:S01]  /*97d0*/  MUFU.TANH R3, R3 ;  /* 0x0000000300037308 */ /* 0x000e620000002400 */
[----:B------:R-:W-:-:S07]  /*97e0*/  IMAD.U32 R58, RZ, RZ, UR4 ;  /* 0x00000004ff3a7e24 */ /* 0x000fce000f8e00ff */
[----:B------:R-:W2:Y:S01]  /*97f0*/  MUFU.TANH R12, R12 ;  /* 0x0000000c000c7308 */ /* 0x000ea20000002400 */
[----:B------:R-:W-:-:S07]  /*9800*/  VIADDMNMX R70, R68, R70, R97, PT ;  /* 0x0000004644467246 */ /* 0x000fce0003800161 */
[----:B------:R-:W3:Y:S01]  /*9810*/  MUFU.TANH R13, R13 ;  /* 0x0000000d000d7308 */ /* 0x000ee20000002400 */
[----:B0-----:R-:W-:Y:S01]  /*9820*/  FMNMX.FTZ R59, R44, R59, !PT ;  /* 0x0000003b2c3b7209 */ /* 0x001fe20007810000 */
[----:B------:R-:W-:-:S06]  /*9830*/  FMUL.FTZ R44, R2, R36 ;  /* 0x00000024022c7220 */ /* 0x000fcc0000410000 */
[----:B------:R-:W0:Y:S01]  /*9840*/  MUFU.TANH R14, R14 ;  /* 0x0000000e000e7308 */ /* 0x000e220000002400 */
[C---:B------:R-:W-:Y:S01]  /*9850*/  FSETP.NEU.FTZ.AND P3, PT, R59.reuse, -INF , PT ;  /* 0xff8000003b00780b */ /* 0x040fe20003f7d000 */
[----:B------:R-:W-:-:S01]  /*9860*/  FFMA.FTZ R36, R59, R58, -8 ;  /* 0xc10000003b247423 */ /* 0x000fc2000001003a */
[----:B------:R-:W-:Y:S01]  /*9870*/  ISETP.GT.AND P4, PT, R70, 0x1, PT ;  /* 0x000000014600780c */ /* 0x000fe20003f84270 */
[----:B------:R-:W-:-:S03]  /*9880*/  FMUL.FTZ R21, R2, R100 ;  /* 0x0000006402157220 */ /* 0x000fc60000410000 */
[----:B------:R-:W-:Y:S01]  /*9890*/  FSEL R36, R36, RZ, P3 ;  /* 0x000000ff24247208 */ /* 0x000fe20001800000 */
[----:B------:R-:W4:Y:S01]  /*98a0*/  MUFU.TANH R15, R15 ;  /* 0x0000000f000f7308 */ /* 0x000f220000002400 */
[C---:B------:R-:W-:Y:S02]  /*98b0*/  ISETP.GT.AND P3, PT, R70.reuse, RZ, PT ;  /* 0x000000ff4600720c */ /* 0x040fe40003f64270 */
[----:B------:R-:W-:Y:S01]  /*98c0*/  ISETP.GT.AND P5, PT, R70, 0x8, PT ;  /* 0x000000084600780c */ /* 0x000fe20003fa4270 */
[----:B------:R-:W-:-:S01]  /*98d0*/  FFMA.FTZ R46, R89, R58, -R36 ;  /* 0x0000003a592e7223 */ /* 0x000fc20000010824 */
[----:B-1----:R-:W-:Y:S02]  /*98e0*/  FSEL R89, R3, -INF , P3 ;  /* 0xff80000003597808 */ /* 0x002fe40001800000 */
[----:B--2---:R-:W-:Y:S01]  /*98f0*/  FSEL R12, R12, -INF , P4 ;  /* 0xff8000000c0c7808 */ /* 0x004fe20002000000 */
[----:B------:R-:W1:Y:S01]  /*9900*/  MUFU.TANH R20, R20 ;  /* 0x0000001400147308 */ /* 0x000e620000002400 */
[----:B------:R-:W-:Y:S01]  /*9910*/  FMUL.FTZ R40, R2, R52 ;  /* 0x0000003402287220 */ /* 0x000fe20000410000 */
[----:B------:R-:W-:Y:S01]  /*9920*/  ISETP.GT.AND P3, PT, R70, 0x9, PT ;  /* 0x000000094600780c */ /* 0x000fe20003f64270 */
[----:B------:R-:W-:Y:S01]  /*9930*/  FMUL.FTZ R72, R2, R72 ;  /* 0x0000004802487220 */ /* 0x000fe20000410000 */
[----:B---3--:R-:W-:-:S02]  /*9940*/  FSEL R13, R13, -INF , P5 ;  /* 0xff8000000d0d7808 */ /* 0x008fc40002800000 */
[----:B------:R-:W-:Y:S02]  /*9950*/  FMNMX.FTZ R52, R89, R12, !PT ;  /* 0x0000000c59347209 */ /* 0x000fe40007810000 */
[----:B------:R-:W2:Y:S01]  /*9960*/  MUFU.TANH R21, R21 ;  /* 0x0000001500157308 */ /* 0x000ea20000002400 */
[----:B------:R-:W-:-:S01]  /*9970*/  FFMA.FTZ R54, R43, R58, -R36 ;  /* 0x0000003a2b367223 */ /* 0x000fc20000010824 */
[----:B------:R-:W-:Y:S01]  /*9980*/  ISETP.GT.AND P4, PT, R70, 0x10, PT ;  /* 0x000000104600780c */ /* 0x000fe20003f84270 */
[----:B------:R-:W-:Y:S01]  /*9990*/  FMUL.FTZ R73, R2, R73 ;  /* 0x0000004902497220 */ /* 0x000fe20000410000 */
[----:B0-----:R-:W-:Y:S02]  /*99a0*/  FSEL R43, R14, -INF , P3 ;  /* 0xff8000000e2b7808 */ /* 0x001fe40001800000 */
[----:B------:R-:W-:Y:S02]  /*99b0*/  FMNMX.FTZ R52, R13, R52, !PT ;  /* 0x000000340d347209 */ /* 0x000fe40007810000 */
[----:B------:R-:W0:Y:S01]  /*99c0*/  MUFU.TANH R88, R88 ;  /* 0x0000005800587308 */ /* 0x000e220000002400 */
[----:B------:R-:W-:Y:S01]  /*99d0*/  ISETP.GT.AND P3, PT, R70, 0x11, PT ;  /* 0x000000114600780c */ /* 0x000fe20003f64270 */
[----:B------:R-:W-:Y:S01]  /*99e0*/  FMUL.FTZ R76, R2, R76 ;  /* 0x0000004c024c7220 */ /* 0x000fe20000410000 */
[----:B----4-:R-:W-:-:S02]  /*99f0*/  FSEL R15, R15, -INF , P4 ;  /* 0xff8000000f0f7808 */ /* 0x010fc40002000000 */
[----:B------:R-:W-:-:S03]  /*9a00*/  FMNMX.FTZ R52, R43, R52, !PT ;  /* 0x000000342b347209 */ /* 0x000fc60007810000 */
[----:B------:R-:W-:Y:S01]  /*9a10*/  MUFU.TANH R72, R72 ;  /* 0x0000004800487308 */ /* 0x000fe20000002400 */
[----:B------:R-:W-:Y:S01]  /*9a20*/  FMUL.FTZ R34, R2, R48 ;  /* 0x0000003002227220 */ /* 0x000fe20000410000 */
[----:B------:R-:W-:Y:S01]  /*9a30*/  FFMA.FTZ R48, R91, R58, -R36 ;  /* 0x0000003a5b307223 */ /* 0x000fe20000010824 */
[----:B------:R-:W-:Y:S01]  /*9a40*/  ISETP.GT.AND P4, PT, R70, 0x18, PT ;  /* 0x000000184600780c */ /* 0x000fe20003f84270 */
[----:B------:R-:W-:Y:S01]  /*9a50*/  FMUL.FTZ R77, R2, R77 ;  /* 0x0000004d024d7220 */ /* 0x000fe20000410000 */
[----:B-1----:R-:W-:Y:S02]  /*9a60*/  FSEL R91, R20, -INF , P3 ;  /* 0xff800000145b7808 */ /* 0x002fe40001800000 */
[----:B------:R-:W-:Y:S01]  /*9a70*/  FMNMX.FTZ R52, R15, R52, !PT ;  /* 0x000000340f347209 */ /* 0x000fe20007810000 */
[----:B------:R-:W1:Y:S01]  /*9a80*/  MUFU.TANH R73, R73 ;  /* 0x0000004900497308 */ /* 0x000e620000002400 */
[----:B------:R-:W-:Y:S01]  /*9a90*/  ISETP.GT.AND P3, PT, R70, 0x19, PT ;  /* 0x000000194600780c */ /* 0x000fe20003f64270 */
[----:B------:R-:W-:Y:S01]  /*9aa0*/  FMUL.FTZ R80, R2, R80 ;  /* 0x0000005002507220 */ /* 0x000fe20000410000 */
[----:B--2---:R-:W-:-:S02]  /*9ab0*/  FSEL R21, R21, -INF , P4 ;  /* 0xff80000015157808 */ /* 0x004fc40002000000 */
[----:B------:R-:W-:-:S03]  /*9ac0*/  FMNMX.FTZ R52, R91, R52, !PT ;  /* 0x000000345b347209 */ /* 0x000fc60007810000 */
[----:B------:R-:W2:Y:S01]  /*9ad0*/  MUFU.TANH R76, R76 ;  /* 0x0000004c004c7308 */ /* 0x000ea20000002400 */
[----:B------:R-:W-:-:S01]  /*9ae0*/  FFMA.FTZ R50, R93, R58, -R36 ;  /* 0x0000003a5d327223 */ /* 0x000fc20000010824 */
[-CC-:B------:R-:W-:Y:S01]  /*9af0*/  FFMA.FTZ R95, R95, R58.reuse, -R36.reuse ;  /* 0x0000003a5f5f7223 */ /* 0x180fe20000010824 */
[----:B------:R-:W-:-:S01]  /*9b00*/  FFMA.FTZ R93, R75, R58, -R36 ;  /* 0x0000003a4b5d7223 */ /* 0x000fc20000010824 */
[----:B------:R-:W-:Y:S01]  /*9b10*/  ISETP.GT.AND P4, PT, R70, 0x20, PT ;  /* 0x000000204600780c */ /* 0x000fe20003f84270 */
[----:B------:R-:W-:Y:S01]  /*9b20*/  FMUL.FTZ R81, R2, R81 ;  /* 0x0000005102517220 */ /* 0x000fe20000410000 */
[----:B0-----:R-:W-:Y:S02]  /*9b30*/  FSEL R75, R88, -INF , P3 ;  /* 0xff800000584b7808 */ /* 0x001fe40001800000 */
[----:B------:R-:W0:Y:S01]  /*9b40*/  MUFU.TANH R77, R77 ;  /* 0x0000004d004d7308 */ /* 0x000e220000002400 */
[----:B------:R-:W-:Y:S01]  /*9b50*/  FMNMX.FTZ R52, R21, R52, !PT ;  /* 0x0000003415347209 */ /* 0x000fe20007810000 */
[----:B------:R-:W-:Y:S01]  /*9b60*/  FMUL.FTZ R84, R2, R84 ;  /* 0x0000005402547220 */ /* 0x000fe20000410000 */
[----:B------:R-:W-:-:S02]  /*9b70*/  ISETP.GT.AND P3, PT, R70, 0x21, PT ;  /* 0x000000214600780c */ /* 0x000fc40003f64270 */
[----:B------:R-:W-:-:S03]  /*9b80*/  FMNMX.FTZ R52, R75, R52, !PT ;  /* 0x000000344b347209 */ /* 0x000fc60007810000 */
[----:B------:R-:W3:Y:S01]  /*9b90*/  MUFU.TANH R80, R80 ;  /* 0x0000005000507308 */ /* 0x000ee20000002400 */
[----:B-1----:R-:W-:Y:S01]  /*9ba0*/  FSEL R73, R73, -INF , P3 ;  /* 0xff80000049497808 */ /* 0x002fe20001800000 */
[----:B------:R-:W-:-:S06]  /*9bb0*/  FMUL.FTZ R85, R2, R85 ;  /* 0x0000005502557220 */ /* 0x000fcc0000410000 */
[----:B------:R1:W-:Y:S01]  /*9bc0*/  MUFU.EX2 R3, R95 ;  /* 0x0000005f00037308 */ /* 0x0003e20000000800 */
[----:B------:R-:W-:Y:S02]  /*9bd0*/  ISETP.GT.AND P3, PT, R70, 0x29, PT ;  /* 0x000000294600780c */ /* 0x000fe40003f64270 */
[----:B-1----:R-:W-:-:S05]  /*9be0*/  FSEL R95, R72, -INF , P4 ;  /* 0xff800000485f7808 */ /* 0x002fca0002000000 */
[----:B------:R-:W1:Y:S01]  /*9bf0*/  MUFU.TANH R81, R81 ;  /* 0x0000005100517308 */ /* 0x000e620000002400 */
[----:B------:R-:W-:Y:S02]  /*9c00*/  ISETP.GT.AND P4, PT, R70, 0x28, PT ;  /* 0x000000284600780c */ /* 0x000fe40003f84270 */
[----:B------:R-:W-:Y:S01]  /*9c10*/  FMNMX.FTZ R52, R95, R52, !PT ;  /* 0x000000345f347209 */ /* 0x000fe20007810000 */
[----:B------:R-:W-:Y:S01]  /*9c20*/  FMUL.FTZ R56, R2, R56 ;  /* 0x0000003802387220 */ /* 0x000fe20000410000 */
[----:B--2---:R-:W-:-:S03]  /*9c30*/  FSEL R97, R76, -INF , P4 ;  /* 0xff8000004c617808 */ /* 0x004fc60002000000 */
[----:B------:R-:W2:Y:S01]  /*9c40*/  MUFU.TANH R84, R84 ;  /* 0x0000005400547308 */ /* 0x000ea20000002400 */
[----:B------:R-:W-:Y:S01]  /*9c50*/  ISETP.GT.AND P4, PT, R70, 0x30, PT ;  /* 0x000000304600780c */ /* 0x000fe20003f84270 */
[----:B------:R-:W-:Y:S01]  /*9c60*/  FMUL.FTZ R57, R2, R57 ;  /* 0x0000003902397220 */ /* 0x000fe20000410000 */
[----:B0-----:R-:W-:-:S05]  /*9c70*/  FSEL R77, R77, -INF , P3 ;  /* 0xff8000004d4d7808 */ /* 0x001fca0001800000 */
[----:B------:R0:W-:Y:S01]  /*9c80*/  MUFU.EX2 R14, R54 ;  /* 0x00000036000e7308 */ /* 0x0001e20000000800 */
[----:B------:R-:W-:-:S01]  /*9c90*/  FFMA.FTZ R66, R79, R58, -R36 ;  /* 0x0000003a4f427223 */ /* 0x000fc20000010824 */
[----:B0-----:R-:W-:-:S06]  /*9ca0*/  FMNMX.FTZ R54, R73, R52, !PT ;  /* 0x0000003449367209 */ /* 0x001fcc0007810000 */
[----:B------:R-:W0:Y:S01]  /*9cb0*/  MUFU.TANH R85, R85 ;  /* 0x0000005500557308 */ /* 0x000e220000002400 */
[----:B------:R-:W-:Y:S01]  /*9cc0*/  FMNMX.FTZ R54, R97, R54, !PT ;  /* 0x0000003661367209 */ /* 0x000fe20007810000 */
[----:B------:R-:W-:Y:S01]  /*9cd0*/  FMUL.FTZ R60, R2, R60 ;  /* 0x0000003c023c7220 */ /* 0x000fe20000410000 */
[----:B------:R-:W-:Y:S02]  /*9ce0*/  ISETP.GT.AND P3, PT, R70, 0x31, PT ;  /* 0x000000314600780c */ /* 0x000fe40003f64270 */
[----:B---3--:R-:W-:-:S03]  /*9cf0*/  FSEL R79, R80, -INF , P4 ;  /* 0xff800000504f7808 */ /* 0x008fc60002000000 */
[----:B------:R-:W-:Y:S01]  /*9d00*/  MUFU.TANH R56, R56 ;  /* 0x0000003800387308 */ /* 0x000fe20000002400 */
[----:B------:R-:W-:Y:S01]  /*9d10*/  FMNMX.FTZ R62, R77, R54, !PT ;  /* 0x000000364d3e7209 */ /* 0x000fe20007810000 */
[----:B------:R-:W-:Y:S01]  /*9d20*/  FMUL.FTZ R61, R2, R61 ;  /* 0x0000003d023d7220 */ /* 0x000fe20000410000 */
[----:B------:R-:W-:Y:S02]  /*9d30*/  ISETP.GT.AND P4, PT, R70, 0x38, PT ;  /* 0x000000384600780c */ /* 0x000fe40003f84270 */
[----:B-1----:R-:W-:Y:S02]  /*9d40*/  FSEL R81, R81, -INF , P3 ;  /* 0xff80000051517808 */ /* 0x002fe40001800000 */
[----:B------:R-:W-:Y:S01]  /*9d50*/  FMNMX.FTZ R62, R79, R62, !PT ;  /* 0x0000003e4f3e7209 */ /* 0x000fe20007810000 */
[----:B------:R-:W1:Y:S01]  /*9d60*/  MUFU.TANH R57, R57 ;  /* 0x0000003900397308 */ /* 0x000e620000002400 */
[----:B------:R-:W-:Y:S01]  /*9d70*/  FMUL.FTZ R42, R2, R53 ;  /* 0x00000035022a7220 */ /* 0x000fe20000410000 */
[----:B------:R-:W-:Y:S01]  /*9d80*/  FFMA.FTZ R53, R99, R58, -R36 ;  /* 0x0000003a63357223 */ /* 0x000fe20000010824 */
[----:B------:R-:W-:Y:S01]  /*9d90*/  ISETP.GT.AND P3, PT, R70, 0x39, PT ;  /* 0x000000394600780c */ /* 0x000fe20003f64270 */
[----:B------:R-:W-:Y:S01]  /*9da0*/  FMUL.FTZ R64, R2, R64 ;  /* 0x0000004002407220 */ /* 0x000fe20000410000 */
[----:B--2---:R-:W-:-:S02]  /*9db0*/  FSEL R99, R84, -INF , P4 ;  /* 0xff80000054637808 */ /* 0x004fc40002000000 */
[----:B------:R-:W-:Y:S01]  /*9dc0*/  FMNMX.FTZ R62, R81, R62, !PT ;  /* 0x0000003e513e7209 */ /* 0x000fe20007810000 */
[----:B------:R-:W-:Y:S01]  /*9dd0*/  MUFU.TANH R60, R60 ;  /* 0x0000003c003c7308 */ /* 0x000fe20000002400 */
[----:B------:R-:W-:-:S01]  /*9de0*/  FFMA.FTZ R101, R101, R58, -R36 ;  /* 0x0000003a65657223 */ /* 0x000fc20000010824 */
[C---:B------:R-:W-:Y:S02]  /*9df0*/  ISETP.GT.AND P4, PT, R70.reuse, 0x40, PT ;  /* 0x000000404600780c */ /* 0x040fe40003f84270 */
[----:B0-----:R-:W-:Y:S02]  /*9e00*/  FSEL R85, R85, -INF , P3 ;  /* 0xff80000055557808 */ /* 0x001fe40001800000 */
[----:B------:R-:W-:Y:S02]  /*9e10*/  FMNMX.FTZ R62, R99, R62, !PT ;  /* 0x0000003e633e7209 */ /* 0x000fe40007810000 */
[----:B------:R-:W0:Y:S01]  /*9e20*/  MUFU.TANH R61, R61 ;  /* 0x0000003d003d7308 */ /* 0x000e220000002400 */
[----:B------:R-:W-:-:S02]  /*9e30*/  ISETP.GT.AND P3, PT, R70, 0x41, PT ;  /* 0x000000414600780c */ /* 0x000fc40003f64270 */
[----:B------:R-:W-:Y:S01]  /*9e40*/  FMNMX.FTZ R62, R85, R62, !PT ;  /* 0x0000003e553e7209 */ /* 0x000fe20007810000 */
[----:B------:R-:W-:-:S04]  /*9e50*/  FFMA.FTZ R103, R103, R58, -R36 ;  /* 0x0000003a67677223 */ /* 0x000fc80000010824 */
[----:B------:R-:W2:Y:S01]  /*9e60*/  MUFU.TANH R64, R64 ;  /* 0x0000004000407308 */ /* 0x000ea20000002400 */
[----:B-1----:R-:W-:-:S07]  /*9e70*/  FSEL R57, R57, -INF , P3 ;  /* 0xff80000039397808 */ /* 0x002fce0001800000 */
[----:B------:R1:W-:Y:S01]  /*9e80*/  MUFU.EX2 R20, R101 ;  /* 0x0000006500147308 */ /* 0x0003e20000000800 */
[----:B------:R-:W-:Y:S02]  /*9e90*/  ISETP.GT.AND P3, PT, R70, 0x49, PT ;  /* 0x000000494600780c */ /* 0x000fe40003f64270 */
[----:B-1----:R-:W-:-:S05]  /*9ea0*/  FSEL R101, R56, -INF , P4 ;  /* 0xff80000038657808 */ /* 0x002fca0002000000 */
[----:B------:R-:W1:Y:S01]  /*9eb0*/  MUFU.TANH R10, R10 ;  /* 0x0000000a000a7308 */ /* 0x000e620000002400 */
[----:B------:R-:W-:Y:S02]  /*9ec0*/  ISETP.GT.AND P4, PT, R70, 0x48, PT ;  /* 0x000000484600780c */ /* 0x000fe40003f84270 */
[----:B------:R-:W-:-:S04]  /*9ed0*/  FMNMX.FTZ R62, R101, R62, !PT ;  /* 0x0000003e653e7209 */ /* 0x000fc80007810000 */
[----:B------:R-:W-:Y:S01]  /*9ee0*/  FMNMX.FTZ R62, R57, R62, !PT ;  /* 0x0000003e393e7209 */ /* 0x000fe20007810000 */
[----:B------:R-:W3:Y:S01]  /*9ef0*/  MUFU.TANH R11, R11 ;  /* 0x0000000b000b7308 */ /* 0x000ee20000002400 */
[----:B0-----:R-:W-:-:S07]  /*9f00*/  FSEL R61, R61, -INF , P3 ;  /* 0xff8000003d3d7808 */ /* 0x001fce0001800000 */
[----:B------:R0:W-:Y:S01]  /*9f10*/  MUFU.EX2 R54, R103 ;  /* 0x0000006700367308 */ /* 0x0001e20000000800 */
[----:B------:R-:W-:-:S01]  /*9f20*/  FFMA.FTZ R56, R87, R58, -R36 ;  /* 0x0000003a57387223 */ /* 0x000fc20000010824 */
[----:B0-----:R-:W-:-:S06]  /*9f30*/  FSEL R103, R60, -INF , P4 ;  /* 0xff8000003c677808 */ /* 0x001fcc0002000000 */
[----:B------:R-:W0:Y:S01]  /*9f40*/  MUFU.TANH R65, R65 ;  /* 0x0000004100417308 */ /* 0x000e220000002400 */
[C---:B------:R-:W-:Y:S02]  /*9f50*/  ISETP.GT.AND P4, PT, R70.reuse, 0x50, PT ;  /* 0x000000504600780c */ /* 0x040fe40003f84270 */
[----:B------:R-:W-:Y:S02]  /*9f60*/  FMNMX.FTZ R62, R103, R62, !PT ;  /* 0x0000003e673e7209 */ /* 0x000fe40007810000 */
[----:B------:R-:W-:Y:S02]  /*9f70*/  ISETP.GT.AND P3, PT, R70, 0x51, PT ;  /* 0x000000514600780c */ /* 0x000fe40003f64270 */
[----:B--2---:R-:W-:Y:S01]  /*9f80*/  FSEL R87, R64, -INF , P4 ;  /* 0xff80000040577808 */ /* 0x004fe20002000000 */
[----:B------:R-:W2:Y:S01]  /*9f90*/  MUFU.TANH R8, R8 ;  /* 0x0000000800087308 */ /* 0x000ea20000002400 */
[----:B------:R-:W-:Y:S01]  /*9fa0*/  FMNMX.FTZ R62, R61, R62, !PT ;  /* 0x0000003e3d3e7209 */ /* 0x000fe20007810000 */
[----:B------:R-:W-:Y:S01]  /*9fb0*/  FFMA.FTZ R60, R105, R58, -R36 ;  /* 0x0000003a693c7223 */ /* 0x000fe20000010824 */
[----:B------:R-:W-:-:S02]  /*9fc0*/  ISETP.GT.AND P4, PT, R70, 0x58, PT ;  /* 0x000000584600780c */ /* 0x000fc40003f84270 */
[----:B-1----:R-:W-:Y:S02]  /*9fd0*/  FSEL R105, R10, -INF , P3 ;  /* 0xff8000000a697808 */ /* 0x002fe40001800000 */
[----:B------:R-:W-:Y:S01]  /*9fe0*/  FMNMX.FTZ R62, R87, R62, !PT ;  /* 0x0000003e573e7209 */ /* 0x000fe20007810000 */
[----:B------:R-:W1:Y:S01]  /*9ff0*/  MUFU.TANH R9, R9 ;  /* 0x0000000900097308 */ /* 0x000e620000002400 */
[----:B------:R-:W-:Y:S02]  /*a000*/  ISETP.GT.AND P3, PT, R70, 0x59, PT ;  /* 0x000000594600780c */ /* 0x000fe40003f64270 */
[----:B---3--:R-:W-:Y:S02]  /*a010*/  FSEL R11, R11, -INF , P4 ;  /* 0xff8000000b0b7808 */ /* 0x008fe40002000000 */
[----:B------:R-:W-:-:S03]  /*a020*/  FMNMX.FTZ R62, R105, R62, !PT ;  /* 0x0000003e693e7209 */ /* 0x000fc60007810000 */
[----:B------:R-:W3:Y:S01]  /*a030*/  MUFU.TANH R26, R26 ;  /* 0x0000001a001a7308 */ /* 0x000ee20000002400 */
[----:B------:R-:W-:Y:S01]  /*a040*/  ISETP.GT.AND P4, PT, R70, 0x60, PT ;  /* 0x000000604600780c */ /* 0x000fe20003f84270 */
[----:B------:R-:W-:Y:S01]  /*a050*/  FMUL.FTZ R38, R2, R49 ;  /* 0x0000003102267220 */ /* 0x000fe20000410000 */
[----:B0-----:R-:W-:Y:S02]  /*a060*/  FSEL R65, R65, -INF , P3 ;  /* 0xff80000041417808 */ /* 0x001fe40001800000 */
[----:B------:R-:W-:-:S03]  /*a070*/  FMNMX.FTZ R62, R11, R62, !PT ;  /* 0x0000003e0b3e7209 */ /* 0x000fc60007810000 */
[----:B------:R-:W0:Y:S01]  /*a080*/  MUFU.TANH R30, R30 ;  /* 0x0000001e001e7308 */ /* 0x000e220000002400 */
[----:B------:R-:W-:Y:S02]  /*a090*/  ISETP.GT.AND P3, PT, R70, 0x61, PT ;  /* 0x000000614600780c */ /* 0x000fe40003f64270 */
[----:B--2---:R-:W-:Y:S02]  /*a0a0*/  FSEL R133, R8, -INF , P4 ;  /* 0xff80000008857808 */ /* 0x004fe40002000000 */
[----:B------:R-:W-:-:S03]  /*a0b0*/  FMNMX.FTZ R62, R65, R62, !PT ;  /* 0x0000003e413e7209 */ /* 0x000fc60007810000 */
[----:B------:R-:W2:Y:S01]  /*a0c0*/  MUFU.TANH R34, R34 ;  /* 0x0000002200227308 */ /* 0x000ea20000002400 */
[----:B------:R-:W-:Y:S02]  /*a0d0*/  ISETP.GT.AND P4, PT, R70, 0x68, PT ;  /* 0x000000684600780c */ /* 0x000fe40003f84270 */
[----:B-1----:R-:W-:Y:S02]  /*a0e0*/  FSEL R9, R9, -INF , P3 ;  /* 0xff80000009097808 */ /* 0x002fe40001800000 */
[----:B------:R-:W-:-:S03]  /*a0f0*/  FMNMX.FTZ R62, R133, R62, !PT ;  /* 0x0000003e853e7209 */ /* 0x000fc60007810000 */
[----:B------:R-:W1:Y:S01]  /*a100*/  MUFU.TANH R38, R38 ;  /* 0x0000002600267308 */ /* 0x000e620000002400 */
[----:B------:R-:W-:-:S01]  /*a110*/  FFMA.FTZ R8, R55, R58, -R36 ;  /* 0x0000003a37087223 */ /* 0x000fc20000010824 */
[----:B------:R-:W-:Y:S01]  /*a120*/  ISETP.GT.AND P3, PT, R70, 0x69, PT ;  /* 0x000000694600780c */ /* 0x000fe20003f64270 */
[----:B------:R-:W-:Y:S01]  /*a130*/  FMUL.FTZ R24, R2, R24 ;  /* 0x0000001802187220 */ /* 0x000fe20000410000 */
[----:B---3--:R-:W-:Y:S02]  /*a140*/  FSEL R55, R26, -INF , P4 ;  /* 0xff8000001a377808 */ /* 0x008fe40002000000 */
[----:B------:R-:W-:Y:S02]  /*a150*/  FMNMX.FTZ R62, R9, R62, !PT ;  /* 0x0000003e093e7209 */ /* 0x000fe40007810000 */
[----:B------:R-:W3:Y:S01]  /*a160*/  MUFU.TANH R40, R40 ;  /* 0x0000002800287308 */ /* 0x000ee20000002400 */
[----:B------:R-:W-:-:S01]  /*a170*/  FFMA.FTZ R135, R63, R58, -R36 ;  /* 0x0000003a3f877223 */ /* 0x000fc20000010824 */
[----:B------:R-:W-:Y:S01]  /*a180*/  ISETP.GT.AND P4, PT, R70, 0x70, PT ;  /* 0x000000704600780c */ /* 0x000fe20003f84270 */
[----:B------:R-:W-:Y:S01]  /*a190*/  FMUL.FTZ R25, R2, R25 ;  /* 0x0000001902197220 */ /* 0x000fe20000410000 */
[----:B0-----:R-:W-:-:S02]  /*a1a0*/  FSEL R63, R30, -INF , P3 ;  /* 0xff8000001e3f7808 */ /* 0x001fc40001800000 */
[----:B------:R-:W-:Y:S02]  /*a1b0*/  FMNMX.FTZ R62, R55, R62, !PT ;  /* 0x0000003e373e7209 */ /* 0x000fe40007810000 */
[----:B------:R-:W0:Y:S01]  /*a1c0*/  MUFU.TANH R42, R42 ;  /* 0x0000002a002a7308 */ /* 0x000e220000002400 */
[----:B------:R-:W-:Y:S01]  /*a1d0*/  ISETP.GT.AND P3, PT, R70, 0x71, PT ;  /* 0x000000714600780c */ /* 0x000fe20003f64270 */
[----:B------:R-:W-:Y:S01]  /*a1e0*/  FMUL.FTZ R28, R2, R28 ;  /* 0x0000001c021c7220 */ /* 0x000fe20000410000 */
[----:B--2---:R-:W-:Y:S02]  /*a1f0*/  FSEL R137, R34, -INF , P4 ;  /* 0xff80000022897808 */ /* 0x004fe40002000000 */
[----:B------:R-:W-:-:S03]  /*a200*/  FMNMX.FTZ R62, R63, R62, !PT ;  /* 0x0000003e3f3e7209 */ /* 0x000fc60007810000 */
[----:B------:R-:W2:Y:S01]  /*a210*/  MUFU.TANH R24, R24 ;  /* 0x0000001800187308 */ /* 0x000ea20000002400 */
[----:B------:R-:W-:-:S01]  /*a220*/  FFMA.FTZ R26, R109, R58, -R36 ;  /* 0x0000003a6d1a7223 */ /* 0x000fc20000010824 */
[----:B------:R-:W-:Y:S01]  /*a230*/  ISETP.GT.AND P4, PT, R70, 0x78, PT ;  /* 0x000000784600780c */ /* 0x000fe20003f84270 */
[----:B------:R-:W-:Y:S01]  /*a240*/  FMUL.FTZ R29, R2, R29 ;  /* 0x0000001d021d7220 */ /* 0x000fe20000410000 */
[----:B-1----:R-:W-:Y:S02]  /*a250*/  FSEL R109, R38, -INF , P3 ;  /* 0xff800000266d7808 */ /* 0x002fe40001800000 */
[----:B------:R-:W-:Y:S02]  /*a260*/  FMNMX.FTZ R62, R137, R62, !PT ;  /* 0x0000003e893e7209 */ /* 0x000fe40007810000 */
[----:B------:R-:W1:Y:S01]  /*a270*/  MUFU.TANH R25, R25 ;  /* 0x0000001900197308 */ /* 0x000e620000002400 */
[----:B------:R-:W-:Y:S01]  /*a280*/  ISETP.GT.AND P3, PT, R70, 0x79, PT ;  /* 0x000000794600780c */ /* 0x000fe20003f64270 */
[----:B------:R-:W-:Y:S01]  /*a290*/  FMUL.FTZ R32, R2, R32 ;  /* 0x0000002002207220 */ /* 0x000fe20000410000 */
[----:B---3--:R-:W-:-:S02]  /*a2a0*/  FSEL R139, R40, -INF , P4 ;  /* 0xff800000288b7808 */ /* 0x008fc40002000000 */
[----:B------:R-:W-:-:S03]  /*a2b0*/  FMNMX.FTZ R62, R109, R62, !PT ;  /* 0x0000003e6d3e7209 */ /* 0x000fc60007810000 */
[----:B------:R-:W3:Y:S01]  /*a2c0*/  MUFU.TANH R28, R28 ;  /* 0x0000001c001c7308 */ /* 0x000ee20000002400 */
[----:B------:R-:W-:-:S01]  /*a2d0*/  FFMA.FTZ R141, R67, R58, -R36 ;  /* 0x0000003a438d7223 */ /* 0x000fc20000010824 */
[----:B------:R-:W-:Y:S01]  /*a2e0*/  ISETP.GT.AND P4, PT, R70, 0x80, PT ;  /* 0x000000804600780c */ /* 0x000fe20003f84270 */
[----:B------:R-:W-:Y:S01]  /*a2f0*/  FMUL.FTZ R33, R2, R33 ;  /* 0x0000002102217220 */ /* 0x000fe20000410000 */
[----:B0-----:R-:W-:Y:S02]  /*a300*/  FSEL R67, R42, -INF , P3 ;  /* 0xff8000002a437808 */ /* 0x001fe40001800000 */
[----:B------:R-:W-:Y:S02]  /*a310*/  FMNMX.FTZ R62, R139, R62, !PT ;  /* 0x0000003e8b3e7209 */ /* 0x000fe40007810000 */
[----:B------:R-:W0:Y:S01]  /*a320*/  MUFU.TANH R29, R29 ;  /* 0x0000001d001d7308 */ /* 0x000e220000002400 */
[----:B------:R-:W-:Y:S02]  /*a330*/  ISETP.GT.AND P3, PT, R70, 0x81, PT ;  /* 0x000000814600780c */ /* 0x000fe40003f64270 */
[----:B--2---:R-:W-:-:S02]  /*a340*/  FSEL R143, R24, -INF , P4 ;  /* 0xff800000188f7808 */ /* 0x004fc40002000000 */
[----:B------:R-:W-:-:S03]  /*a350*/  FMNMX.FTZ R62, R67, R62, !PT ;  /* 0x0000003e433e7209 */ /* 0x000fc60007810000 */
[----:B------:R-:W2:Y:S01]  /*a360*/  MUFU.TANH R32, R32 ;  /* 0x0000002000207308 */ /* 0x000ea20000002400 */
[----:B------:R-:W-:Y:S01]  /*a370*/  ISETP.GT.AND P4, PT, R70, 0x88, PT ;  /* 0x000000884600780c */ /* 0x000fe20003f84270 */
[----:B------:R-:W-:Y:S01]  /*a380*/  FMUL.FTZ R37, R2, R37 ;  /* 0x0000002502257220 */ /* 0x000fe20000410000 */
[----:B-1----:R-:W-:Y:S02]  /*a390*/  FSEL R25, R25, -INF , P3 ;  /* 0xff80000019197808 */ /* 0x002fe40001800000 */
[----:B------:R-:W-:-:S03]  /*a3a0*/  FMNMX.FTZ R62, R143, R62, !PT ;  /* 0x0000003e8f3e7209 */ /* 0x000fc60007810000 */
[----:B------:R-:W1:Y:S01]  /*a3b0*/  MUFU.TANH R33, R33 ;  /* 0x0000002100217308 */ /* 0x000e620000002400 */
[----:B------:R-:W-:-:S01]  /*a3c0*/  FFMA.FTZ R24, R69, R58, -R36 ;  /* 0x0000003a45187223 */ /* 0x000fc20000010824 */
[----:B------:R-:W-:Y:S02]  /*a3d0*/  ISETP.GT.AND P3, PT, R70, 0x89, PT ;  /* 0x000000894600780c */ /* 0x000fe40003f64270 */
[----:B---3--:R-:W-:Y:S02]  /*a3e0*/  FSEL R69, R28, -INF , P4 ;  /* 0xff8000001c457808 */ /* 0x008fe40002000000 */
[----:B------:R-:W-:Y:S02]  /*a3f0*/  FMNMX.FTZ R62, R25, R62, !PT ;  /* 0x0000003e193e7209 */ /* 0x000fe40007810000 */
[----:B------:R-:W3:Y:S01]  /*a400*/  MUFU.TANH R44, R44 ;  /* 0x0000002c002c7308 */ /* 0x000ee20000002400 */
[----:B------:R-:W-:Y:S02]  /*a410*/  ISETP.GT.AND P4, PT, R70, 0x90, PT ;  /* 0x000000904600780c */ /* 0x000fe40003f84270 */
[----:B0-----:R-:W-:-:S02]  /*a420*/  FSEL R29, R29, -INF , P3 ;  /* 0xff8000001d1d7808 */ /* 0x001fc40001800000 */
[----:B------:R-:W-:-:S03]  /*a430*/  FMNMX.FTZ R62, R69, R62, !PT ;  /* 0x0000003e453e7209 */ /* 0x000fc60007810000 */
[----:B------:R-:W0:Y:S01]  /*a440*/  MUFU.TANH R37, R37 ;  /* 0x0000002500257308 */ /* 0x000e220000002400 */
[----:B------:R-:W-:Y:S02]  /*a450*/  ISETP.GT.AND P3, PT, R70, 0x91, PT ;  /* 0x000000914600780c */ /* 0x000fe40003f64270 */
[----:B--2---:R-:W-:Y:S02]  /*a460*/  FSEL R145, R32, -INF , P4 ;  /* 0xff80000020917808 */ /* 0x004fe40002000000 */
[----:B------:R-:W-:Y:S02]  /*a470*/  FMNMX.FTZ R62, R29, R62, !PT ;  /* 0x0000003e1d3e7209 */ /* 0x000fe40007810000 */
[----:B------:R-:W-:Y:S02]  /*a480*/  ISETP.GT.AND P4, PT, R70, 0x98, PT ;  /* 0x000000984600780c */ /* 0x000fe40003f84270 */
[----:B-1----:R-:W-:Y:S02]  /*a490*/  FSEL R33, R33, -INF , P3 ;  /* 0xff80000021217808 */ /* 0x002fe40001800000 */
[----:B------:R-:W-:-:S02]  /*a4a0*/  FMNMX.FTZ R62, R145, R62, !PT ;  /* 0x0000003e913e7209 */ /* 0x000fc40007810000 */
[----:B------:R-:W-:Y:S02]  /*a4b0*/  ISETP.GT.AND P3, PT, R70, 0x99, PT ;  /* 0x000000994600780c */ /* 0x000fe40003f64270 */
[----:B---3--:R-:W-:Y:S02]  /*a4c0*/  FSEL R147, R44, -INF , P4 ;  /* 0xff8000002c937808 */ /* 0x008fe40002000000 */
[----:B------:R-:W-:Y:S02]  /*a4d0*/  FMNMX.FTZ R62, R33, R62, !PT ;  /* 0x0000003e213e7209 */ /* 0x000fe40007810000 */
[----:B0-----:R-:W-:Y:S02]  /*a4e0*/  FSEL R37, R37, -INF , P3 ;  /* 0xff80000025257808 */ /* 0x001fe40001800000 */
[----:B------:R-:W-:Y:S01]  /*a4f0*/  FMNMX.FTZ R62, R147, R62, !PT ;  /* 0x0000003e933e7209 */ /* 0x000fe20007810000 */
[----:B------:R-:W-:-:S03]  /*a500*/  FFMA.FTZ R30, R31, R58, -R36 ;  /* 0x0000003a1f1e7223 */ /* 0x000fc60000010824 */
[----:B------:R-:W-:Y:S01]  /*a510*/  FMNMX.FTZ R62, R37, R62, !PT ;  /* 0x0000003e253e7209 */ /* 0x000fe20007810000 */
[----:B------:R-:W-:-:S04]  /*a520*/  FFMA.FTZ R31, R113, R58, -R36 ;  /* 0x0000003a711f7223 */ /* 0x000fc80000010824 */
[----:B------:R-:W0:Y:S01]  /*a530*/  SHFL.BFLY PT, R113, R62, 0x2, 0x1f ;  /* 0x0c401f003e717f89 */ /* 0x000e2200000e0000 */
[----:B------:R-:W-:-:S01]  /*a540*/  FFMA.FTZ R28, R111, R58, -R36 ;  /* 0x0000003a6f1c7223 */ /* 0x000fc20000010824 */
[----:B------:R-:W-:Y:S01]  /*a550*/  FFMA.FTZ R111, R115, R58, -R36 ;  /* 0x0000003a736f7223 */ /* 0x000fe20000010824 */
[----:B0-----:R-:W-:-:S05]  /*a560*/  FMNMX.FTZ R44, R62, R113, !PT ;  /* 0x000000713e2c7209 */ /* 0x001fca0007810000 */
[----:B------:R-:W0:Y:S01]  /*a570*/  SHFL.BFLY PT, R115, R44, 0x1, 0x1f ;  /* 0x0c201f002c737f89 */ /* 0x000e2200000e0000 */
        /* <DEDUP_REMOVED lines=15> */
[----:B0-----:R-:W-:Y:S01]  /*a670*/  FMNMX.FTZ R60, R44, R115, !PT ;  /* 0x000000732c3c7209 */ /* 0x001fe20007810000 */
[----:B------:R-:W-:-:S03]  /*a680*/  FFMA.FTZ R39, R39, R58, -R36 ;  /* 0x0000003a27277223 */ /* 0x000fc60000010824 */
[C---:B------:R-:W-:Y:S01]  /*a690*/  FSETP.NEU.FTZ.AND P3, PT, R60.reuse, -INF , PT ;  /* 0xff8000003c00780b */ /* 0x040fe20003f7d000 */
[----:B------:R-:W-:-:S01]  /*a6a0*/  FFMA.FTZ R62, R60, R58, -8 ;  /* 0xc10000003c3e7423 */ /* 0x000fc2000001003a */
[-CC-:B------:R-:W-:Y:S01]  /*a6b0*/  FFMA.FTZ R42, R129, R58.reuse, -R36.reuse ;  /* 0x0000003a812a7223 */ /* 0x180fe20000010824 */
[----:B------:R-:W-:-:S01]  /*a6c0*/  FFMA.FTZ R127, R127, R58, -R36 ;  /* 0x0000003a7f7f7223 */ /* 0x000fc20000010824 */
[-CC-:B------:R-:W-:Y:S01]  /*a6d0*/  FFMA.FTZ R44, R131, R58.reuse, -R36.reuse ;  /* 0x0000003a832c7223 */ /* 0x180fe20000010824 */
[----:B------:R-:W-:-:S01]  /*a6e0*/  FFMA.FTZ R45, R45, R58, -R36 ;  /* 0x0000003a2d2d7223 */ /* 0x000fc20000010824 */
[----:B------:R-:W-:Y:S01]  /*a6f0*/  FSEL R36, R62, RZ, P3 ;  /* 0x000000ff3e247208 */ /* 0x000fe20001800000 */
[----:B------:R-:W-:Y:S04]  /*a700*/  MUFU.EX2 R46, R46 ;  /* 0x0000002e002e7308 */ /* 0x000fe80000000800 */
[----:B------:R-:W-:-:S04]  /*a710*/  FFMA.FTZ R62, R89, R58, -R36 ;  /* 0x0000003a593e7223 */ /* 0x000fc80000010824 */
[----:B------:R-:W0:Y:S01]  /*a720*/  MUFU.EX2 R49, R49 ;  /* 0x0000003100317308 */ /* 0x000e220000000800 */
[----:B------:R-:W-:-:S01]  /*a730*/  FFMA.FTZ R89, R12, R58, -R36 ;  /* 0x0000003a0c597223 */ /* 0x000fc20000010824 */
[----:B------:R-:W-:-:S06]  /*a740*/  FFMA.FTZ R12, R13, R58, -R36 ;  /* 0x0000003a0d0c7223 */ /* 0x000fcc0000010824 */
[----:B------:R-:W1:Y:S01]  /*a750*/  MUFU.EX2 R48, R48 ;  /* 0x0000003000307308 */ /* 0x000e620000000800 */
[----:B------:R-:W-:-:S07]  /*a760*/  FFMA.FTZ R13, R43, R58, -R36 ;  /* 0x0000003a2b0d7223 */ /* 0x000fce0000010824 */
[----:B------:R-:W2:Y:S01]  /*a770*/  MUFU.EX2 R41, R41 ;  /* 0x0000002900297308 */ /* 0x000ea20000000800 */
[----:B------:R-:W-:-:S07]  /*a780*/  FFMA.FTZ R15, R15, R58, -R36 ;  /* 0x0000003a0f0f7223 */ /* 0x000fce0000010824 */
[----:B------:R-:W-:Y:S08]  /*a790*/  MUFU.EX2 R62, R62 ;  /* 0x0000003e003e7308 */ /* 0x000ff00000000800 */
[----:B------:R-:W3:Y:S08]  /*a7a0*/  MUFU.EX2 R89, R89 ;  /* 0x0000005900597308 */ /* 0x000ef00000000800 */
[----:B------:R-:W4:Y:S01]  /*a7b0*/  MUFU.EX2 R50, R50 ;  /* 0x0000003200327308 */ /* 0x000f220000000800 */
[----:B------:R-:W-:-:S07]  /*a7c0*/  FFMA.FTZ R64, R91, R58, -R36 ;  /* 0x0000003a5b407223 */ /* 0x000fce0000010824 */
[----:B------:R5:W-:Y:S08]  /*a7d0*/  MUFU.EX2 R52, R66 ;  /* 0x0000004200347308 */ /* 0x000bf00000000800 */
[----:B------:R-:W4:Y:S01]  /*a7e0*/  MUFU.EX2 R12, R12 ;  /* 0x0000000c000c7308 */ /* 0x000f220000000800 */
[----:B-----5:R-:W-:-:S01]  /*a7f0*/  FFMA.FTZ R66, R73, R58, -R36 ;  /* 0x0000003a49427223 */ /* 0x020fc20000010824 */
[----:B------:R-:W-:Y:S01]  /*a800*/  FFMA.FTZ R73, R81, R58, -R36 ;  /* 0x0000003a51497223 */ /* 0x000fe20000010824 */
[----:B0-----:R-:W-:-:S05]  /*a810*/  FADD.FTZ R81, R46, R49 ;  /* 0x000000312e517221 */ /* 0x001fca0000010000 */
[----:B------:R-:W0:Y:S01]  /*a820*/  MUFU.EX2 R53, R53 ;  /* 0x0000003500357308 */ /* 0x000e220000000800 */
[----:B-1----:R-:W-:-:S01]  /*a830*/  FADD.FTZ R84, R48, R81 ;  /* 0x0000005130547221 */ /* 0x002fc20000010000 */
[----:B------:R-:W-:-:S06]  /*a840*/  FFMA.FTZ R43, R21, R58, -R36 ;  /* 0x0000003a152b7223 */ /* 0x000fcc0000010824 */
[----:B------:R-:W1:Y:S01]  /*a850*/  MUFU.EX2 R13, R13 ;  /* 0x0000000d000d7308 */ /* 0x000e620000000800 */
[----:B--2---:R-:W-:-:S01]  /*a860*/  FADD.FTZ R81, R41, R84 ;  /* 0x0000005429517221 */ /* 0x004fc20000010000 */
[----:B------:R-:W-:Y:S01]  /*a870*/  FFMA.FTZ R82, R65, R58, -R36 ;  /* 0x0000003a41527223 */ /* 0x000fe20000010824 */
[----:B---3--:R-:W-:-:S05]  /*a880*/  FADD.FTZ R65, R62, R89 ;  /* 0x000000593e417221 */ /* 0x008fca0000010000 */
[----:B------:R-:W2:Y:S01]  /*a890*/  MUFU.EX2 R15, R15 ;  /* 0x0000000f000f7308 */ /* 0x000ea20000000800 */
[----:B------:R-:W-:-:S01]  /*a8a0*/  FFMA.FTZ R68, R75, R58, -R36 ;  /* 0x0000003a4b447223 */ /* 0x000fc20000010824 */
[----:B----4-:R-:W-:Y:S01]  /*a8b0*/  FADD.FTZ R84, R50, R81 ;  /* 0x0000005132547221 */ /* 0x010fe20000010000 */
[----:B------:R-:W-:-:S05]  /*a8c0*/  FADD.FTZ R86, R12, R65 ;  /* 0x000000410c567221 */ /* 0x000fca0000010000 */
[----:B------:R-:W3:Y:S01]  /*a8d0*/  MUFU.EX2 R64, R64 ;  /* 0x0000004000407308 */ /* 0x000ee20000000800 */
[----:B------:R-:W-:-:S01]  /*a8e0*/  FFMA.FTZ R21, R95, R58, -R36 ;  /* 0x0000003a5f157223 */ /* 0x000fc20000010824 */
[----:B0-----:R-:W-:Y:S01]  /*a8f0*/  FADD.FTZ R88, R53, R84 ;  /* 0x0000005435587221 */ /* 0x001fe20000010000 */
[----:B-1----:R-:W-:-:S05]  /*a900*/  FADD.FTZ R86, R13, R86 ;  /* 0x000000560d567221 */ /* 0x002fca0000010000 */
[----:B------:R-:W0:Y:S01]  /*a910*/  MUFU.EX2 R43, R43 ;  /* 0x0000002b002b7308 */ /* 0x000e220000000800 */
[----:B------:R-:W-:-:S01]  /*a920*/  FADD.FTZ R65, R3, R88 ;  /* 0x0000005803417221 */ /* 0x000fc20000010000 */
[----:B------:R-:W-:-:S06]  /*a930*/  FFMA.FTZ R84, R63, R58, -R36 ;  /* 0x0000003a3f547223 */ /* 0x000fcc0000010824 */
[----:B------:R-:W1:Y:S01]  /*a940*/  MUFU.EX2 R93, R93 ;  /* 0x0000005d005d7308 */ /* 0x000e620000000800 */
[----:B--2---:R-:W-:-:S01]  /*a950*/  FADD.FTZ R63, R15, R86 ;  /* 0x000000560f3f7221 */ /* 0x004fc20000010000 */
[----:B------:R-:W-:-:S06]  /*a960*/  FFMA.FTZ R70, R97, R58, -R36 ;  /* 0x0000003a61467223 */ /* 0x000fcc0000010824 */
[----:B------:R-:W2:Y:S01]  /*a970*/  MUFU.EX2 R68, R68 ;  /* 0x0000004400447308 */ /* 0x000ea20000000800 */
[----:B------:R-:W-:-:S07]  /*a980*/  FADD.FTZ R65, R14, R65 ;  /* 0x000000410e417221 */ /* 0x000fce0000010000 */
[----:B------:R-:W4:Y:S01]  /*a990*/  MUFU.EX2 R47, R47 ;  /* 0x0000002f002f7308 */ /* 0x000f220000000800 */
[----:B---3--:R-:W-:-:S01]  /*a9a0*/  FADD.FTZ R88, R64, R63 ;  /* 0x0000003f40587221 */ /* 0x008fc20000010000 */
[----:B------:R-:W-:-:S06]  /*a9b0*/  FFMA.FTZ R75, R77, R58, -R36 ;  /* 0x0000003a4d4b7223 */ /* 0x000fcc0000010824 */
[----:B------:R-:W3:Y:S01]  /*a9c0*/  MUFU.EX2 R21, R21 ;  /* 0x0000001500157308 */ /* 0x000ee20000000800 */
[----:B------:R-:W-:-:S01]  /*a9d0*/  FADD.FTZ R90, R20, R65 ;  /* 0x00000041145a7221 */ /* 0x000fc20000010000 */
[----:B0-----:R-:W-:-:S06]  /*a9e0*/  FADD.FTZ R65, R43, R88 ;  /* 0x000000582b417221 */ /* 0x001fcc0000010000 */
[----:B------:R-:W0:Y:S01]  /*a9f0*/  MUFU.EX2 R66, R66 ;  /* 0x0000004200427308 */ /* 0x000e220000000800 */
[----:B------:R-:W-:-:S01]  /*aa00*/  FFMA.FTZ R72, R79, R58, -R36 ;  /* 0x0000003a4f487223 */ /* 0x000fc20000010824 */
[----:B-1----:R-:W-:Y:S01]  /*aa10*/  FADD.FTZ R90, R93, R90 ;  /* 0x0000005a5d5a7221 */ /* 0x002fe20000010000 */
[----:B--2---:R-:W-:-:S05]  /*aa20*/  FADD.FTZ R88, R68, R65 ;  /* 0x0000004144587221 */ /* 0x004fca0000010000 */
[----:B------:R-:W1:Y:S01]  /*aa30*/  MUFU.EX2 R70, R70 ;  /* 0x0000004600467308 */ /* 0x000e620000000800 */
[----:B----4-:R-:W-:-:S01]  /*aa40*/  FADD.FTZ R65, R47, R90 ;  /* 0x0000005a2f417221 */ /* 0x010fc20000010000 */
[----:B------:R-:W-:-:S06]  /*aa50*/  FFMA.FTZ R63, R25, R58, -R36 ;  /* 0x0000003a193f7223 */ /* 0x000fcc0000010824 */
[----:B------:R-:W2:Y:S01]  /*aa60*/  MUFU.EX2 R83, R83 ;  /* 0x0000005300537308 */ /* 0x000ea20000000800 */
[----:B---3--:R-:W-:-:S01]  /*aa70*/  FADD.FTZ R25, R21, R88 ;  /* 0x0000005815197221 */ /* 0x008fc20000010000 */
[----:B------:R-:W-:-:S06]  /*aa80*/  FFMA.FTZ R76, R99, R58, -R36 ;  /* 0x0000003a634c7223 */ /* 0x000fcc0000010824 */
[----:B------:R-:W3:Y:S01]  /*aa90*/  MUFU.EX2 R75, R75 ;  /* 0x0000004b004b7308 */ /* 0x000ee20000000800 */
[----:B------:R-:W-:-:S07]  /*aaa0*/  FADD.FTZ R81, R52, R65 ;  /* 0x0000004134517221 */ /* 0x000fce0000010000 */
[----:B------:R-:W4:Y:S01]  /*aab0*/  MUFU.EX2 R51, R51 ;  /* 0x0000003300337308 */ /* 0x000f220000000800 */
[----:B0-----:R-:W-:-:S01]  /*aac0*/  FADD.FTZ R65, R66, R25 ;  /* 0x0000001942417221 */ /* 0x001fc20000010000 */
[----:B------:R-:W-:-:S06]  /*aad0*/  FFMA.FTZ R77, R85, R58, -R36 ;  /* 0x0000003a554d7223 */ /* 0x000fcc0000010824 */
[----:B------:R-:W0:Y:S01]  /*aae0*/  MUFU.EX2 R72, R72 ;  /* 0x0000004800487308 */ /* 0x000e220000000800 */
[----:B------:R-:W-:-:S07]  /*aaf0*/  FADD.FTZ R90, R54, R81 ;  /* 0x00000051365a7221 */ /* 0x000fce0000010000 */
[----:B------:R-:W5:Y:S01]  /*ab00*/  MUFU.EX2 R56, R56 ;  /* 0x0000003800387308 */ /* 0x000f620000000800 */
[----:B-1----:R-:W-:-:S01]  /*ab10*/  FADD.FTZ R88, R70, R65 ;  /* 0x0000004146587221 */ /* 0x002fc20000010000 */
[----:B------:R-:W-:-:S06]  /*ab20*/  FFMA.FTZ R74, R101, R58, -R36 ;  /* 0x0000003a654a7223 */ /* 0x000fcc0000010824 */
[----:B------:R-:W1:Y:S01]  /*ab30*/  MUFU.EX2 R73, R73 ;  /* 0x0000004900497308 */ /* 0x000e620000000800 */
[----:B------:R-:W-:-:S01]  /*ab40*/  FFMA.FTZ R79, R61, R58, -R36 ;  /* 0x0000003a3d4f7223 */ /* 0x000fc20000010824 */
[-CC-:B------:R-:W-:Y:S01]  /*ab50*/  FFMA.FTZ R57, R57, R58.reuse, -R36.reuse ;  /* 0x0000003a39397223 */ /* 0x180fe20000010824 */
[----:B------:R-:W-:-:S01]  /*ab60*/  FFMA.FTZ R78, R103, R58, -R36 ;  /* 0x0000003a674e7223 */ /* 0x000fc20000010824 */
[-CC-:B------:R-:W-:Y:S01]  /*ab70*/  FFMA.FTZ R61, R87, R58.reuse, -R36.reuse ;  /* 0x0000003a573d7223 */ /* 0x180fe20000010824 */
[----:B------:R-:W-:-:S03]  /*ab80*/  FFMA.FTZ R80, R105, R58, -R36 ;  /* 0x0000003a69507223 */ /* 0x000fc60000010824 */
        /* <DEDUP_REMOVED lines=14> */
[----:B------:R-:W-:Y:S01]  /*ac70*/  FFMA.FTZ R33, R33, R58, -R36 ;  /* 0x0000003a21217223 */ /* 0x000fe20000010824 */
[----:B--2---:R-:W-:-:S01]  /*ac80*/  FADD.FTZ R90, R83, R90 ;  /* 0x0000005a535a7221 */ /* 0x004fc20000010000 */
[-CC-:B------:R-:W-:Y:S01]  /*ac90*/  FFMA.FTZ R147, R147, R58.reuse, -R36.reuse ;  /* 0x0000003a93937223 */ /* 0x180fe20000010824 */
[----:B------:R-:W2:Y:S01]  /*aca0*/  MUFU.EX2 R77, R77 ;  /* 0x0000004d004d7308 */ /* 0x000ea20000000800 */
[----:B------:R-:W-:-:S01]  /*acb0*/  FFMA.FTZ R36, R37, R58, -R36 ;  /* 0x0000003a25247223 */ /* 0x000fc20000010824 */
[----:B---3--:R-:W-:Y:S01]  /*acc0*/  FADD.FTZ R37, R75, R88 ;  /* 0x000000584b257221 */ /* 0x008fe20000010000 */
[----:B----4-:R-:W-:-:S01]  /*acd0*/  FADD.FTZ R65, R51, R90 ;  /* 0x0000005a33417221 */ /* 0x010fc20000010000 */
[----:B------:R-:W-:-:S04]  /*ace0*/  F2FP.SATFINITE.E4M3.F32.PACK_AB_MERGE_C R153, R41, R48, RZ ;  /* 0x000000302999723e */ /* 0x000fc800048070ff */
[----:B------:R-:W3:Y:S01]  /*acf0*/  MUFU.EX2 R8, R8 ;  /* 0x0000000800087308 */ /* 0x000ee20000000800 */
[----:B0-----:R-:W-:-:S01]  /*ad00*/  FADD.FTZ R48, R72, R37 ;  /* 0x0000002548307221 */ /* 0x001fc20000010000 */
[----:B-----5:R-:W-:Y:S01]  /*ad10*/  FADD.FTZ R65, R56, R65 ;  /* 0x0000004138417221 */ /* 0x020fe20000010000 */
[----:B------:R-:W-:-:S05]  /*ad20*/  F2FP.SATFINITE.E4M3.F32.PACK_AB_MERGE_C R155, R14, R3, RZ ;  /* 0x000000030e9b723e */ /* 0x000fca00048070ff */
[----:B------:R-:W0:Y:S01]  /*ad30*/  MUFU.EX2 R135, R135 ;  /* 0x0000008700877308 */ /* 0x000e220000000800 */
[----:B-1----:R-:W-:-:S01]  /*ad40*/  FADD.FTZ R3, R73, R48 ;  /* 0x0000003049037221 */ /* 0x002fc20000010000 */
[----:B------:R-:W-:-:S06]  /*ad50*/  F2FP.SATFINITE.E4M3.F32.PACK_AB_MERGE_C R149, R52, R47, RZ ;  /* 0x0000002f3495723e */ /* 0x000fcc00048070ff */
[----:B------:R-:W1:Y:S01]  /*ad60*/  MUFU.EX2 R74, R74 ;  /* 0x0000004a004a7308 */ /* 0x000e620000000800 */
[----:B------:R-:W-:-:S01]  /*ad70*/  FADD.FTZ R52, R10, R65 ;  /* 0x000000410a347221 */ /* 0x000fc20000010000 */
[----:B------:R-:W-:-:S06]  /*ad80*/  FADD.FTZ R48, R76, R3 ;  /* 0x000000034c307221 */ /* 0x000fcc0000010000 */
[----:B------:R-:W4:Y:S01]  /*ad90*/  MUFU.EX2 R57, R57 ;  /* 0x0000003900397308 */ /* 0x000f220000000800 */
[----:B------:R-:W-:-:S01]  /*ada0*/  FADD.FTZ R37, R107, R52 ;  /* 0x000000346b257221 */ /* 0x000fc20000010000 */
[----:B--2---:R-:W-:-:S06]  /*adb0*/  FADD.FTZ R3, R77, R48 ;  /* 0x000000304d037221 */ /* 0x004fcc0000010000 */
[----:B------:R-:W2:Y:S01]  /*adc0*/  MUFU.EX2 R26, R26 ;  /* 0x0000001a001a7308 */ /* 0x000ea20000000800 */
[----:B------:R-:W-:-:S07]  /*add0*/  F2FP.SATFINITE.E4M3.F32.PACK_AB_MERGE_C R152, R13, R12, RZ ;  /* 0x0000000c0d98723e */ /* 0x000fce00048070ff */
[----:B------:R-:W5:Y:S01]  /*ade0*/  MUFU.EX2 R78, R78 ;  /* 0x0000004e004e7308 */ /* 0x000f620000000800 */
[----:B---3--:R-:W-:-:S01]  /*adf0*/  FADD.FTZ R12, R8, R37 ;  /* 0x00000025080c7221 */ /* 0x008fc20000010000 */
[----:B0-----:R-:W-:-:S06]  /*ae00*/  F2FP.SATFINITE.E4M3.F32.PACK_AB_MERGE_C R37, R135, R8, RZ ;  /* 0x000000088725723e */ /* 0x001fcc00048070ff */
[----:B------:R-:W0:Y:S01]  /*ae10*/  MUFU.EX2 R141, R141 ;  /* 0x0000008d008d7308 */ /* 0x000e220000000800 */
[----:B-1----:R-:W-:-:S07]  /*ae20*/  FADD.FTZ R8, R74, R3 ;  /* 0x000000034a087221 */ /* 0x002fce0000010000 */
[----:B------:R-:W1:Y:S01]  /*ae30*/  MUFU.EX2 R79, R79 ;  /* 0x0000004f004f7308 */ /* 0x000e620000000800 */
[----:B------:R-:W-:-:S01]  /*ae40*/  FADD.FTZ R135, R135, R12 ;  /* 0x0000000c87877221 */ /* 0x000fc20000010000 */
[----:B----4-:R-:W-:-:S06]  /*ae50*/  FADD.FTZ R3, R57, R8 ;  /* 0x0000000839037221 */ /* 0x010fcc0000010000 */
[----:B------:R-:W3:Y:S08]  /*ae60*/  MUFU.EX2 R24, R24 ;  /* 0x0000001800187308 */ /* 0x000ef00000000800 */
[----:B------:R-:W4:Y:S01]  /*ae70*/  MUFU.EX2 R61, R61 ;  /* 0x0000003d003d7308 */ /* 0x000f220000000800 */
[----:B--2---:R-:W-:-:S01]  /*ae80*/  FADD.FTZ R48, R26, R135 ;  /* 0x000000871a307221 */ /* 0x004fc20000010000 */
[----:B-----5:R-:W-:-:S06]  /*ae90*/  FADD.FTZ R12, R78, R3 ;  /* 0x000000034e0c7221 */ /* 0x020fcc0000010000 */
[----:B------:R-:W2:Y:S01]  /*aea0*/  MUFU.EX2 R80, R80 ;  /* 0x0000005000507308 */ /* 0x000ea20000000800 */
[----:B------:R-:W-:Y:S01]  /*aeb0*/  @!P2 PRMT R0, RZ, 0x654, R0 ;  /* 0x00000654ff00a816 */ /* 0x000fe20000000000 */
[----:B0-----:R-:W-:Y:S01]  /*aec0*/  FADD.FTZ R3, R141, R48 ;  /* 0x000000308d037221 */ /* 0x001fe20000010000 */
[----:B-1----:R-:W-:-:S05]  /*aed0*/  FADD.FTZ R12, R79, R12 ;  /* 0x0000000c4f0c7221 */ /* 0x002fca0000010000 */
[----:B------:R-:W0:Y:S01]  /*aee0*/  MUFU.EX2 R11, R11 ;  /* 0x0000000b000b7308 */ /* 0x000e220000000800 */
[----:B------:R1:W-:Y:S01]  /*aef0*/  @!P2 SYNCS.ARRIVE.TRANS64.RED.A1T0 RZ, [R0+URZ], RZ ;  /* 0x000000ff00ffa9a7 */ /* 0x0003e2000810043f */
[----:B------:R-:W-:Y:S01]  /*af00*/  F2FP.SATFINITE.E4M3.F32.PACK_AB_MERGE_C R153, R49, R46, R153 ;  /* 0x0000002e3199723e */ /* 0x000fe20004807099 */
[----:B---3--:R-:W-:-:S05]  /*af10*/  FADD.FTZ R46, R24, R3 ;  /* 0x00000003182e7221 */ /* 0x008fca0000010000 */
[----:B------:R-:W3:Y:S01]  /*af20*/  MUFU.EX2 R71, R71 ;  /* 0x0000004700477308 */ /* 0x000ee20000000800 */
[----:B----4-:R-:W-:-:S07]  /*af30*/  FADD.FTZ R3, R61, R12 ;  /* 0x0000000c3d037221 */ /* 0x010fce0000010000 */
[----:B------:R-:W4:Y:S01]  /*af40*/  MUFU.EX2 R82, R82 ;  /* 0x0000005200527308 */ /* 0x000f220000000800 */
[----:B--2---:R-:W-:-:S07]  /*af50*/  FADD.FTZ R12, R80, R3 ;  /* 0x00000003500c7221 */ /* 0x004fce0000010000 */
[----:B------:R-:W2:Y:S08]  /*af60*/  MUFU.EX2 R27, R27 ;  /* 0x0000001b001b7308 */ /* 0x000eb00000000800 */
[----:B-1----:R-:W1:Y:S01]  /*af70*/  MUFU.EX2 R0, R133 ;  /* 0x0000008500007308 */ /* 0x002e620000000800 */
[----:B0-----:R-:W-:-:S07]  /*af80*/  FADD.FTZ R3, R11, R12 ;  /* 0x0000000c0b037221 */ /* 0x001fce0000010000 */
[----:B------:R-:W0:Y:S08]  /*af90*/  MUFU.EX2 R28, R28 ;  /* 0x0000001c001c7308 */ /* 0x000e300000000800 */
[----:B------:R-:W5:Y:S01]  /*afa0*/  MUFU.EX2 R9, R9 ;  /* 0x0000000900097308 */ /* 0x000f620000000800 */
[----:B---3--:R-:W-:-:S01]  /*afb0*/  FADD.FTZ R46, R71, R46 ;  /* 0x0000002e472e7221 */ /* 0x008fc20000010000 */
[----:B----4-:R-:W-:-:S06]  /*afc0*/  F2FP.SATFINITE.E4M3.F32.PACK_AB_MERGE_C R146, R82, R11, RZ ;  /* 0x0000000b5292723e */ /* 0x010fcc00048070ff */
[----:B------:R-:W-:Y:S01]  /*afd0*/  MUFU.EX2 R30, R30 ;  /* 0x0000001e001e7308 */ /* 0x000fe20000000800 */
[----:B------:R-:W-:-:S07]  /*afe0*/  FADD.FTZ R11, R82, R3 ;  /* 0x00000003520b7221 */ /* 0x000fce0000010000 */
[----:B------:R-:W3:Y:S08]  /*aff0*/  MUFU.EX2 R31, R31 ;  /* 0x0000001f001f7308 */ /* 0x000ef00000000800 */
[----:B------:R-:W4:Y:S01]  /*b000*/  MUFU.EX2 R55, R55 ;  /* 0x0000003700377308 */ /* 0x000f220000000800 */
[----:B------:R-:W-:Y:S01]  /*b010*/  F2FP.SATFINITE.E4M3.F32.PACK_AB_MERGE_C R149, R93, R20, R149 ;  /* 0x000000145d95723e */ /* 0x000fe20004807095 */
[----:B--2---:R-:W-:-:S06]  /*b020*/  FADD.FTZ R13, R27, R46 ;  /* 0x0000002e1b0d7221 */ /* 0x004fcc0000010000 */
[----:B------:R-:W2:Y:S01]  /*b030*/  MUFU.EX2 R84, R84 ;  /* 0x0000005400547308 */ /* 0x000ea20000000800 */
[----:B-1----:R-:W-:-:S01]  /*b040*/  FADD.FTZ R20, R0, R11 ;  /* 0x0000000b00147221 */ /* 0x002fc20000010000 */
[----:B0-----:R-:W-:-:S06]  /*b050*/  FADD.FTZ R13, R28, R13 ;  /* 0x0000000d1c0d7221 */ /* 0x001fcc0000010000 */
[----:B------:R-:W-:Y:S01]  /*b060*/  MUFU.EX2 R34, R34 ;  /* 0x0000002200227308 */ /* 0x000fe20000000800 */
[----:B-----5:R-:W-:-:S07]  /*b070*/  FADD.FTZ R20, R9, R20 ;  /* 0x0000001409147221 */ /* 0x020fce0000010000 */
[----:B------:R-:W-:Y:S08]  /*b080*/  MUFU.EX2 R35, R35 ;  /* 0x0000002300237308 */ /* 0x000ff00000000800 */
[----:B------:R-:W0:Y:S01]  /*b090*/  MUFU.EX2 R32, R32 ;  /* 0x0000002000207308 */ /* 0x000e220000000800 */
[----:B---3--:R-:W-:-:S07]  /*b0a0*/  F2FP.SATFINITE.E4M3.F32.PACK_AB_MERGE_C R12, R31, R30, RZ ;  /* 0x0000001e1f0c723e */ /* 0x008fce00048070ff */
[----:B------:R-:W1:Y:S01]  /*b0b0*/  MUFU.EX2 R25, R137 ;  /* 0x0000008900197308 */ /* 0x000e620000000800 */
[----:B------:R-:W-:-:S07]  /*b0c0*/  FADD.FTZ R30, R30, R13 ;  /* 0x0000000d1e1e7221 */ /* 0x000fce0000010000 */
[----:B------:R-:W-:Y:S01]  /*b0d0*/  MUFU.EX2 R111, R111 ;  /* 0x0000006f006f7308 */ /* 0x000fe20000000800 */
[----:B----4-:R-:W-:-:S07]  /*b0e0*/  FADD.FTZ R11, R55, R20 ;  /* 0x00000014370b7221 */ /* 0x010fce0000010000 */
[----:B------:R-:W3:Y:S01]  /*b0f0*/  MUFU.EX2 R86, R86 ;  /* 0x0000005600567308 */ /* 0x000ee20000000800 */
[----:B------:R-:W-:Y:S01]  /*b100*/  F2FP.SATFINITE.E4M3.F32.PACK_AB_MERGE_C R24, R71, R24, RZ ;  /* 0x000000184718723e */ /* 0x000fe200048070ff */
[----:B------:R-:W4:Y:S01]  /*b110*/  @P0 LDC R13, c[0x0][0x44c] ;  /* 0x00011300ff0d0b82 */ /* 0x000f220000000800 */
[----:B------:R-:W-:-:S01]  /*b120*/  FADD.FTZ R31, R31, R30 ;  /* 0x0000001e1f1f7221 */ /* 0x000fc20000010000 */
[----:B--2---:R-:W-:-:S04]  /*b130*/  F2FP.SATFINITE.E4M3.F32.PACK_AB_MERGE_C R140, R84, R55, RZ ;  /* 0x00000037548c723e */ /* 0x004fc800048070ff */
[----:B------:R-:W2:Y:S01]  /*b140*/  MUFU.EX2 R14, R139 ;  /* 0x0000008b000e7308 */ /* 0x000ea20000000800 */
[----:B------:R-:W-:-:S01]  /*b150*/  FADD.FTZ R84, R84, R11 ;  /* 0x0000000b54547221 */ /* 0x000fc20000010000 */
[----:B------:R-:W-:Y:S01]  /*b160*/  F2FP.SATFINITE.E4M3.F32.PACK_AB_MERGE_C R141, R141, R26, R24 ;  /* 0x0000001a8d8d723e */ /* 0x000fe20004807018 */
[----:B0-----:R-:W-:-:S01]  /*b170*/  FADD.FTZ R24, R32, R31 ;  /* 0x0000001f20187221 */ /* 0x001fc20000010000 */
[----:B------:R-:W-:-:S04]  /*b180*/  F2FP.SATFINITE.E4M3.F32.PACK_AB_MERGE_C R3, R28, R27, R12 ;  /* 0x0000001b1c03723e */ /* 0x000fc8000480700c */
[----:B------:R-:W0:Y:S01]  /*b190*/  MUFU.EX2 R67, R67 ;  /* 0x0000004300437308 */ /* 0x000e220000000800 */
[----:B------:R-:W5:Y:S01]  /*b1a0*/  @P0 LDC R28, c[0x0][0x450] ;  /* 0x00011400ff1c0b82 */ /* 0x000f620000000800 */
[----:B-1----:R-:W-:-:S06]  /*b1b0*/  FADD.FTZ R11, R25, R84 ;  /* 0x00000054190b7221 */ /* 0x002fcc0000010000 */
[----:B------:R-:W-:Y:S01]  /*b1c0*/  MUFU.EX2 R40, R40 ;  /* 0x0000002800287308 */ /* 0x000fe20000000800 */
[----:B---3--:R-:W-:-:S07]  /*b1d0*/  FADD.FTZ R11, R86, R11 ;  /* 0x0000000b560b7221 */ /* 0x008fce0000010000 */
[----:B------:R-:W-:Y:S08]  /*b1e0*/  MUFU.EX2 R39, R39 ;  /* 0x0000002700277308 */ /* 0x000ff00000000800 */
[----:B------:R1:W-:Y:S08]  /*b1f0*/  MUFU.EX2 R8, R143 ;  /* 0x0000008f00087308 */ /* 0x0003f00000000800 */
[----:B------:R-:W3:Y:S01]  /*b200*/  MUFU.EX2 R38, R38 ;  /* 0x0000002600267308 */ /* 0x000ee20000000800 */
[----:B-1----:R-:W-:-:S04]  /*b210*/  F2FP.SATFINITE.E4M3.F32.PACK_AB_MERGE_C R143, R35, R34, RZ ;  /* 0x00000022238f723e */ /* 0x002fc800048070ff */
[C---:B------:R-:W-:Y:S01]  /*b220*/  F2FP.SATFINITE.E4M3.F32.PACK_AB_MERGE_C R143, R111.reuse, R32, R143 ;  /* 0x000000206f8f723e */ /* 0x040fe2000480708f */
[----:B------:R-:W-:-:S02]  /*b230*/  FADD.FTZ R111, R111, R24 ;  /* 0x000000186f6f7221 */ /* 0x000fc40000010000 */
[----:B------:R-:W1:Y:S01]  /*b240*/  MUFU.EX2 R113, R113 ;  /* 0x0000007100717308 */ /* 0x000e620000000800 */
[----:B--2---:R-:W-:-:S01]  /*b250*/  FADD.FTZ R24, R14, R11 ;  /* 0x0000000b0e187221 */ /* 0x004fc20000010000 */
[----:B------:R-:W-:-:S06]  /*b260*/  FADD.FTZ R34, R34, R111 ;  /* 0x0000006f22227221 */ /* 0x000fcc0000010000 */
[----:B------:R-:W2:Y:S01]  /*b270*/  MUFU.EX2 R63, R63 ;  /* 0x0000003f003f7308 */ /* 0x000ea20000000800 */
[----:B------:R-:W-:-:S01]  /*b280*/  FADD.FTZ R35, R35, R34 ;  /* 0x0000002223237221 */ /* 0x000fc20000010000 */
[C---:B0-----:R-:W-:Y:S01]  /*b290*/  F2FP.SATFINITE.E4M3.F32.PACK_AB_MERGE_C R11, R67.reuse, R14, RZ ;  /* 0x0000000e430b723e */ /* 0x041fe200048070ff */
[----:B------:R-:W-:-:S05]  /*b2a0*/  FADD.FTZ R67, R67, R24 ;  /* 0x0000001843437221 */ /* 0x000fca0000010000 */
[----:B------:R-:W0:Y:S01]  /*b2b0*/  MUFU.EX2 R69, R69 ;  /* 0x0000004500457308 */ /* 0x000e220000000800 */
[----:B------:R-:W-:Y:S01]  /*b2c0*/  F2FP.SATFINITE.E4M3.F32.PACK_AB_MERGE_C R43, R68, R43, RZ ;  /* 0x0000002b442b723e */ /* 0x000fe200048070ff */
[----:B---3--:R-:W-:Y:S01]  /*b2d0*/  FADD.FTZ R26, R38, R35 ;  /* 0x00000023261a7221 */ /* 0x008fe20000010000 */
[----:B------:R-:W-:-:S05]  /*b2e0*/  F2FP.SATFINITE.E4M3.F32.PACK_AB_MERGE_C R137, R39, R40, RZ ;  /* 0x000000282789723e */ /* 0x000fca00048070ff */
[----:B------:R-:W3:Y:S01]  /*b2f0*/  MUFU.EX2 R12, R29 ;  /* 0x0000001d000c7308 */ /* 0x000ee20000000800 */
[----:B------:R-:W-:-:S01]  /*b300*/  FADD.FTZ R14, R8, R67 ;  /* 0x00000043080e7221 */ /* 0x000fc20000010000 */
[----:B------:R-:W-:Y:S01]  /*b310*/  F2FP.SATFINITE.E4M3.F32.PACK_AB_MERGE_C R154, R64, R15, R43 ;  /* 0x0000000f409a723e */ /* 0x000fe2000480702b */
[----:B----4-:R-:W-:-:S05]  /*b320*/  @P0 IMAD.HI.U32 R15, R110, R13, RZ ;  /* 0x0000000d6e0f0227 */ /* 0x010fca00078e00ff */
[----:B------:R-:W-:Y:S01]  /*b330*/  MUFU.EX2 R44, R44 ;  /* 0x0000002c002c7308 */ /* 0x000fe20000000800 */
[C---:B-1----:R-:W-:Y:S01]  /*b340*/  F2FP.SATFINITE.E4M3.F32.PACK_AB_MERGE_C R137, R113.reuse, R38, R137 ;  /* 0x000000267189723e */ /* 0x042fe20004807089 */
[----:B------:R-:W-:-:S06]  /*b350*/  FADD.FTZ R113, R113, R26 ;  /* 0x0000001a71717221 */ /* 0x000fcc0000010000 */
[----:B------:R-:W-:Y:S01]  /*b360*/  MUFU.EX2 R45, R45 ;  /* 0x0000002d002d7308 */ /* 0x000fe20000000800 */
[----:B--2---:R-:W-:-:S07]  /*b370*/  FADD.FTZ R14, R63, R14 ;  /* 0x0000000e3f0e7221 */ /* 0x004fce0000010000 */
[----:B------:R-:W1:Y:S01]  /*b380*/  MUFU.EX2 R42, R42 ;  /* 0x0000002a002a7308 */ /* 0x000e620000000800 */
[----:B------:R-:W-:-:S07]  /*b390*/  IMAD.MOV.U32 R13, RZ, RZ, R110 ;  /* 0x000000ffff0d7224 */ /* 0x000fce00078e006e */
[----:B------:R-:W2:Y:S01]  /*b3a0*/  MUFU.EX2 R145, R145 ;  /* 0x0000009100917308 */ /* 0x000ea20000000800 */
[----:B------:R-:W-:-:S01]  /*b3b0*/  FADD.FTZ R40, R40, R113 ;  /* 0x0000007128287221 */ /* 0x000fc20000010000 */
[----:B------:R-:W-:-:S06]  /*b3c0*/  F2FP.SATFINITE.E4M3.F32.PACK_AB_MERGE_C R140, R9, R0, R140 ;  /* 0x00000000098c723e */ /* 0x000fcc000480708c */
[----:B------:R-:W4:Y:S01]  /*b3d0*/  MUFU.EX2 R115, R127 ;  /* 0x0000007f00737308 */ /* 0x000f220000000800 */
[----:B-----5:R-:W-:Y:S01]  /*b3e0*/  @P0 SHF.R.U32.HI R13, RZ, R28, R15 ;  /* 0x0000001cff0d0219 */ /* 0x020fe2000001160f */
[----:B0-----:R-:W-:-:S06]  /*b3f0*/  FADD.FTZ R9, R69, R14 ;  /* 0x0000000e45097221 */ /* 0x001fcc0000010000 */
[----:B------:R-:W0:Y:S01]  /*b400*/  MUFU.EX2 R20, R33 ;  /* 0x0000002100147308 */ /* 0x000e220000000800 */
[----:B------:R-:W-:-:S01]  /*b410*/  FADD.FTZ R39, R39, R40 ;  /* 0x0000002827277221 */ /* 0x000fc20000010000 */
[C---:B---3--:R-:W-:Y:S01]  /*b420*/  F2FP.SATFINITE.E4M3.F32.PACK_AB_MERGE_C R69, R12.reuse, R69, RZ ;  /* 0x000000450c45723e */ /* 0x048fe200048070ff */
[----:B------:R-:W-:-:S01]  /*b430*/  FADD.FTZ R12, R12, R9 ;  /* 0x000000090c0c7221 */ /* 0x000fc20000010000 */
[----:B------:R-:W-:Y:S01]  /*b440*/  IADD3 R14, R13, R106, -R108 ;  /* 0x0000006a0d0e7210 */ /* 0x000fe20007ffe86c */
[----:B-1----:R-:W-:-:S01]  /*b450*/  FADD.FTZ R0, R42, R39 ;  /* 0x000000272a007221 */ /* 0x002fc20000010000 */
[----:B------:R-:W-:Y:S01]  /*b460*/  F2FP.SATFINITE.E4M3.F32.PACK_AB_MERGE_C R13, R45, R44, RZ ;  /* 0x0000002c2d0d723e */ /* 0x000fe200048070ff */
[----:B--2---:R-:W-:-:S02]  /*b470*/  FADD.FTZ R9, R145, R12 ;  /* 0x0000000c91097221 */ /* 0x004fc40000010000 */
[----:B------:R-:W-:Y:S01]  /*b480*/  IMAD.HI R14, R14, 0x66666667, RZ ;  /* 0x666666670e0e7827 */ /* 0x000fe200078e02ff */
[----:B----4-:R-:W-:-:S03]  /*b490*/  F2FP.SATFINITE.E4M3.F32.PACK_AB_MERGE_C R139, R115, R42, R13 ;  /* 0x0000002a738b723e */ /* 0x010fc6000480700d */
[----:B------:R-:W-:Y:S01]  /*b4a0*/  FADD.FTZ R115, R115, R0 ;  /* 0x0000000073737221 */ /* 0x000fe20000010000 */
[----:B------:R-:W-:Y:S01]  /*b4b0*/  F2FP.SATFINITE.E4M3.F32.PACK_AB_MERGE_C R70, R75, R70, RZ ;  /* 0x000000464b46723e */ /* 0x000fe200048070ff */
[----:B------:R-:W-:Y:S01]  /*b4c0*/  MUFU.EX2 R147, R147 ;  /* 0x0000009300937308 */ /* 0x000fe20000000800 */
[----:B0-----:R-:W-:-:S01]  /*b4d0*/  FADD.FTZ R0, R20, R9 ;  /* 0x0000000914007221 */ /* 0x001fc20000010000 */
[----:B------:R-:W-:-:S06]  /*b4e0*/  SHF.R.U32.HI R9, RZ, 0x1f, R14 ;  /* 0x0000001fff097819 */ /* 0x000fcc000001160e */
[----:B------:R-:W0:Y:S01]  /*b4f0*/  MUFU.EX2 R36, R36 ;  /* 0x0000002400247308 */ /* 0x000e220000000800 */
[----:B------:R-:W-:Y:S01]  /*b500*/  LEA.HI.SX32 R9, R14, R9, 0x1a ;  /* 0x000000090e097211 */ /* 0x000fe200078fd2ff */
[----:B------:R-:W-:Y:S01]  /*b510*/  VIADD R14, R104, 0xfffffffe ;  /* 0xfffffffe680e7836 */ /* 0x000fe20000000000 */
[----:B------:R-:W-:Y:S02]  /*b520*/  F2FP.SATFINITE.E4M3.F32.PACK_AB_MERGE_C R148, R66, R21, R70 ;  /* 0x000000154294723e */ /* 0x000fe40004807046 */
[----:B------:R-:W-:-:S04]  /*b530*/  VIMNMX R21, RZ, R9, !PT ;  /* 0x00000009ff157248 */ /* 0x000fc80007fe0100 */
[----:B------:R-:W-:Y:S02]  /*b540*/  ISETP.GE.AND P2, PT, R14, R21, PT ;  /* 0x000000150e00720c */ /* 0x000fe40003f46270 */
[----:B------:R-:W-:Y:S01]  /*b550*/  F2FP.SATFINITE.E4M3.F32.PACK_AB_MERGE_C R136, R63, R8, R69 ;  /* 0x000000083f88723e */ /* 0x000fe20004807045 */
[----:B------:R-:W-:Y:S01]  /*b560*/  FADD.FTZ R44, R44, R115 ;  /* 0x000000732c2c7221 */ /* 0x000fe20000010000 */
[----:B------:R-:W-:Y:S02]  /*b570*/  F2FP.SATFINITE.E4M3.F32.PACK_AB_MERGE_C R151, R56, R51, RZ ;  /* 0x000000333897723e */ /* 0x000fe400048070ff */
[----:B------:R-:W-:Y:S02]  /*b580*/  F2FP.SATFINITE.E4M3.F32.PACK_AB_MERGE_C R10, R107, R10, R37 ;  /* 0x0000000a6b0a723e */ /* 0x000fe40004807025 */
[----:B0-----:R-:W-:Y:S01]  /*b590*/  F2FP.SATFINITE.E4M3.F32.PACK_AB_MERGE_C R8, R36, R147, RZ ;  /* 0x000000932408723e */ /* 0x001fe200048070ff */
[----:B------:R-:W-:Y:S01]  /*b5a0*/  FADD.FTZ R147, R147, R0 ;  /* 0x0000000093937221 */ /* 0x000fe20000010000 */
[----:B------:R-:W-:Y:S01]  /*b5b0*/  F2FP.SATFINITE.E4M3.F32.PACK_AB_MERGE_C R76, R77, R76, RZ ;  /* 0x0000004c4d4c723e */ /* 0x000fe200048070ff */
[----:B------:R-:W-:Y:S01]  /*b5c0*/  BSSY B0, `(.L_x_1936) ;  /* 0x00003c9000007945 */ /* 0x000fe20003800000 */
[----:B------:R-:W-:-:S02]  /*b5d0*/  F2FP.SATFINITE.E4M3.F32.PACK_AB_MERGE_C R78, R79, R78, RZ ;  /* 0x0000004e4f4e723e */ /* 0x000fc400048070ff */
[----:B------:R-:W-:Y:S01]  /*b5e0*/  F2FP.SATFINITE.E4M3.F32.PACK_AB_MERGE_C R138, R20, R145, R8 ;  /* 0x00000091148a723e */ /* 0x000fe20004807008 */
[----:B------:R-:W-:-:S01]  /*b5f0*/  FADD.FTZ R20, R36, R147 ;  /* 0x0000009324147221 */ /* 0x000fc20000010000 */
[----:B------:R-:W-:Y:S01]  /*b600*/  F2FP.SATFINITE.E4M3.F32.PACK_AB_MERGE_C R155, R53, R50, R155 ;  /* 0x00000032359b723e */ /* 0x000fe2000480709b */
[----:B------:R-:W-:-:S01]  /*b610*/  FADD.FTZ R0, R45, R44 ;  /* 0x0000002c2d007221 */ /* 0x000fc20000010000 */
[----:B------:R-:W-:Y:S01]  /*b620*/  F2FP.SATFINITE.E4M3.F32.PACK_AB_MERGE_C R151, R83, R54, R151 ;  /* 0x000000365397723e */ /* 0x000fe20004807097 */
[----:B------:R-:W-:Y:S01]  /*b630*/  IMAD.MOV.U32 R147, RZ, RZ, R141 ;  /* 0x000000ffff937224 */ /* 0x000fe200078e008d */
[----:B------:R-:W-:Y:S02]  /*b640*/  F2FP.SATFINITE.E4M3.F32.PACK_AB_MERGE_C R142, R86, R25, R11 ;  /* 0x00000019568e723e */ /* 0x000fe4000480700b */
[----:B------:R-:W-:Y:S02]  /*b650*/  CS2R R54, SRZ ;  /* 0x0000000000367805 */ /* 0x000fe4000001ff00 */
[----:B------:R-:W-:-:S02]  /*b660*/  F2FP.SATFINITE.E4M3.F32.PACK_AB_MERGE_C R152, R89, R62, R152 ;  /* 0x0000003e5998723e */ /* 0x000fc40004807098 */
[----:B------:R-:W-:Y:S02]  /*b670*/  CS2R R52, SRZ ;  /* 0x0000000000347805 */ /* 0x000fe4000001ff00 */
[----:B------:R-:W-:Y:S02]  /*b680*/  F2FP.SATFINITE.E4M3.F32.PACK_AB_MERGE_C R150, R73, R72, R76 ;  /* 0x000000484996723e */ /* 0x000fe4000480704c */
[----:B------:R-:W-:Y:S02]  /*b690*/  CS2R R50, SRZ ;  /* 0x0000000000327805 */ /* 0x000fe4000001ff00 */
[----:B------:R-:W-:Y:S02]  /*b6a0*/  F2FP.SATFINITE.E4M3.F32.PACK_AB_MERGE_C R144, R57, R74, R78 ;  /* 0x0000004a3990723e */ /* 0x000fe4000480704e */
[----:B------:R-:W-:Y:S02]  /*b6b0*/  CS2R R48, SRZ ;  /* 0x0000000000307805 */ /* 0x000fe4000001ff00 */
[----:B------:R-:W-:-:S02]  /*b6c0*/  F2FP.SATFINITE.E4M3.F32.PACK_AB_MERGE_C R146, R80, R61, R146 ;  /* 0x0000003d5092723e */ /* 0x000fc40004807092 */
        /* <DEDUP_REMOVED lines=11> */
[----:B------:R-:W-:Y:S01]  /*b780*/  CS2R R24, SRZ ;  /* 0x0000000000187805 */ /* 0x000fe2000001ff00 */
[----:B------:R-:W-:-:S02]  /*b790*/  IMAD.MOV.U32 R145, RZ, RZ, R10 ;  /* 0x000000ffff917224 */ /* 0x000fc400078e000a */
[----:B------:R-:W-:Y:S01]  /*b7a0*/  IMAD.MOV.U32 R141, RZ, RZ, R3 ;  /* 0x000000ffff8d7224 */ /* 0x000fe200078e0003 */
[----:B------:R-:W-:Y:S06]  /*b7b0*/  @!P2 BRA `(.L_x_1937) ;  /* 0x0000003800a4a947 */ /* 0x000fec0003800000 */
[----:B------:R-:W-:Y:S01]  /*b7c0*/  BSSY B1, `(.L_x_1937) ;  /* 0x00003a8000017945 */ /* 0x000fe20003800000 */
[----:B------:R-:W-:Y:S02]  /*b7d0*/  IMAD.MOV.U32 R12, RZ, RZ, R59 ;  /* 0x000000ffff0c7224 */ /* 0x000fe400078e003b */
[----:B------:R-:W-:Y:S02]  /*b7e0*/  IMAD.MOV.U32 R3, RZ, RZ, R60 ;  /* 0x000000ffff037224 */ /* 0x000fe400078e003c */
[----:B------:R-:W-:Y:S02]  /*b7f0*/  IMAD.MOV.U32 R9, RZ, RZ, R23 ;  /* 0x000000ffff097224 */ /* 0x000fe400078e0017 */
[----:B------:R-:W-:Y:S02]  /*b800*/  IMAD.MOV.U32 R8, RZ, RZ, R22 ;  /* 0x000000ffff087224 */ /* 0x000fe400078e0016 */
[----:B------:R-:W-:-:S07]  /*b810*/  IMAD.MOV.U32 R55, RZ, RZ, RZ ;  /* 0x000000ffff377224 */ /* 0x000fce00078e00ff */
.L_x_1949:
[----:B------:R-:W-:-:S04]  /*b820*/  ISETP.NE.AND P2, PT, R8, 0x1, PT ;  /* 0x000000010800780c */ /* 0x000fc80003f45270 */
[----:B------:R-:W-:-:S04]  /*b830*/  SEL R10, RZ, 0x1, P2 ;  /* 0x00000001ff0a7807 */ /* 0x000fc80001000000 */
[----:B------:R-:W-:Y:S01]  /*b840*/  LOP3.LUT R23, R9, R10, RZ, 0x3c, !PT ;  /* 0x0000000a09177212 */ /* 0x000fe200078e3cff */
[----:B0-----:R-:W-:Y:S06]  /*b850*/  @!P1 BRA `(.L_x_1938) ;  /* 0x0000000000049947 */ /* 0x001fec0003800000 */
[----:B------:R-:W-:Y:S01]  /*b860*/  BPT.TRAP 0x1 ;  /* 0x000000040000795c */ /* 0x000fe20000300000 */
.L_x_1938:
[----:B------:R-:W-:Y:S01]  /*b870*/  VIADD R22, R8, 0x1 ;  /* 0x0000000108167836 */ /* 0x000fe20000000000 */
[----:B------:R-:W-:-:S04]  /*b880*/  SHF.L.U32 R10, R23, 0x1f, RZ ;  /* 0x0000001f170a7819 */ /* 0x000fc800000006ff */
[----:B------:R-:W-:-:S04]  /*b890*/  ISETP.NE.AND P2, PT, R22, 0x2, PT ;  /* 0x000000021600780c */ /* 0x000fc80003f45270 */
[----:B------:R-:W-:-:S04]  /*b8a0*/  SEL R22, R22, RZ, P2 ;  /* 0x000000ff16167207 */ /* 0x000fc80001000000 */
[----:B------:R-:W-:-:S04]  /*b8b0*/  LEA R13, R22, R16, 0x3 ;  /* 0x00000010160d7211 */ /* 0x000fc800078e18ff */
[----:B------:R0:W1:Y:S01]  /*b8c0*/  SYNCS.PHASECHK.TRANS64.TRYWAIT P2, [R13+URZ+0x13230], R10 ;  /* 0x0132300a0d0075a7 */ /* 0x000062000804017f */
[----:B------:R-:W-:Y:S05]  /*b8d0*/  @!P1 BRA `(.L_x_1939) ;  /* 0x0000000000049947 */ /* 0x000fea0003800000 */
[----:B------:R-:W-:Y:S01]  /*b8e0*/  BPT.TRAP 0x1 ;  /* 0x000000040000795c */ /* 0x000fe20000300000 */
.L_x_1939:
        /* <DEDUP_REMOVED lines=8> */
.L_x_1941:
[----:B------:R-:W-:Y:S05]  /*b970*/  BSYNC B2 ;  /* 0x0000000000027941 */ /* 0x000fea0003800000 */
.L_x_1940:
        /* <DEDUP_REMOVED lines=29> */
[----:B------:R-:W-:Y:S02]  /*bb50*/  R2UR UR23, R11 ;  /* 0x000000000b1772ca */ /* 0x000fe400000e0000 */
        /* <DEDUP_REMOVED lines=8> */
[----:B------:R-:W-:Y:S02]  /*bbe0*/  MOV R11, 0x80000020 ;  /* 0x80000020000b7802 */ /* 0x000fe40000000f00 */
        /* <DEDUP_REMOVED lines=48> */
.L_x_1943:
[----:B------:R-:W-:Y:S01]  /*bef0*/  SHF.L.U32 R9, R9, 0x1f, RZ ;  /* 0x0000001f09097819 */ /* 0x000fe200000006ff */
[----:B------:R-:W-:-:S04]  /*bf00*/  IMAD R15, R8, 0x8, R16 ;  /* 0x00000008080f7824 */ /* 0x000fc800078e0210 */
[----:B------:R0:W1:Y:S01]  /*bf10*/  SYNCS.PHASECHK.TRANS64.TRYWAIT P2, [R15+URZ+0x13250], R9 ;  /* 0x013250090f0075a7 */ /* 0x000062000804017f */
[----:B------:R-:W-:Y:S05]  /*bf20*/  @!P1 BRA `(.L_x_1944) ;  /* 0x0000000000049947 */ /* 0x000fea0003800000 */
[----:B------:R-:W-:Y:S01]  /*bf30*/  BPT.TRAP 0x1 ;  /* 0x000000040000795c */ /* 0x000fe20000300000 */
.L_x_1944:
[----:B------:R-:W-:Y:S04]  /*bf40*/  BSSY B2, `(.L_x_1945) ;  /* 0x0000004000027945 */ /* 0x000fe80003800000 */
[----:B-1----:R-:W-:Y:S05]  /*bf50*/  @P2 BRA `(.L_x_1946) ;  /* 0x0000000000082947 */ /* 0x002fea0003800000 */
[----:B------:R-:W1:Y:S02]  /*bf60*/  SYNCS.PHASECHK.TRANS64.TRYWAIT P2, [R15+URZ+0x13250], R9 ;  /* 0x013250090f0075a7 */ /* 0x000e64000804017f */
[----:B-1----:R-:W-:Y:S05]  /*bf70*/  @!P2 BRA `(.L_x_1947) ;  /* 0x000000ec0090a947 */ /* 0x002fea0003800000 */
.L_x_1946:
[----:B------:R-:W-:Y:S05]  /*bf80*/  BSYNC B2 ;  /* 0x0000000000027941 */ /* 0x000fea0003800000 */
.L_x_1945:
        /* <DEDUP_REMOVED lines=14> */
[----:B------:R-:W-:Y:S02]  /*c070*/  WARPGROUP.DEPBAR.LE gsb0, 0x0 ;  /* 0x00008000000079c5 */ /* 0x000fe40000010000 */
[----:B------:R-:W-:Y:S01]  /*c080*/  WARPGROUP.ARRIVE ;  /* 0x00000000000079c5 */ /* 0x000fe20000000000 */
[----:B------:R-:W2:Y:S04]  /*c090*/  LDL R152, [R1+0x3c] ;  /* 0x00003c0001987983 */ /* 0x000ea80000100800 */
[----:B------:R-:W3:Y:S05]  /*c0a0*/  LDL R153, [R1+0x38] ;  /* 0x0000380001997983 */ /* 0x000eea0000100800 */
[----:B------:R-:W-:Y:S01]  /*c0b0*/  QGMMA.64x64x32.F32.E4M3.E4M3 R24, R148, gdesc[UR4], R24, gsb0 ;  /* 0x00e0000494187df3 */ /* 0x000fe20008000818 */
[----:B------:R-:W4:Y:S04]  /*c0c0*/  LDL R154, [R1+0x24] ;  /* 0x00002400019a7983 */ /* 0x000f280000100800 */
[----:B------:R-:W4:Y:S01]  /*c0d0*/  LDL R155, [R1+0x20] ;  /* 0x00002000019b7983 */ /* 0x000f220000100800 */
[----:B------:R-:W-:-:S03]  /*c0e0*/  WARPGROUP.DEPBAR.LE gsb0, 0x0 ;  /* 0x00008000000079c5 */ /* 0x000fc60000010000 */
[----:B------:R-:W2:Y:S01]  /*c0f0*/  LDL R151, [R1+0x28] ;  /* 0x0000280001977983 */ /* 0x000ea20000100800 */
[----:B------:R-:W-:Y:S01]  /*c100*/  VIADD R10, R8, 0x100 ;  /* 0x00000100080a7836 */ /* 0x000fe20000000000 */
[----:B------:R-:W-:Y:S01]  /*c110*/  MOV R11, 0xc0000010 ;  /* 0xc0000010000b7802 */ /* 0x000fe20000000f00 */
[----:B------:R-:W-:Y:S01]  /*c120*/  WARPGROUP.ARRIVE ;  /* 0x00000000000079c5 */ /* 0x000fe20000000000 */
[C---:B------:R-:W-:Y:S01]  /*c130*/  FMUL.FTZ R9, R2.reuse, R120 ;  /* 0x0000007802097220 */ /* 0x040fe20000410000 */
[----:B------:R-:W-:Y:S01]  /*c140*/  FMUL.FTZ R120, R2, R123 ;  /* 0x0000007b02787220 */ /* 0x000fe20000410000 */
[----:B------:R-:W-:Y:S01]  /*c150*/  R2UR UR6, R10 ;  /* 0x000000000a0672ca */ /* 0x000fe200000e0000 */
[----:B------:R-:W-:Y:S01]  /*c160*/  VIADD R10, R8, 0x180 ;  /* 0x00000180080a7836 */ /* 0x000fe20000000000 */
[----:B------:R-:W-:Y:S01]  /*c170*/  R2UR UR7, R11 ;  /* 0x000000000b0772ca */ /* 0x000fe200000e0000 */
[----:B------:R-:W-:Y:S02]  /*c180*/  IMAD.MOV.U32 R11, RZ, RZ, -0x3ffffff0 ;  /* 0xc0000010ff0b7424 */ /* 0x000fe400078e00ff */
        /* <DEDUP_REMOVED lines=9> */
[----:B------:R-:W0:Y:S01]  /*c220*/  MUFU.TANH R9, R9 ;  /* 0x0000000900097308 */ /* 0x000e220000002400 */
        /* <DEDUP_REMOVED lines=21> */
[----:B------:R-:W1:Y:S01]  /*c380*/  @P0 LDC R89, c[0x0][0x44c] ;  /* 0x00011300ff590b82 */ /* 0x000e620000000800 */
[C---:B------:R-:W-:Y:S01]  /*c390*/  FMUL.FTZ R111, R2.reuse, R114 ;  /* 0x00000072026f7220 */ /* 0x040fe20000410000 */
[C---:B------:R-:W-:Y:S01]  /*c3a0*/  FMUL.FTZ R114, R2.reuse, R115 ;  /* 0x0000007302727220 */ /* 0x040fe20000410000 */
[C---:B------:R-:W-:Y:S01]  /*c3b0*/  FMUL.FTZ R115, R2.reuse, R118 ;  /* 0x0000007602737220 */ /* 0x040fe20000410000 */
[C---:B------:R-:W-:Y:S01]  /*c3c0*/  FMUL.FTZ R118, R2.reuse, R88 ;  /* 0x0000005802767220 */ /* 0x040fe20000410000 */
[----:B------:R-:W5:Y:S01]  /*c3d0*/  MUFU.TANH R11, R11 ;  /* 0x0000000b000b7308 */ /* 0x000f620000002400 */
[C---:B------:R-:W-:Y:S01]  /*c3e0*/  FMUL.FTZ R108, R2.reuse, R108 ;  /* 0x0000006c026c7220 */ /* 0x040fe20000410000 */
[C---:B------:R-:W-:Y:S01]  /*c3f0*/  FMUL.FTZ R109, R2.reuse, R109 ;  /* 0x0000006d026d7220 */ /* 0x040fe20000410000 */
[----:B------:R-:W0:Y:S01]  /*c400*/  @P0 LDC R88, c[0x0][0x450] ;  /* 0x00011400ff580b82 */ /* 0x000e220000000800 */
        /* <DEDUP_REMOVED lines=34> */
[----:B------:R-:W-:-:S02]  /*c630*/  FMUL.FTZ R71, R2, R71 ;  /* 0x0000004702477220 */ /* 0x000fc40000410000 */
[----:B------:R-:W5:Y:S08]  /*c640*/  MUFU.TANH R129, R129 ;  /* 0x0000008100817308 */ /* 0x000f700000002400 */
[----:B------:R-:W5:Y:S01]  /*c650*/  MUFU.TANH R131, R131 ;  /* 0x0000008300837308 */ /* 0x000f620000002400 */
[----:B------:R-:W-:Y:S02]  /*c660*/  WARPGROUP.DEPBAR.LE gsb0, 0x0 ;  /* 0x00008000000079c5 */ /* 0x000fe40000010000 */
[----:B------:R-:W-:-:S05]  /*c670*/  WARPGROUP.ARRIVE ;  /* 0x00000000000079c5 */ /* 0x000fca0000000000 */
[----:B------:R-:W5:Y:S01]  /*c680*/  MUFU.TANH R104, R104 ;  /* 0x0000006800687308 */ /* 0x000f620000002400 */
[----:B------:R-:W-:Y:S07]  /*c690*/  QGMMA.64x64x32.F32.E4M3.E4M3 R24, R140, gdesc[UR4], R24, gsb0 ;  /* 0x00e000048c187df3 */ /* 0x000fee0008000818 */
[----:B------:R-:W5:Y:S08]  /*c6a0*/  MUFU.TANH R133, R133 ;  /* 0x0000008500857308 */ /* 0x000f700000002400 */
        /* <DEDUP_REMOVED lines=8> */
[----:B------:R-:W5:Y:S01]  /*c730*/  MUFU.TANH R135, R135 ;  /* 0x0000008700877308 */ /* 0x000f620000002400 */
[----:B------:R-:W-:-:S02]  /*c740*/  WARPGROUP.DEPBAR.LE gsb0, 0x0 ;  /* 0x00008000000079c5 */ /* 0x000fc40000010000 */
        /* <DEDUP_REMOVED lines=8> */
[----:B------:R-:W-:-:S07]  /*c7d0*/  WARPGROUP.ARRIVE ;  /* 0x00000000000079c5 */ /* 0x000fce0000000000 */
[----:B------:R-:W5:Y:S08]  /*c7e0*/  MUFU.TANH R95, R95 ;  /* 0x0000005f005f7308 */ /* 0x000f700000002400 */
[----:B------:R-:W5:Y:S08]  /*c7f0*/  MUFU.TANH R96, R96 ;  /* 0x0000006000607308 */ /* 0x000f700000002400 */
[----:B------:R-:W5:Y:S08]  /*c800*/  MUFU.TANH R98, R98 ;  /* 0x0000006200627308 */ /* 0x000f700000002400 */
[----:B------:R-:W5:Y:S08]  /*c810*/  MUFU.TANH R99, R99 ;  /* 0x0000006300637308 */ /* 0x000f700000002400 */
        /* <DEDUP_REMOVED lines=9> */
[----:B--2---:R-:W-:-:S04]  /*c8b0*/  IMAD.IADD R100, R152, 0x1, R151 ;  /* 0x0000000198647824 */ /* 0x004fc800078e0297 */
[----:B-1----:R-:W-:-:S03]  /*c8c0*/  @P0 IMAD.HI.U32 R89, R100, R89, RZ ;  /* 0x0000005964590227 */ /* 0x002fc600078e00ff */
[----:B------:R-:W-:Y:S02]  /*c8d0*/  MUFU.TANH R61, R61 ;  /* 0x0000003d003d7308 */ /* 0x000fe40000002400 */
[----:B0-----:R-:W-:Y:S01]  /*c8e0*/  @P0 SHF.R.U32.HI R100, RZ, R88, R89 ;  /* 0x00000058ff640219 */ /* 0x001fe20000011659 */
[----:B------:R-:W-:Y:S02]  /*c8f0*/  IMAD.MOV.U32 R89, RZ, RZ, -0x3ffffff0 ;  /* 0xc0000010ff597424 */ /* 0x000fe400078e00ff */
[----:B------:R-:W-:Y:S02]  /*c900*/  VIADD R88, R8, 0x200 ;  /* 0x0000020008587836 */ /* 0x000fe40000000000 */
[----:B------:R-:W0:Y:S01]  /*c910*/  SHFL.IDX PT, R102, R100, RZ, 0x1c1f ;  /* 0x001c1fff64667589 */ /* 0x000e2200000e0000 */
[----:B------:R-:W-:Y:S01]  /*c920*/  R2UR UR7, R89 ;  /* 0x00000000590772ca */ /* 0x000fe200000e0000 */
[----:B------:R-:W-:Y:S01]  /*c930*/  IMAD.MOV.U32 R89, RZ, RZ, -0xa0 ;  /* 0xffffff60ff597424 */ /* 0x000fe200078e00ff */
[----:B------:R-:W-:Y:S01]  /*c940*/  R2UR UR6, R88 ;  /* 0x00000000580672ca */ /* 0x000fe200000e0000 */
[C---:B------:R-:W-:Y:S01]  /*c950*/  FMUL.FTZ R88, R2.reuse, R72 ;  /* 0x0000004802587220 */ /* 0x040fe20000410000 */
[----:B------:R-:W-:Y:S01]  /*c960*/  FMUL.FTZ R72, R2, R74 ;  /* 0x0000004a02487220 */ /* 0x000fe20000410000 */
[----:B------:R-:W-:-:S02]  /*c970*/  IMAD R89, R14, R89, 0x1 ;  /* 0x000000010e597424 */ /* 0x000fc400078e0259 */
[C---:B------:R-:W-:Y:S01]  /*c980*/  FMUL.FTZ R74, R2.reuse, R75 ;  /* 0x0000004b024a7220 */ /* 0x040fe20000410000 */
[----:B------:R-:W-:Y:S01]  /*c990*/  FMUL.FTZ R75, R2, R76 ;  /* 0x0000004c024b7220 */ /* 0x000fe20000410000 */
[----:B------:R-:W-:Y:S01]  /*c9a0*/  MUFU.TANH R8, R103 ;  /* 0x0000006700087308 */ /* 0x000fe20000002400 */
[----:B---3--:R-:W-:Y:S01]  /*c9b0*/  IMAD R89, R153, -0x2, R89 ;  /* 0xfffffffe99597824 */ /* 0x008fe200078e0259 */
[----:B------:R-:W1:Y:S04]  /*c9c0*/  SHFL.IDX PT, R100, R100, 0x1, 0x1c1f ;  /* 0x003c1f0064647f89 */ /* 0x000e6800000e0000 */
[----:B----4-:R-:W-:Y:S01]  /*c9d0*/  IADD3 R89, -R155, R89, R154 ;  /* 0x000000599b597210 */ /* 0x010fe20007ffe19a */
[----:B------:R-:W-:Y:S01]  /*c9e0*/  QGMMA.64x64x32.F32.E4M3.E4M3 R24, R136, gdesc[UR4], R24, gsb0 ;  /* 0x00e0000488187df3 */ /* 0x000fe20008000818 */
[----:B------:R-:W2:Y:S02]  /*c9f0*/  MUFU.TANH R88, R88 ;  /* 0x0000005800587308 */ /* 0x000ea40000002400 */
[----:B------:R-:W3:Y:S01]  /*ca00*/  S2R R155, SR_TID.X ;  /* 0x00000000009b7919 */ /* 0x000ee20000002100 */
[----:B0-----:R-:W-:-:S05]  /*ca10*/  IMAD.IADD R102, R89, 0x1, R102 ;  /* 0x0000000159667824 */ /* 0x001fca00078e0266 */
[----:B------:R-:W0:Y:S01]  /*ca20*/  MUFU.TANH R75, R75 ;  /* 0x0000004b004b7308 */ /* 0x000e220000002400 */
[C---:B------:R-:W-:Y:S02]  /*ca30*/  ISETP.GT.AND P2, PT, R102.reuse, RZ, PT ;  /* 0x000000ff6600720c */ /* 0x040fe40003f44270 */
[----:B------:R-:W-:Y:S02]  /*ca40*/  ISETP.GT.AND P3, PT, R102, 0x1, PT ;  /* 0x000000016600780c */ /* 0x000fe40003f64270 */
[----:B------:R-:W-:-:S03]  /*ca50*/  FSEL R9, R9, -INF , P2 ;  /* 0xff80000009097808 */ /* 0x000fc60001000000 */
[----:B------:R-:W4:Y:S01]  /*ca60*/  MUFU.TANH R64, R64 ;  /* 0x0000004000407308 */ /* 0x000f220000002400 */
[C---:B------:R-:W-:Y:S01]  /*ca70*/  ISETP.GT.AND P2, PT, R102.reuse, 0x8, PT ;  /* 0x000000086600780c */ /* 0x040fe20003f44270 */
[----:B-1----:R-:W-:Y:S01]  /*ca80*/  IMAD.IADD R100, R89, 0x1, R100 ;  /* 0x0000000159647824 */ /* 0x002fe200078e0264 */
[----:B-----5:R-:W-:Y:S02]  /*ca90*/  FSEL R11, R11, -INF , P3 ;  /* 0xff8000000b0b7808 */ /* 0x020fe40001800000 */
[----:B------:R-:W-:Y:S02]  /*caa0*/  FMNMX.FTZ R76, R9, R3, !PT ;  /* 0x00000003094c7209 */ /* 0x000fe40007810000 */
[----:B------:R-:W-:Y:S01]  /*cab0*/  ISETP.GT.AND P3, PT, R102, 0x9, PT ;  /* 0x000000096600780c */ /* 0x000fe20003f64270 */
[----:B------:R-:W1:Y:S01]  /*cac0*/  MUFU.TANH R65, R65 ;  /* 0x0000004100417308 */ /* 0x000e620000002400 */
[----:B------:R-:W-:Y:S02]  /*cad0*/  FSEL R121, R121, -INF , P2 ;  /* 0xff80000079797808 */ /* 0x000fe40001000000 */
[----:B------:R-:W-:-:S02]  /*cae0*/  FMNMX.FTZ R76, R11, R76, !PT ;  /* 0x0000004c0b4c7209 */ /* 0x000fc40007810000 */
[C---:B------:R-:W-:Y:S02]  /*caf0*/  ISETP.GT.AND P2, PT, R102.reuse, 0x10, PT ;  /* 0x000000106600780c */ /* 0x040fe40003f44270 */
[----:B------:R-:W-:Y:S01]  /*cb00*/  FSEL R123, R123, -INF , P3 ;  /* 0xff8000007b7b7808 */ /* 0x000fe20001800000 */
[----:B------:R-:W5:Y:S01]  /*cb10*/  MUFU.TANH R68, R68 ;  /* 0x0000004400447308 */ /* 0x000f620000002400 */
[----:B------:R-:W-:Y:S02]  /*cb20*/  FMNMX.FTZ R76, R121, R76, !PT ;  /* 0x0000004c794c7209 */ /* 0x000fe40007810000 */
[C---:B------:R-:W-:Y:S02]  /*cb30*/  ISETP.GT.AND P3, PT, R102.reuse, 0x11, PT ;  /* 0x000000116600780c */ /* 0x040fe40003f64270 */
[----:B------:R-:W-:Y:S02]  /*cb40*/  FSEL R125, R125, -INF , P2 ;  /* 0xff8000007d7d7808 */ /* 0x000fe40001000000 */
[----:B------:R-:W-:Y:S01]  /*cb50*/  FMNMX.FTZ R76, R123, R76, !PT ;  /* 0x0000004c7b4c7209 */ /* 0x000fe20007810000 */
[----:B------:R-:W-:Y:S01]  /*cb60*/  MUFU.TANH R126, R126 ;  /* 0x0000007e007e7308 */ /* 0x000fe20000002400 */
[----:B------:R-:W-:-:S02]  /*cb70*/  ISETP.GT.AND P2, PT, R102, 0x18, PT ;  /* 0x000000186600780c */ /* 0x000fc40003f44270 */
[----:B------:R-:W-:Y:S02]  /*cb80*/  FSEL R128, R128, -INF , P3 ;  /* 0xff80000080807808 */ /* 0x000fe40001800000 */
[----:B------:R-:W-:Y:S02]  /*cb90*/  FMNMX.FTZ R76, R125, R76, !PT ;  /* 0x0000004c7d4c7209 */ /* 0x000fe40007810000 */
[----:B------:R-:W-:Y:S01]  /*cba0*/  ISETP.GT.AND P3, PT, R102, 0x19, PT ;  /* 0x000000196600780c */ /* 0x000fe20003f64270 */
[----:B------:R-:W-:Y:S01]  /*cbb0*/  MUFU.TANH R106, R106 ;  /* 0x0000006a006a7308 */ /* 0x000fe20000002400 */
[----:B------:R-:W-:Y:S02]  /*cbc0*/  FSEL R129, R129, -INF , P2 ;  /* 0xff80000081817808 */ /* 0x000fe40001000000 */
[----:B------:R-:W-:Y:S02]  /*cbd0*/  FMNMX.FTZ R76, R128, R76, !PT ;  /* 0x0000004c804c7209 */ /* 0x000fe40007810000 */
[----:B------:R-:W-:-:S02]  /*cbe0*/  ISETP.GT.AND P2, PT, R102, 0x20, PT ;  /* 0x000000206600780c */ /* 0x000fc40003f44270 */
[----:B------:R-:W-:Y:S01]  /*cbf0*/  FSEL R131, R131, -INF , P3 ;  /* 0xff80000083837808 */ /* 0x000fe20001800000 */
[----:B------:R-:W-:Y:S01]  /*cc00*/  MUFU.TANH R114, R114 ;  /* 0x0000007200727308 */ /* 0x000fe20000002400 */
[----:B------:R-:W-:Y:S02]  /*cc10*/  FMNMX.FTZ R76, R129, R76, !PT ;  /* 0x0000004c814c7209 */ /* 0x000fe40007810000 */
[----:B------:R-:W-:Y:S02]  /*cc20*/  ISETP.GT.AND P3, PT, R102, 0x21, PT ;  /* 0x000000216600780c */ /* 0x000fe40003f64270 */
[----:B------:R-:W-:Y:S02]  /*cc30*/  FSEL R104, R104, -INF , P2 ;  /* 0xff80000068687808 */ /* 0x000fe40001000000 */
[----:B------:R-:W-:Y:S01]  /*cc40*/  FMNMX.FTZ R76, R131, R76, !PT ;  /* 0x0000004c834c7209 */ /* 0x000fe20007810000 */
[----:B------:R-:W3:Y:S01]  /*cc50*/  MUFU.TANH R122, R122 ;  /* 0x0000007a007a7308 */ /* 0x000ee20000002400 */
[----:B------:R-:W-:-:S02]  /*cc60*/  ISETP.GT.AND P2, PT, R102, 0x28, PT ;  /* 0x000000286600780c */ /* 0x000fc40003f44270 */
[----:B------:R-:W-:Y:S02]  /*cc70*/  FSEL R133, R133, -INF , P3 ;  /* 0xff80000085857808 */ /* 0x000fe40001800000 */
[----:B------:R-:W-:Y:S02]  /*cc80*/  FMNMX.FTZ R76, R104, R76, !PT ;  /* 0x0000004c684c7209 */ /* 0x000fe40007810000 */
[----:B------:R-:W-:Y:S01]  /*cc90*/  ISETP.GT.AND P3, PT, R102, 0x29, PT ;  /* 0x000000296600780c */ /* 0x000fe20003f64270 */
[----:B------:R-:W-:Y:S01]  /*cca0*/  MUFU.TANH R91, R91 ;  /* 0x0000005b005b7308 */ /* 0x000fe20000002400 */
[----:B------:R-:W-:Y:S02]  /*ccb0*/  FSEL R108, R108, -INF , P2 ;  /* 0xff8000006c6c7808 */ /* 0x000fe40001000000 */
[----:B------:R-:W-:Y:S01]  /*ccc0*/  FMNMX.FTZ R76, R133, R76, !PT ;  /* 0x0000004c854c7209 */ /* 0x000fe20007810000 */
[----:B------:R-:W-:Y:S02]  /*ccd0*/  WARPGROUP.DEPBAR.LE gsb0, 0x0 ;  /* 0x00008000000079c5 */ /* 0x000fe40000010000 */
[----:B------:R-:W-:-:S02]  /*cce0*/  ISETP.GT.AND P2, PT, R102, 0x30, PT ;  /* 0x000000306600780c */ /* 0x000fc40003f44270 */
[----:B------:R-:W-:Y:S01]  /*ccf0*/  FSEL R109, R109, -INF , P3 ;  /* 0xff8000006d6d7808 */ /* 0x000fe20001800000 */
[----:B------:R-:W-:Y:S01]  /*cd00*/  MUFU.TANH R132, R132 ;  /* 0x0000008400847308 */ /* 0x000fe20000002400 */
[----:B------:R-:W-:Y:S02]  /*cd10*/  FMNMX.FTZ R76, R108, R76, !PT ;  /* 0x0000004c6c4c7209 */ /* 0x000fe40007810000 */
[----:B------:R-:W-:Y:S02]  /*cd20*/  ISETP.GT.AND P3, PT, R102, 0x31, PT ;  /* 0x000000316600780c */ /* 0x000fe40003f64270 */
        /* <DEDUP_REMOVED lines=21> */
[C---:B------:R-:W-:Y:S01]  /*ce80*/  ISETP.GT.AND P3, PT, R102.reuse, 0x49, PT ;  /* 0x000000496600780c */ /* 0x040fe20003f64270 */
        /* <DEDUP_REMOVED lines=23> */
[----:B--2---:R-:W-:Y:S02]  /*d000*/  FSEL R88, R88, -INF , P2 ;  /* 0xff80000058587808 */ /* 0x004fe40001000000 */
[----:B------:R-:W-:Y:S01]  /*d010*/  FMNMX.FTZ R76, R99, R76, !PT ;  /* 0x0000004c634c7209 */ /* 0x000fe20007810000 */
[----:B------:R-:W-:Y:S01]  /*d020*/  MUFU.TANH R105, R105 ;  /* 0x0000006900697308 */ /* 0x000fe20000002400 */
[----:B------:R-:W-:-:S02]  /*d030*/  ISETP.GT.AND P2, PT, R102, 0x68, PT ;  /* 0x000000686600780c */ /* 0x000fc40003f44270 */
[----:B------:R-:W-:Y:S02]  /*d040*/  FSEL R73, R73, -INF , P3 ;  /* 0xff80000049497808 */ /* 0x000fe40001800000 */
[----:B------:R-:W-:Y:S02]  /*d050*/  FMNMX.FTZ R76, R88, R76, !PT ;  /* 0x0000004c584c7209 */ /* 0x000fe40007810000 */
[C---:B------:R-:W-:Y:S01]  /*d060*/  ISETP.GT.AND P4, PT, R102.reuse, 0x69, PT ;  /* 0x000000696600780c */ /* 0x040fe20003f84270 */
[----:B------:R-:W-:Y:S01]  /*d070*/  MUFU.TANH R107, R107 ;  /* 0x0000006b006b7308 */ /* 0x000fe20000002400 */
[----:B0-----:R-:W-:Y:S02]  /*d080*/  FSEL R75, R75, -INF , P2 ;  /* 0xff8000004b4b7808 */ /* 0x001fe40001000000 */
        /* <DEDUP_REMOVED lines=20> */
[C---:B------:R-:W-:Y:S02]  /*d1d0*/  ISETP.GT.AND P4, PT, R102.reuse, 0x81, PT ;  /* 0x000000816600780c */ /* 0x040fe40003f84270 */
[----:B------:R-:W-:Y:S02]  /*d1e0*/  ISETP.GT.AND P3, PT, R102, 0x88, PT ;  /* 0x000000886600780c */ /* 0x000fe40003f64270 */
[----:B------:R-:W-:Y:S01]  /*d1f0*/  FSEL R56, R56, -INF , P5 ;  /* 0xff80000038387808 */ /* 0x000fe20002800000 */
[----:B------:R-:W-:Y:S01]  /*d200*/  MUFU.TANH R90, R90 ;  /* 0x0000005a005a7308 */ /* 0x000fe20000002400 */
[----:B------:R-:W-:-:S02]  /*d210*/  FMNMX.FTZ R103, R85, R76, !PT ;  /* 0x0000004c55677209 */ /* 0x000fc40007810000 */
[----:B------:R-:W-:Y:S02]  /*d220*/  FSEL R57, R57, -INF , P4 ;  /* 0xff80000039397808 */ /* 0x000fe40002000000 */
[----:B------:R-:W-:Y:S01]  /*d230*/  FSEL R76, R60, -INF , P3 ;  /* 0xff8000003c4c7808 */ /* 0x000fe20001800000 */
[----:B------:R-:W-:Y:S01]  /*d240*/  FMUL.FTZ R60, R2, R69 ;  /* 0x00000045023c7220 */ /* 0x000fe20000410000 */
[C---:B------:R-:W-:Y:S01]  /*d250*/  ISETP.GT.AND P2, PT, R102.reuse, 0x89, PT ;  /* 0x000000896600780c */ /* 0x040fe20003f44270 */
[----:B------:R-:W-:Y:S01]  /*d260*/  MUFU.TANH R92, R92 ;  /* 0x0000005c005c7308 */ /* 0x000fe20000002400 */
[C---:B------:R-:W-:Y:S02]  /*d270*/  ISETP.GT.AND P6, PT, R102.reuse, 0x90, PT ;  /* 0x000000906600780c */ /* 0x040fe40003fc4270 */
[C---:B------:R-:W-:Y:S02]  /*d280*/  ISETP.GT.AND P5, PT, R102.reuse, 0x91, PT ;  /* 0x000000916600780c */ /* 0x040fe40003fa4270 */
[----:B------:R-:W-:-:S02]  /*d290*/  ISETP.GT.AND P4, PT, R102, 0x98, PT ;  /* 0x000000986600780c */ /* 0x000fc40003f84270 */
[----:B------:R-:W-:Y:S01]  /*d2a0*/  ISETP.GT.AND P3, PT, R102, 0x99, PT ;  /* 0x000000996600780c */ /* 0x000fe20003f64270 */
[----:B------:R-:W0:Y:S01]  /*d2b0*/  MUFU.TANH R60, R60 ;  /* 0x0000003c003c7308 */ /* 0x000e220000002400 */
[----:B------:R-:W-:Y:S01]  /*d2c0*/  FMNMX.FTZ R102, R56, R103, !PT ;  /* 0x0000006738667209 */ /* 0x000fe20007810000 */
[----:B------:R-:W-:Y:S01]  /*d2d0*/  FMUL.FTZ R103, R2, R58 ;  /* 0x0000003a02677220 */ /* 0x000fe20000410000 */
[----:B------:R-:W-:Y:S02]  /*d2e0*/  FSEL R61, R61, -INF , P2 ;  /* 0xff8000003d3d7808 */ /* 0x000fe40001000000 */
[----:B------:R-:W-:Y:S02]  /*d2f0*/  FMNMX.FTZ R102, R57, R102, !PT ;  /* 0x0000006639667209 */ /* 0x000fe40007810000 */
[----:B----4-:R-:W-:Y:S01]  /*d300*/  FSEL R69, R64, -INF , P6 ;  /* 0xff80000040457808 */ /* 0x010fe20003000000 */
[----:B------:R-:W2:Y:S01]  /*d310*/  MUFU.TANH R93, R93 ;  /* 0x0000005d005d7308 */ /* 0x000ea20000002400 */
[----:B------:R-:W-:-:S02]  /*d320*/  FMNMX.FTZ R102, R76, R102, !PT ;  /* 0x000000664c667209 */ /* 0x000fc40007810000 */
[----:B-1----:R-:W-:Y:S02]  /*d330*/  FSEL R65, R65, -INF , P5 ;  /* 0xff80000041417808 */ /* 0x002fe40002800000 */
[----:B------:R-:W-:Y:S02]  /*d340*/  FMNMX.FTZ R102, R61, R102, !PT ;  /* 0x000000663d667209 */ /* 0x000fe40007810000 */
[----:B-----5:R-:W-:Y:S01]  /*d350*/  FSEL R68, R68, -INF , P4 ;  /* 0xff80000044447808 */ /* 0x020fe20002000000 */
[----:B------:R1:W-:Y:S01]  /*d360*/  MUFU.TANH R64, R79 ;  /* 0x0000004f00407308 */ /* 0x0003e20000002400 */
[----:B------:R-:W-:Y:S02]  /*d370*/  FMNMX.FTZ R102, R69, R102, !PT ;  /* 0x0000006645667209 */ /* 0x000fe40007810000 */
[----:B------:R-:W-:Y:S02]  /*d380*/  ISETP.GT.AND P2, PT, R100, 0x8, PT ;  /* 0x000000086400780c */ /* 0x000fe40003f44270 */
[----:B------:R-:W-:-:S02]  /*d390*/  FMNMX.FTZ R102, R65, R102, !PT ;  /* 0x0000006641667209 */ /* 0x000fc40007810000 */
[----:B---3--:R-:W-:Y:S01]  /*d3a0*/  FSEL R122, R122, -INF , P2 ;  /* 0xff8000007a7a7808 */ /* 0x008fe20001000000 */
[----:B------:R-:W3:Y:S01]  /*d3b0*/  MUFU.TANH R94, R94 ;  /* 0x0000005e005e7308 */ /* 0x000ee20000002400 */
[----:B-1----:R-:W-:Y:S01]  /*d3c0*/  FMUL.FTZ R79, R2, R82 ;  /* 0x00000052024f7220 */ /* 0x002fe20000410000 */
[----:B0-----:R-:W-:Y:S02]  /*d3d0*/  FSEL R82, R60, -INF , P3 ;  /* 0xff8000003c527808 */ /* 0x001fe40001800000 */
[----:B------:R-:W-:Y:S02]  /*d3e0*/  FMNMX.FTZ R102, R68, R102, !PT ;  /* 0x0000006644667209 */ /* 0x000fe40007810000 */
[----:B------:R-:W-:Y:S02]  /*d3f0*/  ISETP.GT.AND P3, PT, R100, 0x10, PT ;  /* 0x000000106400780c */ /* 0x000fe40003f64270 */
[----:B------:R-:W-:Y:S01]  /*d400*/  FMNMX.FTZ R102, R82, R102, !PT ;  /* 0x0000006652667209 */ /* 0x000fe20007810000 */
[----:B------:R-:W0:Y:S01]  /*d410*/  MUFU.TANH R101, R101 ;  /* 0x0000006500657308 */ /* 0x000e220000002400 */
[----:B------:R-:W-:-:S02]  /*d420*/  FSEL R126, R126, -INF , P3 ;  /* 0xff8000007e7e7808 */ /* 0x000fc40001800000 */
[C---:B------:R-:W-:Y:S01]  /*d430*/  ISETP.GT.AND P3, PT, R100.reuse, 0x21, PT ;  /* 0x000000216400780c */ /* 0x040fe20003f64270 */
[----:B------:R-:W1:Y:S01]  /*d440*/  SHFL.BFLY PT, R60, R102, 0x2, 0x1f ;  /* 0x0c401f00663c7f89 */ /* 0x000e6200000e0000 */
[----:B------:R-:W-:Y:S02]  /*d450*/  ISETP.GT.AND P2, PT, R100, 0x19, PT ;  /* 0x000000196400780c */ /* 0x000fe40003f44270 */
[----:B------:R-:W-:Y:S01]  /*d460*/  FSEL R106, R106, -INF , P3 ;  /* 0xff8000006a6a7808 */ /* 0x000fe20001800000 */
[----:B------:R-:W4:Y:S01]  /*d470*/  MUFU.TANH R72, R72 ;  /* 0x0000004800487308 */ /* 0x000f220000002400 */
[----:B------:R-:W-:Y:S02]  /*d480*/  ISETP.GT.AND P3, PT, R100, 0x31, PT ;  /* 0x000000316400780c */ /* 0x000fe40003f64270 */
[----:B------:R-:W-:Y:S02]  /*d490*/  FSEL R132, R132, -INF , P2 ;  /* 0xff80000084847808 */ /* 0x000fe40001000000 */
[----:B------:R-:W-:-:S02]  /*d4a0*/  FSEL R114, R114, -INF , P3 ;  /* 0xff80000072727808 */ /* 0x000fc40001800000 */
[C---:B------:R-:W-:Y:S01]  /*d4b0*/  ISETP.GT.AND P3, PT, R100.reuse, 0x41, PT ;  /* 0x000000416400780c */ /* 0x040fe20003f64270 */
[----:B------:R-:W5:Y:S01]  /*d4c0*/  MUFU.TANH R78, R78 ;  /* 0x0000004e004e7308 */ /* 0x000f620000002400 */
[C---:B------:R-:W-:Y:S02]  /*d4d0*/  ISETP.GT.AND P6, PT, R100.reuse, RZ, PT ;  /* 0x000000ff6400720c */ /* 0x040fe40003fc4270 */
[----:B------:R-:W-:Y:S02]  /*d4e0*/  FSEL R91, R91, -INF , P3 ;  /* 0xff8000005b5b7808 */ /* 0x000fe40001800000 */
[C---:B------:R-:W-:Y:S02]  /*d4f0*/  ISETP.GT.AND P3, PT, R100.reuse, 0x51, PT ;  /* 0x000000516400780c */ /* 0x040fe40003f64270 */
[----:B------:R-:W-:Y:S01]  /*d500*/  ISETP.GT.AND P5, PT, R100, 0x1, PT ;  /* 0x000000016400780c */ /* 0x000fe20003fa4270 */
[----:B------:R-:W5:Y:S01]  /*d510*/  MUFU.TANH R79, R79 ;  /* 0x0000004f004f7308 */ /* 0x000f620000002400 */
[----:B------:R-:W-:-:S02]  /*d520*/  FSEL R97, R97, -INF , P3 ;  /* 0xff80000061617808 */ /* 0x000fc40001800000 */
[----:B------:R-:W-:Y:S02]  /*d530*/  ISETP.GT.AND P3, PT, R100, 0x61, PT ;  /* 0x000000616400780c */ /* 0x000fe40003f64270 */
[----:B-1----:R-:W-:Y:S02]  /*d540*/  FMNMX.FTZ R60, R102, R60, !PT ;  /* 0x0000003c663c7209 */ /* 0x002fe40007810000 */
[----:B------:R-:W-:Y:S01]  /*d550*/  FSEL R74, R74, -INF , P3 ;  /* 0xff8000004a4a7808 */ /* 0x000fe20001800000 */
[----:B------:R-:W1:Y:S01]  /*d560*/  MUFU.TANH R86, R86 ;  /* 0x0000005600567308 */ /* 0x000e620000002400 */
[----:B------:R-:W-:Y:S01]  /*d570*/  ISETP.GT.AND P3, PT, R100, 0x71, PT ;  /* 0x000000716400780c */ /* 0x000fe20003f64270 */
[----:B------:R-:W2:Y:S01]  /*d580*/  SHFL.BFLY PT, R58, R60, 0x1, 0x1f ;  /* 0x0c201f003c3a7f89 */ /* 0x000ea200000e0000 */
[----:B------:R-:W-:Y:S02]  /*d590*/  FSEL R10, R10, -INF , P6 ;  /* 0xff8000000a0a7808 */ /* 0x000fe40003000000 */
[----:B------:R-:W-:-:S02]  /*d5a0*/  FSEL R83, R83, -INF , P3 ;  /* 0xff80000053537808 */ /* 0x000fc40001800000 */
[----:B------:R-:W-:Y:S01]  /*d5b0*/  ISETP.GT.AND P3, PT, R100, 0x81, PT ;  /* 0x000000816400780c */ /* 0x000fe20003f64270 */
[----:B------:R-:W1:Y:S01]  /*d5c0*/  MUFU.TANH R87, R87 ;  /* 0x0000005700577308 */ /* 0x000e620000002400 */
[----:B------:R-:W-:Y:S02]  /*d5d0*/  FSEL R120, R120, -INF , P5 ;  /* 0xff80000078787808 */ /* 0x000fe40002800000 */
[C---:B------:R-:W-:Y:S02]  /*d5e0*/  ISETP.GT.AND P4, PT, R100.reuse, 0x9, PT ;  /* 0x000000096400780c */ /* 0x040fe40003f84270 */
[----:B------:R-:W-:Y:S02]  /*d5f0*/  ISETP.GT.AND P6, PT, R100, 0x11, PT ;  /* 0x000000116400780c */ /* 0x000fe40003fc4270 */
[----:B------:R-:W-:Y:S01]  /*d600*/  FSEL R124, R124, -INF , P4 ;  /* 0xff8000007c7c7808 */ /* 0x000fe20002000000 */
[----:B------:R-:W1:Y:S01]  /*d610*/  MUFU.TANH R103, R103 ;  /* 0x0000006700677308 */ /* 0x000e620000002400 */
[----:B------:R-:W-:-:S02]  /*d620*/  ISETP.GT.AND P5, PT, R100, 0x18, PT ;  /* 0x000000186400780c */ /* 0x000fc40003fa4270 */
[----:B------:R-:W-:Y:S02]  /*d630*/  FSEL R127, R127, -INF , P6 ;  /* 0xff8000007f7f7808 */ /* 0x000fe40003000000 */
[----:B------:R-:W-:Y:S02]  /*d640*/  FSEL R130, R130, -INF , P5 ;  /* 0xff80000082827808 */ /* 0x000fe40002800000 */
[C---:B------:R-:W-:Y:S01]  /*d650*/  ISETP.GT.AND P4, PT, R100.reuse, 0x20, PT ;  /* 0x000000206400780c */ /* 0x040fe20003f84270 */
[----:B------:R-:W1:Y:S01]  /*d660*/  MUFU.TANH R62, R62 ;  /* 0x0000003e003e7308 */ /* 0x000e620000002400 */
[----:B------:R-:W-:Y:S02]  /*d670*/  ISETP.GT.AND P6, PT, R100, 0x28, PT ;  /* 0x000000286400780c */ /* 0x000fe40003fc4270 */
[----:B--2---:R-:W-:Y:S01]  /*d680*/  FMNMX.FTZ R60, R60, R58, !PT ;  /* 0x0000003a3c3c7209 */ /* 0x004fe20007810000 */
[----:B------:R-:W-:Y:S01]  /*d690*/  IMAD.U32 R58, RZ, RZ, UR37 ;  /* 0x00000025ff3a7e24 */ /* 0x000fe2000f8e00ff */
[----:B------:R-:W-:-:S02]  /*d6a0*/  FSEL R105, R105, -INF , P4 ;  /* 0xff80000069697808 */ /* 0x000fc40002000000 */
[C---:B------:R-:W-:Y:S01]  /*d6b0*/  FSETP.NEU.FTZ.AND P2, PT, R60.reuse, -INF , PT ;  /* 0xff8000003c00780b */ /* 0x040fe20003f5d000 */
[----:B------:R-:W-:-:S01]  /*d6c0*/  FFMA.FTZ R89, R60, R58, -8 ;  /* 0xc10000003c597423 */ /* 0x000fc2000001003a */
[C---:B------:R-:W-:Y:S01]  /*d6d0*/  ISETP.GT.AND P5, PT, R100.reuse, 0x29, PT ;  /* 0x000000296400780c */ /* 0x040fe20003fa4270 */
[----:B------:R-:W2:Y:S01]  /*d6e0*/  MUFU.TANH R63, R63 ;  /* 0x0000003f003f7308 */ /* 0x000ea20000002400 */
[----:B------:R-:W-:Y:S02]  /*d6f0*/  FSEL R107, R107, -INF , P6 ;  /* 0xff8000006b6b7808 */ /* 0x000fe40003000000 */
[----:B------:R-:W-:Y:S02]  /*d700*/  FSEL R89, R89, RZ, P2 ;  /* 0x000000ff59597208 */ /* 0x000fe40001000000 */
[----:B------:R-:W-:Y:S02]  /*d710*/  ISETP.GT.AND P4, PT, R100, 0x30, PT ;  /* 0x000000306400780c */ /* 0x000fe40003f84270 */
[----:B------:R-:W-:Y:S01]  /*d720*/  FSEL R110, R110, -INF , P5 ;  /* 0xff8000006e6e7808 */ /* 0x000fe20002800000 */
[----:B------:R-:W-:-:S01]  /*d730*/  FFMA.FTZ R102, R121, R58, -R89 ;  /* 0x0000003a79667223 */ /* 0x000fc20000010859 */
[-CC-:B------:R-:W-:Y:S01]  /*d740*/  FFMA.FTZ R121, R123, R58.reuse, -R89.reuse ;  /* 0x0000003a7b797223 */ /* 0x180fe20000010859 */
[----:B------:R-:W-:-:S01]  /*d750*/  FFMA.FTZ R123, R125, R58, -R89 ;  /* 0x0000003a7d7b7223 */ /* 0x000fc20000010859 */
[-CC-:B------:R-:W-:Y:S01]  /*d760*/  FFMA.FTZ R125, R128, R58.reuse, -R89.reuse ;  /* 0x0000003a807d7223 */ /* 0x180fe20000010859 */
[----:B------:R-:W-:-:S01]  /*d770*/  FFMA.FTZ R128, R129, R58, -R89 ;  /* 0x0000003a81807223 */ /* 0x000fc20000010859 */
[----:B------:R-:W-:Y:S01]  /*d780*/  FSEL R129, R59, -INF , P3 ;  /* 0xff8000003b817808 */ /* 0x000fe20001800000 */
[----:B------:R-:W2:Y:S01]  /*d790*/  MUFU.TANH R66, R66 ;  /* 0x0000004200427308 */ /* 0x000ea20000002400 */
[----:B------:R-:W-:Y:S01]  /*d7a0*/  FMNMX.FTZ R59, R10, R12, !PT ;  /* 0x0000000c0a3b7209 */ /* 0x000fe20007810000 */
[-CC-:B------:R-:W-:Y:S01]  /*d7b0*/  FFMA.FTZ R141, R131, R58.reuse, -R89.reuse ;  /* 0x0000003a838d7223 */ /* 0x180fe20000010859 */
[----:B------:R-:W-:Y:S01]  /*d7c0*/  FSEL R111, R111, -INF , P4 ;  /* 0xff8000006f6f7808 */ /* 0x000fe20002000000 */
[-CC-:B------:R-:W-:Y:S01]  /*d7d0*/  FFMA.FTZ R9, R9, R58.reuse, -R89.reuse ;  /* 0x0000003a09097223 */ /* 0x180fe20000010859 */
[----:B------:R-:W-:Y:S01]  /*d7e0*/  FMNMX.FTZ R59, R120, R59, !PT ;  /* 0x0000003b783b7209 */ /* 0x000fe20007810000 */
[-CC-:B------:R-:W-:Y:S01]  /*d7f0*/  FFMA.FTZ R11, R11, R58.reuse, -R89.reuse ;  /* 0x0000003a0b0b7223 */ /* 0x180fe20000010859 */
[----:B------:R-:W-:Y:S01]  /*d800*/  ISETP.GT.AND P6, PT, R100, 0x38, PT ;  /* 0x000000386400780c */ /* 0x000fe20003fc4270 */
[----:B------:R-:W2:Y:S01]  /*d810*/  MUFU.TANH R67, R67 ;  /* 0x0000004300437308 */ /* 0x000ea20000002400 */
[----:B------:R-:W-:Y:S01]  /*d820*/  FMNMX.FTZ R59, R122, R59, !PT ;  /* 0x0000003b7a3b7209 */ /* 0x000fe20007810000 */
[-CC-:B------:R-:W-:Y:S01]  /*d830*/  FFMA.FTZ R108, R108, R58.reuse, -R89.reuse ;  /* 0x0000003a6c6c7223 */ /* 0x180fe20000010859 */
[----:B------:R-:W-:Y:S01]  /*d840*/  ISETP.GT.AND P5, PT, R100, 0x39, PT ;  /* 0x000000396400780c */ /* 0x000fe20003fa4270 */
[-CC-:B------:R-:W-:Y:S01]  /*d850*/  FFMA.FTZ R109, R109, R58.reuse, -R89.reuse ;  /* 0x0000003a6d6d7223 */ /* 0x180fe20000010859 */
[----:B------:R-:W-:Y:S01]  /*d860*/  FMNMX.FTZ R59, R124, R59, !PT ;  /* 0x0000003b7c3b7209 */ /* 0x000fe20007810000 */
[-CC-:B------:R-:W-:Y:S01]  /*d870*/  FFMA.FTZ R112, R112, R58.reuse, -R89.reuse ;  /* 0x0000003a70707223 */ /* 0x180fe20000010859 */
[----:B------:R-:W-:Y:S01]  /*d880*/  FSEL R115, R115, -INF , P6 ;  /* 0xff80000073737808 */ /* 0x000fe20003000000 */
        /* <DEDUP_REMOVED lines=16> */
[-CC-:B------:R-:W-:Y:S01]  /*d990*/  FFMA.FTZ R98, R98, R58.reuse, -R89.reuse ;  /* 0x0000003a62627223 */ /* 0x180fe20000010859 */
[----:B------:R-:W-:Y:S01]  /*d9a0*/  FMNMX.FTZ R59, R105, R59, !PT ;  /* 0x0000003b693b7209 */ /* 0x000fe20007810000 */
[-CC-:B------:R-:W-:Y:S01]  /*d9b0*/  FFMA.FTZ R99, R99, R58.reuse, -R89.reuse ;  /* 0x0000003a63637223 */ /* 0x180fe20000010859 */
[----:B------:R-:W-:Y:S01]  /*d9c0*/  ISETP.GT.AND P5, PT, R100, 0x49, PT ;  /* 0x000000496400780c */ /* 0x000fe20003fa4270 */
[-CC-:B------:R-:W-:Y:S01]  /*d9d0*/  FFMA.FTZ R88, R88, R58.reuse, -R89.reuse ;  /* 0x0000003a58587223 */ /* 0x180fe20000010859 */
        /* <DEDUP_REMOVED lines=14> */
[----:B---3--:R-:W-:Y:S01]  /*dac0*/  FSEL R94, R94, -INF , P4 ;  /* 0xff8000005e5e7808 */ /* 0x008fe20002000000 */
[-CC-:B------:R-:W-:Y:S01]  /*dad0*/  FFMA.FTZ R57, R57, R58.reuse, -R89.reuse ;  /* 0x0000003a39397223 */ /* 0x180fe20000010859 */
[----:B------:R-:W-:Y:S01]  /*dae0*/  FMNMX.FTZ R59, R114, R59, !PT ;  /* 0x0000003b723b7209 */ /* 0x000fe20007810000 */
[-CC-:B------:R-:W-:Y:S01]  /*daf0*/  FFMA.FTZ R76, R76, R58.reuse, -R89.reuse ;  /* 0x0000003a4c4c7223 */ /* 0x180fe20000010859 */
[C---:B------:R-:W-:Y:S01]  /*db00*/  ISETP.GT.AND P6, PT, R100.reuse, 0x58, PT ;  /* 0x000000586400780c */ /* 0x040fe20003fc4270 */
[-CC-:B------:R-:W-:Y:S01]  /*db10*/  FFMA.FTZ R61, R61, R58.reuse, -R89.reuse ;  /* 0x0000003a3d3d7223 */ /* 0x180fe20000010859 */
[----:B------:R-:W-:Y:S01]  /*db20*/  FMNMX.FTZ R59, R115, R59, !PT ;  /* 0x0000003b733b7209 */ /* 0x000fe20007810000 */
[-CC-:B------:R-:W-:Y:S01]  /*db30*/  FFMA.FTZ R69, R69, R58.reuse, -R89.reuse ;  /* 0x0000003a45457223 */ /* 0x180fe20000010859 */
[----:B------:R-:W-:Y:S01]  /*db40*/  ISETP.GT.AND P5, PT, R100, 0x59, PT ;  /* 0x000000596400780c */ /* 0x000fe20003fa4270 */
[-CC-:B------:R-:W-:Y:S01]  /*db50*/  FFMA.FTZ R65, R65, R58.reuse, -R89.reuse ;  /* 0x0000003a41417223 */ /* 0x180fe20000010859 */
[----:B------:R-:W-:Y:S01]  /*db60*/  FMNMX.FTZ R59, R117, R59, !PT ;  /* 0x0000003b753b7209 */ /* 0x000fe20007810000 */
[-CC-:B------:R-:W-:Y:S01]  /*db70*/  FFMA.FTZ R68, R68, R58.reuse, -R89.reuse ;  /* 0x0000003a44447223 */ /* 0x180fe20000010859 */
[----:B0-----:R-:W-:Y:S01]  /*db80*/  FSEL R101, R101, -INF , P6 ;  /* 0xff80000065657808 */ /* 0x001fe20003000000 */
[----:B------:R-:W-:Y:S01]  /*db90*/  FFMA.FTZ R82, R82, R58, -R89 ;  /* 0x0000003a52527223 */ /* 0x000fe20000010859 */
[----:B------:R-:W-:Y:S01]  /*dba0*/  FMNMX.FTZ R59, R90, R59, !PT ;  /* 0x0000003b5a3b7209 */ /* 0x000fe20007810000 */
[----:B------:R-:W-:Y:S01]  /*dbb0*/  MUFU.EX2 R9, R9 ;  /* 0x0000000900097308 */ /* 0x000fe20000000800 */
[----:B------:R-:W-:-:S02]  /*dbc0*/  ISETP.GT.AND P4, PT, R100, 0x60, PT ;  /* 0x000000606400780c */ /* 0x000fc40003f84270 */
[----:B------:R-:W-:Y:S02]  /*dbd0*/  FMNMX.FTZ R59, R91, R59, !PT ;  /* 0x0000003b5b3b7209 */ /* 0x000fe40007810000 */
[----:B------:R-:W-:Y:S02]  /*dbe0*/  FSEL R8, R8, -INF , P5 ;  /* 0xff80000008087808 */ /* 0x000fe40002800000 */
[----:B------:R-:W-:Y:S01]  /*dbf0*/  FMNMX.FTZ R59, R92, R59, !PT ;  /* 0x0000003b5c3b7209 */ /* 0x000fe20007810000 */
[----:B------:R-:W-:Y:S01]  /*dc00*/  MUFU.EX2 R11, R11 ;  /* 0x0000000b000b7308 */ /* 0x000fe20000000800 */
[----:B----4-:R-:W-:Y:S02]  /*dc10*/  FSEL R72, R72, -INF , P4 ;  /* 0xff80000048487808 */ /* 0x010fe40002000000 */
[----:B------:R-:W-:Y:S02]  /*dc20*/  FMNMX.FTZ R59, R93, R59, !PT ;  /* 0x0000003b5d3b7209 */ /* 0x000fe40007810000 */
[----:B------:R-:W-:-:S02]  /*dc30*/  ISETP.GT.AND P6, PT, R100, 0x68, PT ;  /* 0x000000686400780c */ /* 0x000fc40003fc4270 */
[----:B------:R-:W-:Y:S01]  /*dc40*/  FMNMX.FTZ R59, R94, R59, !PT ;  /* 0x0000003b5e3b7209 */ /* 0x000fe20007810000 */
[----:B------:R-:W-:Y:S01]  /*dc50*/  MUFU.EX2 R102, R102 ;  /* 0x0000006600667308 */ /* 0x000fe20000000800 */
[----:B------:R-:W-:Y:S02]  /*dc60*/  ISETP.GT.AND P5, PT, R100, 0x69, PT ;  /* 0x000000696400780c */ /* 0x000fe40003fa4270 */
[----:B------:R-:W-:Y:S02]  /*dc70*/  FMNMX.FTZ R59, R97, R59, !PT ;  /* 0x0000003b613b7209 */ /* 0x000fe40007810000 */
[----:B-----5:R-:W-:Y:S02]  /*dc80*/  FSEL R78, R78, -INF , P6 ;  /* 0xff8000004e4e7808 */ /* 0x020fe40003000000 */
[----:B------:R-:W-:Y:S01]  /*dc90*/  FMNMX.FTZ R59, R101, R59, !PT ;  /* 0x0000003b653b7209 */ /* 0x000fe20007810000 */
[----:B------:R-:W-:Y:S01]  /*dca0*/  MUFU.EX2 R121, R121 ;  /* 0x0000007900797308 */ /* 0x000fe20000000800 */
[----:B------:R-:W-:-:S02]  /*dcb0*/  ISETP.GT.AND P4, PT, R100, 0x70, PT ;  /* 0x000000706400780c */ /* 0x000fc40003f84270 */
[----:B------:R-:W-:Y:S02]  /*dcc0*/  FMNMX.FTZ R59, R8, R59, !PT ;  /* 0x0000003b083b7209 */ /* 0x000fe40007810000 */
[----:B------:R-:W-:Y:S02]  /*dcd0*/  FSEL R64, R64, -INF , P5 ;  /* 0xff80000040407808 */ /* 0x000fe40002800000 */
[----:B------:R-:W-:Y:S01]  /*dce0*/  FMNMX.FTZ R59, R72, R59, !PT ;  /* 0x0000003b483b7209 */ /* 0x000fe20007810000 */
[----:B------:R-:W-:Y:S01]  /*dcf0*/  MUFU.EX2 R123, R123 ;  /* 0x0000007b007b7308 */ /* 0x000fe20000000800 */
[----:B------:R-:W-:Y:S02]  /*dd00*/  FSEL R79, R79, -INF , P4 ;  /* 0xff8000004f4f7808 */ /* 0x000fe40002000000 */
[----:B------:R-:W-:Y:S02]  /*dd10*/  FMNMX.FTZ R59, R74, R59, !PT ;  /* 0x0000003b4a3b7209 */ /* 0x000fe40007810000 */
[----:B------:R-:W-:-:S02]  /*dd20*/  ISETP.GT.AND P6, PT, R100, 0x78, PT ;  /* 0x000000786400780c */ /* 0x000fc40003fc4270 */
[----:B------:R-:W-:Y:S01]  /*dd30*/  FMNMX.FTZ R59, R78, R59, !PT ;  /* 0x0000003b4e3b7209 */ /* 0x000fe20007810000 */
[----:B------:R-:W-:Y:S01]  /*dd40*/  MUFU.EX2 R125, R125 ;  /* 0x0000007d007d7308 */ /* 0x000fe20000000800 */
[----:B------:R-:W-:Y:S02]  /*dd50*/  ISETP.GT.AND P5, PT, R100, 0x79, PT ;  /* 0x000000796400780c */ /* 0x000fe40003fa4270 */
[----:B------:R-:W-:Y:S02]  /*dd60*/  FMNMX.FTZ R59, R64, R59, !PT ;  /* 0x0000003b403b7209 */ /* 0x000fe40007810000 */
[----:B-1----:R-:W-:Y:S02]  /*dd70*/  FSEL R86, R86, -INF , P6 ;  /* 0xff80000056567808 */ /* 0x002fe40003000000 */
        /* <DEDUP_REMOVED lines=13> */
[----:B------:R-:W-:Y:S02]  /*de50*/  FSEL R131, R62, -INF , P6 ;  /* 0xff8000003e837808 */ /* 0x000fe40003000000 */
        /* <DEDUP_REMOVED lines=9> */
[C---:B------:R-:W-:Y:S02]  /*def0*/  ISETP.GT.AND P6, PT, R100.reuse, 0x98, PT ;  /* 0x000000986400780c */ /* 0x040fe40003fc4270 */
[----:B------:R-:W-:Y:S01]  /*df00*/  ISETP.GT.AND P5, PT, R100, 0x99, PT ;  /* 0x000000996400780c */ /* 0x000fe20003fa4270 */
[-CC-:B------:R-:W-:Y:S01]  /*df10*/  FFMA.FTZ R100, R104, R58.reuse, -R89.reuse ;  /* 0x0000003a68647223 */ /* 0x180fe20000010859 */
[----:B------:R-:W-:-:S01]  /*df20*/  FFMA.FTZ R104, R133, R58, -R89 ;  /* 0x0000003a85687223 */ /* 0x000fc20000010859 */
[-CC-:B------:R-:W-:Y:S01]  /*df30*/  FFMA.FTZ R133, R134, R58.reuse, -R89.reuse ;  /* 0x0000003a86857223 */ /* 0x180fe20000010859 */
[----:B------:R-:W-:Y:S01]  /*df40*/  FSEL R67, R67, -INF , P3 ;  /* 0xff80000043437808 */ /* 0x000fe20001800000 */
[-CC-:B------:R-:W-:Y:S01]  /*df50*/  FFMA.FTZ R134, R135, R58.reuse, -R89.reuse ;  /* 0x0000003a87867223 */ /* 0x180fe20000010859 */
[----:B------:R-:W-:Y:S01]  /*df60*/  FMNMX.FTZ R59, R66, R59, !PT ;  /* 0x0000003b423b7209 */ /* 0x000fe20007810000 */
[-CC-:B------:R-:W-:Y:S01]  /*df70*/  FFMA.FTZ R135, R140, R58.reuse, -R89.reuse ;  /* 0x0000003a8c877223 */ /* 0x180fe20000010859 */
[----:B------:R-:W-:-:S01]  /*df80*/  FFMA.FTZ R140, R75, R58, -R89 ;  /* 0x0000003a4b8c7223 */ /* 0x000fc20000010859 */
[----:B------:R-:W-:Y:S01]  /*df90*/  FSEL R75, R70, -INF , P6 ;  /* 0xff800000464b7808 */ /* 0x000fe20003000000 */
[----:B------:R-:W-:Y:S01]  /*dfa0*/  MUFU.EX2 R100, R100 ;  /* 0x0000006400647308 */ /* 0x000fe20000000800 */
[----:B------:R-:W-:-:S02]  /*dfb0*/  FMNMX.FTZ R59, R67, R59, !PT ;  /* 0x0000003b433b7209 */ /* 0x000fc40007810000 */
[----:B------:R-:W-:Y:S02]  /*dfc0*/  FSEL R71, R71, -INF , P5 ;  /* 0xff80000047477808 */ /* 0x000fe40002800000 */
[----:B------:R-:W-:Y:S02]  /*dfd0*/  FMNMX.FTZ R59, R75, R59, !PT ;  /* 0x0000003b4b3b7209 */ /* 0x000fe40007810000 */
[----:B------:R-:W-:Y:S01]  /*dfe0*/  LOP3.LUT R142, R155, 0x7f, RZ, 0xc0, !PT ;  /* 0x0000007f9b8e7812 */ /* 0x000fe200078ec0ff */
[----:B------:R0:W-:Y:S01]  /*dff0*/  MUFU.EX2 R70, R140 ;  /* 0x0000008c00467308 */ /* 0x0001e20000000800 */
[----:B------:R-:W-:-:S07]  /*e000*/  FMNMX.FTZ R59, R71, R59, !PT ;  /* 0x0000003b473b7209 */ /* 0x000fce0007810000 */
[----:B------:R-:W-:Y:S01]  /*e010*/  MUFU.EX2 R104, R104 ;  /* 0x0000006800687308 */ /* 0x000fe20000000800 */
[----:B0-----:R-:W0:Y:S07]  /*e020*/  SHFL.BFLY PT, R140, R59, 0x2, 0x1f ;  /* 0x0c401f003b8c7f89 */ /* 0x001e2e00000e0000 */
        /* <DEDUP_REMOVED lines=8> */
[----:B0-----:R-:W-:-:S07]  /*e0b0*/  FMNMX.FTZ R59, R59, R140, !PT ;  /* 0x0000008c3b3b7209 */ /* 0x001fce0007810000 */
[----:B------:R-:W-:Y:S01]  /*e0c0*/  MUFU.EX2 R135, R135 ;  /* 0x0000008700877308 */ /* 0x000fe20000000800 */
[C---:B------:R-:W-:Y:S01]  /*e0d0*/  FSETP.NEU.FTZ.AND P3, PT, R59.reuse, -INF , PT ;  /* 0xff8000003b00780b */ /* 0x040fe20003f7d000 */
[----:B------:R-:W-:-:S05]  /*e0e0*/  FFMA.FTZ R140, R59, R58, -8 ;  /* 0xc10000003b8c7423 */ /* 0x000fca000001003a */
[----:B------:R-:W-:Y:S01]  /*e0f0*/  FSEL R89, R140, RZ, P3 ;  /* 0x000000ff8c597208 */ /* 0x000fe20001800000 */
[----:B------:R-:W-:Y:S01]  /*e100*/  MUFU.EX2 R95, R95 ;  /* 0x0000005f005f7308 */ /* 0x000fe20000000800 */
[----:B------:R-:W-:Y:S02]  /*e110*/  FSEL R140, R60, RZ, P2 ;  /* 0x000000ff3c8c7208 */ /* 0x000fe40001000000 */
[----:B------:R-:W-:Y:S01]  /*e120*/  ISETP.NE.AND P2, PT, R142, RZ, PT ;  /* 0x000000ff8e00720c */ /* 0x000fe20003f45270 */
[----:B------:R-:W-:-:S01]  /*e130*/  FFMA.FTZ R10, R10, R58, -R89 ;  /* 0x0000003a0a0a7223 */ /* 0x000fc20000010859 */
[----:B------:R-:W-:Y:S01]  /*e140*/  FFMA.FTZ R120, R120, R58, -R89 ;  /* 0x0000003a78787223 */ /* 0x000fe20000010859 */
[----:B------:R-:W-:-:S01]  /*e150*/  FADD.FTZ R140, -R140, R3 ;  /* 0x000000038c8c7221 */ /* 0x000fc20000010100 */
[----:B------:R-:W-:Y:S01]  /*e160*/  FSEL R3, R59, RZ, P3 ;  /* 0x000000ff3b037208 */ /* 0x000fe20001800000 */
[----:B------:R-:W-:-:S01]  /*e170*/  FFMA.FTZ R122, R122, R58, -R89 ;  /* 0x0000003a7a7a7223 */ /* 0x000fc20000010859 */
[-CC-:B------:R-:W-:Y:S01]  /*e180*/  FFMA.FTZ R124, R124, R58.reuse, -R89.reuse ;  /* 0x0000003a7c7c7223 */ /* 0x180fe20000010859 */
[----:B------:R-:W-:Y:S01]  /*e190*/  MUFU.EX2 R10, R10 ;  /* 0x0000000a000a7308 */ /* 0x000fe20000000800 */
[----:B------:R-:W-:-:S01]  /*e1a0*/  FFMA.FTZ R126, R126, R58, -R89 ;  /* 0x0000003a7e7e7223 */ /* 0x000fc20000010859 */
[----:B------:R-:W-:Y:S01]  /*e1b0*/  FADD.FTZ R3, -R3, R12 ;  /* 0x0000000c03037221 */ /* 0x000fe20000010100 */
[-C--:B------:R-:W-:Y:S01]  /*e1c0*/  FMUL.FTZ R12, R140, R58.reuse ;  /* 0x0000003a8c0c7220 */ /* 0x080fe20000410000 */
[-CC-:B------:R-:W-:Y:S01]  /*e1d0*/  FFMA.FTZ R127, R127, R58.reuse, -R89.reuse ;  /* 0x0000003a7f7f7223 */ /* 0x180fe20000010859 */
[----:B------:R-:W-:-:S01]  /*e1e0*/  FFMA.FTZ R130, R130, R58, -R89 ;  /* 0x0000003a82827223 */ /* 0x000fc20000010859 */
[-C--:B------:R-:W-:Y:S01]  /*e1f0*/  FMUL.FTZ R3, R3, R58.reuse ;  /* 0x0000003a03037220 */ /* 0x080fe20000410000 */
        /* <DEDUP_REMOVED lines=29> */
[----:B------:R-:W-:Y:S01]  /*e3d0*/  FFMA.FTZ R87, R87, R58, -R89 ;  /* 0x0000003a57577223 */ /* 0x000fe20000010859 */
[----:B------:R-:W-:-:S01]  /*e3e0*/  FADD.FTZ R20, R11, R20 ;  /* 0x000000140b147221 */ /* 0x000fc20000010000 */
[-CC-:B------:R-:W-:Y:S01]  /*e3f0*/  FFMA.FTZ R103, R103, R58.reuse, -R89.reuse ;  /* 0x0000003a67677223 */ /* 0x180fe20000010859 */
[----:B------:R-:W-:-:S01]  /*e400*/  FFMA.FTZ R129, R129, R58, -R89 ;  /* 0x0000003a81817223 */ /* 0x000fc20000010859 */
[----:B------:R-:W0:Y:S01]  /*e410*/  MUFU.EX2 R124, R124 ;  /* 0x0000007c007c7308 */ /* 0x000e220000000800 */
[----:B-1----:R-:W-:-:S01]  /*e420*/  FFMA.FTZ R0, R3, R0, R10 ;  /* 0x0000000003007223 */ /* 0x002fc2000001000a */
[----:B------:R-:W-:Y:S01]  /*e430*/  FADD.FTZ R20, R102, R20 ;  /* 0x0000001466147221 */ /* 0x000fe20000010000 */
[----:B------:R-:W-:-:S01]  /*e440*/  FFMA.FTZ R131, R131, R58, -R89 ;  /* 0x0000003a83837223 */ /* 0x000fc20000010859 */
[----:B------:R-:W-:Y:S01]  /*e450*/  FFMA.FTZ R63, R63, R58, -R89 ;  /* 0x0000003a3f3f7223 */ /* 0x000fe20000010859 */
[----:B------:R-:W-:-:S01]  /*e460*/  FADD.FTZ R0, R120, R0 ;  /* 0x0000000078007221 */ /* 0x000fc20000010000 */
[----:B------:R-:W-:Y:S01]  /*e470*/  FADD.FTZ R20, R121, R20 ;  /* 0x0000001479147221 */ /* 0x000fe20000010000 */
[----:B------:R-:W-:-:S01]  /*e480*/  FFMA.FTZ R66, R66, R58, -R89 ;  /* 0x0000003a42427223 */ /* 0x000fc20000010859 */
[----:B------:R-:W1:Y:S01]  /*e490*/  MUFU.EX2 R126, R126 ;  /* 0x0000007e007e7308 */ /* 0x000e620000000800 */
[----:B--2---:R-:W-:-:S01]  /*e4a0*/  FADD.FTZ R0, R122, R0 ;  /* 0x000000007a007221 */ /* 0x004fc20000010000 */
[----:B------:R-:W-:Y:S01]  /*e4b0*/  FADD.FTZ R20, R123, R20 ;  /* 0x000000147b147221 */ /* 0x000fe20000010000 */
[----:B------:R-:W-:-:S01]  /*e4c0*/  FFMA.FTZ R67, R67, R58, -R89 ;  /* 0x0000003a43437223 */ /* 0x000fc20000010859 */
[-CC-:B------:R-:W-:Y:S01]  /*e4d0*/  FFMA.FTZ R75, R75, R58.reuse, -R89.reuse ;  /* 0x0000003a4b4b7223 */ /* 0x180fe20000010859 */
[----:B------:R-:W-:-:S01]  /*e4e0*/  FFMA.FTZ R71, R71, R58, -R89 ;  /* 0x0000003a47477223 */ /* 0x000fc20000010859 */
[----:B------:R-:W-:Y:S01]  /*e4f0*/  FADD.FTZ R20, R125, R20 ;  /* 0x000000147d147221 */ /* 0x000fe20000010000 */
[----:B------:R-:W-:Y:S01]  /*e500*/  @!P2 VIADD R13, R13, 0x13240 ;  /* 0x000132400d0da836 */ /* 0x000fe20000000000 */
[----:B------:R-:W2:Y:S01]  /*e510*/  MUFU.EX2 R127, R127 ;  /* 0x0000007f007f7308 */ /* 0x000ea20000000800 */
[----:B0-----:R-:W-:-:S01]  /*e520*/  FADD.FTZ R0, R124, R0 ;  /* 0x000000007c007221 */ /* 0x001fc20000010000 */
[----:B------:R-:W-:-:S02]  /*e530*/  FADD.FTZ R20, R128, R20 ;  /* 0x0000001480147221 */ /* 0x000fc40000010000 */
[----:B------:R-:W-:Y:S02]  /*e540*/  @!P2 PRMT R13, RZ, 0x654, R13 ;  /* 0x00000654ff0da816 */ /* 0x000fe4000000000d */
[----:B------:R-:W-:Y:S02]  /*e550*/  FADD.FTZ R20, R62, R20 ;  /* 0x000000143e147221 */ /* 0x000fe40000010000 */
[----:B------:R-:W0:Y:S01]  /*e560*/  MUFU.EX2 R130, R130 ;  /* 0x0000008200827308 */ /* 0x000e220000000800 */
[----:B-1----:R-:W-:-:S01]  /*e570*/  FADD.FTZ R0, R126, R0 ;  /* 0x000000007e007221 */ /* 0x002fc20000010000 */
[----:B------:R-:W-:Y:S01]  /*e580*/  FADD.FTZ R20, R100, R20 ;  /* 0x0000001464147221 */ /* 0x000fe20000010000 */
[----:B------:R1:W-:Y:S03]  /*e590*/  @!P2 SYNCS.ARRIVE.TRANS64.RED.A1T0 RZ, [R13+URZ], RZ ;  /* 0x000000ff0dffa9a7 */ /* 0x0003e6000810043f */
[----:B------:R-:W-:-:S02]  /*e5a0*/  FADD.FTZ R20, R104, R20 ;  /* 0x0000001468147221 */ /* 0x000fc40000010000 */
[----:B------:R-:W3:Y:S01]  /*e5b0*/  MUFU.EX2 R132, R132 ;  /* 0x0000008400847308 */ /* 0x000ee20000000800 */
        /* <DEDUP_REMOVED lines=8> */
[----:B---3--:R-:W-:-:S01]  /*e640*/  FADD.FTZ R0, R132, R0 ;  /* 0x0000000084007221 */ /* 0x008fc20000010000 */
[----:B------:R-:W-:-:S04]  /*e650*/  FADD.FTZ R20, R116, R20 ;  /* 0x0000001474147221 */ /* 0x000fc80000010000 */
[----:B------:R-:W-:Y:S02]  /*e660*/  FADD.FTZ R20, R133, R20 ;  /* 0x0000001485147221 */ /* 0x000fe40000010000 */
        /* <DEDUP_REMOVED lines=10> */
[----:B------:R-:W-:-:S06]  /*e710*/  FADD.FTZ R20, R95, R20 ;  /* 0x000000145f147221 */ /* 0x000fcc0000010000 */
        /* <DEDUP_REMOVED lines=37> */
[----:B--2---:R-:W-:-:S04]  /*e970*/  FADD.FTZ R20, R73, R20 ;  /* 0x0000001449147221 */ /* 0x004fc80000010000 */
[----:B------:R-:W-:-:S03]  /*e980*/  FADD.FTZ R20, R70, R20 ;  /* 0x0000001446147221 */ /* 0x000fc60000010000 */
        /* <DEDUP_REMOVED lines=51> */
[----:B---3--:R-:W-:-:S01]  /*ecc0*/  FADD.FTZ R0, R75, R0 ;  /* 0x000000004b007221 */ /* 0x008fc20000010000 */
[----:B--2---:R-:W-:-:S03]  /*ecd0*/  FADD.FTZ R20, R82, R20 ;  /* 0x0000001452147221 */ /* 0x004fc60000010000 */
[----:B0-----:R-:W-:Y:S01]  /*ece0*/  FADD.FTZ R0, R71, R0 ;  /* 0x0000000047007221 */ /* 0x001fe20000010000 */
[----:B-1----:R-:W-:Y:S06]  /*ecf0*/  @!P1 BRA `(.L_x_1948) ;  /* 0x0000000000049947 */ /* 0x002fec0003800000 */
[----:B------:R-:W-:Y:S01]  /*ed00*/  BPT.TRAP 0x1 ;  /* 0x000000040000795c */ /* 0x000fe20000300000 */
.L_x_1948:
[----:B------:R-:W2:Y:S01]  /*ed10*/  LDL R13, [R1+0x1c] ;  /* 0x00001c00010d7983 */ /* 0x000ea20000100800 */
[----:B------:R-:W-:Y:S01]  /*ed20*/  ISETP.GT.AND P2, PT, R14, R21, PT ;  /* 0x000000150e00720c */ /* 0x000fe20003f44270 */
[----:B------:R-:W-:Y:S01]  /*ed30*/  VIADD R15, R15, 0x13260 ;  /* 0x000132600f0f7836 */ /* 0x000fe20000000000 */
        /* <DEDUP_REMOVED lines=76> */
[----:B------:R-:W-:Y:S02]  /*f200*/  IADD3 R14, R14, -0x1, RZ ;  /* 0xffffffff0e0e7810 */ /* 0x000fe40007ffe0ff */
[----:B--2---:R-:W-:-:S04]  /*f210*/  PRMT R15, R13, 0x654, R15 ;  /* 0x000006540d0f7816 */ /* 0x004fc8000000000f */
[----:B------:R0:W-:Y:S01]  /*f220*/  SYNCS.ARRIVE.TRANS64.RED.A1T0 RZ, [R15+URZ], RZ ;  /* 0x000000ff0fff79a7 */ /* 0x0001e2000810043f */
[----:B------:R-:W-:Y:S05]  /*f230*/  @P2 BRA `(.L_x_1949) ;  /* 0xffffffc400782947 */ /* 0x000fea000383ffff */
[----:B------:R-:W-:Y:S05]  /*f240*/  BSYNC B1 ;  /* 0x0000000000017941 */ /* 0x000fea0003800000 */
.L_x_1937:
[----:B------:R-:W-:Y:S05]  /*f250*/  BSYNC B0 ;  /* 0x0000000000007941 */ /* 0x000fea0003800000 */
.L_x_1936:
[----:B------:R-:W-:Y:S01]  /*f260*/  ISETP.GE.AND P0, PT, R14, RZ, PT ;  /* 0x000000ff0e00720c */ /* 0x000fe20003f06270 */
[----:B------:R-:W-:-:S12]  /*f270*/  BSSY B0, `(.L_x_1950) ;  /* 0x00002f1000007945 */ /* 0x000fd80003800000 */
[----:B------:R-:W-:Y:S05]  /*f280*/  @!P0 BRA `(.L_x_1951) ;  /* 0x0000002c00bc8947 */ /* 0x000fea0003800000 */
[----:B------:R-:W-:Y:S02]  /*f290*/  IMAD.MOV.U32 R12, RZ, RZ, R59 ;  /* 0x000000ffff0c7224 */ /* 0x000fe400078e003b */
[----:B------:R-:W-:Y:S02]  /*f2a0*/  IMAD.MOV.U32 R3, RZ, RZ, R60 ;  /* 0x000000ffff037224 */ /* 0x000fe400078e003c */
[----:B------:R-:W-:Y:S02]  /*f2b0*/  IMAD.MOV.U32 R9, RZ, RZ, R23 ;  /* 0x000000ffff097224 */ /* 0x000fe400078e0017 */
[----:B------:R-:W-:-:S07]  /*f2c0*/  IMAD.MOV.U32 R8, RZ, RZ, R22 ;  /* 0x000000ffff087224 */ /* 0x000fce00078e0016 */
.L_x_1963:
[----:B0-----:R-:W-:-:S05]  /*f2d0*/  VIADD R15, R8, 0x1 ;  /* 0x00000001080f7836 */ /* 0x001fca0000000000 */
[----:B------:R-:W-:-:S04]  /*f2e0*/  ISETP.NE.AND P0, PT, R15, 0x2, PT ;  /* 0x000000020f00780c */ /* 0x000fc80003f05270 */
[----:B------:R-:W-:Y:S02]  /*f2f0*/  SEL R15, R15, RZ, P0 ;  /* 0x000000ff0f0f7207 */ /* 0x000fe40000000000 */
[----:B------:R-:W-:-:S03]  /*f300*/  SEL R10, RZ, 0x1, P0 ;  /* 0x00000001ff0a7807 */ /* 0x000fc60000000000 */
[----:B------:R-:W-:Y:S01]  /*f310*/  IMAD.MOV.U32 R22, RZ, RZ, R15 ;  /* 0x000000ffff167224 */ /* 0x000fe200078e000f */
[----:B------:R-:W-:Y:S01]  /*f320*/  LOP3.LUT R23, R9, R10, RZ, 0x3c, !PT ;  /* 0x0000000a09177212 */ /* 0x000fe200078e3cff */
[----:B-1----:R-:W-:Y:S06]  /*f330*/  @!P1 BRA `(.L_x_1952) ;  /* 0x0000000000049947 */ /* 0x002fec0003800000 */
[----:B------:R-:W-:Y:S01]  /*f340*/  BPT.TRAP 0x1 ;  /* 0x000000040000795c */ /* 0x000fe20000300000 */
.L_x_1952:
[----:B------:R-:W-:Y:S01]  /*f350*/  IMAD R10, R22, 0x8, R16 ;  /* 0x00000008160a7824 */ /* 0x000fe200078e0210 */
[----:B------:R-:W-:-:S04]  /*f360*/  SHF.L.U32 R11, R23, 0x1f, RZ ;  /* 0x0000001f170b7819 */ /* 0x000fc800000006ff */
[----:B------:R0:W1:Y:S01]  /*f370*/  SYNCS.PHASECHK.TRANS64.TRYWAIT P0, [R10+URZ+0x13230], R11 ;  /* 0x0132300b0a0075a7 */ /* 0x000062000800017f */
[----:B------:R-:W-:Y:S05]  /*f380*/  @!P1 BRA `(.L_x_1953) ;  /* 0x0000000000049947 */ /* 0x000fea0003800000 */
[----:B------:R-:W-:Y:S01]  /*f390*/  BPT.TRAP 0x1 ;  /* 0x000000040000795c */ /* 0x000fe20000300000 */
.L_x_1953:
[----:B------:R-:W2:Y:S01]  /*f3a0*/  LDL R13, [R1+0x18] ;  /* 0x00001800010d7983 */ /* 0x000ea20000100800 */
[----:B------:R-:W-:Y:S01]  /*f3b0*/  BSSY B1, `(.L_x_1954) ;  /* 0x0000007000017945 */ /* 0x000fe20003800000 */
[----:B--2---:R-:W-:-:S04]  /*f3c0*/  IMAD R13, R22, 0x280, R13 ;  /* 0x00000280160d7824 */ /* 0x004fc800078e020d */
[C---:B------:R-:W-:Y:S01]  /*f3d0*/  VIADD R21, R13.reuse, 0x100 ;  /* 0x000001000d157836 */ /* 0x040fe20000000000 */
[----:B------:R-:W-:Y:S01]  /*f3e0*/  IADD3 R56, R13, 0x80, RZ ;  /* 0x000000800d387810 */ /* 0x000fe20007ffe0ff */
[----:B-1----:R-:W-:Y:S06]  /*f3f0*/  @P0 BRA `(.L_x_1955) ;  /* 0x0000000000080947 */ /* 0x002fec0003800000 */
[----:B------:R-:W1:Y:S02]  /*f400*/  SYNCS.PHASECHK.TRANS64.TRYWAIT P0, [R10+URZ+0x13230], R11 ;  /* 0x0132300b0a0075a7 */ /* 0x000e64000800017f */
[----:B-1----:R-:W-:Y:S05]  /*f410*/  @!P0 BRA `(.L_x_1956) ;  /* 0x000000b8007c8947 */ /* 0x002fea0003800000 */
.L_x_1955:
[----:B------:R-:W-:Y:S05]  /*f420*/  BSYNC B1 ;  /* 0x0000000000017941 */ /* 0x000fea0003800000 */
.L_x_1954:
        /* <DEDUP_REMOVED lines=36> */
[----:B------:R-:W-:Y:S02]  /*f670*/  IADD3 R58, R13, 0x182, RZ ;  /* 0x000001820d3a7810 */ /* 0x000fe40007ffe0ff */
        /* <DEDUP_REMOVED lines=50> */
.L_x_1957:
[----:B------:R-:W-:Y:S01]  /*f9a0*/  SHF.L.U32 R9, R9, 0x1f, RZ ;  /* 0x0000001f09097819 */ /* 0x000fe200000006ff */
[----:B------:R-:W-:-:S04]  /*f9b0*/  IMAD R13, R8, 0x8, R16 ;  /* 0x00000008080d7824 */ /* 0x000fc800078e0210 */
[----:B------:R0:W1:Y:S01]  /*f9c0*/  SYNCS.PHASECHK.TRANS64.TRYWAIT P0, [R13+URZ+0x13250], R9 ;  /* 0x013250090d0075a7 */ /* 0x000062000800017f */
[----:B------:R-:W-:Y:S05]  /*f9d0*/  @!P1 BRA `(.L_x_1958) ;  /* 0x0000000000049947 */ /* 0x000fea0003800000 */
[----:B------:R-:W-:Y:S01]  /*f9e0*/  BPT.TRAP 0x1 ;  /* 0x000000040000795c */ /* 0x000fe20000300000 */
.L_x_1958:
[----:B------:R-:W-:Y:S04]  /*f9f0*/  BSSY B1, `(.L_x_1959) ;  /* 0x0000004000017945 */ /* 0x000fe80003800000 */
[----:B-1----:R-:W-:Y:S05]  /*fa00*/  @P0 BRA `(.L_x_1960) ;  /* 0x0000000000080947 */ /* 0x002fea0003800000 */
[----:B------:R-:W1:Y:S02]  /*fa10*/  SYNCS.PHASECHK.TRANS64.TRYWAIT P0, [R13+URZ+0x13250], R9 ;  /* 0x013250090d0075a7 */ /* 0x000e64000800017f */
[----:B-1----:R-:W-:Y:S05]  /*fa20*/  @!P0 BRA `(.L_x_1961) ;  /* 0x000000b4000c8947 */ /* 0x002fea0003800000 */
.L_x_1960:
[----:B------:R-:W-:Y:S05]  /*fa30*/  BSYNC B1 ;  /* 0x0000000000017941 */ /* 0x000fea0003800000 */
.L_x_1959:
        /* <DEDUP_REMOVED lines=94> */
[----:B------:R-:W-:-:S05]  /*10020*/  FMUL.FTZ R71, R2, R71 ;  /* 0x0000004702477220 */ /* 0x000fca0000410000 */
        /* <DEDUP_REMOVED lines=31> */
[----:B------:R-:W-:Y:S01]  /*10220*/  @!P0 IMAD R15, R15, 0x8, R16 ;  /* 0x000000080f0f8824 */ /* 0x000fe200078e0210 */
[----:B------:R-:W-:-:S03]  /*10230*/  FMNMX.FTZ R133, R124, R133, !PT ;  /* 0x000000857c857209 */ /* 0x000fc60007810000 */
[----:B------:R-:W2:Y:S01]  /*10240*/  MUFU.TANH R126, R126 ;  /* 0x0000007e007e7308 */ /* 0x000ea20000002400 */
[----:B-1----:R-:W-:Y:S01]  /*10250*/  FMNMX.FTZ R134, R122, R134, !PT ;  /* 0x000000867a867209 */ /* 0x002fe20007810000 */
[----:B------:R-:W-:-:S03]  /*10260*/  @!P0 VIADD R15, R15, 0x13240 ;  /* 0x000132400f0f8836 */ /* 0x000fc60000000000 */
[----:B------:R-:W-:Y:S02]  /*10270*/  FMNMX.FTZ R134, R123, R134, !PT ;  /* 0x000000867b867209 */ /* 0x000fe40007810000 */
[----:B------:R-:W-:Y:S01]  /*10280*/  @!P0 PRMT R15, RZ, 0x654, R15 ;  /* 0x00000654ff0f8816 */ /* 0x000fe2000000000f */
        /* <DEDUP_REMOVED lines=102> */
[----:B------:R0:W-:Y:S01]  /*108f0*/  MUFU.TANH R133, R134 ;  /* 0x0000008600857308 */ /* 0x0001e20000002400 */
[----:B--2---:R-:W-:-:S07]  /*10900*/  FMNMX.FTZ R57, R85, R57, !PT ;  /* 0x0000003955397209 */ /* 0x004fce0007810000 */
[----:B------:R-:W2:Y:S01]  /*10910*/  MUFU.TANH R132, R132 ;  /* 0x0000008400847308 */ /* 0x000ea20000002400 */
[----:B0-----:R-:W-:Y:S01]  /*10920*/  FMUL.FTZ R134, R2, R58 ;  /* 0x0000003a02867220 */ /* 0x001fe20000410000 */
[----:B-1----:R-:W-:-:S06]  /*10930*/  FMNMX.FTZ R56, R86, R56, !PT ;  /* 0x0000003856387209 */ /* 0x002fcc0007810000 */
[----:B------:R-:W0:Y:S08]  /*10940*/  MUFU.TANH R87, R87 ;  /* 0x0000005700577308 */ /* 0x000e300000002400 */
[----:B------:R-:W1:Y:S01]  /*10950*/  MUFU.TANH R134, R134 ;  /* 0x0000008600867308 */ /* 0x000e620000002400 */
[----:B--2---:R-:W-:-:S04]  /*10960*/  FMNMX.FTZ R57, R132, R57, !PT ;  /* 0x0000003984397209 */ /* 0x004fc80007810000 */
[----:B------:R-:W-:-:S03]  /*10970*/  FMNMX.FTZ R57, R133, R57, !PT ;  /* 0x0000003985397209 */ /* 0x000fc60007810000 */
        /* <DEDUP_REMOVED lines=26> */
[----:B------:R-:W-:-:S05]  /*10b20*/  IMAD.MOV.U32 R57, RZ, RZ, -0x3ffffff0 ;  /* 0xc0000010ff397424 */ /* 0x000fca00078e00ff */
[----:B------:R-:W-:Y:S02]  /*10b30*/  R2UR UR7, R57 ;  /* 0x00000000390772ca */ /* 0x000fe400000e0000 */
[----:B-1----:R-:W-:Y:S02]  /*10b40*/  FMNMX.FTZ R58, R70, R56, !PT ;  /* 0x00000038463a7209 */ /* 0x002fe40007810000 */
[----:B------:R-:W0:Y:S02]  /*10b50*/  SHFL.BFLY PT, R56, R60, 0x2, 0x1f ;  /* 0x0c401f003c387f89 */ /* 0x000e2400000e0000 */
[----:B--2---:R-:W-:-:S05]  /*10b60*/  FMNMX.FTZ R58, R71, R58, !PT ;  /* 0x0000003a473a7209 */ /* 0x004fca0007810000 */
[----:B------:R-:W1:Y:S01]  /*10b70*/  SHFL.BFLY PT, R59, R58, 0x2, 0x1f ;  /* 0x0c401f003a3b7f89 */ /* 0x000e6200000e0000 */
[----:B0-----:R-:W-:Y:S02]  /*10b80*/  FMNMX.FTZ R60, R60, R56, !PT ;  /* 0x000000383c3c7209 */ /* 0x001fe40007810000 */
[----:B------:R-:W-:-:S03]  /*10b90*/  IADD3 R56, R8, 0x180, RZ ;  /* 0x0000018008387810 */ /* 0x000fc60007ffe0ff */
        /* <DEDUP_REMOVED lines=8> */
[C---:B------:R-:W-:Y:S01]  /*10c20*/  FADD.FTZ R3, -R60.reuse, R3 ;  /* 0x000000033c037221 */ /* 0x040fe20000010100 */
[----:B------:R-:W-:Y:S01]  /*10c30*/  R2UR UR7, R57 ;  /* 0x00000000390772ca */ /* 0x000fe200000e0000 */
[-C--:B------:R-:W-:Y:S02]  /*10c40*/  FFMA.FTZ R57, R60, R58.reuse, -8 ;  /* 0xc10000003c397423 */ /* 0x080fe4000001003a */
[----:B------:R-:W-:Y:S01]  /*10c50*/  FMUL.FTZ R3, R3, R58 ;  /* 0x0000003a03037220 */ /* 0x000fe20000410000 */
[----:B-1----:R-:W-:Y:S01]  /*10c60*/  FMNMX.FTZ R59, R59, R56, !PT ;  /* 0x000000383b3b7209 */ /* 0x002fe20007810000 */
[----:B------:R-:W-:Y:S02]  /*10c70*/  VIADD R56, R8, 0x200 ;  /* 0x0000020008387836 */ /* 0x000fe40000000000 */
[-CC-:B------:R-:W-:Y:S01]  /*10c80*/  FFMA.FTZ R9, R9, R58.reuse, -R57.reuse ;  /* 0x0000003a09097223 */ /* 0x180fe20000010839 */
[----:B------:R-:W-:-:S01]  /*10c90*/  FFMA.FTZ R10, R10, R58, -R57 ;  /* 0x0000003a0a0a7223 */ /* 0x000fc20000010839 */
[----:B------:R-:W-:Y:S01]  /*10ca0*/  FFMA.FTZ R104, R104, R58, -R57 ;  /* 0x0000003a68687223 */ /* 0x000fe20000010839 */
[----:B------:R-:W-:-:S01]  /*10cb0*/  FADD.FTZ R8, -R59, R12 ;  /* 0x0000000c3b087221 */ /* 0x000fc20000010100 */
        /* <DEDUP_REMOVED lines=38> */
[-C--:B------:R-:W-:Y:S01]  /*10f20*/  FFMA.FTZ R69, R59, R58.reuse, -8 ;  /* 0xc10000003b457423 */ /* 0x080fe2000001003a */
[-C--:B------:R-:W-:Y:S01]  /*10f30*/  FMUL.FTZ R8, R8, R58.reuse ;  /* 0x0000003a08087220 */ /* 0x080fe20000410000 */
[----:B------:R-:W-:Y:S02]  /*10f40*/  MUFU.EX2 R3, R3 ;  /* 0x0000000300037308 */ /* 0x000fe40000000800 */
[----:B------:R-:W-:-:S01]  /*10f50*/  FFMA.FTZ R11, R11, R58, -R69 ;  /* 0x0000003a0b0b7223 */ /* 0x000fc20000010845 */
        /* <DEDUP_REMOVED lines=28> */
[----:B------:R-:W-:-:S02]  /*11120*/  WARPGROUP.DEPBAR.LE gsb0, 0x0 ;  /* 0x00008000000079c5 */ /* 0x000fc40000010000 */
[----:B------:R-:W2:Y:S01]  /*11130*/  MUFU.EX2 R10, R10 ;  /* 0x0000000a000a7308 */ /* 0x000ea20000000800 */
[----:B0-----:R-:W-:-:S01]  /*11140*/  FFMA.FTZ R20, R3, R20, R9 ;  /* 0x0000001403147223 */ /* 0x001fc20000010009 */
[----:B------:R-:W-:Y:S01]  /*11150*/  WARPGROUP.ARRIVE ;  /* 0x00000000000079c5 */ /* 0x000fe20000000000 */
[----:B------:R-:W-:-:S01]  /*11160*/  FFMA.FTZ R78, R78, R58, -R69 ;  /* 0x0000003a4e4e7223 */ /* 0x000fc20000010845 */
[-CC-:B------:R-:W-:Y:S01]  /*11170*/  FFMA.FTZ R79, R79, R58.reuse, -R69.reuse ;  /* 0x0000003a4f4f7223 */ /* 0x180fe20000010845 */
[----:B------:R-:W-:-:S01]  /*11180*/  FFMA.FTZ R82, R82, R58, -R69 ;  /* 0x0000003a52527223 */ /* 0x000fc20000010845 */
[-CC-:B------:R-:W-:Y:S01]  /*11190*/  FFMA.FTZ R83, R83, R58.reuse, -R69.reuse ;  /* 0x0000003a53537223 */ /* 0x180fe20000010845 */
[----:B------:R-:W-:-:S01]  /*111a0*/  FFMA.FTZ R86, R86, R58, -R69 ;  /* 0x0000003a56567223 */ /* 0x000fc20000010845 */
        /* <DEDUP_REMOVED lines=13> */
[----:B------:R-:W-:-:S03]  /*11280*/  FFMA.FTZ R69, R71, R58, -R69 ;  /* 0x0000003a47457223 */ /* 0x000fc60000010845 */
        /* <DEDUP_REMOVED lines=156> */
.L_x_1962:
[----:B------:R-:W2:Y:S01]  /*11c50*/  LDL R15, [R1+0x1c] ;  /* 0x00001c00010f7983 */ /* 0x000ea20000100800 */
[----:B------:R-:W-:Y:S01]  /*11c60*/  ISETP.GT.AND P0, PT, R14, RZ, PT ;  /* 0x000000ff0e00720c */ /* 0x000fe20003f04270 */
[----:B------:R-:W-:Y:S01]  /*11c70*/  VIADD R13, R13, 0x13260 ;  /* 0x000132600d0d7836 */ /* 0x000fe20000000000 */
        /* <DEDUP_REMOVED lines=76> */
[----:B------:R-:W-:Y:S02]  /*12140*/  MOV R9, R23 ;  /* 0x0000001700097202 */ /* 0x000fe40000000f00 */
[----:B--2---:R-:W-:-:S04]  /*12150*/  PRMT R13, R15, 0x654, R13 ;  /* 0x000006540f0d7816 */ /* 0x004fc8000000000d */
[----:B------:R1:W-:Y:S01]  /*12160*/  SYNCS.ARRIVE.TRANS64.RED.A1T0 RZ, [R13+URZ], RZ ;  /* 0x000000ff0dff79a7 */ /* 0x0003e2000810043f */
[----:B------:R-:W-:Y:S05]  /*12170*/  @P0 BRA `(.L_x_1963) ;  /* 0xffffffd000540947 */ /* 0x000fea000383ffff */
.L_x_1951:
[----:B------:R-:W-:Y:S05]  /*12180*/  BSYNC B0 ;  /* 0x0000000000007941 */ /* 0x000fea0003800000 */
.L_x_1950:
[----:B------:R-:W-:Y:S06]  /*12190*/  BAR.ARV 0x8, 0x200 ;  /* 0x0208000000007b1d */ /* 0x000fec0000002000 */
[----:B------:R-:W-:Y:S05]  /*121a0*/  @!P1 BRA `(.L_x_1964) ;  /* 0x0000000000049947 */ /* 0x000fea0003800000 */
[----:B------:R-:W-:Y:S01]  /*121b0*/  BPT.TRAP 0x1 ;  /* 0x000000040000795c */ /* 0x000fe20000300000 */
.L_x_1964:
[----:B------:R-:W-:Y:S01]  /*121c0*/  IMAD R8, R22, 0x8, R16 ;  /* 0x0000000816087824 */ /* 0x000fe200078e0210 */
[----:B------:R-:W-:-:S04]  /*121d0*/  SHF.L.U32 R3, R23, 0x1f, RZ ;  /* 0x0000001f17037819 */ /* 0x000fc800000006ff */
[----:B------:R2:W3:Y:S01]  /*121e0*/  SYNCS.PHASECHK.TRANS64.TRYWAIT P0, [R8+URZ+0x13250], R3 ;  /* 0x01325003080075a7 */ /* 0x0004e2000800017f */
[----:B------:R-:W-:Y:S05]  /*121f0*/  @!P1 BRA `(.L_x_1965) ;  /* 0x0000000000049947 */ /* 0x000fea0003800000 */
[----:B------:R-:W-:Y:S01]  /*12200*/  BPT.TRAP 0x1 ;  /* 0x000000040000795c */ /* 0x000fe20000300000 */
.L_x_1965:
[----:B------:R-:W-:Y:S04]  /*12210*/  BSSY B0, `(.L_x_1966) ;  /* 0x0000004000007945 */ /* 0x000fe80003800000 */
[----:B---3--:R-:W-:Y:S05]  /*12220*/  @P0 BRA `(.L_x_1967) ;  /* 0x0000000000080947 */ /* 0x008fea0003800000 */
[----:B------:R-:W3:Y:S02]  /*12230*/  SYNCS.PHASECHK.TRANS64.TRYWAIT P0, [R8+URZ+0x13250], R3 ;  /* 0x01325003080075a7 */ /* 0x000ee4000800017f */
[----:B---3--:R-:W-:Y:S05]  /*12240*/  @!P0 BRA `(.L_x_1968) ;  /* 0x0000008c00188947 */ /* 0x008fea0003800000 */
.L_x_1967:
[----:B------:R-:W-:Y:S05]  /*12250*/  BSYNC B0 ;  /* 0x0000000000007941 */ /* 0x000fea0003800000 */
.L_x_1966:
[----:B------:R-:W4:Y:S04]  /*12260*/  LDL R9, [R1+0x64] ;  /* 0x0000640001097983 */ /* 0x000f280000100800 */
[----:B------:R-:W5:Y:S01]  /*12270*/  LDL R12, [R1+0x50] ;  /* 0x00005000010c7983 */ /* 0x000f620000100800 */
[----:B------:R-:W-:-:S03]  /*12280*/  ULDC.64 UR4, c[0x0][0x9a0] ;  /* 0x0002680000047ab9 */ /* 0x000fc60000000a00 */
[----:B------:R-:W5:Y:S01]  /*12290*/  LDL.LU R11, [R1+0x48] ;  /* 0x00004800010b7983 */ /* 0x000f620000300800 */
[----:B------:R-:W-:Y:S01]  /*122a0*/  VIADD R16, R16, 0x1000 ;  /* 0x0000100010107836 */ /* 0x000fe20000000000 */
[----:B------:R-:W-:Y:S01]  /*122b0*/  ISETP.NE.U32.AND P0, PT, RZ, UR4, PT ;  /* 0x00000004ff007c0c */ /* 0x000fe2000bf05070 */
[----:B------:R-:W-:-:S03]  /*122c0*/  WARPGROUP.ARRIVE ;  /* 0x00000000000079c5 */ /* 0x000fc60000000000 */
[----:B------:R-:W-:Y:S02]  /*122d0*/  SHF.R.U32.HI R16, RZ, 0x4, R16 ;  /* 0x00000004ff107819 */ /* 0x000fe40000011610 */
[----:B------:R-:W-:Y:S02]  /*122e0*/  ISETP.NE.AND.EX P0, PT, RZ, UR5, PT, P0 ;  /* 0x00000005ff007c0c */ /* 0x000fe4000bf05300 */
[----:B------:R-:W-:-:S04]  /*122f0*/  LOP3.LUT R16, R16, 0x3fff, RZ, 0xc0, !PT ;  /* 0x00003fff10107812 */ /* 0x000fc800078ec0ff */
[----:B--23--:R-:W-:-:S05]  /*12300*/  LOP3.LUT R3, R16, 0x10000, RZ, 0xfc, !PT ;  /* 0x0001000010037812 */ /* 0x00cfca00078efcff */
[----:B------:R-:W-:Y:S02]  /*12310*/  IMAD R2, R22, 0x280, R3 ;  /* 0x0000028016027824 */ /* 0x000fe400078e0203 */
[----:B------:R-:W-:Y:S01]  /*12320*/  IMAD.MOV.U32 R3, RZ, RZ, -0x3ffffff0 ;  /* 0xc0000010ff037424 */ /* 0x000fe200078e00ff */
[----:B------:R-:W4:Y:S02]  /*12330*/  @P0 LDC.64 R6, c[0x0][0x9c8] ;  /* 0x00027200ff060b82 */ /* 0x000f240000000a00 */
[----:B------:R-:W-:Y:S02]  /*12340*/  R2UR UR6, R2 ;  /* 0x00000000020672ca */ /* 0x000fe400000e0000 */
[----:B------:R-:W-:-:S04]  /*12350*/  R2UR UR7, R3 ;  /* 0x00000000030772ca */ /* 0x000fc800000e0000 */
[----:B------:R-:W2:Y:S09]  /*12360*/  @P0 LDC.64 R4, c[0x0][0x9d0] ;  /* 0x00027400ff040b82 */ /* 0x000eb20000000a00 */
[----:B------:R-:W-:Y:S03]  /*12370*/  QGMMA.64x64x32.F32.E4M3.E4M3 R24, R152, gdesc[UR4], R24, gsb0 ;  /* 0x00e0000498187df3 */ /* 0x000fe60008000818 */
[----:B------:R-:W-:-:S02]  /*12380*/  WARPGROUP.DEPBAR.LE gsb0, 0x0 ;  /* 0x00008000000079c5 */ /* 0x000fc40000010000 */
[----:B------:R-:W-:Y:S01]  /*12390*/  WARPGROUP.ARRIVE ;  /* 0x00000000000079c5 */ /* 0x000fe20000000000 */
[----:B----4-:R-:W-:-:S04]  /*123a0*/  @P0 IMAD R10, R9, R6, RZ ;  /* 0x00000006090a0224 */ /* 0x010fc800078e02ff */
[C---:B-----5:R-:W-:Y:S02]  /*123b0*/  @P0 IMAD R3, R12.reuse, R7, R10 ;  /* 0x000000070c030224 */ /* 0x060fe400078e020a */
[----:B------:R-:W-:Y:S01]  /*123c0*/  @P0 IMAD.WIDE.U32 R6, R12, R6, RZ ;  /* 0x000000060c060225 */ /* 0x000fe200078e00ff */
[----:B------:R-:W-:-:S03]  /*123d0*/  @P0 SHF.R.S32.HI R9, RZ, 0x1f, R11 ;  /* 0x0000001fff090819 */ /* 0x000fc6000001140b */
[----:B------:R-:W-:Y:S02]  /*123e0*/  @P0 IMAD.IADD R7, R7, 0x1, R3 ;  /* 0x0000000107070824 */ /* 0x000fe400078e0203 */
[-C--:B--2---:R-:W-:Y:S02]  /*123f0*/  @P0 IMAD R10, R9, R4.reuse, RZ ;  /* 0x00000004090a0224 */ /* 0x084fe400078e02ff */
[----:B------:R-:W-:Y:S02]  /*12400*/  IMAD.MOV.U32 R9, RZ, RZ, 0x3f800000 ;  /* 0x3f800000ff097424 */ /* 0x000fe400078e00ff */
[C---:B------:R-:W-:Y:S02]  /*12410*/  @P0 IMAD R3, R11.reuse, R5, R10 ;  /* 0x000000050b030224 */ /* 0x040fe400078e020a */
[----:B------:R-:W-:-:S04]  /*12420*/  @P0 IMAD.WIDE.U32 R4, R11, R4, R6 ;  /* 0x000000040b040225 */ /* 0x000fc800078e0006 */
[----:B------:R-:W-:Y:S01]  /*12430*/  @P0 IMAD.IADD R3, R5, 0x1, R3 ;  /* 0x0000000105030824 */ /* 0x000fe200078e0203 */
[----:B------:R-:W-:Y:S01]  /*12440*/  @P0 LEA R6, P2, R4, UR4, 0x2 ;  /* 0x0000000404060c11 */ /* 0x000fe2000f8410ff */
[----:B------:R-:W-:-:S03]  /*12450*/  IMAD.MOV.U32 R5, RZ, RZ, -0x3ffffff0 ;  /* 0xc0000010ff057424 */ /* 0x000fc600078e00ff */
[----:B------:R-:W-:Y:S01]  /*12460*/  @P0 LEA.HI.X R7, R4, UR5, R3, 0x2, P2 ;  /* 0x0000000504070c11 */ /* 0x000fe200090f1403 */
[----:B------:R-:W-:Y:S01]  /*12470*/  VIADD R4, R2, 0x80 ;  /* 0x0000008002047836 */ /* 0x000fe20000000000 */
[----:B------:R-:W-:-:S03]  /*12480*/  R2UR UR7, R5 ;  /* 0x00000000050772ca */ /* 0x000fc600000e0000 */
[----:B------:R2:W3:Y:S01]  /*12490*/  @P0 LDG.E R9, desc[UR40][R6.64] ;  /* 0x0000002806090981 */ /* 0x0004e2000c1e1900 */
[----:B------:R-:W-:Y:S01]  /*124a0*/  R2UR UR6, R4 ;  /* 0x00000000040672ca */ /* 0x000fe200000e0000 */
[----:B------:R-:W-:Y:S01]  /*124b0*/  VIADD R4, R2, 0x100 ;  /* 0x0000010002047836 */ /* 0x000fe20000000000 */
[----:B------:R-:W-:Y:S01]  /*124c0*/  MOV R5, 0xc0000010 ;  /* 0xc000001000057802 */ /* 0x000fe20000000f00 */
[----:B------:R-:W-:Y:S01]  /*124d0*/  SHFL.BFLY PT, R3, R20, 0x2, 0x1f ;  /* 0x0c401f0014037f89 */ /* 0x000fe200000e0000 */
[----:B------:R-:W-:-:S03]  /*124e0*/  IMAD.MOV.U32 R10, RZ, RZ, RZ ;  /* 0x000000ffff0a7224 */ /* 0x000fc600078e00ff */
[----:B--2---:R-:W2:Y:S06]  /*124f0*/  SHFL.BFLY PT, R7, R0, 0x2, 0x1f ;  /* 0x0c401f0000077f89 */ /* 0x004eac00000e0000 */
[----:B------:R-:W-:Y:S01]  /*12500*/  QGMMA.64x64x32.F32.E4M3.E4M3 R24, R148, gdesc[UR4], R24, gsb0 ;  /* 0x00e0000494187df3 */ /* 0x000fe20008000818 */
[----:B------:R-:W-:Y:S01]  /*12510*/  R2UR UR6, R4 ;  /* 0x00000000040672ca */ /* 0x000fe200000e0000 */
[----:B------:R-:W-:Y:S01]  /*12520*/  VIADD R4, R2, 0x180 ;  /* 0x0000018002047836 */ /* 0x000fe20000000000 */
[----:B------:R-:W-:Y:S01]  /*12530*/  R2UR UR7, R5 ;  /* 0x00000000050772ca */ /* 0x000fe200000e0000 */
[----:B------:R-:W-:-:S02]  /*12540*/  IMAD.MOV.U32 R5, RZ, RZ, -0x3ffffff0 ;  /* 0xc0000010ff057424 */ /* 0x000fc400078e00ff */
[----:B------:R-:W-:Y:S02]  /*12550*/  VIADD R2, R2, 0x200 ;  /* 0x0000020002027836 */ /* 0x000fe40000000000 */
[----:B--2---:R-:W-:-:S01]  /*12560*/  FADD.FTZ R7, R7, R0 ;  /* 0x0000000007077221 */ /* 0x004fc20000010000 */
[----:B------:R-:W-:Y:S01]  /*12570*/  IMAD.MOV.U32 R0, RZ, RZ, -0x800000 ;  /* 0xff800000ff007424 */ /* 0x000fe200078e00ff */
[----:B------:R-:W-:Y:S02]  /*12580*/  WARPGROUP.DEPBAR.LE gsb0, 0x0 ;  /* 0x00008000000079c5 */ /* 0x000fe40000010000 */
[----:B------:R-:W-:-:S06]  /*12590*/  WARPGROUP.ARRIVE ;  /* 0x00000000000079c5 */ /* 0x000fcc0000000000 */
[----:B------:R-:W-:Y:S01]  /*125a0*/  QGMMA.64x64x32.F32.E4M3.E4M3 R24, R144, gdesc[UR4], R24, gsb0 ;  /* 0x00e0000490187df3 */ /* 0x000fe20008000818 */
[----:B------:R-:W-:Y:S01]  /*125b0*/  R2UR UR6, R4 ;  /* 0x00000000040672ca */ /* 0x000fe200000e0000 */
[----:B------:R-:W-:Y:S01]  /*125c0*/  FADD.FTZ R4, R3, R20 ;  /* 0x0000001403047221 */ /* 0x000fe20000010000 */
[----:B------:R-:W-:Y:S01]  /*125d0*/  R2UR UR7, R5 ;  /* 0x00000000050772ca */ /* 0x000fe200000e0000 */
[----:B------:R-:W-:-:S03]  /*125e0*/  IMAD.MOV.U32 R3, RZ, RZ, -0x3ffffff0 ;  /* 0xc0000010ff037424 */ /* 0x000fc600078e00ff */
[----:B------:R-:W2:Y:S02]  /*125f0*/  SHFL.BFLY PT, R5, R4, 0x1, 0x1f ;  /* 0x0c201f0004057f89 */ /* 0x000ea400000e0000 */
[----:B--2---:R-:W-:-:S01]  /*12600*/  FADD.FTZ R6, R4, R5 ;  /* 0x0000000504067221 */ /* 0x004fc20000010000 */
[----:B------:R-:W-:-:S03]  /*12610*/  IMAD.MOV.U32 R4, RZ, RZ, RZ ;  /* 0x000000ffff047224 */ /* 0x000fc600078e00ff */
[C---:B------:R-:W-:Y:S01]  /*12620*/  FMUL.FTZ R5, R6.reuse, 0.00390625 ;  /* 0x3b80000006057820 */ /* 0x040fe20000410000 */
[----:B------:R-:W-:-:S04]  /*12630*/  FSETP.NE.FTZ.AND P0, PT, R6, RZ, PT ;  /* 0x000000ff0600720b */ /* 0x000fc80003f15000 */
[----:B------:R-:W-:-:S09]  /*12640*/  FSETP.NE.FTZ.AND P2, PT, R5, RZ, PT ;  /* 0x000000ff0500720b */ /* 0x000fd20003f55000 */
[----:B------:R-:W-:Y:S08]  /*12650*/  @P0 MUFU.RCP R4, R6 ;  /* 0x0000000600040308 */ /* 0x000ff00000001000 */
[----:B------:R-:W2:Y:S02]  /*12660*/  @P2 MUFU.LG2 R5, R5 ;  /* 0x0000000500052308 */ /* 0x000ea40000000c00 */
[----:B--2---:R-:W-:Y:S01]  /*12670*/  @P2 FMUL.FTZ R6, R5, 0.69314718246459960938 ;  /* 0x3f31721805062820 */ /* 0x004fe20000410000 */
[----:B------:R-:W-:-:S02]  /*12680*/  WARPGROUP.DEPBAR.LE gsb0, 0x0 ;  /* 0x00008000000079c5 */ /* 0x000fc40000010000 */
[----:B------:R-:W-:-:S06]  /*12690*/  WARPGROUP.ARRIVE ;  /* 0x00000000000079c5 */ /* 0x000fcc0000000000 */
[----:B------:R-:W-:Y:S01]  /*126a0*/  QGMMA.64x64x32.F32.E4M3.E4M3 R24, R140, gdesc[UR4], R24, gsb0 ;  /* 0x00e000048c187df3 */ /* 0x000fe20008000818 */
[----:B------:R-:W-:Y:S02]  /*126b0*/  R2UR UR6, R2 ;  /* 0x00000000020672ca */ /* 0x000fe400000e0000 */
[----:B------:R-:W-:Y:S01]  /*126c0*/  R2UR UR7, R3 ;  /* 0x00000000030772ca */ /* 0x000fe200000e0000 */
[----:B------:R-:W2:Y:S01]  /*126d0*/  SHFL.BFLY PT, R2, R7, 0x1, 0x1f ;  /* 0x0c201f0007027f89 */ /* 0x000ea200000e0000 */
[----:B------:R-:W-:Y:S01]  /*126e0*/  @P2 FMUL.FTZ R3, R58, 0.69314718246459960938 ;  /* 0x3f3172183a032820 */ /* 0x000fe20000410000 */
[----:B--2---:R-:W-:Y:S01]  /*126f0*/  FADD.FTZ R11, R7, R2 ;  /* 0x00000002070b7221 */ /* 0x004fe20000010000 */
[----:B------:R-:W-:Y:S02]  /*12700*/  IMAD.MOV.U32 R2, RZ, RZ, -0x800000 ;  /* 0xff800000ff027424 */ /* 0x000fe400078e00ff */
[----:B------:R-:W-:Y:S01]  /*12710*/  @P2 FFMA.FTZ R2, R3, R60, R6 ;  /* 0x0000003c03022223 */ /* 0x000fe20000010006 */
[C---:B-1----:R-:W-:Y:S01]  /*12720*/  FMUL.FTZ R13, R11.reuse, 0.00390625 ;  /* 0x3b8000000b0d7820 */ /* 0x042fe20000410000 */
[----:B------:R-:W-:-:S04]  /*12730*/  FSETP.NE.FTZ.AND P0, PT, R11, RZ, PT ;  /* 0x000000ff0b00720b */ /* 0x000fc80003f15000 */
[----:B------:R-:W-:-:S09]  /*12740*/  FSETP.NE.FTZ.AND P3, PT, R13, RZ, PT ;  /* 0x000000ff0d00720b */ /* 0x000fd20003f75000 */
[----:B------:R-:W-:Y:S04]  /*12750*/  @P0 MUFU.RCP R10, R11 ;  /* 0x0000000b000a0308 */ /* 0x000fe80000001000 */
[----:B0-----:R-:W-:-:S04]  /*12760*/  @P3 FMUL.FTZ R15, R58, 0.69314718246459960938 ;  /* 0x3f3172183a0f3820 */ /* 0x001fc80000410000 */
[----:B------:R-:W0:Y:S02]  /*12770*/  @P3 MUFU.LG2 R7, R13 ;  /* 0x0000000d00073308 */ /* 0x000e240000000c00 */
[----:B0-----:R-:W-:-:S04]  /*12780*/  @P3 FMUL.FTZ R12, R7, 0.69314718246459960938 ;  /* 0x3f317218070c3820 */ /* 0x001fc80000410000 */
[----:B------:R-:W-:Y:S01]  /*12790*/  @P3 FFMA.FTZ R0, R15, R59, R12 ;  /* 0x0000003b0f003223 */ /* 0x000fe2000001000c */
[----:B------:R-:W-:Y:S02]  /*127a0*/  WARPGROUP.DEPBAR.LE gsb0, 0x0 ;  /* 0x00008000000079c5 */ /* 0x000fe40000010000 */
[----:B------:R-:W-:-:S06]  /*127b0*/  WARPGROUP.ARRIVE ;  /* 0x00000000000079c5 */ /* 0x000fcc0000000000 */
[----:B------:R-:W-:Y:S01]  /*127c0*/  QGMMA.64x64x32.F32.E4M3.E4M3 R24, R136, gdesc[UR4], R24, gsb0 ;  /* 0x00e0000488187df3 */ /* 0x000fe20008000818 */
[-C--:B---3--:R-:W-:Y:S01]  /*127d0*/  FMUL.FTZ R4, R4, R9.reuse ;  /* 0x0000000904047220 */ /* 0x088fe20000410000 */
[----:B------:R-:W-:Y:S01]  /*127e0*/  FMUL.FTZ R5, R10, R9 ;  /* 0x000000090a057220 */ /* 0x000fe20000410000 */
[----:B------:R-:W-:Y:S02]  /*127f0*/  WARPGROUP.DEPBAR.LE gsb0, 0x0 ;  /* 0x00008000000079c5 */ /* 0x000fe40000010000 */
[----:B------:R-:W-:Y:S05]  /*12800*/  @!P1 BRA `(.L_x_1969) ;  /* 0x0000000000049947 */ /* 0x000fea0003800000 */
[----:B------:R-:W-:Y:S01]  /*12810*/  BPT.TRAP 0x1 ;  /* 0x000000040000795c */ /* 0x000fe20000300000 */
.L_x_1969:
[----:B------:R-:W2:Y:S01]  /*12820*/  LDL.LU R3, [R1+0x1c] ;  /* 0x00001c0001037983 */ /* 0x000ea20000300800 */
[----:B------:R-:W-:Y:S02]  /*12830*/  VIADD R8, R8, 0x13260 ;  /* 0x0001326008087836 */ /* 0x000fe40000000000 */
[-C--:B------:R-:W-:Y:S01]  /*12840*/  FMUL.FTZ R56, R25, R4.reuse ;  /* 0x0000000419387220 */ /* 0x080fe20000410000 */
[-C--:B------:R-:W-:Y:S01]  /*12850*/  FMUL.FTZ R58, R24, R4.reuse ;  /* 0x00000004183a7220 */ /* 0x080fe20000410000 */
[----:B------:R-:W3:Y:S01]  /*12860*/  LDL.LU R16, [R1+0x60] ;  /* 0x0000600001107983 */ /* 0x000ee20000300800 */
[----:B------:R-:W-:Y:S02]  /*12870*/  VIADD R22, R22, 0x1 ;  /* 0x0000000116167836 */ /* 0x000fe40000000000 */
[-C--:B------:R-:W-:Y:S01]  /*12880*/  FMUL.FTZ R25, R28, R4.reuse ;  /* 0x000000041c197220 */ /* 0x080fe20000410000 */
[-C--:B------:R-:W-:Y:S02]  /*12890*/  FMUL.FTZ R29, R29, R4.reuse ;  /* 0x000000041d1d7220 */ /* 0x080fe40000410000 */
[----:B------:R-:W-:Y:S01]  /*128a0*/  ISETP.NE.AND P0, PT, R22, 0x2, PT ;  /* 0x000000021600780c */ /* 0x000fe20003f05270 */
        /* <DEDUP_REMOVED lines=27> */
[----:B------:R-:W-:-:S02]  /*12a60*/  SEL R22, R22, RZ, P0 ;  /* 0x000000ff16167207 */ /* 0x000fc40000000000 */
[----:B--2---:R-:W-:Y:S02]  /*12a70*/  PRMT R3, R3, 0x654, R8 ;  /* 0x0000065403037816 */ /* 0x004fe40000000008 */
[----:B---3--:R-:W-:Y:S01]  /*12a80*/  IADD3 R16, R16, 0x1, RZ ;  /* 0x0000000110107810 */ /* 0x008fe20007ffe0ff */
[----:B------:R-:W-:Y:S01]  /*12a90*/  FMUL.FTZ R8, R49, R4 ;  /* 0x0000000431087220 */ /* 0x000fe20000410000 */
[----:B------:R0:W-:Y:S03]  /*12aa0*/  SYNCS.ARRIVE.TRANS64.RED.A1T0 RZ, [R3+URZ], RZ ;  /* 0x000000ff03ff79a7 */ /* 0x0001e6000810043f */
[----:B------:R1:W-:Y:S01]  /*12ab0*/  STL [R1+0x60], R16 ;  /* 0x0000601001007387 */ /* 0x0003e20000100800 */
[----:B------:R-:W-:Y:S01]  /*12ac0*/  SEL R4, RZ, 0x1, P0 ;  /* 0x00000001ff047807 */ /* 0x000fe20000000000 */
[----:B0-----:R-:W-:-:S03]  /*12ad0*/  FMUL.FTZ R3, R50, R5 ;  /* 0x0000000532037220 */ /* 0x001fc60000410000 */
[----:B------:R-:W-:-:S07]  /*12ae0*/  LOP3.LUT R23, R23, R4, RZ, 0x3c, !PT ;  /* 0x0000000417177212 */ /* 0x000fce00078e3cff */
.L_x_1907:
[----:B------:R-:W0:Y:S08]  /*12af0*/  S2UR UR4, SR_CgaCtaId ;  /* 0x00000000000479c3 */ /* 0x000e300000008800 */
[----:B------:R-:W-:Y:S01]  /*12b00*/  BAR.SYNC.DEFER_BLOCKING 0x5, 0x200 ;  /* 0x0148000000007b1d */ /* 0x000fe20000010000 */
[----:B-1----:R-:W-:-:S05]  /*12b10*/  MOV R16, 0x400 ;  /* 0x0000040000107802 */ /* 0x002fca0000000f00 */
[----:B------:R-:W-:Y:S01]  /*12b20*/  BSSY B0, `(.L_x_1970) ;  /* 0x00001d7000007945 */ /* 0x000fe20003800000 */
[----:B0-----:R-:W-:-:S05]  /*12b30*/  IMAD.U32 R4, RZ, RZ, UR4 ;  /* 0x00000004ff047e24 */ /* 0x001fca000f8e00ff */
        /* <DEDUP_REMOVED lines=10> */
[----:B------:R-:W-:Y:S01]  /*12be0*/  F2FP.BF16.F32.PACK_AB R9, R46, R9 ;  /* 0x000000092e09723e */ /* 0x000fe200000010ff */
[----:B------:R-:W-:Y:S01]  /*12bf0*/  ULDC.64 UR6, c[0x0][0xb98] ;  /* 0x0002e60000067ab9 */ /* 0x000fe20000000a00 */
[----:B------:R-:W3:Y:S04]  /*12c00*/  LDL.LU R4, [R1+0x50] ;  /* 0x0000500001047983 */ /* 0x000ee80000300800 */
[----:B0-----:R-:W4:Y:S01]  /*12c10*/  LDL R35, [R1+0x7c] ;  /* 0x00007c0001237983 */ /* 0x001f220000100800 */
[----:B------:R-:W-:-:S03]  /*12c20*/  F2FP.BF16.F32.PACK_AB R12, R45, R12 ;  /* 0x0000000c2d0c723e */ /* 0x000fc600000010ff */
[----:B------:R-:W4:Y:S01]  /*12c30*/  LDL R46, [R1+0x3c] ;  /* 0x00003c00012e7983 */ /* 0x000f220000100800 */
[----:B------:R-:W-:-:S03]  /*12c40*/  F2FP.BF16.F32.PACK_AB R11, R44, R11 ;  /* 0x0000000b2c0b723e */ /* 0x000fc600000010ff */
[----:B------:R-:W4:Y:S04]  /*12c50*/  LDL.LU R45, [R1+0x58] ;  /* 0x00005800012d7983 */ /* 0x000f280000300800 */
[----:B------:R-:W4:Y:S01]  /*12c60*/  LDL.LU R44, [R1+0x5c] ;  /* 0x00005c00012c7983 */ /* 0x000f220000300800 */
[----:B------:R-:W0:Y:S01]  /*12c70*/  S2R R33, SR_SWINHI ;  /* 0x0000000000217919 */ /* 0x000e220000002f00 */
[----:B------:R-:W-:Y:S02]  /*12c80*/  F2FP.BF16.F32.PACK_AB R25, R25, R58 ;  /* 0x0000003a1919723e */ /* 0x000fe400000010ff */
[----:B------:R-:W-:Y:S01]  /*12c90*/  F2FP.BF16.F32.PACK_AB R56, R29, R56 ;  /* 0x000000381d38723e */ /* 0x000fe200000010ff */
[----:B------:R-:W4:Y:S01]  /*12ca0*/  LDL R40, [R1+0x28] ;  /* 0x0000280001287983 */ /* 0x000f220000100800 */
[----:B------:R-:W-:-:S02]  /*12cb0*/  F2FP.BF16.F32.PACK_AB R15, R36, R15 ;  /* 0x0000000f240f723e */ /* 0x000fc400000010ff */
[----:B------:R-:W-:Y:S01]  /*12cc0*/  F2FP.BF16.F32.PACK_AB R20, R37, R20 ;  /* 0x000000142514723e */ /* 0x000fe200000010ff */
[----:B------:R-:W4:Y:S01]  /*12cd0*/  LDL R42, [R1+0x54] ;  /* 0x00005400012a7983 */ /* 0x000f220000100800 */
[----:B------:R-:W-:Y:S02]  /*12ce0*/  F2FP.BF16.F32.PACK_AB R31, R31, R24 ;  /* 0x000000181f1f723e */ /* 0x000fe400000010ff */
[----:B------:R-:W-:Y:S02]  /*12cf0*/  F2FP.BF16.F32.PACK_AB R30, R30, R21 ;  /* 0x000000151e1e723e */ /* 0x000fe400000010ff */
[----:B------:R-:W-:Y:S02]  /*12d00*/  F2FP.BF16.F32.PACK_AB R7, R52, R7 ;  /* 0x000000073407723e */ /* 0x000fe400000010ff */
[----:B------:R-:W-:Y:S02]  /*12d10*/  F2FP.BF16.F32.PACK_AB R8, R53, R8 ;  /* 0x000000083508723e */ /* 0x000fe400000010ff */
[----:B------:R-:W-:-:S02]  /*12d20*/  F2FP.BF16.F32.PACK_AB R3, R54, R3 ;  /* 0x000000033603723e */ /* 0x000fc400000010ff */
[----:B------:R-:W-:Y:S02]  /*12d30*/  F2FP.BF16.F32.PACK_AB R13, R38, R13 ;  /* 0x0000000d260d723e */ /* 0x000fe400000010ff */
[----:B------:R-:W-:Y:S02]  /*12d40*/  F2FP.BF16.F32.PACK_AB R14, R39, R14 ;  /* 0x0000000e270e723e */ /* 0x000fe400000010ff */
[----:B------:R-:W-:Y:S01]  /*12d50*/  F2FP.BF16.F32.PACK_AB R10, R47, R10 ;  /* 0x0000000a2f0a723e */ /* 0x000fe200000010ff */
[----:B------:R-:W-:Y:S01]  /*12d60*/  BAR.SYNC.DEFER_BLOCKING 0x1, 0x180 ;  /* 0x0046000000007b1d */ /* 0x000fe20000010000 */
[----:B--2---:R-:W-:Y:S02]  /*12d70*/  IMAD.MOV.U32 R32, RZ, RZ, R5 ;  /* 0x000000ffff207224 */ /* 0x004fe400078e0005 */
[----:B---3--:R-:W-:Y:S02]  /*12d80*/  IMAD.MOV.U32 R34, RZ, RZ, R4 ;  /* 0x000000ffff227224 */ /* 0x008fe400078e0004 */
[----:B-1----:R-:W-:-:S05]  /*12d90*/  IMAD.SHL.U32 R4, R27, 0x4, RZ ;  /* 0x000000041b047824 */ /* 0x002fca00078e00ff */
[----:B------:R-:W-:-:S04]  /*12da0*/  LOP3.LUT R4, R4, 0xc, RZ, 0xc0, !PT ;  /* 0x0000000c04047812 */ /* 0x000fc800078ec0ff */
[----:B------:R-:W-:-:S05]  /*12db0*/  IADD3 R4, P0, R4, UR4, RZ ;  /* 0x0000000404047c10 */ /* 0x000fca000ff1e0ff */
[----:B------:R-:W-:Y:S01]  /*12dc0*/  IMAD.X R5, RZ, RZ, UR5, P0 ;  /* 0x00000005ff057e24 */ /* 0x000fe200080e06ff */
[----:B------:R-:W-:-:S04]  /*12dd0*/  ULDC.64 UR4, c[0x0][0xc00] ;  /* 0x0003000000047ab9 */ /* 0x000fc80000000a00 */
[----:B------:R1:W2:Y:S02]  /*12de0*/  LDG.E.CONSTANT R26, desc[UR40][R4.64] ;  /* 0x00000028041a7981 */ /* 0x0002a4000c1e9900 */
[----:B-1----:R-:W-:-:S04]  /*12df0*/  LOP3.LUT P1, R4, R27, 0x3, RZ, 0xc0, !PT ;  /* 0x000000031b047812 */ /* 0x002fc8000782c0ff */
[----:B------:R-:W-:-:S04]  /*12e00*/  ISETP.EQ.OR P1, PT, R4, 0x3, !P1 ;  /* 0x000000030400780c */ /* 0x000fc80004f22670 */
[----:B------:R-:W-:Y:S02]  /*12e10*/  SEL R27, R25, R56, P1 ;  /* 0x00000038191b7207 */ /* 0x000fe40000800000 */
[----:B------:R-:W-:Y:S02]  /*12e20*/  SEL R56, R56, R25, P1 ;  /* 0x0000001938387207 */ /* 0x000fe40000800000 */
[----:B------:R-:W-:Y:S02]  /*12e30*/  SEL R25, R15, R20, P1 ;  /* 0x000000140f197207 */ /* 0x000fe40000800000 */
[----:B------:R-:W-:Y:S02]  /*12e40*/  SEL R24, R20, R15, P1 ;  /* 0x0000000f14187207 */ /* 0x000fe40000800000 */
[----:B------:R-:W-:Y:S02]  /*12e50*/  MOV R20, R16 ;  /* 0x0000001000147202 */ /* 0x000fe40000000f00 */
[----:B0-----:R-:W-:-:S02]  /*12e60*/  MOV R21, R33 ;  /* 0x0000002100157202 */ /* 0x001fc40000000f00 */
[----:B------:R-:W-:Y:S02]  /*12e70*/  F2FP.BF16.F32.PACK_AB R4, R55, R6 ;  /* 0x000000063704723e */ /* 0x000fe400000010ff */
[----:B------:R-:W-:Y:S02]  /*12e80*/  SEL R29, R7, R8, P1 ;  /* 0x00000008071d7207 */ /* 0x000fe40000800000 */
[----:B-----5:R-:W-:Y:S01]  /*12e90*/  SEL R28, R8, R7, P1 ;  /* 0x00000007081c7207 */ /* 0x020fe20000800000 */
[----:B----4-:R-:W-:Y:S01]  /*12ea0*/  IMAD.WIDE R6, R35, 0x2, R20 ;  /* 0x0000000223067825 */ /* 0x010fe200078e0214 */
[----:B------:R-:W-:Y:S02]  /*12eb0*/  SEL R33, R30, R31, P1 ;  /* 0x0000001f1e217207 */ /* 0x000fe40000800000 */
[----:B------:R-:W-:Y:S02]  /*12ec0*/  SEL R30, R31, R30, P1 ;  /* 0x0000001e1f1e7207 */ /* 0x000fe40000800000 */
[----:B------:R-:W-:-:S02]  /*12ed0*/  IADD3 R43, P0, R6, 0x60, RZ ;  /* 0x00000060062b7810 */ /* 0x000fc40007f1e0ff */
[----:B------:R-:W-:Y:S01]  /*12ee0*/  IADD3 R41, P2, R6, 0x40, RZ ;  /* 0x0000004006297810 */ /* 0x000fe20007f5e0ff */
[----:B------:R-:W-:Y:S01]  /*12ef0*/  IMAD.MOV.U32 R49, RZ, RZ, R32 ;  /* 0x000000ffff317224 */ /* 0x000fe200078e0020 */
[----:B------:R-:W-:Y:S02]  /*12f00*/  SEL R35, R3, R4, P1 ;  /* 0x0000000403237207 */ /* 0x000fe40000800000 */
[----:B------:R-:W-:Y:S02]  /*12f10*/  SEL R36, R4, R3, P1 ;  /* 0x0000000304247207 */ /* 0x000fe40000800000 */
[----:B------:R-:W-:Y:S02]  /*12f20*/  LOP3.LUT R8, R41, 0x380, RZ, 0xc0, !PT ;  /* 0x0000038029087812 */ /* 0x000fe400078ec0ff */
[----:B------:R-:W-:Y:S01]  /*12f30*/  LOP3.LUT R32, R43, 0x380, RZ, 0xc0, !PT ;  /* 0x000003802b207812 */ /* 0x000fe200078ec0ff */
[----:B------:R-:W-:Y:S01]  /*12f40*/  IMAD.MOV.U32 R48, RZ, RZ, R34 ;  /* 0x000000ffff307224 */ /* 0x000fe200078e0022 */
[----:B------:R-:W-:-:S02]  /*12f50*/  SEL R31, R13, R14, P1 ;  /* 0x0000000e0d1f7207 */ /* 0x000fc40000800000 */
[----:B------:R-:W-:Y:S02]  /*12f60*/  SEL R15, R11, R12, P1 ;  /* 0x0000000c0b0f7207 */ /* 0x000fe40000800000 */
[----:B------:R-:W-:Y:S02]  /*12f70*/  SEL R14, R14, R13, P1 ;  /* 0x0000000d0e0e7207 */ /* 0x000fe40000800000 */
[----:B------:R-:W-:Y:S02]  /*12f80*/  SHF.R.U64 R8, R8, 0x3, RZ ;  /* 0x0000000308087819 */ /* 0x000fe400000012ff */
[----:B------:R-:W-:Y:S02]  /*12f90*/  SHF.R.U64 R32, R32, 0x3, RZ ;  /* 0x0000000320207819 */ /* 0x000fe400000012ff */
[----:B------:R-:W-:Y:S02]  /*12fa0*/  SEL R12, R12, R11, P1 ;  /* 0x0000000b0c0c7207 */ /* 0x000fe40000800000 */
[----:B------:R-:W-:-:S02]  /*12fb0*/  SEL R13, R9, R10, P1 ;  /* 0x0000000a090d7207 */ /* 0x000fc40000800000 */
[----:B------:R-:W-:Y:S02]  /*12fc0*/  SEL R34, R10, R9, P1 ;  /* 0x000000090a227207 */ /* 0x000fe40000800000 */
[----:B------:R-:W-:Y:S02]  /*12fd0*/  LOP3.LUT R10, R8, R41, RZ, 0x3c, !PT ;  /* 0x00000029080a7212 */ /* 0x000fe400078e3cff */
[----:B------:R-:W-:Y:S02]  /*12fe0*/  LOP3.LUT R8, R32, R43, RZ, 0x3c, !PT ;  /* 0x0000002b20087212 */ /* 0x000fe400078e3cff */
[C---:B------:R-:W-:Y:S02]  /*12ff0*/  IADD3 R39, P3, R6.reuse, 0x20, RZ ;  /* 0x0000002006277810 */ /* 0x040fe40007f7e0ff */
[----:B------:R-:W-:Y:S02]  /*13000*/  LOP3.LUT R37, R6, 0x380, RZ, 0xc0, !PT ;  /* 0x0000038006257812 */ /* 0x000fe400078ec0ff */
[----:B------:R-:W-:-:S02]  /*13010*/  LOP3.LUT R4, R39, 0x380, RZ, 0xc0, !PT ;  /* 0x0000038027047812 */ /* 0x000fc400078ec0ff */
[----:B------:R-:W-:Y:S02]  /*13020*/  SHF.R.U64 R37, R37, 0x3, RZ ;  /* 0x0000000325257819 */ /* 0x000fe400000012ff */
[----:B------:R-:W-:Y:S01]  /*13030*/  SHF.R.U64 R4, R4, 0x3, RZ ;  /* 0x0000000304047819 */ /* 0x000fe200000012ff */
[--C-:B------:R-:W-:Y:S01]  /*13040*/  IMAD.X R5, RZ, RZ, R7.reuse, P3 ;  /* 0x000000ffff057224 */ /* 0x100fe200018e0607 */
[----:B------:R-:W-:Y:S02]  /*13050*/  LOP3.LUT R6, R37, R6, RZ, 0x3c, !PT ;  /* 0x0000000625067212 */ /* 0x000fe400078e3cff */
[----:B------:R-:W-:Y:S01]  /*13060*/  LOP3.LUT R4, R4, R39, RZ, 0x3c, !PT ;  /* 0x0000002704047212 */ /* 0x000fe200078e3cff */
[--C-:B------:R-:W-:Y:S01]  /*13070*/  IMAD.X R9, RZ, RZ, R7.reuse, P0 ;  /* 0x000000ffff097224 */ /* 0x100fe200000e0607 */
[----:B------:R-:W-:Y:S01]  /*13080*/  MOV R38, R6 ;  /* 0x0000000600267202 */ /* 0x000fe20000000f00 */
[----:B------:R-:W-:Y:S01]  /*13090*/  IMAD.X R11, RZ, RZ, R7, P2 ;  /* 0x000000ffff0b7224 */ /* 0x000fe200010e0607 */
        /* <DEDUP_REMOVED lines=15> */
[----:B------:R-:W3:Y:S04]  /*13190*/  SHFL.IDX PT, R34, R34, R3, 0x1c1f ;  /* 0x001c1f0322227589 */ /* 0x000ee800000e0000 */
[----:B------:R-:W-:Y:S04]  /*131a0*/  SHFL.IDX PT, R29, R29, R26, 0x1c1f ;  /* 0x001c1f1a1d1d7589 */ /* 0x000fe800000e0000 */
[----:B------:R-:W4:Y:S04]  /*131b0*/  SHFL.IDX PT, R28, R28, R3, 0x1c1f ;  /* 0x001c1f031c1c7589 */ /* 0x000f2800000e0000 */
[----:B------:R-:W-:Y:S04]  /*131c0*/  SHFL.IDX PT, R35, R35, R26, 0x1c1f ;  /* 0x001c1f1a23237589 */ /* 0x000fe800000e0000 */
[----:B------:R2:W4:Y:S01]  /*131d0*/  SHFL.IDX PT, R36, R36, R3, 0x1c1f ;  /* 0x001c1f0324247589 */ /* 0x00052200000e0000 */
[----:B0-----:R-:W-:-:S02]  /*131e0*/  SEL R4, R27, R56, P1 ;  /* 0x000000381b047207 */ /* 0x001fc40000800000 */
[----:B------:R-:W-:Y:S02]  /*131f0*/  SEL R6, R56, R27, P1 ;  /* 0x0000001b38067207 */ /* 0x000fe40000800000 */
[----:B-1----:R-:W-:Y:S02]  /*13200*/  SEL R5, R33, R30, P1 ;  /* 0x0000001e21057207 */ /* 0x002fe40000800000 */
[----:B------:R-:W-:Y:S02]  /*13210*/  SEL R7, R30, R33, P1 ;  /* 0x000000211e077207 */ /* 0x000fe40000800000 */
[----:B------:R-:W-:Y:S01]  /*13220*/  MOV R30, R10 ;  /* 0x0000000a001e7202 */ /* 0x000fe20000000f00 */
[----:B--2---:R-:W0:Y:S01]  /*13230*/  LDC R3, c[0x0][0xbe8] ;  /* 0x0002fa00ff037b82 */ /* 0x004e220000000800 */
[----:B------:R-:W-:Y:S01]  /*13240*/  MOV R27, R8 ;  /* 0x00000008001b7202 */ /* 0x000fe20000000f00 */
[----:B------:R1:W-:Y:S01]  /*13250*/  STSM.16.M88.4 [R38], R4 ;  /* 0x0000000426007844 */ /* 0x0003e20000000200 */
[----:B------:R-:W-:-:S02]  /*13260*/  SEL R8, R15, R12, P1 ;  /* 0x0000000c0f087207 */ /* 0x000fc40000800000 */
[----:B------:R-:W-:Y:S02]  /*13270*/  SEL R10, R12, R15, P1 ;  /* 0x0000000f0c0a7207 */ /* 0x000fe40000800000 */
[----:B---3--:R-:W-:Y:S02]  /*13280*/  SEL R9, R13, R34, P1 ;  /* 0x000000220d097207 */ /* 0x008fe40000800000 */
[----:B------:R-:W-:Y:S02]  /*13290*/  SEL R11, R34, R13, P1 ;  /* 0x0000000d220b7207 */ /* 0x000fe40000800000 */
[----:B----4-:R-:W-:Y:S01]  /*132a0*/  SEL R12, R29, R28, P1 ;  /* 0x0000001c1d0c7207 */ /* 0x010fe20000800000 */
[----:B------:R-:W-:Y:S01]  /*132b0*/  ULDC UR8, c[0x0][0xa88] ;  /* 0x0002a20000087ab9 */ /* 0x000fe20000000800 */
[----:B------:R-:W-:Y:S01]  /*132c0*/  SEL R14, R28, R29, P1 ;  /* 0x0000001d1c0e7207 */ /* 0x000fe20000800000 */
[----:B------:R-:W2:Y:S01]  /*132d0*/  LDL R34, [R1+0x68] ;  /* 0x0000680001227983 */ /* 0x000ea20000100800 */
[----:B------:R-:W-:-:S02]  /*132e0*/  SEL R13, R35, R36, P1 ;  /* 0x00000024230d7207 */ /* 0x000fc40000800000 */
[----:B-1----:R-:W-:Y:S02]  /*132f0*/  SEL R4, R25, R24, P1 ;  /* 0x0000001819047207 */ /* 0x002fe40000800000 */
[----:B------:R-:W-:Y:S02]  /*13300*/  SEL R6, R24, R25, P1 ;  /* 0x0000001918067207 */ /* 0x000fe40000800000 */
[----:B------:R-:W-:Y:S02]  /*13310*/  SEL R5, R31, R32, P1 ;  /* 0x000000201f057207 */ /* 0x000fe40000800000 */
[----:B------:R-:W-:Y:S02]  /*13320*/  SEL R7, R32, R31, P1 ;  /* 0x0000001f20077207 */ /* 0x000fe40000800000 */
[----:B------:R-:W-:-:S03]  /*13330*/  SEL R15, R36, R35, P1 ;  /* 0x00000023240f7207 */ /* 0x000fc60000800000 */
[----:B------:R1:W-:Y:S04]  /*13340*/  STSM.16.M88.4 [R37], R4 ;  /* 0x0000000425007844 */ /* 0x0003e80000000200 */
[----:B------:R3:W-:Y:S04]  /*13350*/  STSM.16.M88.4 [R30], R8 ;  /* 0x000000081e007844 */ /* 0x0007e80000000200 */
[----:B------:R4:W-:Y:S01]  /*13360*/  STSM.16.M88.4 [R27], R12 ;  /* 0x0000000c1b007844 */ /* 0x0009e20000000200 */
[----:B------:R-:W-:Y:S01]  /*13370*/  BAR.SYNC.DEFER_BLOCKING 0x1, 0x180 ;  /* 0x0046000000007b1d */ /* 0x000fe20000010000 */
[----:B------:R-:W-:-:S02]  /*13380*/  IADD3 R24, P2, R45, UR4, RZ ;  /* 0x000000042d187c10 */ /* 0x000fc4000ff5e0ff */
[----:B------:R-:W-:Y:S02]  /*13390*/  MOV R28, RZ ;  /* 0x000000ff001c7202 */ /* 0x000fe40000000f00 */
[----:B------:R-:W-:Y:S01]  /*133a0*/  IADD3.X R25, R44, UR5, RZ, P2, !PT ;  /* 0x000000052c197c10 */ /* 0x000fe200097fe4ff */
[----:B------:R-:W-:Y:S01]  /*133b0*/  IMAD.IADD R31, R46, 0x1, R40 ;  /* 0x000000012e1f7824 */ /* 0x000fe200078e0228 */
[----:B------:R-:W-:Y:S01]  /*133c0*/  SHF.R.S32.HI R32, RZ, 0x1f, R42 ;  /* 0x0000001fff207819 */ /* 0x000fe2000001142a */
[----:B------:R-:W-:Y:S02]  /*133d0*/  ULDC.64 UR4, c[0x0][0xb90] ;  /* 0x0002e40000047ab9 */ /* 0x000fe40000000a00 */
[----:B------:R-:W4:Y:S01]  /*133e0*/  @P0 LDG.E R28, desc[UR40][R24.64] ;  /* 0x00000028181c0981 */ /* 0x000f22000c1e1900 */
[----:B0-----:R-:W-:-:S13]  /*133f0*/  ISETP.NE.AND P2, PT, R3, 0x1, PT ;  /* 0x000000010300780c */ /* 0x001fda0003f45270 */
[----:B------:R-:W0:Y:S08]  /*13400*/  @P2 LDC R26, c[0x0][0xbec] ;  /* 0x0002fb00ff1a2b82 */ /* 0x000e300000000800 */
[----:B------:R-:W3:Y:S01]  /*13410*/  @P2 LDC R29, c[0x0][0xbf0] ;  /* 0x0002fc00ff1d2b82 */ /* 0x000ee20000000800 */
[----:B-1----:R-:W-:Y:S02]  /*13420*/  IMAD.MOV.U32 R7, RZ, RZ, R31 ;  /* 0x000000ffff077224 */ /* 0x002fe400078e001f */
[----:B------:R-:W-:-:S02]  /*13430*/  IMAD R5, R32, UR4, RZ ;  /* 0x0000000420057c24 */ /* 0x000fc4000f8e02ff */
[----:B0-----:R-:W-:-:S05]  /*13440*/  @P2 IMAD.HI.U32 R4, R31, R26, RZ ;  /* 0x0000001a1f042227 */ /* 0x001fca00078e00ff */
[----:B---3--:R-:W-:Y:S01]  /*13450*/  @P2 SHF.R.U32.HI R7, RZ, R29, R4 ;  /* 0x0000001dff072219 */ /* 0x008fe20000011604 */
[----:B------:R-:W-:Y:S01]  /*13460*/  IMAD R11, R42, UR5, R5 ;  /* 0x000000052a0b7c24 */ /* 0x000fe2000f8e0205 */
[----:B------:R-:W-:Y:S02]  /*13470*/  SEL R30, R49, RZ, !P0 ;  /* 0x000000ff311e7207 */ /* 0x000fe40004000000 */
[----:B------:R-:W-:Y:S01]  /*13480*/  SEL R33, R48, RZ, !P0 ;  /* 0x000000ff30217207 */ /* 0x000fe20004000000 */
        /* <DEDUP_REMOVED lines=27> */
[----:B------:R-:W-:Y:S01]  /*13640*/  LEA.HI.X R11, R6, UR7, R7, 0x2, P4 ;  /* 0x00000007060b7c11 */ /* 0x000fe2000a0f1407 */
[----:B0-----:R-:W-:-:S05]  /*13650*/  VIADD R48, R13, 0xffffff80 ;  /* 0xffffff800d307836 */ /* 0x001fca0000000000 */
[----:B------:R-:W-:-:S04]  /*13660*/  SHF.R.S32.HI R38, RZ, 0x1f, R48 ;  /* 0x0000001fff267819 */ /* 0x000fc80000011430 */
[----:B------:R-:W-:-:S04]  /*13670*/  LEA.HI R38, R38, R48, RZ, 0x3 ;  /* 0x0000003026267211 */ /* 0x000fc800078f18ff */
[----:B------:R-:W-:-:S05]  /*13680*/  SHF.R.S32.HI R38, RZ, 0x3, R38 ;  /* 0x00000003ff267819 */ /* 0x000fca0000011426 */
[----:B--2---:R-:W-:Y:S01]  /*13690*/  IMAD R9, R38, 0x40, R34 ;  /* 0x0000004026097824 */ /* 0x004fe200078e0222 */
[----:B-1----:R-:W-:Y:S06]  /*136a0*/  @P1 BRA `(.L_x_1972) ;  /* 0x0000000000101947 */ /* 0x002fec0003800000 */
[----:B------:R-:W-:Y:S05]  /*136b0*/  @!P0 BRA `(.L_x_1972) ;  /* 0x00000000000c8947 */ /* 0x000fea0003800000 */
[----:B------:R-:W2:Y:S04]  /*136c0*/  LDG.E R5, desc[UR40][R24.64] ;  /* 0x0000002818057981 */ /* 0x000ea8000c1e1900 */
[----:B-----5:R-:W2:Y:S02]  /*136d0*/  LDG.E R8, desc[UR40][R24.64+0x4] ;  /* 0x0000042818087981 */ /* 0x020ea4000c1e1900 */
[----:B--2---:R-:W-:-:S07]  /*136e0*/  IMAD.IADD R8, R8, 0x1, -R5 ;  /* 0x0000000108087824 */ /* 0x004fce00078e0a05 */
.L_x_1972:
        /* <DEDUP_REMOVED lines=14> */
[----:B------:R-:W-:Y:S02]  /*137d0*/  IADD3 R13, R14, -R13, RZ ;  /* 0x8000000d0e0d7210 */ /* 0x000fe40007ffe0ff */
[----:B------:R-:W-:-:S02]  /*137e0*/  IADD3 R25, P4, R20, 0x3000, RZ ;  /* 0x0000300014197810 */ /* 0x000fc40007f9e0ff */
[----:B------:R-:W-:Y:S02]  /*137f0*/  LOP3.LUT P0, RZ, R13, 0x3, RZ, 0xc0, !PT ;  /* 0x000000030dff7812 */ /* 0x000fe4000780c0ff */
[----:B------:R-:W-:Y:S02]  /*13800*/  LEA.HI R36, R36, R48, RZ, 0x3 ;  /* 0x0000003024247211 */ /* 0x000fe400078f18ff */
[----:B------:R-:W-:Y:S02]  /*13810*/  IADD3 R13, P3, R20, 0x1800, RZ ;  /* 0x00001800140d7810 */ /* 0x000fe40007f7e0ff */
[----:B------:R-:W-:Y:S02]  /*13820*/  LOP3.LUT R36, R36, 0xfffffff8, RZ, 0xc0, !PT ;  /* 0xfffffff824247812 */ /* 0x000fe400078ec0ff */
[----:B------:R-:W-:Y:S02]  /*13830*/  LOP3.LUT R9, R20, 0x380, RZ, 0xc0, !PT ;  /* 0x0000038014097812 */ /* 0x000fe400078ec0ff */
[----:B------:R-:W-:Y:S01]  /*13840*/  LOP3.LUT R24, R25, 0x380, RZ, 0xc0, !PT ;  /* 0x0000038019187812 */ /* 0x000fe200078ec0ff */
[----:B------:R-:W-:Y:S01]  /*13850*/  IMAD.IADD R36, R48, 0x1, -R36 ;  /* 0x0000000130247824 */ /* 0x000fe200078e0a24 */
[----:B------:R-:W-:-:S02]  /*13860*/  SHF.R.U64 R9, R9, 0x3, RZ ;  /* 0x0000000309097819 */ /* 0x000fc400000012ff */
[----:B------:R-:W-:-:S04]  /*13870*/  SHF.R.U64 R24, R24, 0x3, RZ ;  /* 0x0000000318187819 */ /* 0x000fc800000012ff */
[----:B------:R-:W-:Y:S01]  /*13880*/  LOP3.LUT R24, R24, R25, RZ, 0x3c, !PT ;  /* 0x0000001918187212 */ /* 0x000fe200078e3cff */
[----:B------:R-:W-:Y:S02]  /*13890*/  IMAD.X R25, RZ, RZ, R21, P4 ;  /* 0x000000ffff197224 */ /* 0x000fe400020e0615 */
[----:B--2---:R-:W-:-:S04]  /*138a0*/  IMAD.IADD R12, R12, 0x1, R40 ;  /* 0x000000010c0c7824 */ /* 0x004fc800078e0228 */
[C---:B------:R-:W-:Y:S01]  /*138b0*/  VIADD R8, R12.reuse, 0x8 ;  /* 0x000000080c087836 */ /* 0x040fe20000000000 */
[-C--:B------:R-:W-:Y:S02]  /*138c0*/  ISETP.GE.OR P1, PT, R12, R35.reuse, P0 ;  /* 0x000000230c00720c */ /* 0x080fe40000726670 */
[----:B------:R-:W-:Y:S02]  /*138d0*/  LOP3.LUT R12, R13, 0x380, RZ, 0xc0, !PT ;  /* 0x000003800d0c7812 */ /* 0x000fe400078ec0ff */
[----:B------:R-:W-:Y:S02]  /*138e0*/  ISETP.GE.OR P0, PT, R8, R35, P0 ;  /* 0x000000230800720c */ /* 0x000fe40000706670 */
[----:B------:R-:W-:Y:S02]  /*138f0*/  SHF.R.U64 R12, R12, 0x3, RZ ;  /* 0x000000030c0c7819 */ /* 0x000fe400000012ff */
[----:B------:R-:W-:Y:S01]  /*13900*/  LOP3.LUT R8, R9, R20, RZ, 0x3c, !PT ;  /* 0x0000001409087212 */ /* 0x000fe200078e3cff */
[--C-:B------:R-:W-:Y:S01]  /*13910*/  IMAD.MOV.U32 R9, RZ, RZ, R21.reuse ;  /* 0x000000ffff097224 */ /* 0x100fe200078e0015 */
[----:B------:R-:W-:Y:S01]  /*13920*/  LOP3.LUT R12, R12, R13, RZ, 0x3c, !PT ;  /* 0x0000000d0c0c7212 */ /* 0x000fe200078e3cff */
[----:B------:R-:W-:-:S02]  /*13930*/  IMAD.X R13, RZ, RZ, R21, P3 ;  /* 0x000000ffff0d7224 */ /* 0x000fc400018e0615 */
[----:B-1----:R-:W-:Y:S04]  /*13940*/  @!P1 ST.E desc[UR40][R4.64], R2 ;  /* 0x0000000204009985 */ /* 0x002fe8000c101928 */
        /* <DEDUP_REMOVED lines=25> */
[----:B------:R-:W-:Y:S02]  /*13ae0*/  IMAD.IADD R28, R40, 0x1, R0 ;  /* 0x00000001281c7824 */ /* 0x000fe400078e0200 */
[C---:B------:R-:W-:Y:S02]  /*13af0*/  IMAD R29, R42.reuse, UR5, R2 ;  /* 0x000000052a1d7c24 */ /* 0x040fe4000f8e0202 */
[----:B------:R-:W-:Y:S01]  /*13b00*/  IMAD.WIDE.U32 R20, R42, UR4, R20 ;  /* 0x000000042a147c25 */ /* 0x000fe2000f8e0014 */
[----:B------:R-:W-:-:S03]  /*13b10*/  ULDC.64 UR4, c[0x0][0xaf0] ;  /* 0x0002bc0000047ab9 */ /* 0x000fc60000000a00 */
[----:B-1----:R-:W-:-:S04]  /*13b20*/  @P2 IMAD.HI.U32 R0, R28, R31, RZ ;  /* 0x0000001f1c002227 */ /* 0x002fc800078e00ff */
[----:B------:R-:W-:Y:S01]  /*13b30*/  IMAD.IADD R21, R21, 0x1, R29 ;  /* 0x0000000115157824 */ /* 0x000fe200078e021d */
[----:B------:R-:W-:Y:S01]  /*13b40*/  MOV R29, R28 ;  /* 0x0000001c001d7202 */ /* 0x000fe20000000f00 */
[----:B------:R-:W-:Y:S01]  /*13b50*/  IMAD R2, R30, UR4, RZ ;  /* 0x000000041e027c24 */ /* 0x000fe2000f8e02ff */
[----:B------:R-:W-:Y:S01]  /*13b60*/  @P2 SHF.R.U32.HI R29, RZ, R37, R0 ;  /* 0x00000025ff1d2219 */ /* 0x000fe20000011600 */
[----:B------:R-:W-:-:S03]  /*13b70*/  IMAD.WIDE.U32 R20, R33, UR4, R20 ;  /* 0x0000000421147c25 */ /* 0x000fc6000f8e0014 */
[--C-:B------:R-:W-:Y:S01]  /*13b80*/  SHF.R.S32.HI R0, RZ, 0x1f, R29.reuse ;  /* 0x0000001fff007819 */ /* 0x100fe2000001141d */
        /* <DEDUP_REMOVED lines=20> */
[----:B------:R-:W-:Y:S02]  /*13cd0*/  IMAD.IADD R32, R38, 0x1, R40 ;  /* 0x0000000126207824 */ /* 0x000fe400078e0228 */
[----:B------:R-:W1:Y:S04]  /*13ce0*/  SHFL.IDX PT, R28, R30, 0x1, 0x181f ;  /* 0x00381f001e1c7f89 */ /* 0x000e6800000e0000 */
[----:B------:R-:W1:Y:S01]  /*13cf0*/  SHFL.IDX PT, R33, R30, 0x2, 0x181f ;  /* 0x00581f001e217f89 */ /* 0x000e6200000e0000 */
[----:B------:R-:W-:-:S03]  /*13d00*/  ISETP.GE.AND P0, PT, R34, UR4, PT ;  /* 0x0000000422007c0c */ /* 0x000fc6000bf06270 */
[----:B------:R-:W2:Y:S01]  /*13d10*/  SHFL.IDX PT, R3, R31, RZ, 0x181f ;  /* 0x00181fff1f037589 */ /* 0x000ea200000e0000 */
[----:B------:R-:W-:-:S03]  /*13d20*/  VIADD R0, R32, 0x30 ;  /* 0x0000003020007836 */ /* 0x000fc60000000000 */
[----:B------:R-:W2:Y:S01]  /*13d30*/  SHFL.IDX PT, R21, R31, 0x1, 0x181f ;  /* 0x00381f001f157f89 */ /* 0x000ea200000e0000 */
[----:B------:R-:W-:-:S03]  /*13d40*/  VIADD R2, R32, 0x60 ;  /* 0x0000006020027836 */ /* 0x000fc60000000000 */
        /* <DEDUP_REMOVED lines=12> */
[----:B------:R-:W1:Y:S04]  /*13e10*/  SHFL.IDX PT, R30, R30, 0x3, 0x181f ;  /* 0x00781f001e1e7f89 */ /* 0x000e6800000e0000 */
[----:B------:R-:W0:Y:S01]  /*13e20*/  SHFL.IDX PT, R31, R31, 0x3, 0x181f ;  /* 0x00781f001f1f7f89 */ /* 0x000e2200000e0000 */
        /* <DEDUP_REMOVED lines=11> */
.L_x_1971:
        /* <DEDUP_REMOVED lines=16> */
[----:B------:R-:W-:Y:S02]  /*13fe0*/  @P1 IADD3.X R5, R0, UR5, RZ, P2, !PT ;  /* 0x0000000500051c10 */ /* 0x000fe400097fe4ff */
[----:B------:R-:W-:-:S06]  /*13ff0*/  MOV R0, UR4 ;  /* 0x0000000400007c02 */ /* 0x000fcc0008000f00 */
[----:B------:R2:W5:Y:S01]  /*14000*/  @P1 LDG.E R0, desc[UR40][R4.64] ;  /* 0x0000002804001981 */ /* 0x000562000c1e1900 */
[----:B-1----:R-:W-:Y:S01]  /*14010*/  ISETP.NE.AND P2, PT, R25, 0x1, PT ;  /* 0x000000011900780c */ /* 0x002fe20003f45270 */
[----:B---3-5:R-:W-:-:S12]  /*14020*/  VIADD R28, R7, 0xffffff80 ;  /* 0xffffff80071c7836 */ /* 0x028fd80000000000 */
[----:B------:R-:W1:Y:S01]  /*14030*/  @P2 LDC R27, c[0x0][0xbec] ;  /* 0x0002fb00ff1b2b82 */ /* 0x000e620000000800 */
[----:B------:R-:W-:Y:S01]  /*14040*/  ISETP.GE.AND P3, PT, R28, 0xc0, PT ;  /* 0x000000c01c00780c */ /* 0x000fe20003f66270 */
[----:B--2---:R-:W-:-:S12]  /*14050*/  @P1 BRA `(.L_x_1974) ;  /* 0x0000000000101947 */ /* 0x004fd80003800000 */
[----:B------:R-:W-:Y:S05]  /*14060*/  @!P0 BRA `(.L_x_1974) ;  /* 0x00000000000c8947 */ /* 0x000fea0003800000 */
[----:B------:R-:W2:Y:S04]  /*14070*/  LDG.E R5, desc[UR40][R2.64] ;  /* 0x0000002802057981 */ /* 0x000ea8000c1e1900 */
[----:B------:R-:W2:Y:S02]  /*14080*/  LDG.E R0, desc[UR40][R2.64+0x4] ;  /* 0x0000042802007981 */ /* 0x000ea4000c1e1900 */
[----:B--2---:R-:W-:-:S07]  /*14090*/  IMAD.IADD R0, R0, 0x1, -R5 ;  /* 0x0000000100007824 */ /* 0x004fce00078e0a05 */
.L_x_1974:
[----:B------:R-:W2:Y:S04]  /*140a0*/  LDL.LU R3, [R1+0x50] ;  /* 0x0000500001037983 */ /* 0x000ea80000300800 */
[----:B------:R-:W3:Y:S04]  /*140b0*/  LDL.LU R2, [R1+0x64] ;  /* 0x0000640001027983 */ /* 0x000ee80000300800 */
[----:B------:R-:W4:Y:S04]  /*140c0*/  LDL R26, [R1+0x54] ;  /* 0x00005400011a7983 */ /* 0x000f280000100800 */
[----:B------:R0:W5:Y:S01]  /*140d0*/  LDL R24, [R1+0x28] ;  /* 0x0000280001187983 */ /* 0x0001620000100800 */
[----:B------:R-:W-:Y:S01]  /*140e0*/  BSSY B1, `(.L_x_1975) ;  /* 0x000002c000017945 */ /* 0x000fe20003800000 */
[----:B------:R-:W-:-:S02]  /*140f0*/  SHF.R.S32.HI R11, RZ, 0x1f, R6 ;  /* 0x0000001fff0b7819 */ /* 0x000fc40000011406 */
[----:B--2---:R-:W-:Y:S02]  /*14100*/  SEL R13, R3, RZ, !P0 ;  /* 0x000000ff030d7207 */ /* 0x004fe40004000000 */
[----:B---3--:R-:W-:Y:S02]  /*14110*/  SEL R12, R2, RZ, !P0 ;  /* 0x000000ff020c7207 */ /* 0x008fe40004000000 */
[----:B----4-:R-:W-:Y:S01]  /*14120*/  SHF.R.S32.HI R10, RZ, 0x1f, R26 ;  /* 0x0000001fff0a7819 */ /* 0x010fe2000001141a */
[----:B0-----:R-:W-:Y:S06]  /*14130*/  @P3 BRA `(.L_x_1976) ;  /* 0x0000000000983947 */ /* 0x001fec0003800000 */
[----:B------:R-:W0:Y:S01]  /*14140*/  LDC R9, c[0x0][0xbe8] ;  /* 0x0002fa00ff097b82 */ /* 0x000e220000000800 */
[----:B-----5:R-:W-:Y:S01]  /*14150*/  IADD3 R8, R24, -0x80, R7 ;  /* 0xffffff8018087810 */ /* 0x020fe20007ffe007 */
        /* <DEDUP_REMOVED lines=36> */
.L_x_1976:
[----:B------:R-:W-:Y:S05]  /*143a0*/  BSYNC B1 ;  /* 0x0000000000017941 */ /* 0x000fea0003800000 */
.L_x_1975:
        /* <DEDUP_REMOVED lines=14> */
[----:B------:R-:W-:Y:S01]  /*14490*/  IMAD.IADD R4, R28, 0x1, -R4 ;  /* 0x000000011c047824 */ /* 0x000fe200078e0a04 */
[----:B------:R-:W-:-:S03]  /*144a0*/  IADD3 R3, R3, R5, RZ ;  /* 0x0000000503037210 */ /* 0x000fc60007ffe0ff */
[----:B------:R-:W-:Y:S02]  /*144b0*/  IMAD R6, R4, 0x30, R14 ;  /* 0x0000003004067824 */ /* 0x000fe400078e020e */
[----:B------:R-:W-:Y:S02]  /*144c0*/  IMAD R4, R10, UR4, RZ ;  /* 0x000000040a047c24 */ /* 0x000fe4000f8e02ff */
[----:B-----5:R-:W-:Y:S02]  /*144d0*/  IMAD.IADD R8, R24, 0x1, R6 ;  /* 0x0000000118087824 */ /* 0x020fe400078e0206 */
[----:B------:R-:W-:Y:S02]  /*144e0*/  IMAD R7, R26, UR5, R4 ;  /* 0x000000051a077c24 */ /* 0x000fe4000f8e0204 */
        /* <DEDUP_REMOVED lines=26> */
[----:B------:R-:W-:Y:S01]  /*14690*/  IMAD.IADD R14, R14, 0x1, R24 ;  /* 0x000000010e0e7824 */ /* 0x000fe200078e0218 */
[----:B------:R-:W-:Y:S01]  /*146a0*/  ULDC UR4, c[0x0][0xac8] ;  /* 0x0002b20000047ab9 */ /* 0x000fe20000000800 */
[----:B------:R-:W-:Y:S01]  /*146b0*/  IMAD R25, R0, R25, RZ ;  /* 0x0000001900197224 */ /* 0x000fe200078e02ff */
[----:B------:R-:W-:Y:S01]  /*146c0*/  LEA.HI.X R8, R2, UR5, R3, 0x1, P0 ;  /* 0x0000000502087c11 */ /* 0x000fe200080f0c03 */
[----:B------:R-:W0:Y:S01]  /*146d0*/  SHFL.IDX PT, R6, R4, RZ, 0x181f ;  /* 0x00181fff04067589 */ /* 0x000e2200000e0000 */
[C---:B------:R-:W-:Y:S01]  /*146e0*/  VIADD R0, R14.reuse, 0x30 ;  /* 0x000000300e007836 */ /* 0x040fe20000000000 */
[C---:B------:R-:W-:Y:S01]  /*146f0*/  IADD3 R3, R14.reuse, 0x90, RZ ;  /* 0x000000900e037810 */ /* 0x040fe20007ffe0ff */
[----:B------:R-:W-:Y:S01]  /*14700*/  VIADD R2, R14, 0x60 ;  /* 0x000000600e027836 */ /* 0x000fe20000000000 */
[----:B------:R-:W1:Y:S04]  /*14710*/  SHFL.IDX PT, R9, R4, 0x1, 0x181f ;  /* 0x00381f0004097f89 */ /* 0x000e6800000e0000 */
[----:B------:R-:W4:Y:S04]  /*14720*/  SHFL.IDX PT, R11, R4, 0x2, 0x181f ;  /* 0x00581f00040b7f89 */ /* 0x000f2800000e0000 */
[----:B------:R-:W3:Y:S04]  /*14730*/  SHFL.IDX PT, R5, R8, RZ, 0x181f ;  /* 0x00181fff08057589 */ /* 0x000ee800000e0000 */
[----:B------:R1:W3:Y:S04]  /*14740*/  SHFL.IDX PT, R13, R4, 0x3, 0x181f ;  /* 0x00781f00040d7f89 */ /* 0x0002e800000e0000 */
[----:B------:R-:W3:Y:S04]  /*14750*/  SHFL.IDX PT, R7, R8, 0x1, 0x181f ;  /* 0x00381f0008077f89 */ /* 0x000ee800000e0000 */
[----:B------:R-:W3:Y:S04]  /*14760*/  SHFL.IDX PT, R10, R8, 0x2, 0x181f ;  /* 0x00581f00080a7f89 */ /* 0x000ee800000e0000 */
[----:B------:R3:W3:Y:S01]  /*14770*/  SHFL.IDX PT, R12, R8, 0x3, 0x181f ;  /* 0x00781f00080c7f89 */ /* 0x0006e200000e0000 */
        /* <DEDUP_REMOVED lines=9> */
[C---:B------:R-:W-:Y:S02]  /*14810*/  @!P0 LEA R8, P6, R15.reuse, R13, 0x1 ;  /* 0x0000000d0f088211 */ /* 0x040fe400078c08ff */
[C-C-:B------:R-:W-:Y:S01]  /*14820*/  @!P2 LEA.HI.X R5, R15.reuse, R7, R20.reuse, 0x1, P5 ;  /* 0x000000070f05a211 */ /* 0x140fe200028f0c14 */
[----:B------:R0:W-:Y:S01]  /*14830*/  @!P3 ST.E.128 desc[UR40][R2.64], RZ ;  /* 0x000000ff0200b985 */ /* 0x0001e2000c101d28 */
[----:B------:R-:W-:-:S02]  /*14840*/  @!P1 LEA.HI.X R7, R15, R10, R20, 0x1, P4 ;  /* 0x0000000a0f079211 */ /* 0x000fc400020f0c14 */
[----:B------:R-:W-:Y:S01]  /*14850*/  @!P0 LEA.HI.X R9, R15, R12, R20, 0x1, P6 ;  /* 0x0000000c0f098211 */ /* 0x000fe200030f0c14 */
[----:B------:R0:W-:Y:S04]  /*14860*/  @!P2 ST.E.128 desc[UR40][R4.64], RZ ;  /* 0x000000ff0400a985 */ /* 0x0001e8000c101d28 */
[----:B------:R0:W-:Y:S04]  /*14870*/  @!P1 ST.E.128 desc[UR40][R6.64], RZ ;  /* 0x000000ff06009985 */ /* 0x0001e8000c101d28 */
[----:B------:R0:W-:Y:S02]  /*14880*/  @!P0 ST.E.128 desc[UR40][R8.64], RZ ;  /* 0x000000ff08008985 */ /* 0x0001e4000c101d28 */
.L_x_1973:
[----:B------:R-:W-:Y:S05]  /*14890*/  BSYNC B0 ;  /* 0x0000000000007941 */ /* 0x000fea0003800000 */
.L_x_1970:
[----:B------:R-:W3:Y:S01]  /*148a0*/  LDL R0, [R1+0x4c] ;  /* 0x00004c0001007983 */ /* 0x000ee20000100800 */
[----:B------:R-:W-:Y:S02]  /*148b0*/  ULDC UR4, c[0x0][0xc3c] ;  /* 0x00030f0000047ab9 */ /* 0x000fe40000000800 */
[----:B---3--:R-:W-:-:S13]  /*148c0*/  ISETP.GE.AND P0, PT, R0, UR4, PT ;  /* 0x0000000400007c0c */ /* 0x008fda000bf06270 */
[----:B------:R-:W-:Y:S05]  /*148d0*/  @!P0 BRA `(.L_x_1977) ;  /* 0xfffffec8000c8947 */ /* 0x000fea000383ffff */
[----:B------:R-:W-:Y:S05]  /*148e0*/  BRA `(.L_x_1866) ;  /* 0x0000005c00b47947 */ /* 0x000fea0003800000 */
.L_x_1864:
        /* <DEDUP_REMOVED lines=18> */
.L_x_1978:
        /* <DEDUP_REMOVED lines=42> */
.L_x_1984:
[----:B------:R-:W-:Y:S01]  /*14cb0*/  UIADD3 UR4, UR4, 0x1f, URZ ;  /* 0x0000001f04047890 */ /* 0x000fe2000fffe03f */
[----:B------:R-:W-:-:S05]  /*14cc0*/  IMAD.U32 R19, RZ, RZ, UR7 ;  /* 0x00000007ff137e24 */ /* 0x000fca000f8e00ff */
[----:B0-----:R-:W-:-:S13]  /*14cd0*/  ISETP.LE.AND P6, PT, R6, UR4, PT ;  /* 0x0000000406007c0c */ /* 0x001fda000bfc3270 */
[----:B------:R-:W-:Y:S05]  /*14ce0*/  @P6 BRA `(.L_x_1981) ;  /* 0x0000000400ac6947 */ /* 0x000fea0003800000 */
[----:B------:R-:W-:Y:S01]  /*14cf0*/  IADD3 R7, R5, UR4, RZ ;  /* 0x0000000405077c10 */ /* 0x000fe2000fffe0ff */
[----:B------:R-:W-:Y:S01]  /*14d00*/  BSSY B0, `(.L_x_1982) ;  /* 0x0000007000007945 */ /* 0x000fe20003800000 */
[----:B------:R-:W-:Y:S02]  /*14d10*/  IMAD.MOV.U32 R0, RZ, RZ, RZ ;  /* 0x000000ffff007224 */ /* 0x000fe400078e00ff */
[----:B------:R-:W-:-:S13]  /*14d20*/  ISETP.GE.OR P6, PT, R7, R6, !P0 ;  /* 0x000000060700720c */ /* 0x000fda00047c6670 */
[----:B------:R-:W-:Y:S05]  /*14d30*/  @P6 BRA `(.L_x_1983) ;  /* 0x00000000000c6947 */ /* 0x000fea0003800000 */
[----:B------:R-:W0:Y:S02]  /*14d40*/  LDC.64 R2, c[0x0][0xc80] ;  /* 0x00032000ff027b82 */ /* 0x000e240000000a00 */
[----:B0-----:R-:W-:-:S05]  /*14d50*/  IMAD.WIDE R2, R7, 0x4, R2 ;  /* 0x0000000407027825 */ /* 0x001fca00078e0202 */
[----:B------:R0:W5:Y:S02]  /*14d60*/  LDG.E R0, desc[UR40][R2.64] ;  /* 0x0000002802007981 */ /* 0x000164000c1e1900 */
.L_x_1983:
[----:B------:R-:W-:Y:S05]  /*14d70*/  BSYNC B0 ;  /* 0x0000000000007941 */ /* 0x000fea0003800000 */
.L_x_1982:
        /* <DEDUP_REMOVED lines=22> */
.L_x_1980:
[----:B------:R-:W-:-:S04]  /*14ee0*/  IMAD.IADD R9, R4, 0x1, -R9 ;  /* 0x0000000104097824 */ /* 0x000fc800078e0a09 */
[----:B------:R-:W-:-:S05]  /*14ef0*/  IMAD R2, R6, UR5, R9 ;  /* 0x0000000506027c24 */ /* 0x000fca000f8e0209 */
[----:B------:R-:W-:Y:S02]  /*14f00*/  ISETP.GT.AND P0, PT, R2, UR6, PT ;  /* 0x0000000602007c0c */ /* 0x000fe4000bf04270 */
[----:B------:R-:W0:Y:S11]  /*14f10*/  LDC.64 R2, c[0x0][0xc90] ;  /* 0x00032400ff027b82 */ /* 0x000e360000000a00 */
[----:B------:R-:W-:-:S04]  /*14f20*/  VOTE.ANY R10, PT, !P0 ;  /* 0x00000000000a7806 */ /* 0x000fc800040e0100 */
[----:B------:R-:W1:Y:S02]  /*14f30*/  POPC R13, R10 ;  /* 0x0000000a000d7309 */ /* 0x000e640000000000 */
[----:B-1----:R-:W-:-:S05]  /*14f40*/  IADD3 R19, R13, UR4, RZ ;  /* 0x000000040d137c10 */ /* 0x002fca000fffe0ff */
        /* <DEDUP_REMOVED lines=14> */
.L_x_1985:
        /* <DEDUP_REMOVED lines=29> */
[----:B0-----:R-:W-:-:S02]  /*15200*/  IADD3 R3, R10, 0xffffffe, RZ ;  /* 0x0ffffffe0a037810 */ /* 0x001fc40007ffe0ff */
[----:B------:R-:W-:-:S04]  /*15210*/  IABS R10, R7 ;  /* 0x00000007000a7213 */ /* 0x000fc80000000000 */
        /* <DEDUP_REMOVED lines=21> */
[----:B------:R-:W-:-:S03]  /*15370*/  IMAD R18, R2, R7, R3 ;  /* 0x0000000702127224 */ /* 0x000fc600078e0203 */
[----:B------:R-:W-:Y:S01]  /*15380*/  IADD3 R17, R0, R17, RZ ;  /* 0x0000001100117210 */ /* 0x000fe20007ffe0ff */
[----:B------:R-:W-:Y:S06]  /*15390*/  BRA `(.L_x_1986) ;  /* 0x00000000000c7947 */ /* 0x000fec0003800000 */
.L_x_1981:
[----:B------:R-:W-:Y:S02]  /*153a0*/  IMAD.MOV.U32 R17, RZ, RZ, RZ ;  /* 0x000000ffff117224 */ /* 0x000fe400078e00ff */
[----:B------:R-:W-:Y:S02]  /*153b0*/  IMAD.U32 R16, RZ, RZ, UR6 ;  /* 0x00000006ff107e24 */ /* 0x000fe4000f8e00ff */
[----:B------:R-:W-:-:S07]  /*153c0*/  IMAD.MOV.U32 R18, RZ, RZ, RZ ;  /* 0x000000ffff127224 */ /* 0x000fce00078e00ff */
.L_x_1986:
[----:B------:R-:W-:-:S13]  /*153d0*/  ISETP.NE.AND P0, PT, R5, RZ, PT ;  /* 0x000000ff0500720c */ /* 0x000fda0003f05270 */
[----:B------:R-:W0:Y:S01]  /*153e0*/  @!P0 S2R R3, SR_CgaCtaId ;  /* 0x0000000000038919 */ /* 0x000e220000008800 */
[----:B------:R-:W-:-:S04]  /*153f0*/  @!P0 MOV R0, 0x400 ;  /* 0x0000040000008802 */ /* 0x000fc80000000f00 */
[----:B0-----:R-:W-:-:S05]  /*15400*/  @!P0 LEA R0, R3, R0, 0x18 ;  /* 0x0000000003008211 */ /* 0x001fca00078ec0ff */
[----:B------:R0:W-:Y:S01]  /*15410*/  @!P0 STS.128 [R0+0x132d0], R16 ;  /* 0x0132d01000008388 */ /* 0x0001e20000000c00 */
[----:B------:R-:W-:Y:S06]  /*15420*/  BAR.ARV 0x5, 0x200 ;  /* 0x0148000000007b1d */ /* 0x000fec0000002000 */
.L_x_1979:
        /* <DEDUP_REMOVED lines=12> */
[C---:B0-----:R-:W-:Y:S01]  /*154f0*/  IMAD.SHL.U32 R2, R12.reuse, 0x10, RZ ;  /* 0x000000100c027824 */ /* 0x041fe200078e00ff */
[----:B------:R-:W-:Y:S01]  /*15500*/  SHF.R.U32.HI R5, RZ, 0x1, R12 ;  /* 0x00000001ff057819 */ /* 0x000fe2000001160c */
[----:B------:R-:W-:Y:S01]  /*15510*/  IMAD.SHL.U32 R0, R12, 0x20, RZ ;  /* 0x000000200c007824 */ /* 0x000fe200078e00ff */
        /* <DEDUP_REMOVED lines=13> */
[----:B---3--:R-:W-:Y:S01]  /*155f0*/  ULEA UR4, UR5, UR4, 0x18 ;  /* 0x0000000405047291 */ /* 0x008fe2000f8ec03f */
        /* <DEDUP_REMOVED lines=24> */
.L_x_2089:
[----:B0-----:R-:W0:Y:S02]  /*15780*/  LDC.64 R2, c[0x0][0xc88] ;  /* 0x00032200ff027b82 */ /* 0x001e240000000a00 */
[----:B0-----:R-:W-:-:S05]  /*15790*/  IMAD.WIDE R2, R19, 0x4, R2 ;  /* 0x0000000413027825 */ /* 0x001fca00078e0202 */
[----:B--2---:R-:W2:Y:S01]  /*157a0*/  LDG.E R14, desc[UR40][R2.64] ;  /* 0x00000028020e7981 */ /* 0x004ea2000c1e1900 */
        /* <DEDUP_REMOVED lines=22> */
[----:B------:R-:W-:Y:S01]  /*15910*/  IADD3 R6, P4, R23, UR4, RZ ;  /* 0x0000000417067c10 */ /* 0x000fe2000ff9e0ff */
[----:B------:R-:W-:Y:S01]  /*15920*/  IMAD.MOV.U32 R12, RZ, RZ, RZ ;  /* 0x000000ffff0c7224 */ /* 0x000fe200078e00ff */
[----:B------:R-:W-:Y:S01]  /*15930*/  ISETP.NE.AND.EX P3, PT, RZ, UR9, PT, P3 ;  /* 0x00000009ff007c0c */ /* 0x000fe2000bf65330 */
[----:B------:R-:W2:Y:S01]  /*15940*/  @P0 LDG.E R9, desc[UR40][R2.64] ;  /* 0x0000002802090981 */ /* 0x000ea2000c1e1900 */
[----:B------:R-:W-:Y:S01]  /*15950*/  IADD3.X R7, R29, UR5, RZ, P4, !PT ;  /* 0x000000051d077c10 */ /* 0x000fe2000a7fe4ff */
[----:B0-----:R-:W-:Y:S01]  /*15960*/  IMAD.MOV.U32 R0, RZ, RZ, RZ ;  /* 0x000000ffff007224 */ /* 0x001fe200078e00ff */
[----:B------:R-:W-:-:S02]  /*15970*/  ISETP.NE.U32.AND P1, PT, RZ, UR4, PT ;  /* 0x00000004ff007c0c */ /* 0x000fc4000bf25070 */
[----:B------:R-:W-:Y:S02]  /*15980*/  ISETP.NE.U32.AND P2, PT, RZ, UR6, PT ;  /* 0x00000006ff007c0c */ /* 0x000fe4000bf45070 */
[----:B-1----:R-:W-:Y:S01]  /*15990*/  IADD3 R4, P4, R23, UR6, RZ ;  /* 0x0000000617047c10 */ /* 0x002fe2000ff9e0ff */
[----:B------:R-:W-:Y:S01]  /*159a0*/  ULDC UR4, c[0x0][0x288] ;  /* 0x0000a20000047ab9 */ /* 0x000fe20000000800 */
[----:B------:R-:W-:Y:S02]  /*159b0*/  ISETP.NE.AND.EX P1, PT, RZ, UR5, PT, P1 ;  /* 0x00000005ff007c0c */ /* 0x000fe4000bf25310 */
[----:B------:R-:W-:Y:S02]  /*159c0*/  IADD3.X R5, R29, UR7, RZ, P4, !PT ;  /* 0x000000071d057c10 */ /* 0x000fe4000a7fe4ff */
[----:B------:R-:W-:Y:S02]  /*159d0*/  @P3 IADD3 R10, P4, R23, UR8, RZ ;  /* 0x00000008170a3c10 */ /* 0x000fe4000ff9e0ff */
[----:B------:R-:W-:-:S02]  /*159e0*/  ISETP.NE.AND.EX P2, PT, RZ, UR7, PT, P2 ;  /* 0x00000007ff007c0c */ /* 0x000fc4000bf45320 */
[----:B------:R-:W-:-:S05]  /*159f0*/  @P3 IADD3.X R11, R29, UR9, RZ, P4, !PT ;  /* 0x000000091d0b3c10 */ /* 0x000fca000a7fe4ff */
[----:B------:R-:W5:Y:S06]  /*15a00*/  @P1 LDG.E R12, desc[UR40][R6.64] ;  /* 0x00000028060c1981 */ /* 0x000f6c000c1e1900 */
        /* <DEDUP_REMOVED lines=13> */
[----:B--2---:R0:W-:Y:S01]  /*15ae0*/  STL [R1+0x1c], R9 ;  /* 0x00001c0901007387 */ /* 0x0041e20000100800 */
[----:B------:R-:W-:Y:S01]  /*15af0*/  IMAD.MOV.U32 R13, RZ, RZ, R9 ;  /* 0x000000ffff0d7224 */ /* 0x000fe200078e0009 */
[----:B0-----:R-:W-:Y:S01]  /*15b00*/  MOV R9, UR5 ;  /* 0x0000000500097c02 */ /* 0x001fe20008000f00 */
[----:B----4-:R-:W-:Y:S06]  /*15b10*/  @P3 BRA `(.L_x_1988) ;  /* 0x0000000000143947 */ /* 0x010fec0003800000 */
[----:B------:R-:W-:Y:S05]  /*15b20*/  @!P0 BRA `(.L_x_1988) ;  /* 0x0000000000108947 */ /* 0x000fea0003800000 */
[----:B------:R-:W2:Y:S04]  /*15b30*/  LDG.E R11, desc[UR40][R2.64] ;  /* 0x00000028020b7981 */ /* 0x000ea8000c1e1900 */
[----:B------:R-:W2:Y:S02]  /*15b40*/  LDG.E R2, desc[UR40][R2.64+0x4] ;  /* 0x0000042802027981 */ /* 0x000ea4000c1e1900 */
[----:B--2---:R-:W-:-:S05]  /*15b50*/  IMAD.IADD R13, R2, 0x1, -R11 ;  /* 0x00000001020d7824 */ /* 0x004fca00078e0a0b */
[----:B------:R0:W-:Y:S02]  /*15b60*/  STL [R1+0x1c], R13 ;  /* 0x00001c0d01007387 */ /* 0x0001e40000100800 */
.L_x_1988:
[----:B-----5:R-:W-:Y:S01]  /*15b70*/  IMAD.IADD R2, R12, 0x1, R8 ;  /* 0x000000010c027824 */ /* 0x020fe200078e0208 */
[----:B------:R-:W-:Y:S01]  /*15b80*/  ULDC.64 UR4, c[0x0][0xa20] ;  /* 0x0002880000047ab9 */ /* 0x000fe20000000a00 */
[----:B------:R-:W-:Y:S01]  /*15b90*/  IMAD.MOV.U32 R28, RZ, RZ, R14 ;  /* 0x000000ffff1c7224 */ /* 0x000fe200078e000e */
[----:B------:R-:W-:Y:S02]  /*15ba0*/  ISETP.NE.U32.AND P0, PT, RZ, UR4, PT ;  /* 0x00000004ff007c0c */ /* 0x000fe4000bf05070 */
[----:B------:R1:W-:Y:S02]  /*15bb0*/  STL [R1+0x4], R2 ;  /* 0x0000040201007387 */ /* 0x0003e40000100800 */
[----:B------:R-:W-:-:S13]  /*15bc0*/  ISETP.NE.AND.EX P0, PT, RZ, UR5, PT, P0 ;  /* 0x00000005ff007c0c */ /* 0x000fda000bf05300 */
[----:B-1----:R-:W-:Y:S05]  /*15bd0*/  @!P0 BRA `(.L_x_1989) ;  /* 0x0000000000108947 */ /* 0x002fea0003800000 */
[----:B------:R-:W-:-:S04]  /*15be0*/  IADD3 R10, P0, R23, UR4, RZ ;  /* 0x00000004170a7c10 */ /* 0x000fc8000ff1e0ff */
[----:B------:R-:W-:-:S05]  /*15bf0*/  IADD3.X R11, R29, UR5, RZ, P0, !PT ;  /* 0x000000051d0b7c10 */ /* 0x000fca00087fe4ff */
[----:B------:R1:W5:Y:S01]  /*15c00*/  LDG.E R10, desc[UR40][R10.64] ;  /* 0x000000280a0a7981 */ /* 0x000362000c1e1900 */
[----:B------:R-:W-:Y:S05]  /*15c10*/  BRA `(.L_x_1990) ;  /* 0x0000000000107947 */ /* 0x000fea0003800000 */
.L_x_1989:
[----:B------:R-:W-:Y:S05]  /*15c20*/  @!P1 BRA `(.L_x_1990) ;  /* 0x00000000000c9947 */ /* 0x000fea0003800000 */
[----:B------:R-:W2:Y:S04]  /*15c30*/  LDG.E R10, desc[UR40][R6.64] ;  /* 0x00000028060a7981 */ /* 0x000ea8000c1e1900 */
[----:B------:R-:W2:Y:S02]  /*15c40*/  LDG.E R6, desc[UR40][R6.64+0x4] ;  /* 0x0000042806067981 */ /* 0x000ea4000c1e1900 */
[----:B--2---:R-:W-:-:S07]  /*15c50*/  IMAD.IADD R10, R6, 0x1, -R10 ;  /* 0x00000001060a7824 */ /* 0x004fce00078e0a0a */
.L_x_1990:
[----:B------:R-:W2:Y:S01]  /*15c60*/  @P2 LDG.E R2, desc[UR40][R4.64] ;  /* 0x0000002804022981 */ /* 0x000ea2000c1e1900 */
[----:B------:R-:W3:Y:S01]  /*15c70*/  LDC R3, c[0x0][0x448] ;  /* 0x00011200ff037b82 */ /* 0x000ee20000000800 */
[----:B-----5:R-:W-:Y:S02]  /*15c80*/  IMAD.IADD R10, R10, 0x1, -R8 ;  /* 0x000000010a0a7824 */ /* 0x020fe400078e0a08 */
[----:B------:R-:W2:Y:S01]  /*15c90*/  @P2 LDG.E R4, desc[UR40][R4.64+0x4] ;  /* 0x0000042804042981 */ /* 0x000ea2000c1e1900 */
[----:B---3--:R-:W-:-:S13]  /*15ca0*/  ISETP.NE.AND P0, PT, R3, 0x1, PT ;  /* 0x000000010300780c */ /* 0x008fda0003f05270 */
[----:B------:R-:W3:Y:S01]  /*15cb0*/  @P0 LDC R3, c[0x0][0x44c] ;  /* 0x00011300ff030b82 */ /* 0x000ee20000000800 */
[----:B------:R-:W-:Y:S01]  /*15cc0*/  BSSY B0, `(.L_x_1991) ;  /* 0x00000e5000007945 */ /* 0x000fe20003800000 */
[----:B--2---:R-:W-:-:S06]  /*15cd0*/  @P2 IMAD.IADD R9, R4, 0x1, -R2 ;  /* 0x0000000104092824 */ /* 0x004fcc00078e0a02 */
[----:B------:R-:W2:Y:S01]  /*15ce0*/  @P0 LDC R4, c[0x0][0x450] ;  /* 0x00011400ff040b82 */ /* 0x000ea20000000800 */
[----:B------:R-:W-:-:S04]  /*15cf0*/  IMAD R2, R17, 0xc0, RZ ;  /* 0x000000c011027824 */ /* 0x000fc800078e02ff */
[----:B------:R-:W-:Y:S02]  /*15d00*/  VIADD R2, R2, 0xbf ;  /* 0x000000bf02027836 */ /* 0x000fe40000000000 */
[----:B------:R-:W-:Y:S02]  /*15d10*/  IMAD.IADD R20, R10, 0x1, R9 ;  /* 0x000000010a147824 */ /* 0x000fe400078e0209 */
[----:B---3--:R-:W-:-:S04]  /*15d20*/  @P0 IMAD.HI.U32 R3, R2, R3, RZ ;  /* 0x0000000302030227 */ /* 0x008fc800078e00ff */
[C---:B------:R-:W-:Y:S01]  /*15d30*/  VIADD R21, R20.reuse, 0x9f ;  /* 0x0000009f14157836 */ /* 0x040fe20000000000 */
[----:B------:R-:W-:-:S03]  /*15d40*/  IADD3 R20, R20, 0xa0, -R13 ;  /* 0x000000a014147810 */ /* 0x000fc60007ffe80d */
[----:B------:R-:W-:Y:S01]  /*15d50*/  IMAD.HI R21, R21, 0x66666667, RZ ;  /* 0x6666666715157827 */ /* 0x000fe200078e02ff */
[----:B--2---:R-:W-:-:S04]  /*15d60*/  @P0 SHF.R.U32.HI R2, RZ, R4, R3 ;  /* 0x00000004ff020219 */ /* 0x004fc80000011603 */
[----:B------:R-:W-:-:S05]  /*15d70*/  IADD3 R2, R20, R2, RZ ;  /* 0x0000000214027210 */ /* 0x000fca0007ffe0ff */
[----:B------:R-:W-:Y:S01]  /*15d80*/  IMAD.HI R3, R2, 0x66666667, RZ ;  /* 0x6666666702037827 */ /* 0x000fe200078e02ff */
[----:B------:R-:W-:-:S04]  /*15d90*/  SHF.R.U32.HI R2, RZ, 0x1f, R21 ;  /* 0x0000001fff027819 */ /* 0x000fc80000011615 */
[----:B------:R-:W-:Y:S02]  /*15da0*/  LEA.HI.SX32 R21, R21, R2, 0x1a ;  /* 0x0000000215157211 */ /* 0x000fe400078fd2ff */
[----:B------:R-:W-:-:S04]  /*15db0*/  SHF.R.U32.HI R2, RZ, 0x1f, R3 ;  /* 0x0000001fff027819 */ /* 0x000fc80000011603 */
[----:B------:R-:W-:-:S04]  /*15dc0*/  LEA.HI.SX32 R2, R3, R2, 0x1a ;  /* 0x0000000203027211 */ /* 0x000fc800078fd2ff */
[----:B------:R-:W-:Y:S01]  /*15dd0*/  VIMNMX R2, R21, R2, PT ;  /* 0x0000000215027248 */ /* 0x000fe20003fe0100 */
[----:B------:R-:W-:-:S04]  /*15de0*/  IMAD.MOV R3, RZ, RZ, -R10 ;  /* 0x000000ffff037224 */ /* 0x000fc800078e0a0a */
[----:B------:R-:W-:Y:S01]  /*15df0*/  IMAD R2, R2, 0xa0, -R10 ;  /* 0x000000a002027824 */ /* 0x000fe200078e0a0a */
[----:B------:R-:W-:-:S04]  /*15e00*/  VIMNMX R3, RZ, R3, !PT ;  /* 0x00000003ff037248 */ /* 0x000fc80007fe0100 */
[----:B------:R-:W-:-:S04]  /*15e10*/  VIMNMX R2, R2, R9, PT ;  /* 0x0000000902027248 */ /* 0x000fc80003fe0100 */
[----:B------:R-:W-:Y:S01]  /*15e20*/  ISETP.GT.AND P0, PT, R2, R3, PT ;  /* 0x000000030200720c */ /* 0x000fe20003f04270 */
[----:B------:R-:W-:-:S05]  /*15e30*/  IMAD.WIDE.U32 R4, R3, -0x33333333, RZ ;  /* 0xcccccccd03047825 */ /* 0x000fca00078e00ff */
[----:B------:R-:W-:-:S07]  /*15e40*/  SHF.R.U32.HI R3, RZ, 0x7, R5 ;  /* 0x00000007ff037819 */ /* 0x000fce0000011605 */
[----:B------:R-:W-:-:S04]  /*15e50*/  @P0 VIADD R2, R2, 0x9f ;  /* 0x0000009f02020836 */ /* 0x000fc80000000000 */
[----:B------:R-:W-:-:S05]  /*15e60*/  @P0 IMAD.HI R2, R2, 0x66666667, RZ ;  /* 0x6666666702020827 */ /* 0x000fca00078e02ff */
        /* <DEDUP_REMOVED lines=9> */
[----:B------:R-:W2:Y:S02]  /*15f00*/  S2R R5, SR_TID.X ;  /* 0x0000000000057919 */ /* 0x000ea40000002100 */
[----:B--2---:R-:W-:-:S04]  /*15f10*/  SHF.R.U32.HI R5, RZ, 0x5, R5 ;  /* 0x00000005ff057819 */ /* 0x004fc80000011605 */
[----:B------:R-:W-:-:S05]  /*15f20*/  LOP3.LUT R5, R5, 0x3, RZ, 0xc0, !PT ;  /* 0x0000000305057812 */ /* 0x000fca00078ec0ff */
[----:B------:R2:W3:Y:S02]  /*15f30*/  SHFL.IDX PT, R14, R5, RZ, 0x1f ;  /* 0x00001fff050e7589 */ /* 0x0004e400000e0000 */
.L_x_2124:
[----:B---3--:R-:W-:Y:S02]  /*15f40*/  ISETP.NE.AND P0, PT, R14, RZ, PT ;  /* 0x000000ff0e00720c */ /* 0x008fe40003f05270 */
[----:B------:R-:W-:-:S11]  /*15f50*/  PLOP3.LUT P6, PT, PT, PT, PT, 0x8, 0x0 ;  /* 0x000000000000781c */ /* 0x000fd60003fce170 */
[----:B------:R-:W-:Y:S05]  /*15f60*/  @P0 BRA `(.L_x_1994) ;  /* 0x00000000000c0947 */ /* 0x000fea0003800000 */
[----:B------:R-:W-:-:S03]  /*15f70*/  UMOV UR4, 0xffffffff ;  /* 0xffffffff00047882 */ /* 0x000fc60000000000 */
[----:B------:R-:W-:Y:S05]  /*15f80*/  BRA.DIV UR4, `(.L_x_1995) ;  /* 0x0000005204107947 */ /* 0x000fea000b800000 */
[----:B------:R-:W-:-:S13]  /*15f90*/  ELECT P6, URZ, PT ;  /* 0x00000000003f782f */ /* 0x000fda00038c0000 */
.L_x_1994:
[----:B--2---:R-:W2:Y:S01]  /*15fa0*/  LDL R5, [R1+0x3c] ;  /* 0x00003c0001057983 */ /* 0x004ea20000100800 */
[----:B------:R-:W-:Y:S01]  /*15fb0*/  BSSY B1, `(.L_x_1996) ;  /* 0x0000008000017945 */ /* 0x000fe20003800000 */
[----:B--2---:R-:W-:-:S05]  /*15fc0*/  VIADD R5, R5, 0x1 ;  /* 0x0000000105057836 */ /* 0x004fca0000000000 */
[----:B------:R-:W-:-:S04]  /*15fd0*/  LEA.HI R6, R5, R5, RZ, 0x1 ;  /* 0x0000000505067211 */ /* 0x000fc800078f08ff */
[----:B------:R-:W-:-:S05]  /*15fe0*/  LOP3.LUT R6, R6, 0xfffffffe, RZ, 0xc0, !PT ;  /* 0xfffffffe06067812 */ /* 0x000fca00078ec0ff */
[----:B------:R-:W-:-:S05]  /*15ff0*/  IMAD.IADD R5, R5, 0x1, -R6 ;  /* 0x0000000105057824 */ /* 0x000fca00078e0a06 */
[----:B------:R-:W-:-:S04]  /*16000*/  SHF.L.U32 R5, R5, 0x1f, RZ ;  /* 0x0000001f05057819 */ /* 0x000fc800000006ff */
[----:B------:R-:W2:Y:S02]  /*16010*/  SYNCS.PHASECHK.TRANS64.TRYWAIT P0, [R22+URZ+0x13220], R5 ;  /* 0x01322005160075a7 */ /* 0x000ea4000800017f */
[----:B--2---:R-:W-:Y:S05]  /*16020*/  @!P0 BRA `(.L_x_1997) ;  /* 0x0000005000088947 */ /* 0x004fea0003800000 */
.L_x_2127:
[----:B------:R-:W-:Y:S05]  /*16030*/  BSYNC B1 ;  /* 0x0000000000017941 */ /* 0x000fea0003800000 */
.L_x_1996:
[----:B------:R-:W-:Y:S04]  /*16040*/  BSSY B1, `(.L_x_1998) ;  /* 0x000004d000017945 */ /* 0x000fe80003800000 */
[----:B------:R-:W-:Y:S05]  /*16050*/  @!P6 BRA `(.L_x_1999) ;  /* 0x00000004002ce947 */ /* 0x000fea0003800000 */
[----:B------:R-:W3:Y:S01]  /*16060*/  S2R R6, SR_TID.X ;  /* 0x0000000000067919 */ /* 0x000ee20000002100 */
[----:B--2---:R-:W-:Y:S01]  /*16070*/  SHF.L.U32 R5, R27, 0x1f, RZ ;  /* 0x0000001f1b057819 */ /* 0x004fe200000006ff */
[----:B------:R-:W-:Y:S01]  /*16080*/  BSSY B2, `(.L_x_2000) ;  /* 0x0000006000027945 */ /* 0x000fe20003800000 */
[----:B---3--:R-:W-:Y:S01]  /*16090*/  LOP3.LUT R7, R6, 0x7f, RZ, 0xc0, !PT ;  /* 0x0000007f06077812 */ /* 0x008fe200078ec0ff */
[----:B------:R-:W-:-:S03]  /*160a0*/  IMAD R6, R25, 0x8, R22 ;  /* 0x0000000819067824 */ /* 0x000fc600078e0216 */
[----:B------:R-:W-:Y:S01]  /*160b0*/  ISETP.NE.AND P1, PT, R7, RZ, PT ;  /* 0x000000ff0700720c */ /* 0x000fe20003f25270 */
[----:B------:R-:W2:Y:S02]  /*160c0*/  SYNCS.PHASECHK.TRANS64.TRYWAIT P0, [R6+URZ+0x132a0], R5 ;  /* 0x0132a005060075a7 */ /* 0x000ea4000800017f */
[----:B--2---:R-:W-:Y:S10]  /*160d0*/  @!P0 BRA `(.L_x_2001) ;  /* 0x0000004c00f08947 */ /* 0x004ff40003800000 */
.L_x_2128:
[----:B------:R-:W-:Y:S05]  /*160e0*/  BSYNC B2 ;  /* 0x0000000000027941 */ /* 0x000fea0003800000 */
.L_x_2000:
[----:B------:R-:W-:Y:S04]  /*160f0*/  BSSY B2, `(.L_x_2002) ;  /* 0x0000009000027945 */ /* 0x000fe80003800000 */
[----:B------:R-:W-:Y:S05]  /*16100*/  @P1 BRA `(.L_x_2003) ;  /* 0x00000000001c1947 */ /* 0x000fea0003800000 */
[----:B------:R-:W3:Y:S02]  /*16110*/  S2R R7, SR_TID.X ;  /* 0x0000000000077919 */ /* 0x000ee40000002100 */
[----:B---3--:R-:W-:Y:S01]  /*16120*/  LOP3.LUT R8, R7, 0x1f, RZ, 0xc0, !PT ;  /* 0x0000001f07087812 */ /* 0x008fe200078ec0ff */
[----:B------:R-:W-:-:S03]  /*16130*/  IMAD.MOV.U32 R7, RZ, RZ, 0x2800 ;  /* 0x00002800ff077424 */ /* 0x000fc600078e00ff */
[----:B------:R-:W-:Y:S01]  /*16140*/  ISETP.NE.AND P0, PT, R8, RZ, PT ;  /* 0x000000ff0800720c */ /* 0x000fe20003f05270 */
[----:B------:R3:W-:-:S12]  /*16150*/  SYNCS.ARRIVE.TRANS64 RZ, [R6+URZ+0x13290], R7 ;  /* 0x0132900706ff79a7 */ /* 0x0007d8000800003f */
[----:B---3--:R-:W-:Y:S05]  /*16160*/  @!P0 BRA `(.L_x_2003) ;  /* 0x0000000000048947 */ /* 0x008fea0003800000 */
[----:B------:R-:W-:Y:S01]  /*16170*/  BPT.TRAP 0x1 ;  /* 0x000000040000795c */ /* 0x000fe20000300000 */
.L_x_2003:
[----:B------:R-:W-:Y:S05]  /*16180*/  BSYNC B2 ;  /* 0x0000000000027941 */ /* 0x000fea0003800000 */
.L_x_2002:
[----:B-1----:R-:W-:Y:S01]  /*16190*/  IMAD.MOV.U32 R11, RZ, RZ, RZ ;  /* 0x000000ffff0b7224 */ /* 0x002fe200078e00ff */
[----:B------:R-:W-:Y:S01]  /*161a0*/  UIADD3 UR4, UP0, UR38, 0x570, URZ ;  /* 0x0000057026047890 */ /* 0x000fe2000ff1e03f */
[----:B------:R-:W-:Y:S01]  /*161b0*/  IMAD R10, R25, 0x2800, R22 ;  /* 0x00002800190a7824 */ /* 0x000fe200078e0216 */
[----:B------:R-:W-:Y:S01]  /*161c0*/  PLOP3.LUT P0, PT, PT, PT, PT, 0x80, 0x0 ;  /* 0x000000000000781c */ /* 0x000fe20003f0f070 */
[----:B------:R-:W-:Y:S01]  /*161d0*/  IMAD R7, R4, 0xa0, R0 ;  /* 0x000000a004077824 */ /* 0x000fe200078e0200 */
[----:B------:R-:W-:Y:S01]  /*161e0*/  R2UR UR10, R11 ;  /* 0x000000000b0a72ca */ /* 0x000fe200000e0000 */
[----:B------:R-:W-:Y:S01]  /*161f0*/  VIADD R8, R6, 0x13290 ;  /* 0x0001329006087836 */ /* 0x000fe20000000000 */
[----:B------:R-:W-:Y:S01]  /*16200*/  IADD3 R9, R10, 0xe000, RZ ;  /* 0x0000e0000a097810 */ /* 0x000fe20007ffe0ff */
[----:B------:R-:W-:Y:S01]  /*16210*/  VIADD R7, R7, 0xffffff60 ;  /* 0xffffff6007077836 */ /* 0x000fe20000000000 */
[----:B------:R-:W-:Y:S01]  /*16220*/  UIADD3.X UR5, URZ, UR39, URZ, UP0, !UPT ;  /* 0x000000273f057290 */ /* 0x000fe200087fe43f */
[----:B------:R-:W-:Y:S01]  /*16230*/  UMOV UR6, 0x0 ;  /* 0x0000000000067882 */ /* 0x000fe20000000000 */
[----:B------:R-:W-:-:S10]  /*16240*/  UMOV UR7, 0x12f00000 ;  /* 0x12f0000000077882 */ /* 0x000fd40000000000 */
.L_x_2004:
        /* <DEDUP_REMOVED lines=13> */
.L_x_2129:
[----:B------:R-:W-:Y:S05]  /*16320*/  BSYNC B2 ;  /* 0x0000000000027941 */ /* 0x000fea0003800000 */
.L_x_2005:
[----:B------:R-:W-:Y:S01]  /*16330*/  BSSY B2, `(.L_x_2007) ;  /* 0x000000b000027945 */ /* 0x000fe20003800000 */
[----:B------:R-:W-:Y:S02]  /*16340*/  IMAD.MOV.U32 R8, RZ, RZ, 0x0 ;  /* 0x00000000ff087424 */ /* 0x000fe400078e00ff */
[----:B------:R-:W-:Y:S01]  /*16350*/  IMAD.MOV.U32 R9, RZ, RZ, 0x12f00000 ;  /* 0x12f00000ff097424 */ /* 0x000fe200078e00ff */
[----:B------:R-:W-:Y:S06]  /*16360*/  @P1 BRA `(.L_x_2008) ;  /* 0x00000000001c1947 */ /* 0x000fec0003800000 */
[----:B------:R-:W3:Y:S01]  /*16370*/  S2R R12, SR_TID.X ;  /* 0x00000000000c7919 */ /* 0x000ee20000002100 */
[----:B-12---:R-:W-:-:S04]  /*16380*/  IMAD.MOV.U32 R5, RZ, RZ, 0x2800 ;  /* 0x00002800ff057424 */ /* 0x006fc800078e00ff */
[----:B------:R4:W-:Y:S01]  /*16390*/  SYNCS.ARRIVE.TRANS64 RZ, [R6+URZ+0x132b0], R5 ;  /* 0x0132b00506ff79a7 */ /* 0x0009e2000800003f */
[----:B---3--:R-:W-:-:S04]  /*163a0*/  LOP3.LUT R12, R12, 0x1f, RZ, 0xc0, !PT ;  /* 0x0000001f0c0c7812 */ /* 0x008fc800078ec0ff */
[----:B------:R-:W-:-:S13]  /*163b0*/  ISETP.NE.AND P0, PT, R12, RZ, PT ;  /* 0x000000ff0c00720c */ /* 0x000fda0003f05270 */
[----:B----4-:R-:W-:Y:S05]  /*163c0*/  @!P0 BRA `(.L_x_2008) ;  /* 0x0000000000048947 */ /* 0x010fea0003800000 */
[----:B------:R-:W-:Y:S01]  /*163d0*/  BPT.TRAP 0x1 ;  /* 0x000000040000795c */ /* 0x000fe20000300000 */
.L_x_2008:
[----:B------:R-:W-:Y:S05]  /*163e0*/  BSYNC B2 ;  /* 0x0000000000027941 */ /* 0x000fea0003800000 */
.L_x_2007:
        /* <DEDUP_REMOVED lines=8> */
.L_x_2009:
        /* <DEDUP_REMOVED lines=9> */
[----:B---3--:R-:W-:Y:S05]  /*16500*/  @P0 BRA.U.ANY `(.L_x_2009) ;  /* 0xfffffffd00d80947 */ /* 0x008fea000393ffff */
.L_x_1999:
[----:B------:R-:W-:Y:S05]  /*16510*/  BSYNC B1 ;  /* 0x0000000000017941 */ /* 0x000fea0003800000 */
.L_x_1998:
[----:B------:R-:W-:Y:S01]  /*16520*/  VIADD R4, R4, 0xfffffffe ;  /* 0xfffffffe04047836 */ /* 0x000fe20000000000 */
[----:B------:R-:W-:Y:S01]  /*16530*/  PLOP3.LUT P0, PT, PT, PT, PT, 0x8, 0x0 ;  /* 0x000000000000781c */ /* 0x000fe20003f0e170 */
[----:B------:R-:W-:-:S03]  /*16540*/  VIADD R25, R25, 0x1 ;  /* 0x0000000119197836 */ /* 0x000fc60000000000 */
[----:B------:R-:W-:Y:S02]  /*16550*/  ISETP.GE.AND P2, PT, R4, R3, PT ;  /* 0x000000030400720c */ /* 0x000fe40003f46270 */
[----:B------:R-:W-:-:S04]  /*16560*/  ISETP.NE.AND P1, PT, R25, 0x2, PT ;  /* 0x000000021900780c */ /* 0x000fc80003f25270 */
[----:B--2---:R-:W-:Y:S02]  /*16570*/  SEL R5, RZ, 0x1, P1 ;  /* 0x00000001ff057807 */ /* 0x004fe40000800000 */
[----:B------:R-:W-:Y:S02]  /*16580*/  SEL R25, R25, RZ, P1 ;  /* 0x000000ff19197207 */ /* 0x000fe40000800000 */
[----:B------:R-:W-:-:S03]  /*16590*/  LOP3.LUT R27, R27, R5, RZ, 0x3c, !PT ;  /* 0x000000051b1b7212 */ /* 0x000fc600078e3cff */
[----:B------:R-:W-:Y:S05]  /*165a0*/  @!P2 BRA `(.L_x_1992) ;  /* 0x000000040058a947 */ /* 0x000fea0003800000 */
.L_x_2022:
[----:B------:R-:W-:Y:S05]  /*165b0*/  YIELD ;  /* 0x0000000000007946 */ /* 0x000fea0003800000 */
[----:B------:R-:W-:Y:S04]  /*165c0*/  BSSY B1, `(.L_x_2010) ;  /* 0x000004c000017945 */ /* 0x000fe80003800000 */
[----:B------:R-:W-:Y:S05]  /*165d0*/  @!P6 BRA `(.L_x_2011) ;  /* 0x000000040028e947 */ /* 0x000fea0003800000 */
[----:B------:R-:W2:Y:S01]  /*165e0*/  S2R R5, SR_TID.X ;  /* 0x0000000000057919 */ /* 0x000ea20000002100 */
[----:B------:R-:W-:Y:S01]  /*165f0*/  SHF.L.U32 R6, R27, 0x1f, RZ ;  /* 0x0000001f1b067819 */ /* 0x000fe200000006ff */
[----:B------:R-:W-:Y:S01]  /*16600*/  BSSY B2, `(.L_x_2012) ;  /* 0x0000006000027945 */ /* 0x000fe20003800000 */
[----:B--2---:R-:W-:Y:S01]  /*16610*/  LOP3.LUT R7, R5, 0x7f, RZ, 0xc0, !PT ;  /* 0x0000007f05077812 */ /* 0x004fe200078ec0ff */
[----:B------:R-:W-:-:S03]  /*16620*/  IMAD R5, R25, 0x8, R22 ;  /* 0x0000000819057824 */ /* 0x000fc600078e0216 */
[----:B------:R-:W-:Y:S01]  /*16630*/  ISETP.NE.AND P2, PT, R7, RZ, PT ;  /* 0x000000ff0700720c */ /* 0x000fe20003f45270 */
[----:B------:R-:W2:Y:S02]  /*16640*/  SYNCS.PHASECHK.TRANS64.TRYWAIT P1, [R5+URZ+0x132a0], R6 ;  /* 0x0132a006050075a7 */ /* 0x000ea4000802017f */
[----:B--2---:R-:W-:Y:S10]  /*16650*/  @!P1 BRA `(.L_x_2013) ;  /* 0x0000004800b89947 */ /* 0x004ff40003800000 */
.L_x_2130:
[----:B------:R-:W-:Y:S05]  /*16660*/  BSYNC B2 ;  /* 0x0000000000027941 */ /* 0x000fea0003800000 */
.L_x_2012:
        /* <DEDUP_REMOVED lines=9> */
.L_x_2015:
[----:B------:R-:W-:Y:S05]  /*16700*/  BSYNC B2 ;  /* 0x0000000000027941 */ /* 0x000fea0003800000 */
.L_x_2014:
        /* <DEDUP_REMOVED lines=11> */
.L_x_2016:
        /* <DEDUP_REMOVED lines=13> */
.L_x_2131:
[----:B------:R-:W-:Y:S05]  /*16890*/  BSYNC B2 ;  /* 0x0000000000027941 */ /* 0x000fea0003800000 */
.L_x_2017:
[----:B------:R-:W-:Y:S01]  /*168a0*/  BSSY B2, `(.L_x_2019) ;  /* 0x000000b000027945 */ /* 0x000fe20003800000 */
[----:B------:R-:W-:Y:S02]  /*168b0*/  IMAD.MOV.U32 R12, RZ, RZ, 0x0 ;  /* 0x00000000ff0c7424 */ /* 0x000fe400078e00ff */
[----:B0-----:R-:W-:Y:S01]  /*168c0*/  IMAD.MOV.U32 R13, RZ, RZ, 0x12f00000 ;  /* 0x12f00000ff0d7424 */ /* 0x001fe200078e00ff */
[----:B------:R-:W-:Y:S06]  /*168d0*/  @P2 BRA `(.L_x_2020) ;  /* 0x00000000001c2947 */ /* 0x000fec0003800000 */
[----:B------:R-:W0:Y:S01]  /*168e0*/  S2R R9, SR_TID.X ;  /* 0x0000000000097919 */ /* 0x000e220000002100 */
[----:B-12---:R-:W-:-:S04]  /*168f0*/  IMAD.MOV.U32 R6, RZ, RZ, 0x2800 ;  /* 0x00002800ff067424 */ /* 0x006fc800078e00ff */
[----:B------:R3:W-:Y:S01]  /*16900*/  SYNCS.ARRIVE.TRANS64 RZ, [R5+URZ+0x132b0], R6 ;  /* 0x0132b00605ff79a7 */ /* 0x0007e2000800003f */
[----:B0-----:R-:W-:-:S04]  /*16910*/  LOP3.LUT R9, R9, 0x1f, RZ, 0xc0, !PT ;  /* 0x0000001f09097812 */ /* 0x001fc800078ec0ff */
[----:B------:R-:W-:-:S13]  /*16920*/  ISETP.NE.AND P1, PT, R9, RZ, PT ;  /* 0x000000ff0900720c */ /* 0x000fda0003f25270 */
[----:B---3--:R-:W-:Y:S05]  /*16930*/  @!P1 BRA `(.L_x_2020) ;  /* 0x0000000000049947 */ /* 0x008fea0003800000 */
[----:B------:R-:W-:Y:S01]  /*16940*/  BPT.TRAP 0x1 ;  /* 0x000000040000795c */ /* 0x000fe20000300000 */
.L_x_2020:
[----:B------:R-:W-:Y:S05]  /*16950*/  BSYNC B2 ;  /* 0x0000000000027941 */ /* 0x000fea0003800000 */
.L_x_2019:
        /* <DEDUP_REMOVED lines=8> */
.L_x_2021:
        /* <DEDUP_REMOVED lines=10> */
.L_x_2011:
[----:B------:R-:W-:Y:S05]  /*16a80*/  BSYNC B1 ;  /* 0x0000000000017941 */ /* 0x000fea0003800000 */
.L_x_2010:
[C---:B------:R-:W-:Y:S01]  /*16a90*/  ISETP.GT.AND P2, PT, R4.reuse, R3, PT ;  /* 0x000000030400720c */ /* 0x040fe20003f44270 */
[----:B------:R-:W-:Y:S02]  /*16aa0*/  VIADD R25, R25, 0x1 ;  /* 0x0000000119197836 */ /* 0x000fe40000000000 */
[----:B------:R-:W-:-:S03]  /*16ab0*/  VIADD R4, R4, 0xffffffff ;  /* 0xffffffff04047836 */ /* 0x000fc60000000000 */
[----:B------:R-:W-:-:S04]  /*16ac0*/  ISETP.NE.AND P1, PT, R25, 0x2, PT ;  /* 0x000000021900780c */ /* 0x000fc80003f25270 */
[----:B------:R-:W-:Y:S02]  /*16ad0*/  SEL R5, RZ, 0x1, P1 ;  /* 0x00000001ff057807 */ /* 0x000fe40000800000 */
[----:B------:R-:W-:Y:S02]  /*16ae0*/  SEL R25, R25, RZ, P1 ;  /* 0x000000ff19197207 */ /* 0x000fe40000800000 */
[----:B------:R-:W-:Y:S01]  /*16af0*/  LOP3.LUT R27, R27, R5, RZ, 0x3c, !PT ;  /* 0x000000051b1b7212 */ /* 0x000fe200078e3cff */
[----:B------:R-:W-:Y:S06]  /*16b00*/  @P2 BRA `(.L_x_2022) ;  /* 0xfffffff800a82947 */ /* 0x000fec000383ffff */
.L_x_1992:
[----:B------:R-:W-:Y:S05]  /*16b10*/  BSYNC B0 ;  /* 0x0000000000007941 */ /* 0x000fea0003800000 */
.L_x_1991:
[----:B------:R-:W2:Y:S01]  /*16b20*/  LDC R0, c[0x0][0x448] ;  /* 0x00011200ff007b82 */ /* 0x000ea20000000800 */
[----:B------:R-:W-:Y:S01]  /*16b30*/  IMAD.MOV.U32 R2, RZ, RZ, 0xc0 ;  /* 0x000000c0ff027424 */ /* 0x000fe200078e00ff */
[----:B------:R-:W-:Y:S05]  /*16b40*/  @!P0 WARPSYNC.ALL ;  /* 0x0000000000008948 */ /* 0x000fea0003800000 */
[----:B------:R-:W-:Y:S01]  /*16b50*/  IMAD R2, R17, R2, 0xbf ;  /* 0x000000bf11027424 */ /* 0x000fe200078e0202 */
[----:B------:R-:W-:Y:S01]  /*16b60*/  @!P0 BAR.SYNC.DEFER_BLOCKING 0xc, 0x200 ;  /* 0x0308000000008b1d */ /* 0x000fe20000010000 */
[----:B--2---:R-:W-:-:S13]  /*16b70*/  ISETP.NE.AND P1, PT, R0, 0x1, PT ;  /* 0x000000010000780c */ /* 0x004fda0003f25270 */
[----:B------:R-:W2:Y:S08]  /*16b80*/  @P1 LDC R0, c[0x0][0x44c] ;  /* 0x00011300ff001b82 */ /* 0x000eb00000000800 */
[----:B------:R-:W3:Y:S01]  /*16b90*/  @P1 LDC R3, c[0x0][0x450] ;  /* 0x00011400ff031b82 */ /* 0x000ee20000000800 */
[----:B--2---:R-:W-:-:S05]  /*16ba0*/  @P1 IMAD.HI.U32 R0, R2, R0, RZ ;  /* 0x0000000002001227 */ /* 0x004fca00078e00ff */
[----:B---3--:R-:W-:-:S05]  /*16bb0*/  @P1 SHF.R.U32.HI R2, RZ, R3, R0 ;  /* 0x00000003ff021219 */ /* 0x008fca0000011600 */
[----:B------:R-:W-:-:S04]  /*16bc0*/  IMAD.IADD R0, R20, 0x1, R2 ;  /* 0x0000000114007824 */ /* 0x000fc800078e0202 */
[----:B------:R-:W-:-:S05]  /*16bd0*/  IMAD.HI R0, R0, 0x66666667, RZ ;  /* 0x6666666700007827 */ /* 0x000fca00078e02ff */
[----:B------:R-:W-:-:S04]  /*16be0*/  SHF.R.U32.HI R2, RZ, 0x1f, R0 ;  /* 0x0000001fff027819 */ /* 0x000fc80000011600 */
[----:B------:R-:W-:-:S04]  /*16bf0*/  LEA.HI.SX32 R2, R0, R2, 0x1a ;  /* 0x0000000200027211 */ /* 0x000fc800078fd2ff */
[----:B------:R-:W-:-:S04]  /*16c00*/  VIMNMX R4, R21, R2, PT ;  /* 0x0000000215047248 */ /* 0x000fc80003fe0100 */
[----:B------:R-:W-:Y:S01]  /*16c10*/  ISETP.GT.AND P0, PT, R4, RZ, PT ;  /* 0x000000ff0400720c */ /* 0x000fe20003f04270 */
[----:B------:R2:W-:-:S12]  /*16c20*/  STL [R1+0x18], R4 ;  /* 0x0000180401007387 */ /* 0x0005d80000100800 */
[----:B--2---:R-:W-:Y:S05]  /*16c30*/  @P0 BRA `(.L_x_2023) ;  /* 0x0000000000440947 */ /* 0x004fea0003800000 */
[----:B------:R-:W2:Y:S02]  /*16c40*/  S2R R5, SR_TID.X ;  /* 0x0000000000057919 */ /* 0x000ea40000002100 */
[----:B--2---:R-:W-:-:S04]  /*16c50*/  LOP3.LUT R5, R5, 0x7f, RZ, 0xc0, !PT ;  /* 0x0000007f05057812 */ /* 0x004fc800078ec0ff */
[----:B------:R-:W-:-:S13]  /*16c60*/  ISETP.NE.AND P0, PT, R5, RZ, PT ;  /* 0x000000ff0500720c */ /* 0x000fda0003f05270 */
[----:B------:R-:W-:Y:S05]  /*16c70*/  @P0 BRA `(.L_x_2024) ;  /* 0x0000002800cc0947 */ /* 0x000fea0003800000 */
[----:B------:R-:W2:Y:S01]  /*16c80*/  S2R R5, SR_LANEID ;  /* 0x0000000000057919 */ /* 0x000ea20000000000 */
[----:B------:R-:W-:Y:S01]  /*16c90*/  VOTEU.ANY UR4, UPT, PT ;  /* 0x0000000000047886 */ /* 0x000fe200038e0100 */
[----:B------:R-:W3:Y:S01]  /*16ca0*/  LDC.64 R2, c[0x0][0xc60] ;  /* 0x00031800ff027b82 */ /* 0x000ee20000000a00 */
[----:B------:R-:W2:Y:S02]  /*16cb0*/  FLO.U32 R0, UR4 ;  /* 0x0000000400007d00 */ /* 0x000ea400080e0000 */
[----:B--2---:R-:W-:-:S06]  /*16cc0*/  ISETP.EQ.U32.AND P0, PT, R0, R5, PT ;  /* 0x000000050000720c */ /* 0x004fcc0003f02070 */
[----:B------:R-:W3:Y:S07]  /*16cd0*/  POPC R5, UR4 ;  /* 0x0000000400057d09 */ /* 0x000eee0008000000 */
[----:B---3--:R-:W2:Y:S01]  /*16ce0*/  @P0 ATOMG.E.ADD.STRONG.GPU PT, R3, desc[UR40][R2.64], R5 ;  /* 0x00000005020309a8 */ /* 0x008ea200081ee1e8 */
[----:B------:R-:W3:Y:S02]  /*16cf0*/  S2R R4, SR_LTMASK ;  /* 0x0000000000047919 */ /* 0x000ee40000003900 */
[----:B---3--:R-:W-:-:S04]  /*16d00*/  LOP3.LUT R4, R4, UR4, RZ, 0xc0, !PT ;  /* 0x0000000404047c12 */ /* 0x008fc8000f8ec0ff */
[----:B------:R-:W3:Y:S01]  /*16d10*/  POPC R7, R4 ;  /* 0x0000000400077309 */ /* 0x000ee20000000000 */
[----:B--2---:R-:W3:Y:S02]  /*16d20*/  SHFL.IDX PT, R0, R3, R0, 0x1f ;  /* 0x00001f0003007589 */ /* 0x004ee400000e0000 */
[----:B---3--:R-:W-:Y:S01]  /*16d30*/  IADD3 R16, R0, UR36, R7 ;  /* 0x0000002400107c10 */ /* 0x008fe2000fffe007 */
[----:B------:R-:W-:Y:S06]  /*16d40*/  BRA `(.L_x_2024) ;  /* 0x0000002800987947 */ /* 0x000fec0003800000 */
.L_x_2023:
[----:B------:R-:W-:Y:S01]  /*16d50*/  IADD3 R0, R22, 0xe000, RZ ;  /* 0x0000e00016007810 */ /* 0x000fe20007ffe0ff */
[----:B------:R-:W-:Y:S03]  /*16d60*/  BSSY B6, `(.L_x_2025) ;  /* 0x0000013000067945 */ /* 0x000fe60003800000 */
[----:B------:R-:W-:-:S13]  /*16d70*/  LOP3.LUT P0, RZ, R0, 0x1bf, RZ, 0xc0, !PT ;  /* 0x000001bf00ff7812 */ /* 0x000fda000780c0ff */
[----:B------:R-:W-:Y:S05]  /*16d80*/  @!P0 BRA `(.L_x_2026) ;  /* 0x0000000000408947 */ /* 0x000fea0003800000 */
[----:B------:R-:W-:Y:S01]  /*16d90*/  MOV R2, 0x0 ;  /* 0x0000000000027802 */ /* 0x000fe20000000f00 */
[----:B------:R-:W-:Y:S01]  /*16da0*/  ULDC.64 UR6, c[0x4][0x98] ;  /* 0x0100260000067ab9 */ /* 0x000fe20000000a00 */
[----:B------:R-:W-:Y:S01]  /*16db0*/  ULDC.64 UR8, c[0x4][0xa0] ;  /* 0x0100280000087ab9 */ /* 0x000fe20000000a00 */
[----:B------:R-:W-:Y:S01]  /*16dc0*/  ULDC.64 UR4, c[0x4][0x8] ;  /* 0x0100020000047ab9 */ /* 0x000fe20000000a00 */
[----:B------:R-:W-:Y:S02]  /*16dd0*/  IMAD.U32 R4, RZ, RZ, UR6 ;  /* 0x00000006ff047e24 */ /* 0x000fe4000f8e00ff */
[----:B------:R-:W2:Y:S01]  /*16de0*/  LDC.64 R2, c[0x4][R2] ;  /* 0x0100000002027b82 */ /* 0x000ea20000000a00 */
[----:B------:R-:W-:Y:S02]  /*16df0*/  IMAD.U32 R5, RZ, RZ, UR7 ;  /* 0x00000007ff057e24 */ /* 0x000fe4000f8e00ff */
[----:B------:R-:W-:Y:S02]  /*16e00*/  IMAD.U32 R6, RZ, RZ, UR8 ;  /* 0x00000008ff067e24 */ /* 0x000fe4000f8e00ff */
[----:B------:R-:W-:-:S02]  /*16e10*/  IMAD.U32 R7, RZ, RZ, UR9 ;  /* 0x00000009ff077e24 */ /* 0x000fc4000f8e00ff */
[----:B------:R-:W-:Y:S02]  /*16e20*/  IMAD.U32 R10, RZ, RZ, UR4 ;  /* 0x00000004ff0a7e24 */ /* 0x000fe4000f8e00ff */
[----:B-1----:R-:W-:Y:S02]  /*16e30*/  IMAD.U32 R11, RZ, RZ, UR5 ;  /* 0x00000005ff0b7e24 */ /* 0x002fe4000f8e00ff */
[----:B------:R-:W-:Y:S02]  /*16e40*/  IMAD.MOV.U32 R8, RZ, RZ, 0x70 ;  /* 0x00000070ff087424 */ /* 0x000fe400078e00ff */
[----:B------:R-:W-:Y:S02]  /*16e50*/  IMAD.MOV.U32 R12, RZ, RZ, 0x1 ;  /* 0x00000001ff0c7424 */ /* 0x000fe400078e00ff */
[----:B0-----:R-:W-:-:S07]  /*16e60*/  IMAD.MOV.U32 R13, RZ, RZ, RZ ;  /* 0x000000ffff0d7224 */ /* 0x001fce00078e00ff */
[----:B------:R-:W-:-:S07]  /*16e70*/  LEPC R20, `(.L_x_2026) ;  /* 0x000000001014794e */ /* 0x000fce0000000000 */
[----:B--2---:R-:W-:Y:S05]  /*16e80*/  CALL.ABS.NOINC R2 ;  /* 0x0000000002007343 */ /* 0x004fea0003c00000 */
.L_x_2026:
[----:B------:R-:W-:Y:S05]  /*16e90*/  BSYNC B6 ;  /* 0x0000000000067941 */ /* 0x000fea0003800000 */
.L_x_2025:
        /* <DEDUP_REMOVED lines=8> */
[----:B--2---:R-:W-:Y:S01]  /*16f20*/  MOV R2, 0x0 ;  /* 0x0000000000027802 */ /* 0x004fe20000000f00 */
[----:B------:R-:W-:Y:S01]  /*16f30*/  ULDC.64 UR6, c[0x4][0x98] ;  /* 0x0100260000067ab9 */ /* 0x000fe20000000a00 */
[----:B------:R-:W-:Y:S01]  /*16f40*/  ULDC.64 UR8, c[0x4][0xa0] ;  /* 0x0100280000087ab9 */ /* 0x000fe20000000a00 */
[----:B------:R-:W-:Y:S01]  /*16f50*/  ULDC.64 UR4, c[0x4][0x10] ;  /* 0x0100040000047ab9 */ /* 0x000fe20000000a00 */
[----:B------:R-:W-:Y:S01]  /*16f60*/  MOV R4, UR6 ;  /* 0x0000000600047c02 */ /* 0x000fe20008000f00 */
[----:B------:R-:W-:Y:S01]  /*16f70*/  IMAD.U32 R5, RZ, RZ, UR7 ;  /* 0x00000007ff057e24 */ /* 0x000fe2000f8e00ff */
[----:B------:R-:W2:Y:S01]  /*16f80*/  LDC.64 R2, c[0x4][R2] ;  /* 0x0100000002027b82 */ /* 0x000ea20000000a00 */
[----:B------:R-:W-:Y:S02]  /*16f90*/  IMAD.U32 R6, RZ, RZ, UR8 ;  /* 0x00000008ff067e24 */ /* 0x000fe4000f8e00ff */
[----:B------:R-:W-:Y:S02]  /*16fa0*/  IMAD.U32 R7, RZ, RZ, UR9 ;  /* 0x00000009ff077e24 */ /* 0x000fe4000f8e00ff */
[----:B------:R-:W-:-:S02]  /*16fb0*/  IMAD.U32 R10, RZ, RZ, UR4 ;  /* 0x00000004ff0a7e24 */ /* 0x000fc4000f8e00ff */
[----:B-1----:R-:W-:Y:S02]  /*16fc0*/  IMAD.U32 R11, RZ, RZ, UR5 ;  /* 0x00000005ff0b7e24 */ /* 0x002fe4000f8e00ff */
[----:B------:R-:W-:Y:S02]  /*16fd0*/  IMAD.MOV.U32 R8, RZ, RZ, 0x70 ;  /* 0x00000070ff087424 */ /* 0x000fe400078e00ff */
[----:B------:R-:W-:Y:S02]  /*16fe0*/  IMAD.MOV.U32 R12, RZ, RZ, 0x1 ;  /* 0x00000001ff0c7424 */ /* 0x000fe400078e00ff */
[----:B0-----:R-:W-:-:S07]  /*16ff0*/  IMAD.MOV.U32 R13, RZ, RZ, RZ ;  /* 0x000000ffff0d7224 */ /* 0x001fce00078e00ff */
[----:B------:R-:W-:-:S07]  /*17000*/  LEPC R20, `(.L_x_2028) ;  /* 0x000000001014794e */ /* 0x000fce0000000000 */
[----:B--2---:R-:W-:Y:S05]  /*17010*/  CALL.ABS.NOINC R2 ;  /* 0x0000000002007343 */ /* 0x004fea0003c00000 */
.L_x_2028:
[----:B------:R-:W-:Y:S05]  /*17020*/  BSYNC B6 ;  /* 0x0000000000067941 */ /* 0x000fea0003800000 */
.L_x_2027:
[----:B------:R-:W-:Y:S01]  /*17030*/  VIADD R0, R22, 0x1000 ;  /* 0x0000100016007836 */ /* 0x000fe20000000000 */
[----:B------:R-:W-:Y:S04]  /*17040*/  BSSY B6, `(.L_x_2029) ;  /* 0x0000013000067945 */ /* 0x000fe80003800000 */
[----:B------:R-:W-:-:S13]  /*17050*/  LOP3.LUT P0, RZ, R0, 0x9f, RZ, 0xc0, !PT ;  /* 0x0000009f00ff7812 */ /* 0x000fda000780c0ff */
[----:B------:R-:W-:Y:S05]  /*17060*/  @!P0 BRA `(.L_x_2030) ;  /* 0x0000000000408947 */ /* 0x000fea0003800000 */
[----:B--2---:R-:W-:Y:S01]  /*17070*/  MOV R2, 0x0 ;  /* 0x0000000000027802 */ /* 0x004fe20000000f00 */
[----:B------:R-:W-:Y:S01]  /*17080*/  ULDC.64 UR6, c[0x4][0x98] ;  /* 0x0100260000067ab9 */ /* 0x000fe20000000a00 */
[----:B------:R-:W-:Y:S01]  /*17090*/  ULDC.64 UR8, c[0x4][0xa0] ;  /* 0x0100280000087ab9 */ /* 0x000fe20000000a00 */
[----:B------:R-:W-:Y:S01]  /*170a0*/  ULDC.64 UR4, c[0x4][0x18] ;  /* 0x0100060000047ab9 */ /* 0x000fe20000000a00 */
[----:B------:R-:W-:Y:S01]  /*170b0*/  IMAD.U32 R4, RZ, RZ, UR6 ;  /* 0x00000006ff047e24 */ /* 0x000fe2000f8e00ff */
[----:B------:R-:W-:Y:S01]  /*170c0*/  MOV R5, UR7 ;  /* 0x0000000700057c02 */ /* 0x000fe20008000f00 */
        /* <DEDUP_REMOVED lines=10> */
.L_x_2030:
[----:B------:R-:W-:Y:S05]  /*17170*/  BSYNC B6 ;  /* 0x0000000000067941 */ /* 0x000fea0003800000 */
.L_x_2029:
[----:B--2---:R-:W2:Y:S01]  /*17180*/  LDL R2, [R1] ;  /* 0x0000000001027983 */ /* 0x004ea20000100800 */
        /* <DEDUP_REMOVED lines=19> */
.L_x_2032:
[----:B------:R-:W-:Y:S05]  /*172c0*/  BSYNC B6 ;  /* 0x0000000000067941 */ /* 0x000fea0003800000 */
.L_x_2031:
[----:B------:R-:W-:Y:S02]  /*172d0*/  ULDC.64 UR4, c[0x0][0x9f8] ;  /* 0x00027e0000047ab9 */ /* 0x000fe40000000a00 */
[----:B------:R-:W-:-:S04]  /*172e0*/  ISETP.NE.U32.AND P0, PT, RZ, UR4, PT ;  /* 0x00000004ff007c0c */ /* 0x000fc8000bf05070 */
[----:B------:R-:W-:-:S13]  /*172f0*/  ISETP.NE.AND.EX P0, PT, RZ, UR5, PT, P0 ;  /* 0x00000005ff007c0c */ /* 0x000fda000bf05300 */
[----:B------:R-:W-:-:S04]  /*17300*/  @P0 IADD3 R2, P1, R23, UR4, RZ ;  /* 0x0000000417020c10 */ /* 0x000fc8000ff3e0ff */
[----:B------:R-:W-:Y:S01]  /*17310*/  @P0 IADD3.X R3, R29, UR5, RZ, P1, !PT ;  /* 0x000000051d030c10 */ /* 0x000fe20008ffe4ff */
[----:B------:R-:W-:-:S04]  /*17320*/  ULDC.64 UR4, c[0x0][0xa08] ;  /* 0x0002820000047ab9 */ /* 0x000fc80000000a00 */
[----:B------:R2:W3:Y:S02]  /*17330*/  @P0 LDG.E R28, desc[UR40][R2.64] ;  /* 0x00000028021c0981 */ /* 0x0004e4000c1e1900 */
[----:B--2---:R-:W2:Y:S02]  /*17340*/  LDC.64 R2, c[0x0][0x418] ;  /* 0x00010600ff027b82 */ /* 0x004ea40000000a00 */
[----:B--2---:R-:W-:Y:S01]  /*17350*/  LOP3.LUT P0, RZ, R2, UR4, RZ, 0xfc, !PT ;  /* 0x0000000402ff7c12 */ /* 0x004fe2000f80fcff */
[----:B------:R-:W-:-:S03]  /*17360*/  UMOV UR4, 0xffffffff ;  /* 0xffffffff00047882 */ /* 0x000fc60000000000 */
[----:B------:R-:W-:Y:S02]  /*17370*/  LOP3.LUT P0, RZ, R3, UR5, RZ, 0xfc, P0 ;  /* 0x0000000503ff7c12 */ /* 0x000fe4000800fcff */
[----:B---3--:R-:W-:Y:S02]  /*17380*/  SHF.R.S32.HI R29, RZ, 0x1f, R28 ;  /* 0x0000001fff1d7819 */ /* 0x008fe4000001141c */
[----:B------:R-:W-:Y:S01]  /*17390*/  SEL R23, R28, RZ, !P0 ;  /* 0x000000ff1c177207 */ /* 0x000fe20004000000 */
[----:B------:R-:W-:Y:S08]  /*173a0*/  BRA.DIV UR4, `(.L_x_2033) ;  /* 0x0000003e048c7947 */ /* 0x000ff0000b800000 */
[----:B------:R-:W2:Y:S02]  /*173b0*/  S2R R0, SR_TID.X ;  /* 0x0000000000007919 */ /* 0x000ea40000002100 */
[----:B--2---:R-:W-:-:S04]  /*173c0*/  SHF.R.U32.HI R0, RZ, 0x5, R0 ;  /* 0x00000005ff007819 */ /* 0x004fc80000011600 */
[----:B------:R-:W-:-:S05]  /*173d0*/  LOP3.LUT R0, R0, 0x3, RZ, 0xc0, !PT ;  /* 0x0000000300007812 */ /* 0x000fca00078ec0ff */
[----:B------:R2:W3:Y:S02]  /*173e0*/  SHFL.IDX PT, R14, R0, RZ, 0x1f ;  /* 0x00001fff000e7589 */ /* 0x0004e400000e0000 */
.L_x_2134:
[----:B--2---:R-:W2:Y:S01]  /*173f0*/  LDL.LU R0, [R1] ;  /* 0x0000000001007983 */ /* 0x004ea20000300800 */
[----:B------:R-:W-:Y:S02]  /*17400*/  PLOP3.LUT P1, PT, PT, PT, PT, 0x8, 0x0 ;  /* 0x000000000000781c */ /* 0x000fe40003f2e170 */
[----:B---3--:R-:W-:Y:S02]  /*17410*/  ISETP.NE.AND P0, PT, R14, RZ, PT ;  /* 0x000000ff0e00720c */ /* 0x008fe40003f05270 */
[----:B--2---:R-:W-:-:S09]  /*17420*/  LOP3.LUT R0, R0, 0xfffffffe, RZ, 0xc0, !PT ;  /* 0xfffffffe00007812 */ /* 0x004fd200078ec0ff */
[----:B------:R-:W-:-:S05]  /*17430*/  @P1 LOP3.LUT R0, R0, 0x1, RZ, 0xfc, !PT ;  /* 0x0000000100001812 */ /* 0x000fca00078efcff */
[----:B------:R2:W-:Y:S01]  /*17440*/  STL [R1], R0 ;  /* 0x0000000001007387 */ /* 0x0005e20000100800 */
[----:B------:R-:W-:Y:S05]  /*17450*/  @P0 BRA `(.L_x_2034) ;  /* 0x0000000400580947 */ /* 0x000fea0003800000 */
[----:B------:R-:W-:-:S03]  /*17460*/  UMOV UR4, 0xffffffff ;  /* 0xffffffff00047882 */ /* 0x000fc60000000000 */
[----:B------:R-:W-:Y:S05]  /*17470*/  BRA.DIV UR4, `(.L_x_2035) ;  /* 0x0000003e048c7947 */ /* 0x000fea000b800000 */
[----:B------:R-:W-:-:S13]  /*17480*/  ELECT P6, URZ, PT ;  /* 0x00000000003f782f */ /* 0x000fda00038c0000 */
.L_x_2137:
[----:B------:R-:W-:Y:S05]  /*17490*/  @!P6 BRA `(.L_x_2034) ;  /* 0x000000040048e947 */ /* 0x000fea0003800000 */
[----:B--2---:R-:W2:Y:S01]  /*174a0*/  LDL R0, [R1+0x18] ;  /* 0x0000180001007983 */ /* 0x004ea20000100800 */
[----:B------:R-:W-:-:S04]  /*174b0*/  ISETP.NE.U32.AND P0, PT, R2, RZ, PT ;  /* 0x000000ff0200720c */ /* 0x000fc80003f05070 */
[----:B------:R-:W-:Y:S01]  /*174c0*/  ISETP.NE.AND.EX P0, PT, R3, RZ, PT, P0 ;  /* 0x000000ff0300720c */ /* 0x000fe20003f05300 */
[----:B--2---:R-:W-:-:S12]  /*174d0*/  VIADD R0, R0, 0xffffffff ;  /* 0xffffffff00007836 */ /* 0x004fd80000000000 */
[----:B------:R-:W-:Y:S05]  /*174e0*/  @!P0 BRA `(.L_x_2036) ;  /* 0x0000000000448947 */ /* 0x000fea0003800000 */
[----:B------:R-:W2:Y:S01]  /*174f0*/  LDC R7, c[0x0][0x43c] ;  /* 0x00010f00ff077b82 */ /* 0x000ea20000000800 */
[----:B------:R-:W-:Y:S01]  /*17500*/  ULDC.64 UR4, c[0x0][0x428] ;  /* 0x00010a0000047ab9 */ /* 0x000fe20000000a00 */
[----:B--2---:R-:W-:-:S13]  /*17510*/  ISETP.NE.AND P0, PT, R7, 0x1, PT ;  /* 0x000000010700780c */ /* 0x004fda0003f05270 */
[----:B------:R-:W2:Y:S02]  /*17520*/  @P0 LDC.64 R4, c[0x0][0x440] ;  /* 0x00011000ff040b82 */ /* 0x000ea40000000a00 */
[----:B--2---:R-:W-:-:S04]  /*17530*/  @P0 IMAD.HI.U32 R6, R0, R4, RZ ;  /* 0x0000000400060227 */ /* 0x004fc800078e00ff */
        /* <DEDUP_REMOVED lines=12> */
.L_x_2036:
[----:B------:R-:W-:Y:S01]  /*17600*/  IMAD R4, R24, 0x8, R22 ;  /* 0x0000000818047824 */ /* 0x000fe200078e0216 */
[----:B--2---:R-:W-:Y:S01]  /*17610*/  SHF.L.U32 R3, R26, 0x1f, RZ ;  /* 0x0000001f1a037819 */ /* 0x004fe200000006ff */
[----:B------:R-:W2:Y:S03]  /*17620*/  S2R R2, SR_TID.X ;  /* 0x0000000000027919 */ /* 0x000ea60000002100 */
[----:B------:R-:W3:Y:S01]  /*17630*/  SYNCS.PHASECHK.TRANS64.TRYWAIT P0, [R4+URZ+0x13280], R3 ;  /* 0x01328003040075a7 */ /* 0x000ee2000800017f */
[----:B--2---:R-:W-:-:S04]  /*17640*/  LOP3.LUT R2, R2, 0x7f, RZ, 0xc0, !PT ;  /* 0x0000007f02027812 */ /* 0x004fc800078ec0ff */
[----:B------:R-:W-:Y:S01]  /*17650*/  ISETP.NE.AND P1, PT, R2, RZ, PT ;  /* 0x000000ff0200720c */ /* 0x000fe20003f25270 */
[----:B---3--:R-:W-:-:S12]  /*17660*/  @!P0 BRA `(.L_x_2037) ;  /* 0x0000003c00308947 */ /* 0x008fd80003800000 */
.L_x_2138:
[----:B------:R-:W-:Y:S05]  /*17670*/  @P1 BRA `(.L_x_2038) ;  /* 0x00000000001c1947 */ /* 0x000fea0003800000 */
[----:B------:R-:W3:Y:S02]  /*17680*/  S2R R2, SR_TID.X ;  /* 0x0000000000027919 */ /* 0x000ee40000002100 */
[----:B---3--:R-:W-:Y:S02]  /*17690*/  LOP3.LUT R5, R2, 0x1f, RZ, 0xc0, !PT ;  /* 0x0000001f02057812 */ /* 0x008fe400078ec0ff */
[----:B------:R-:W-:Y:S02]  /*176a0*/  MOV R2, 0x2800 ;  /* 0x0000280000027802 */ /* 0x000fe40000000f00 */
[----:B------:R-:W-:Y:S02]  /*176b0*/  ISETP.NE.AND P0, PT, R5, RZ, PT ;  /* 0x000000ff0500720c */ /* 0x000fe40003f05270 */
[----:B------:R3:W-:Y:S11]  /*176c0*/  SYNCS.ARRIVE.TRANS64 RZ, [R4+URZ+0x13270], R2 ;  /* 0x0132700204ff79a7 */ /* 0x0007f6000800003f */
[----:B---3--:R-:W-:Y:S05]  /*176d0*/  @!P0 BRA `(.L_x_2038) ;  /* 0x0000000000048947 */ /* 0x008fea0003800000 */
[----:B------:R-:W-:Y:S01]  /*176e0*/  BPT.TRAP 0x1 ;  /* 0x000000040000795c */ /* 0x000fe20000300000 */
.L_x_2038:
[----:B------:R-:W3:Y:S01]  /*176f0*/  LDL R5, [R1+0x4] ;  /* 0x0000040001057983 */ /* 0x000ee20000100800 */
        /* <DEDUP_REMOVED lines=12> */
[----:B---3--:R-:W-:-:S05]  /*177c0*/  IMAD R0, R0, 0xa0, R5 ;  /* 0x000000a000007824 */ /* 0x008fca00078e0205 */
[----:B------:R-:W-:-:S13]  /*177d0*/  R2UR UR11, R0 ;  /* 0x00000000000b72ca */ /* 0x000fda00000e0000 */
[----:B------:R3:W-:Y:S01]  /*177e0*/  UTMALDG.4D [UR8], [UR4], desc[UR6] ;  /* 0x00000608040075b4 */ /* 0x0007e20008019000 */
[----:B------:R-:W4:Y:S02]  /*177f0*/  SYNCS.PHASECHK.TRANS64.TRYWAIT P0, [R4+URZ+0x13240], R3 ;  /* 0x01324003040075a7 */ /* 0x000f24000800017f */
[----:B---34-:R-:W-:Y:S05]  /*17800*/  @!P0 BRA `(.L_x_2039) ;  /* 0x0000003800dc8947 */ /* 0x018fea0003800000 */
.L_x_2139:
[----:B------:R-:W-:Y:S05]  /*17810*/  @P1 BRA `(.L_x_2040) ;  /* 0x00000000001c1947 */ /* 0x000fea0003800000 */
[----:B------:R-:W4:Y:S01]  /*17820*/  S2R R5, SR_TID.X ;  /* 0x0000000000057919 */ /* 0x000f220000002100 */
[----:B--23--:R-:W-:-:S04]  /*17830*/  IMAD.MOV.U32 R3, RZ, RZ, 0x2800 ;  /* 0x00002800ff037424 */ /* 0x00cfc800078e00ff */
[----:B------:R2:W-:Y:S01]  /*17840*/  SYNCS.ARRIVE.TRANS64 RZ, [R4+URZ+0x13230], R3 ;  /* 0x0132300304ff79a7 */ /* 0x0005e2000800003f */
[----:B----4-:R-:W-:-:S04]  /*17850*/  LOP3.LUT R5, R5, 0x1f, RZ, 0xc0, !PT ;  /* 0x0000001f05057812 */ /* 0x010fc800078ec0ff */
[----:B------:R-:W-:-:S13]  /*17860*/  ISETP.NE.AND P0, PT, R5, RZ, PT ;  /* 0x000000ff0500720c */ /* 0x000fda0003f05270 */
[----:B--2---:R-:W-:Y:S05]  /*17870*/  @!P0 BRA `(.L_x_2040) ;  /* 0x0000000000048947 */ /* 0x004fea0003800000 */
[----:B------:R-:W-:Y:S01]  /*17880*/  BPT.TRAP 0x1 ;  /* 0x000000040000795c */ /* 0x000fe20000300000 */
.L_x_2040:
[----:B--23--:R-:W2:Y:S01]  /*17890*/  LDL.LU R3, [R1] ;  /* 0x0000000001037983 */ /* 0x00cea20000300800 */
        /* <DEDUP_REMOVED lines=18> */
.L_x_2034:
[----:B------:R-:W4:Y:S04]  /*179c0*/  LDL.LU R4, [R1+0x14] ;  /* 0x0000140001047983 */ /* 0x000f280000300800 */
[----:B------:R-:W5:Y:S04]  /*179d0*/  LDL.LU R6, [R1+0x10] ;  /* 0x0000100001067983 */ /* 0x000f680000300800 */
[----:B---3--:R-:W3:Y:S01]  /*179e0*/  LDL.LU R3, [R1+0x30] ;  /* 0x0000300001037983 */ /* 0x008ee20000300800 */
[----:B------:R-:W-:Y:S05]  /*179f0*/  WARPSYNC.ALL ;  /* 0x0000000000007948 */ /* 0x000fea0003800000 */
[----:B------:R-:W-:Y:S01]  /*17a00*/  ULDC.64 UR6, c[0x0][0xa00] ;  /* 0x0002800000067ab9 */ /* 0x000fe20000000a00 */
[----:B------:R-:W-:Y:S01]  /*17a10*/  ULDC.64 UR4, c[0x0][0x298] ;  /* 0x0000a60000047ab9 */ /* 0x000fe20000000a00 */
[----:B------:R-:W-:Y:S01]  /*17a20*/  BAR.SYNC.DEFER_BLOCKING 0x8, 0x200 ;  /* 0x0208000000007b1d */ /* 0x000fe20000010000 */
[----:B------:R-:W-:Y:S01]  /*17a30*/  ISETP.NE.U32.AND P0, PT, RZ, UR6, PT ;  /* 0x00000006ff007c0c */ /* 0x000fe2000bf05070 */
[----:B--2---:R-:W-:-:S03]  /*17a40*/  VIADD R0, R22, 0xb000 ;  /* 0x0000b00016007836 */ /* 0x004fc60000000000 */
[----:B------:R-:W-:Y:S01]  /*17a50*/  ISETP.NE.AND.EX P0, PT, RZ, UR7, PT, P0 ;  /* 0x00000007ff007c0c */ /* 0x000fe2000bf05300 */
[----:B------:R-:W-:Y:S01]  /*17a60*/  BSSY B6, `(.L_x_2041) ;  /* 0x0000020000067945 */ /* 0x000fe20003800000 */
[----:B------:R-:W-:Y:S02]  /*17a70*/  LOP3.LUT P1, RZ, R0, 0x1bf, RZ, 0xc0, !PT ;  /* 0x000001bf00ff7812 */ /* 0x000fe4000782c0ff */
[----:B----4-:R-:W-:-:S05]  /*17a80*/  SHF.R.S32.HI R2, RZ, 0x1f, R4 ;  /* 0x0000001fff027819 */ /* 0x010fca0000011404 */
[----:B------:R-:W-:Y:S01]  /*17a90*/  IMAD R2, R2, UR4, RZ ;  /* 0x0000000402027c24 */ /* 0x000fe2000f8e02ff */
[----:B---3--:R-:W-:-:S03]  /*17aa0*/  SEL R3, R3, RZ, !P0 ;  /* 0x000000ff03037207 */ /* 0x008fc60004000000 */
[----:B------:R-:W-:Y:S01]  /*17ab0*/  IMAD R0, R4, UR5, R2 ;  /* 0x0000000504007c24 */ /* 0x000fe2000f8e0202 */
[----:B-----5:R-:W-:Y:S01]  /*17ac0*/  SEL R2, R6, RZ, !P0 ;  /* 0x000000ff06027207 */ /* 0x020fe20004000000 */
[----:B------:R-:W-:-:S05]  /*17ad0*/  IMAD.WIDE.U32 R4, R4, UR4, RZ ;  /* 0x0000000404047c25 */ /* 0x000fca000f8e00ff */
[----:B------:R-:W-:Y:S04]  /*17ae0*/  STL.64 [R1+0x28], R4 ;  /* 0x0000280401007387 */ /* 0x000fe80000100a00 */
[----:B------:R2:W-:Y:S04]  /*17af0*/  STL [R1+0x10], R2 ;  /* 0x0000100201007387 */ /* 0x0005e80000100800 */
[----:B------:R3:W-:Y:S01]  /*17b00*/  STL [R1+0x40], R3 ;  /* 0x0000400301007387 */ /* 0x0007e20000100800 */
[----:B--2---:R-:W-:Y:S01]  /*17b10*/  IMAD.IADD R2, R5, 0x1, R0 ;  /* 0x0000000105027824 */ /* 0x004fe200078e0200 */
[----:B------:R-:W-:-:S05]  /*17b20*/  SHF.R.S32.HI R0, RZ, 0x1f, R18 ;  /* 0x0000001fff007819 */ /* 0x000fca0000011412 */
[----:B------:R3:W-:Y:S04]  /*17b30*/  STL [R1+0x30], R0 ;  /* 0x0000300001007387 */ /* 0x0007e80000100800 */
[----:B------:R3:W-:Y:S01]  /*17b40*/  STL [R1+0x14], R2 ;  /* 0x0000140201007387 */ /* 0x0007e20000100800 */
[----:B------:R-:W-:Y:S05]  /*17b50*/  @!P1 BRA `(.L_x_2042) ;  /* 0x0000000000409947 */ /* 0x000fea0003800000 */
[----:B---3--:R-:W-:Y:S01]  /*17b60*/  MOV R2, 0x0 ;  /* 0x0000000000027802 */ /* 0x008fe20000000f00 */
[----:B------:R-:W-:Y:S01]  /*17b70*/  ULDC.64 UR4, c[0x4][0x98] ;  /* 0x0100260000047ab9 */ /* 0x000fe20000000a00 */
[----:B------:R-:W-:Y:S01]  /*17b80*/  ULDC.64 UR6, c[0x4][0xa0] ;  /* 0x0100280000067ab9 */ /* 0x000fe20000000a00 */
[----:B------:R-:W-:Y:S01]  /*17b90*/  ULDC.64 UR8, c[0x4][0x28] ;  /* 0x01000a0000087ab9 */ /* 0x000fe20000000a00 */
[----:B------:R-:W-:Y:S01]  /*17ba0*/  IMAD.U32 R4, RZ, RZ, UR4 ;  /* 0x00000004ff047e24 */ /* 0x000fe2000f8e00ff */
[----:B------:R-:W-:Y:S01]  /*17bb0*/  MOV R12, 0x1 ;  /* 0x00000001000c7802 */ /* 0x000fe20000000f00 */
[----:B------:R-:W2:Y:S01]  /*17bc0*/  LDC.64 R2, c[0x4][R2] ;  /* 0x0100000002027b82 */ /* 0x000ea20000000a00 */
[----:B------:R-:W-:Y:S02]  /*17bd0*/  IMAD.U32 R5, RZ, RZ, UR5 ;  /* 0x00000005ff057e24 */ /* 0x000fe4000f8e00ff */
[----:B------:R-:W-:Y:S02]  /*17be0*/  IMAD.U32 R6, RZ, RZ, UR6 ;  /* 0x00000006ff067e24 */ /* 0x000fe4000f8e00ff */
[----:B------:R-:W-:-:S02]  /*17bf0*/  IMAD.U32 R7, RZ, RZ, UR7 ;  /* 0x00000007ff077e24 */ /* 0x000fc4000f8e00ff */
[----:B------:R-:W-:Y:S02]  /*17c00*/  IMAD.U32 R10, RZ, RZ, UR8 ;  /* 0x00000008ff0a7e24 */ /* 0x000fe4000f8e00ff */
[----:B-1----:R-:W-:Y:S02]  /*17c10*/  IMAD.U32 R11, RZ, RZ, UR9 ;  /* 0x00000009ff0b7e24 */ /* 0x002fe4000f8e00ff */
[----:B------:R-:W-:Y:S02]  /*17c20*/  IMAD.MOV.U32 R8, RZ, RZ, 0x70 ;  /* 0x00000070ff087424 */ /* 0x000fe400078e00ff */
[----:B0-----:R-:W-:-:S07]  /*17c30*/  IMAD.MOV.U32 R13, RZ, RZ, RZ ;  /* 0x000000ffff0d7224 */ /* 0x001fce00078e00ff */
[----:B------:R-:W-:-:S07]  /*17c40*/  LEPC R20, `(.L_x_2042) ;  /* 0x000000001014794e */ /* 0x000fce0000000000 */
[----:B--2---:R-:W-:Y:S05]  /*17c50*/  CALL.ABS.NOINC R2 ;  /* 0x0000000002007343 */ /* 0x004fea0003c00000 */
.L_x_2042:
[----:B------:R-:W-:Y:S05]  /*17c60*/  BSYNC B6 ;  /* 0x0000000000067941 */ /* 0x000fea0003800000 */
.L_x_2041:
[----:B---3--:R-:W2:Y:S01]  /*17c70*/  LDL.LU R0, [R1+0x14] ;  /* 0x0000140001007983 */ /* 0x008ea20000300800 */
[----:B------:R-:W3:Y:S01]  /*17c80*/  LDC R9, c[0x0][0x448] ;  /* 0x00011200ff097b82 */ /* 0x000ee20000000800 */
[----:B------:R-:W-:Y:S01]  /*17c90*/  ULDC.64 UR4, c[0x0][0x2d8] ;  /* 0x0000b60000047ab9 */ /* 0x000fe20000000a00 */
[----:B------:R-:W-:Y:S01]  /*17ca0*/  ULDC.64 UR6, c[0x0][0x2c8] ;  /* 0x0000b20000067ab9 */ /* 0x000fe20000000a00 */
[----:B------:R-:W2:Y:S01]  /*17cb0*/  LDL.LU.64 R2, [R1+0x28] ;  /* 0x0000280001027983 */ /* 0x000ea20000300a00 */
[----:B------:R-:W-:-:S03]  /*17cc0*/  ULDC.64 UR8, c[0x0][0x280] ;  /* 0x0000a00000087ab9 */ /* 0x000fc60000000a00 */
[----:B------:R-:W4:Y:S04]  /*17cd0*/  LDL.LU R20, [R1+0x30] ;  /* 0x0000300001147983 */ /* 0x000f280000300800 */
[----:B------:R-:W4:Y:S04]  /*17ce0*/  LDL.LU R21, [R1+0x40] ;  /* 0x0000400001157983 */ /* 0x000f280000300800 */
[----:B------:R-:W4:Y:S04]  /*17cf0*/  LDL.LU R4, [R1+0x10] ;  /* 0x0000100001047983 */ /* 0x000f280000300800 */
[----:B------:R0:W5:Y:S01]  /*17d00*/  LDL R10, [R1+0x34] ;  /* 0x00003400010a7983 */ /* 0x0001620000100800 */
[----:B---3--:R-:W-:-:S13]  /*17d10*/  ISETP.NE.AND P1, PT, R9, 0x1, PT ;  /* 0x000000010900780c */ /* 0x008fda0003f25270 */
[----:B------:R-:W3:Y:S08]  /*17d20*/  @P1 LDC R5, c[0x0][0x450] ;  /* 0x00011400ff051b82 */ /* 0x000ef00000000800 */
[----:B------:R-:W1:Y:S01]  /*17d30*/  @P1 LDC R8, c[0x0][0x450] ;  /* 0x00011400ff081b82 */ /* 0x000e620000000800 */
[----:B--2---:R-:W-:Y:S02]  /*17d40*/  IMAD.MOV.U32 R3, RZ, RZ, R0 ;  /* 0x000000ffff037224 */ /* 0x004fe400078e0000 */
[----:B----4-:R-:W-:-:S02]  /*17d50*/  IMAD R0, R20, UR4, RZ ;  /* 0x0000000414007c24 */ /* 0x010fc4000f8e02ff */
[C---:B------:R-:W-:Y:S01]  /*17d60*/  IMAD.WIDE.U32 R2, R18.reuse, UR4, R2 ;  /* 0x0000000412027c25 */ /* 0x040fe2000f8e0002 */
[----:B------:R-:W2:Y:S03]  /*17d70*/  S2R R20, SR_TID.X ;  /* 0x0000000000147919 */ /* 0x000ea60000002100 */
[----:B------:R-:W-:Y:S01]  /*17d80*/  IMAD R0, R18, UR5, R0 ;  /* 0x0000000512007c24 */ /* 0x000fe2000f8e0200 */
[----:B------:R-:W-:-:S03]  /*17d90*/  ULDC.64 UR4, c[0x0][0x2e0] ;  /* 0x0000b80000047ab9 */ /* 0x000fc60000000a00 */
[----:B------:R-:W-:Y:S02]  /*17da0*/  IMAD.IADD R3, R3, 0x1, R0 ;  /* 0x0000000103037824 */ /* 0x000fe400078e0200 */
[----:B------:R-:W-:Y:S02]  /*17db0*/  IMAD R0, R21, UR4, RZ ;  /* 0x0000000415007c24 */ /* 0x000fe4000f8e02ff */
[----:B------:R-:W4:Y:S01]  /*17dc0*/  S2R R21, SR_TID.X ;  /* 0x0000000000157919 */ /* 0x000f220000002100 */
[----:B------:R-:W-:-:S04]  /*17dd0*/  IMAD.WIDE.U32 R2, R4, UR4, R2 ;  /* 0x0000000404027c25 */ /* 0x000fc8000f8e0002 */
[----:B------:R-:W-:Y:S01]  /*17de0*/  IMAD R0, R4, UR5, R0 ;  /* 0x0000000504007c24 */ /* 0x000fe2000f8e0200 */
[----:B------:R-:W-:Y:S01]  /*17df0*/  ULDC.64 UR4, c[0x0][0x2d0] ;  /* 0x0000b40000047ab9 */ /* 0x000fe20000000a00 */
[----:B------:R-:W0:Y:S02]  /*17e00*/  @P1 LDC R4, c[0x0][0x44c] ;  /* 0x00011300ff041b82 */ /* 0x000e240000000800 */
[----:B------:R-:W-:Y:S01]  /*17e10*/  IMAD.IADD R3, R3, 0x1, R0 ;  /* 0x0000000103037824 */ /* 0x000fe200078e0200 */
[----:B--2---:R-:W-:-:S04]  /*17e20*/  LOP3.LUT R20, R20, 0x7f, RZ, 0xc0, !PT ;  /* 0x0000007f14147812 */ /* 0x004fc800078ec0ff */
[----:B------:R-:W-:Y:S01]  /*17e30*/  SHF.R.U32.HI R20, RZ, 0x2, R20 ;  /* 0x00000002ff147819 */ /* 0x000fe20000011614 */
[----:B----4-:R-:W-:-:S05]  /*17e40*/  IMAD.SHL.U32 R6, R21, 0x20, RZ ;  /* 0x0000002015067824 */ /* 0x010fca00078e00ff */
[----:B------:R-:W-:-:S05]  /*17e50*/  LOP3.LUT R6, R20, 0x60, R6, 0xf8, !PT ;  /* 0x0000006014067812 */ /* 0x000fca00078ef806 */
[----:B------:R-:W-:-:S04]  /*17e60*/  IMAD R6, R17, 0xc0, R6 ;  /* 0x000000c011067824 */ /* 0x000fc800078e0206 */
[----:B0-----:R-:W-:-:S04]  /*17e70*/  @P1 IMAD.HI.U32 R0, R6, R4, RZ ;  /* 0x0000000406001227 */ /* 0x001fc800078e00ff */
[----:B------:R-:W-:Y:S01]  /*17e80*/  IMAD.MOV.U32 R4, RZ, RZ, R6 ;  /* 0x000000ffff047224 */ /* 0x000fe200078e0006 */
[----:B---3--:R-:W-:-:S04]  /*17e90*/  @P1 SHF.R.U32.HI R4, RZ, R5, R0 ;  /* 0x00000005ff041219 */ /* 0x008fc80000011600 */
[----:B------:R-:W-:-:S05]  /*17ea0*/  SHF.R.S32.HI R0, RZ, 0x1f, R4 ;  /* 0x0000001fff007819 */ /* 0x000fca0000011404 */
[----:B------:R-:W-:-:S04]  /*17eb0*/  IMAD R0, R0, UR4, RZ ;  /* 0x0000000400007c24 */ /* 0x000fc8000f8e02ff */
[C---:B------:R-:W-:Y:S02]  /*17ec0*/  IMAD R7, R4.reuse, UR5, R0 ;  /* 0x0000000504077c24 */ /* 0x040fe4000f8e0200 */
[----:B------:R-:W-:Y:S02]  /*17ed0*/  IMAD.MOV R0, RZ, RZ, -R4 ;  /* 0x000000ffff007224 */ /* 0x000fe400078e0a04 */
[----:B------:R-:W-:-:S04]  /*17ee0*/  IMAD.WIDE.U32 R4, R4, UR4, R2 ;  /* 0x0000000404047c25 */ /* 0x000fc8000f8e0002 */
        /* <DEDUP_REMOVED lines=12> */
[----:B-1----:R-:W-:-:S04]  /*17fb0*/  @P1 SHF.R.U32.HI R6, RZ, R8, R7 ;  /* 0x00000008ff061219 */ /* 0x002fc80000011607 */
[----:B------:R-:W-:-:S05]  /*17fc0*/  IADD3 R7, -R6, RZ, RZ ;  /* 0x000000ff06077210 */ /* 0x000fca0007ffe1ff */
        /* <DEDUP_REMOVED lines=22> */
[----:B------:R-:W0:Y:S04]  /*18130*/  SHFL.IDX PT, R7, R0, RZ, 0x1c1f ;  /* 0x001c1fff00077589 */ /* 0x000e2800000e0000 */
[----:B------:R-:W-:Y:S04]  /*18140*/  SHFL.IDX PT, R8, R2, RZ, 0x1c1f ;  /* 0x001c1fff02087589 */ /* 0x000fe800000e0000 */
[----:B------:R-:W-:Y:S01]  /*18150*/  SHFL.IDX PT, R2, R2, 0x1, 0x1c1f ;  /* 0x003c1f0002027f89 */ /* 0x000fe200000e0000 */
[----:B--2---:R-:W-:-:S03]  /*18160*/  IMAD R5, R6, R9, RZ ;  /* 0x0000000906057224 */ /* 0x004fc600078e02ff */
[----:B------:R-:W1:Y:S02]  /*18170*/  SHFL.IDX PT, R6, R4, RZ, 0x1c1f ;  /* 0x001c1fff04067589 */ /* 0x000e6400000e0000 */
[----:B------:R-:W-:-:S13]  /*18180*/  ISETP.GE.AND P1, PT, R17, R5, PT ;  /* 0x000000051100720c */ /* 0x000fda0003f26270 */
[----:B0-----:R-:W-:-:S05]  /*18190*/  @!P1 IADD3 R7, P2, R20, R7, RZ ;  /* 0x0000000714079210 */ /* 0x001fca0007f5e0ff */
[----:B-1----:R-:W-:-:S05]  /*181a0*/  @!P1 IMAD.X R6, RZ, RZ, R6, P2 ;  /* 0x000000ffff069224 */ /* 0x002fca00010e0606 */
[----:B------:R-:W-:-:S04]  /*181b0*/  @!P1 LOP3.LUT R7, R7, R6, RZ, 0x3c, !PT ;  /* 0x0000000607079212 */ /* 0x000fc800078e3cff */
[----:B------:R-:W-:-:S04]  /*181c0*/  @!P1 LOP3.LUT R6, R7, R6, RZ, 0x3c, !PT ;  /* 0x0000000607069212 */ /* 0x000fc800078e3cff */
[----:B------:R-:W-:-:S05]  /*181d0*/  @!P1 LOP3.LUT R7, R7, R6, RZ, 0x3c, !PT ;  /* 0x0000000607079212 */ /* 0x000fca00078e3cff */
        /* <DEDUP_REMOVED lines=29> */
[----:B-1----:R-:W-:-:S05]  /*183b0*/  @!P1 IADD3 R6, P3, R20, R6, RZ ;  /* 0x0000000614069210 */ /* 0x002fca0007f7e0ff */
[----:B------:R-:W-:-:S05]  /*183c0*/  @!P1 IMAD.X R4, RZ, RZ, R4, P3 ;  /* 0x000000ffff049224 */ /* 0x000fca00018e0604 */
[----:B------:R-:W-:-:S05]  /*183d0*/  @!P1 MOV R7, R4 ;  /* 0x0000000400079202 */ /* 0x000fca0000000f00 */
[----:B------:R1:W-:Y:S02]  /*183e0*/  @!P1 LDGSTS.E.BYPASS.LTC128B.128 [R10+0xc800], desc[UR40][R6.64], !P0 ;  /* 0x0c800000060a9fae */ /* 0x0003e4000c101d68 */
[----:B-1----:R-:W-:-:S05]  /*183f0*/  @!P2 IADD3 R6, P1, R20, R8, RZ ;  /* 0x000000081406a210 */ /* 0x002fca0007f3e0ff */
[----:B0-----:R-:W-:-:S04]  /*18400*/  @!P2 IMAD.X R0, RZ, RZ, R0, P1 ;  /* 0x000000ffff00a224 */ /* 0x001fc800008e0600 */
[----:B------:R-:W-:-:S05]  /*18410*/  @!P2 IMAD.MOV.U32 R7, RZ, RZ, R0 ;  /* 0x000000ffff07a224 */ /* 0x000fca00078e0000 */
[----:B--2---:R0:W-:Y:S02]  /*18420*/  @!P2 LDGSTS.E.BYPASS.LTC128B.128 [R10+0xd000], desc[UR40][R6.64], !P0 ;  /* 0x0d000000060aafae */ /* 0x0041e4000c101d68 */
.L_x_2152:
        /* <DEDUP_REMOVED lines=10> */
.L_x_2044:
        /* <DEDUP_REMOVED lines=18> */
.L_x_2153:
[----:B------:R-:W-:Y:S05]  /*185f0*/  BSYNC B0 ;  /* 0x0000000000007941 */ /* 0x000fea0003800000 */
.L_x_2045:
[----:B------:R-:W2:Y:S02]  /*18600*/  LDL R0, [R1+0x18] ;  /* 0x0000180001007983 */ /* 0x000ea40000100800 */
[----:B--2---:R-:W-:-:S13]  /*18610*/  ISETP.GE.AND P0, PT, R0, 0x2, PT ;  /* 0x000000020000780c */ /* 0x004fda0003f06270 */
[----:B------:R-:W-:Y:S05]  /*18620*/  @!P0 BRA `(.L_x_2047) ;  /* 0x0000000800f08947 */ /* 0x000fea0003800000 */
[----:B------:R-:W-:Y:S02]  /*18630*/  VIADD R0, R0, 0xfffffffe ;  /* 0xfffffffe00007836 */ /* 0x000fe40000000000 */
[----:B0-----:R-:W-:Y:S02]  /*18640*/  IMAD.MOV.U32 R6, RZ, RZ, R24 ;  /* 0x000000ffff067224 */ /* 0x001fe400078e0018 */
[----:B------:R-:W-:-:S07]  /*18650*/  IMAD.MOV.U32 R7, RZ, RZ, R26 ;  /* 0x000000ffff077224 */ /* 0x000fce00078e001a */
.L_x_2067:
        /* <DEDUP_REMOVED lines=11> */
[----:B------:R-:W-:Y:S02]  /*18710*/  MOV R8, R0 ;  /* 0x0000000000087202 */ /* 0x000fe40000000f00 */
[----:B------:R-:W-:-:S04]  /*18720*/  ISETP.NE.U32.AND P0, PT, RZ, UR4, PT ;  /* 0x00000004ff007c0c */ /* 0x000fc8000bf05070 */
[----:B------:R-:W-:-:S13]  /*18730*/  ISETP.NE.AND.EX P0, PT, RZ, UR5, PT, P0 ;  /* 0x00000005ff007c0c */ /* 0x000fda000bf05300 */
[----:B------:R-:W-:Y:S05]  /*18740*/  @!P0 BRA `(.L_x_2050) ;  /* 0x0000000000448947 */ /* 0x000fea0003800000 */
[----:B------:R-:W0:Y:S01]  /*18750*/  LDC R8, c[0x0][0x43c] ;  /* 0x00010f00ff087b82 */ /* 0x000e220000000800 */
[----:B------:R-:W-:Y:S01]  /*18760*/  ULDC.64 UR6, c[0x0][0x428] ;  /* 0x00010a0000067ab9 */ /* 0x000fe20000000a00 */
[----:B0-----:R-:W-:-:S13]  /*18770*/  ISETP.NE.AND P0, PT, R8, 0x1, PT ;  /* 0x000000010800780c */ /* 0x001fda0003f05270 */
[----:B-1----:R-:W0:Y:S02]  /*18780*/  @P0 LDC.64 R2, c[0x0][0x440] ;  /* 0x00011000ff020b82 */ /* 0x002e240000000a00 */
        /* <DEDUP_REMOVED lines=13> */
.L_x_2050:
        /* <DEDUP_REMOVED lines=8> */
.L_x_2154:
[----:B------:R-:W-:Y:S05]  /*188e0*/  BSYNC B1 ;  /* 0x0000000000017941 */ /* 0x000fea0003800000 */
.L_x_2051:
        /* <DEDUP_REMOVED lines=9> */
.L_x_2054:
[----:B------:R-:W-:Y:S05]  /*18980*/  BSYNC B1 ;  /* 0x0000000000017941 */ /* 0x000fea0003800000 */
.L_x_2053:
        /* <DEDUP_REMOVED lines=12> */
.L_x_2055:
        /* <DEDUP_REMOVED lines=13> */
.L_x_2155:
[----:B------:R-:W-:Y:S05]  /*18b20*/  BSYNC B1 ;  /* 0x0000000000017941 */ /* 0x000fea0003800000 */
.L_x_2056:
[----:B------:R-:W-:Y:S01]  /*18b30*/  BSSY B1, `(.L_x_2058) ;  /* 0x000000b000017945 */ /* 0x000fe20003800000 */
[----:B------:R-:W-:Y:S02]  /*18b40*/  IMAD.MOV.U32 R8, RZ, RZ, 0x0 ;  /* 0x00000000ff087424 */ /* 0x000fe400078e00ff */
[----:B------:R-:W-:Y:S01]  /*18b50*/  IMAD.MOV.U32 R9, RZ, RZ, 0x14f00000 ;  /* 0x14f00000ff097424 */ /* 0x000fe200078e00ff */
[----:B------:R-:W-:Y:S06]  /*18b60*/  @P1 BRA `(.L_x_2059) ;  /* 0x00000000001c1947 */ /* 0x000fec0003800000 */
[----:B------:R-:W2:Y:S01]  /*18b70*/  S2R R11, SR_TID.X ;  /* 0x00000000000b7919 */ /* 0x000ea20000002100 */
[----:B01----:R-:W-:-:S04]  /*18b80*/  MOV R3, 0x2800 ;  /* 0x0000280000037802 */ /* 0x003fc80000000f00 */
[----:B------:R3:W-:Y:S01]  /*18b90*/  SYNCS.ARRIVE.TRANS64 RZ, [R4+URZ+0x13230], R3 ;  /* 0x0132300304ff79a7 */ /* 0x0007e2000800003f */
[----:B--2---:R-:W-:-:S04]  /*18ba0*/  LOP3.LUT R11, R11, 0x1f, RZ, 0xc0, !PT ;  /* 0x0000001f0b0b7812 */ /* 0x004fc800078ec0ff */
[----:B------:R-:W-:-:S13]  /*18bb0*/  ISETP.NE.AND P0, PT, R11, RZ, PT ;  /* 0x000000ff0b00720c */ /* 0x000fda0003f05270 */
[----:B---3--:R-:W-:Y:S05]  /*18bc0*/  @!P0 BRA `(.L_x_2059) ;  /* 0x0000000000048947 */ /* 0x008fea0003800000 */
[----:B------:R-:W-:Y:S01]  /*18bd0*/  BPT.TRAP 0x1 ;  /* 0x000000040000795c */ /* 0x000fe20000300000 */
.L_x_2059:
[----:B------:R-:W-:Y:S05]  /*18be0*/  BSYNC B1 ;  /* 0x0000000000017941 */ /* 0x000fea0003800000 */
.L_x_2058:
        /* <DEDUP_REMOVED lines=8> */
.L_x_2060:
        /* <DEDUP_REMOVED lines=10> */
.L_x_2049:
[----:B------:R-:W-:Y:S05]  /*18d10*/  BSYNC B0 ;  /* 0x0000000000007941 */ /* 0x000fea0003800000 */
.L_x_2048:
[----:B-1----:R-:W2:Y:S02]  /*18d20*/  LDL R3, [R1+0x44] ;  /* 0x0000440001037983 */ /* 0x002ea40000100800 */
[----:B--2---:R-:W-:-:S13]  /*18d30*/  ISETP.NE.AND P0, PT, R3, 0x3, PT ;  /* 0x000000030300780c */ /* 0x004fda0003f05270 */
[----:B------:R-:W-:Y:S05]  /*18d40*/  @!P0 BRA `(.L_x_2061) ;  /* 0x0000000000048947 */ /* 0x000fea0003800000 */
[----:B------:R-:W-:Y:S01]  /*18d50*/  BPT.TRAP 0x1 ;  /* 0x000000040000795c */ /* 0x000fe20000300000 */
.L_x_2061:
        /* <DEDUP_REMOVED lines=8> */
.L_x_2156:
[----:B------:R-:W-:Y:S05]  /*18de0*/  BSYNC B0 ;  /* 0x0000000000007941 */ /* 0x000fea0003800000 */
.L_x_2062:
[----:B------:R-:W-:Y:S05]  /*18df0*/  @!P1 BRA `(.L_x_2064) ;  /* 0x0000000000049947 */ /* 0x000fea0003800000 */
[----:B------:R-:W-:Y:S01]  /*18e00*/  BPT.TRAP 0x1 ;  /* 0x000000040000795c */ /* 0x000fe20000300000 */
.L_x_2064:
[----:B0-----:R-:W-:Y:S01]  /*18e10*/  SHF.L.U32 R2, R7, 0x1f, RZ ;  /* 0x0000001f07027819 */ /* 0x001fe200000006ff */
[----:B------:R-:W-:-:S03]  /*18e20*/  IMAD R10, R6, 0x2800, RZ ;  /* 0x00002800060a7824 */ /* 0x000fc600078e02ff */
[----:B------:R-:W0:Y:S02]  /*18e30*/  SYNCS.PHASECHK.TRANS64.TRYWAIT P0, [R3+URZ+0x13260], R2 ;  /* 0x01326002030075a7 */ /* 0x000e24000800017f */
[----:B0-----:R-:W-:Y:S05]  /*18e40*/  @!P0 BRA `(.L_x_2065) ;  /* 0x0000002c00988947 */ /* 0x001fea0003800000 */
.L_x_2157:
[----:B------:R-:W0:Y:S04]  /*18e50*/  LDL R4, [R1+0xc] ;  /* 0x00000c0001047983 */ /* 0x000e280000100800 */
[----:B------:R-:W2:Y:S01]  /*18e60*/  LDL R11, [R1+0x8] ;  /* 0x00000800010b7983 */ /* 0x000ea20000100800 */
[----:B------:R-:W-:Y:S05]  /*18e70*/  WARPSYNC.ALL ;  /* 0x0000000000007948 */ /* 0x000fea0003800000 */
[----:B0-----:R-:W-:-:S02]  /*18e80*/  LOP3.LUT R2, R10, R4, RZ, 0xfc, !PT ;  /* 0x000000040a027212 */ /* 0x001fc400078efcff */
        /* <DEDUP_REMOVED lines=41> */
.L_x_2066:
        /* <DEDUP_REMOVED lines=13> */
.L_x_2047:
        /* <DEDUP_REMOVED lines=19> */
.L_x_2069:
[----:B------:R-:W-:Y:S05]  /*19320*/  BSYNC B0 ;  /* 0x0000000000007941 */ /* 0x000fea0003800000 */
.L_x_2068:
[----:B------:R-:W-:Y:S05]  /*19330*/  @!P2 BRA `(.L_x_2070) ;  /* 0x000000000004a947 */ /* 0x000fea0003800000 */
[----:B------:R-:W-:Y:S01]  /*19340*/  BPT.TRAP 0x1 ;  /* 0x000000040000795c */ /* 0x000fe20000300000 */
.L_x_2070:
        /* <DEDUP_REMOVED lines=8> */
.L_x_2158:
[----:B------:R-:W-:Y:S05]  /*193d0*/  BSYNC B0 ;  /* 0x0000000000007941 */ /* 0x000fea0003800000 */
.L_x_2071:
[----:B------:R-:W-:Y:S05]  /*193e0*/  @!P2 BRA `(.L_x_2073) ;  /* 0x000000000004a947 */ /* 0x000fea0003800000 */
[----:B------:R-:W-:Y:S01]  /*193f0*/  BPT.TRAP 0x1 ;  /* 0x000000040000795c */ /* 0x000fe20000300000 */
.L_x_2073:
[----:B-1----:R-:W-:-:S04]  /*19400*/  SHF.L.U32 R0, R26, 0x1f, RZ ;  /* 0x0000001f1a007819 */ /* 0x002fc800000006ff */
[----:B------:R-:W1:Y:S02]  /*19410*/  SYNCS.PHASECHK.TRANS64.TRYWAIT P1, [R3+URZ+0x13260], R0 ;  /* 0x01326000030075a7 */ /* 0x000e64000802017f */
[----:B-1----:R-:W-:Y:S05]  /*19420*/  @!P1 BRA `(.L_x_2074) ;  /* 0x0000002800489947 */ /* 0x002fea0003800000 */
.L_x_2159:
        /* <DEDUP_REMOVED lines=46> */
.L_x_2075:
        /* <DEDUP_REMOVED lines=10> */
.L_x_2024:
[----:B------:R-:W2:Y:S02]  /*197b0*/  LDL R0, [R1] ;  /* 0x0000000001007983 */ /* 0x000ea40000100800 */
[----:B--2---:R-:W-:-:S13]  /*197c0*/  LOP3.LUT P0, RZ, R0, 0x2, RZ, 0xc0, !PT ;  /* 0x0000000200ff7812 */ /* 0x004fda000780c0ff */
[----:B------:R-:W-:Y:S05]  /*197d0*/  @!P0 BRA `(.L_x_2076) ;  /* 0x0000000000248947 */ /* 0x000fea0003800000 */
[----:B------:R-:W-:Y:S05]  /*197e0*/  WARPSYNC.ALL ;  /* 0x0000000000007948 */ /* 0x000fea0003800000 */
[----:B------:R-:W2:Y:S08]  /*197f0*/  S2UR UR5, SR_CgaCtaId ;  /* 0x00000000000579c3 */ /* 0x000eb00000008800 */
[----:B------:R-:W-:Y:S06]  /*19800*/  BAR.SYNC.DEFER_BLOCKING 0x5, 0x200 ;  /* 0x0148000000007b1d */ /* 0x000fec0000010000 */
[----:B------:R-:W-:-:S02]  /*19810*/  UMOV UR4, 0x400 ;  /* 0x0000040000047882 */ /* 0x000fc40000000000 */
[----:B--2---:R-:W-:-:S06]  /*19820*/  ULEA UR4, UR5, UR4, 0x18 ;  /* 0x0000000405047291 */ /* 0x004fcc000f8ec03f */
[----:B------:R-:W-:-:S05]  /*19830*/  IMAD.U32 R22, RZ, RZ, UR4 ;  /* 0x00000004ff167e24 */ /* 0x000fca000f8e00ff */
[----:B------:R2:W3:Y:S01]  /*19840*/  LDS.128 R16, [R22+0x132d0] ;  /* 0x0132d00016107984 */ /* 0x0004e20000000c00 */
[----:B------:R-:W-:Y:S06]  /*19850*/  BAR.ARV 0x4, 0x200 ;  /* 0x0108000000007b1d */ /* 0x000fec0000002000 */
[----:B------:R-:W-:Y:S05]  /*19860*/  BRA `(.L_x_2077) ;  /* 0x0000000800cc7947 */ /* 0x000fea0003800000 */
.L_x_2076:
[----:B------:R-:W2:Y:S01]  /*19870*/  S2R R0, SR_TID.X ;  /* 0x0000000000007919 */ /* 0x000ea20000002100 */
[----:B------:R-:W-:Y:S01]  /*19880*/  UMOV UR4, 0xffffffff ;  /* 0xffffffff00047882 */ /* 0x000fe20000000000 */
[----:B--2---:R-:W-:-:S04]  /*19890*/  LOP3.LUT R7, R0, 0x1f, RZ, 0xc0, !PT ;  /* 0x0000001f00077812 */ /* 0x004fc800078ec0ff */
        /* <DEDUP_REMOVED lines=32> */
[----:B------:R0:W2:Y:S02]  /*19aa0*/  SHFL.IDX PT, R14, R3, 0x1f, 0x1f ;  /* 0x03e01f00030e7f89 */ /* 0x0000a400000e0000 */
.L_x_2169:
[----:B------:R-:W-:Y:S02]  /*19ab0*/  ULDC UR4, c[0x0][0xc38] ;  /* 0x00030e0000047ab9 */ /* 0x000fe40000000800 */
[----:B------:R-:W-:-:S04]  /*19ac0*/  IMAD.U32 R4, RZ, RZ, UR4 ;  /* 0x00000004ff047e24 */ /* 0x000fc8000f8e00ff */
[----:B--2---:R-:W-:-:S04]  /*19ad0*/  IMAD R5, R14, R4, RZ ;  /* 0x000000040e057224 */ /* 0x004fc800078e02ff */
[----:B------:R-:W-:-:S05]  /*19ae0*/  IMAD.IADD R16, R16, 0x1, R5 ;  /* 0x0000000110107824 */ /* 0x000fca00078e0205 */
[----:B------:R-:W-:-:S13]  /*19af0*/  ISETP.GT.AND P6, PT, R16, R0, PT ;  /* 0x000000001000720c */ /* 0x000fda0003fc4270 */
[----:B------:R-:W-:Y:S05]  /*19b00*/  @P6 BRA `(.L_x_2079) ;  /* 0x00000000009c6947 */ /* 0x000fea0003800000 */
.L_x_2084:
[----:B------:R-:W2:Y:S01]  /*19b10*/  LDC R4, c[0x0][0xc3c] ;  /* 0x00030f00ff047b82 */ /* 0x000ea20000000800 */
[----:B------:R-:W-:-:S05]  /*19b20*/  VIADD R19, R19, 0x1f ;  /* 0x0000001f13137836 */ /* 0x000fca0000000000 */
[----:B--2---:R-:W-:-:S13]  /*19b30*/  ISETP.GE.AND P6, PT, R19, R4, PT ;  /* 0x000000041300720c */ /* 0x004fda0003fc6270 */
[----:B------:R-:W-:Y:S05]  /*19b40*/  @P6 BRA `(.L_x_2080) ;  /* 0x0000000400d06947 */ /* 0x000fea0003800000 */
[----:B------:R-:W2:Y:S01]  /*19b50*/  S2R R2, SR_TID.X ;  /* 0x0000000000027919 */ /* 0x000ea20000002100 */
[----:B------:R-:W-:Y:S01]  /*19b60*/  BSSY B0, `(.L_x_2081) ;  /* 0x0000009000007945 */ /* 0x000fe20003800000 */
[----:B--2---:R-:W-:-:S05]  /*19b70*/  LOP3.LUT R2, R2, 0x1f, RZ, 0xc0, !PT ;  /* 0x0000001f02027812 */ /* 0x004fca00078ec0ff */
[----:B------:R-:W-:Y:S02]  /*19b80*/  IMAD.IADD R5, R19, 0x1, R2 ;  /* 0x0000000113057824 */ /* 0x000fe400078e0202 */
[----:B------:R-:W-:-:S03]  /*19b90*/  IMAD.MOV.U32 R2, RZ, RZ, RZ ;  /* 0x000000ffff027224 */ /* 0x000fc600078e00ff */
[----:B------:R-:W-:-:S13]  /*19ba0*/  ISETP.GE.OR P6, PT, R5, R4, !P0 ;  /* 0x000000040500720c */ /* 0x000fda00047c6670 */
[----:B------:R-:W-:Y:S05]  /*19bb0*/  @P6 BRA `(.L_x_2082) ;  /* 0x00000000000c6947 */ /* 0x000fea0003800000 */
[----:B0-----:R-:W0:Y:S02]  /*19bc0*/  LDC.64 R2, c[0x0][0xc80] ;  /* 0x00032000ff027b82 */ /* 0x001e240000000a00 */
[----:B0-----:R-:W-:-:S06]  /*19bd0*/  IMAD.WIDE R2, R5, 0x4, R2 ;  /* 0x0000000405027825 */ /* 0x001fcc00078e0202 */
[----:B------:R2:W5:Y:S02]  /*19be0*/  LDG.E R2, desc[UR40][R2.64] ;  /* 0x0000002802027981 */ /* 0x000564000c1e1900 */
.L_x_2082:
[----:B------:R-:W-:Y:S05]  /*19bf0*/  BSYNC B0 ;  /* 0x0000000000007941 */ /* 0x000fea0003800000 */
.L_x_2081:
[----:B------:R-:W-:-:S03]  /*19c00*/  UMOV UR4, 0xffffffff ;  /* 0xffffffff00047882 */ /* 0x000fc60000000000 */
[----:B------:R-:W-:Y:S05]  /*19c10*/  BRA.DIV UR4, `(.L_x_2083) ;  /* 0x0000002604847947 */ /* 0x000fea000b800000 */
[----:B-----5:R-:W3:Y:S02]  /*19c20*/  SHFL.UP PT, R14, R2, 0x1, RZ ;  /* 0x04200000020e7989 */ /* 0x020ee400000e00ff */
[----:B---3--:R-:W-:-:S05]  /*19c30*/  SEL R13, R14, RZ, P1 ;  /* 0x000000ff0e0d7207 */ /* 0x008fca0000800000 */
[----:B------:R-:W-:-:S05]  /*19c40*/  IMAD.IADD R13, R2, 0x1, R13 ;  /* 0x00000001020d7824 */ /* 0x000fca00078e020d */
[----:B------:R-:W3:Y:S02]  /*19c50*/  SHFL.UP PT, R14, R13, 0x2, RZ ;  /* 0x044000000d0e7989 */ /* 0x000ee400000e00ff */
        /* <DEDUP_REMOVED lines=8> */
[----:B------:R-:W0:Y:S02]  /*19ce0*/  SHFL.UP PT, R14, R6, 0x10, RZ ;  /* 0x06000000060e7989 */ /* 0x000e2400000e00ff */
[----:B0-2---:R-:W-:-:S04]  /*19cf0*/  SEL R3, R14, RZ, P5 ;  /* 0x000000ff0e037207 */ /* 0x005fc80002800000 */
[----:B------:R-:W-:-:S05]  /*19d00*/  IADD3 R3, R6, R3, RZ ;  /* 0x0000000306037210 */ /* 0x000fca0007ffe0ff */
[----:B------:R0:W2:Y:S02]  /*19d10*/  SHFL.IDX PT, R14, R3, 0x1f, 0x1f ;  /* 0x03e01f00030e7f89 */ /* 0x0000a400000e0000 */
.L_x_2177:
[----:B------:R-:W-:Y:S02]  /*19d20*/  ULDC UR4, c[0x0][0xc38] ;  /* 0x00030e0000047ab9 */ /* 0x000fe40000000800 */
[----:B------:R-:W-:-:S04]  /*19d30*/  IMAD.U32 R4, RZ, RZ, UR4 ;  /* 0x00000004ff047e24 */ /* 0x000fc8000f8e00ff */
[----:B--2---:R-:W-:-:S04]  /*19d40*/  IMAD R5, R14, R4, RZ ;  /* 0x000000040e057224 */ /* 0x004fc800078e02ff */
[----:B------:R-:W-:-:S05]  /*19d50*/  IMAD.IADD R16, R5, 0x1, R16 ;  /* 0x0000000105107824 */ /* 0x000fca00078e0210 */
[----:B------:R-:W-:-:S13]  /*19d60*/  ISETP.GT.AND P6, PT, R16, R0, PT ;  /* 0x000000001000720c */ /* 0x000fda0003fc4270 */
[----:B------:R-:W-:Y:S05]  /*19d70*/  @!P6 BRA `(.L_x_2084) ;  /* 0xfffffffc0064e947 */ /* 0x000fea000383ffff */
.L_x_2079:
[----:B------:R-:W-:Y:S01]  /*19d80*/  IMAD.IADD R16, R16, 0x1, -R5 ;  /* 0x0000000110107824 */ /* 0x000fe200078e0a05 */
[----:B------:R-:W-:-:S03]  /*19d90*/  UMOV UR4, 0xffffffff ;  /* 0xffffffff00047882 */ /* 0x000fc60000000000 */
[----:B------:R-:W-:-:S05]  /*19da0*/  IMAD R5, R3, R4, R16 ;  /* 0x0000000403057224 */ /* 0x000fca00078e0210 */
[----:B------:R-:W-:Y:S01]  /*19db0*/  ISETP.GT.AND P6, PT, R5, R0, PT ;  /* 0x000000000500720c */ /* 0x000fe20003fc4270 */
[----:B------:R-:W-:-:S12]  /*19dc0*/  BRA.DIV UR4, `(.L_x_2085) ;  /* 0x0000002604d47947 */ /* 0x000fd8000b800000 */
[----:B------:R-:W-:-:S04]  /*19dd0*/  VOTE.ANY R5, PT, !P6 ;  /* 0x0000000000057806 */ /* 0x000fc800070e0100 */
[----:B------:R-:W2:Y:S02]  /*19de0*/  POPC R6, R5 ;  /* 0x0000000500067309 */ /* 0x000ea40000000000 */
[----:B--2---:R2:W3:Y:S02]  /*19df0*/  SHFL.IDX PT, R17, R2, R6, 0x1f ;  /* 0x00001f0602117589 */ /* 0x0044e400000e0000 */
.L_x_2181:
[----:B------:R-:W-:Y:S01]  /*19e00*/  ISETP.NE.AND P0, PT, R5, RZ, PT ;  /* 0x000000ff0500720c */ /* 0x000fe20003f05270 */
[----:B------:R-:W-:-:S12]  /*19e10*/  IMAD.MOV.U32 R5, RZ, RZ, RZ ;  /* 0x000000ffff057224 */ /* 0x000fd800078e00ff */
[----:B------:R-:W-:Y:S05]  /*19e20*/  @!P0 BRA `(.L_x_2086) ;  /* 0x0000000000108947 */ /* 0x000fea0003800000 */
[----:B------:R-:W-:Y:S01]  /*19e30*/  UMOV UR4, 0xffffffff ;  /* 0xffffffff00047882 */ /* 0x000fe20000000000 */
[----:B------:R-:W-:Y:S02]  /*19e40*/  VIADD R12, R6, 0xffffffff ;  /* 0xffffffff060c7836 */ /* 0x000fe40000000000 */
[----:B------:R-:W-:Y:S05]  /*19e50*/  BRA.DIV UR4, `(.L_x_2087) ;  /* 0x0000002604f87947 */ /* 0x000fea000b800000 */
[----:B------:R4:W0:Y:S02]  /*19e60*/  SHFL.IDX PT, R5, R3, R12, 0x1f ;  /* 0x00001f0c03057589 */ /* 0x00082400000e0000 */
.L_x_2086:
[----:B0-2-4-:R-:W0:Y:S01]  /*19e70*/  LDC.64 R2, c[0x0][0xc90] ;  /* 0x00032400ff027b82 */ /* 0x015e220000000a00 */
[----:B------:R-:W-:-:S04]  /*19e80*/  IMAD.IADD R19, R6, 0x1, R19 ;  /* 0x0000000106137824 */ /* 0x000fc800078e0213 */
[----:B0-----:R-:W-:-:S05]  /*19e90*/  IMAD.WIDE R2, R19, 0x4, R2 ;  /* 0x0000000413027825 */ /* 0x001fca00078e0202 */
[----:B------:R-:W3:Y:S01]  /*19ea0*/  LDG.E R7, desc[UR40][R2.64] ;  /* 0x0000002802077981 */ /* 0x000ee2000c1e1900 */
[----:B------:R-:W-:-:S04]  /*19eb0*/  IMAD R16, R5, R4, R16 ;  /* 0x0000000405107224 */ /* 0x000fc800078e0210 */
[----:B------:R-:W-:Y:S02]  /*19ec0*/  IMAD.IADD R0, R0, 0x1, -R16 ;  /* 0x0000000100007824 */ /* 0x000fe400078e0a10 */
[----:B---3--:R-:W-:-:S05]  /*19ed0*/  IMAD R6, R17, R7, RZ ;  /* 0x0000000711067224 */ /* 0x008fca00078e02ff */
        /* <DEDUP_REMOVED lines=11> */
[----:B------:R-:W-:Y:S01]  /*19f90*/  IMAD.HI.U32 R2, R2, R3, RZ ;  /* 0x0000000302027227 */ /* 0x000fe200078e00ff */
[----:B------:R-:W-:-:S05]  /*19fa0*/  IADD3 R5, RZ, -R5, RZ ;  /* 0x80000005ff057210 */ /* 0x000fca0007ffe0ff */
        /* <DEDUP_REMOVED lines=31> */
[-C--:B------:R-:W-:Y:S01]  /*1a1a0*/  @!P1 IADD3 R2, R2, -R7.reuse, RZ ;  /* 0x8000000702029210 */ /* 0x080fe20007ffe0ff */
        /* <DEDUP_REMOVED lines=14> */
.L_x_2080:
[----:B------:R-:W-:Y:S01]  /*1a290*/  UMOV UR4, URZ ;  /* 0x0000003f00047c82 */ /* 0x000fe20008000000 */
[----:B------:R-:W-:Y:S01]  /*1a2a0*/  UMOV UR5, URZ ;  /* 0x0000003f00057c82 */ /* 0x000fe20008000000 */
[----:B------:R-:W-:Y:S01]  /*1a2b0*/  ULDC UR6, c[0x0][0xc3c] ;  /* 0x00030f0000067ab9 */ /* 0x000fe20000000800 */
[----:B------:R-:W-:Y:S02]  /*1a2c0*/  IMAD.MOV.U32 R16, RZ, RZ, R0 ;  /* 0x000000ffff107224 */ /* 0x000fe400078e0000 */
[----:B------:R-:W-:Y:S02]  /*1a2d0*/  IMAD.U32 R17, RZ, RZ, UR4 ;  /* 0x00000004ff117e24 */ /* 0x000fe4000f8e00ff */
[----:B------:R-:W-:Y:S02]  /*1a2e0*/  IMAD.U32 R18, RZ, RZ, UR5 ;  /* 0x00000005ff127e24 */ /* 0x000fe4000f8e00ff */
[----:B------:R-:W-:-:S07]  /*1a2f0*/  IMAD.U32 R19, RZ, RZ, UR6 ;  /* 0x00000006ff137e24 */ /* 0x000fce000f8e00ff */
.L_x_2088:
[----:B------:R-:W2:Y:S01]  /*1a300*/  S2R R0, SR_TID.X ;  /* 0x0000000000007919 */ /* 0x000ea20000002100 */
[----:B------:R-:W-:Y:S05]  /*1a310*/  WARPSYNC.ALL ;  /* 0x0000000000007948 */ /* 0x000fea0003800000 */
[----:B------:R-:W-:Y:S01]  /*1a320*/  BAR.SYNC.DEFER_BLOCKING 0x4, 0x200 ;  /* 0x0108000000007b1d */ /* 0x000fe20000010000 */
[----:B--2---:R-:W-:-:S04]  /*1a330*/  LOP3.LUT R0, R0, 0x1f, RZ, 0xc0, !PT ;  /* 0x0000001f00007812 */ /* 0x004fc800078ec0ff */
[----:B------:R-:W-:-:S13]  /*1a340*/  ISETP.NE.AND P0, PT, R0, RZ, PT ;  /* 0x000000ff0000720c */ /* 0x000fda0003f05270 */
[----:B0-----:R-:W0:Y:S01]  /*1a350*/  @!P0 S2R R3, SR_CgaCtaId ;  /* 0x0000000000038919 */ /* 0x001e220000008800 */
[----:B------:R-:W-:-:S04]  /*1a360*/  @!P0 MOV R0, 0x400 ;  /* 0x0000040000008802 */ /* 0x000fc80000000f00 */
[----:B0-----:R-:W-:-:S05]  /*1a370*/  @!P0 LEA R22, R3, R0, 0x18 ;  /* 0x0000000003168211 */ /* 0x001fca00078ec0ff */
[----:B------:R4:W-:Y:S01]  /*1a380*/  @!P0 STS.128 [R22+0x132d0], R16 ;  /* 0x0132d01016008388 */ /* 0x0009e20000000c00 */
[----:B------:R-:W-:Y:S06]  /*1a390*/  BAR.ARV 0x5, 0x200 ;  /* 0x0148000000007b1d */ /* 0x000fec0000002000 */
.L_x_2077:
[----:B------:R-:W-:Y:S02]  /*1a3a0*/  ULDC UR4, c[0x0][0xc3c] ;  /* 0x00030f0000047ab9 */ /* 0x000fe40000000800 */
[----:B---3--:R-:W-:-:S13]  /*1a3b0*/  ISETP.GE.AND P0, PT, R19, UR4, PT ;  /* 0x0000000413007c0c */ /* 0x008fda000bf06270 */
[----:B------:R-:W-:Y:S05]  /*1a3c0*/  @!P0 BRA `(.L_x_2089) ;  /* 0xffffffb000ec8947 */ /* 0x000fea000383ffff */
[----:B------:R-:W-:Y:S05]  /*1a3d0*/  BSYNC B7 ;  /* 0x0000000000077941 */ /* 0x000fea0003800000 */
.L_x_1987:
[----:B0-----:R-:W3:Y:S01]  /*1a3e0*/  LDL.LU R0, [R1+0x3c] ;  /* 0x00003c0001007983 */ /* 0x001ee20000300800 */
[----:B------:R-:W-:Y:S01]  /*1a3f0*/  BSSY B0, `(.L_x_2090) ;  /* 0x000000b000007945 */ /* 0x000fe20003800000 */
[----:B------:R-:W0:Y:S01]  /*1a400*/  S2R R5, SR_CgaCtaId ;  /* 0x0000000000057919 */ /* 0x000e220000008800 */
[----:B---3--:R-:W-:-:S04]  /*1a410*/  IADD3 R0, R0, 0x1, RZ ;  /* 0x0000000100007810 */ /* 0x008fc80007ffe0ff */
        /* <DEDUP_REMOVED lines=8> */
.L_x_2184:
[----:B------:R-:W-:Y:S05]  /*1a4a0*/  BSYNC B0 ;  /* 0x0000000000007941 */ /* 0x000fea0003800000 */
.L_x_2090:
[----:B------:R-:W-:-:S03]  /*1a4b0*/  UMOV UR4, 0xffffffff ;  /* 0xffffffff00047882 */ /* 0x000fc60000000000 */
[----:B------:R-:W-:Y:S05]  /*1a4c0*/  BRA.DIV UR4, `(.L_x_2092) ;  /* 0x0000002204987947 */ /* 0x000fea000b800000 */
[----:B0-----:R-:W0:Y:S02]  /*1a4d0*/  S2R R0, SR_TID.X ;  /* 0x0000000000007919 */ /* 0x001e240000002100 */
[----:B0-----:R-:W-:-:S04]  /*1a4e0*/  SHF.R.U32.HI R0, RZ, 0x5, R0 ;  /* 0x00000005ff007819 */ /* 0x001fc80000011600 */
[----:B------:R-:W-:-:S05]  /*1a4f0*/  LOP3.LUT R0, R0, 0x3, RZ, 0xc0, !PT ;  /* 0x0000000300007812 */ /* 0x000fca00078ec0ff */
[----:B------:R0:W3:Y:S02]  /*1a500*/  SHFL.IDX PT, R14, R0, RZ, 0x1f ;  /* 0x00001fff000e7589 */ /* 0x0000e400000e0000 */
.L_x_2187:
[----:B---3--:R-:W-:-:S13]  /*1a510*/  ISETP.NE.AND P0, PT, R14, RZ, PT ;  /* 0x000000ff0e00720c */ /* 0x008fda0003f05270 */
[----:B------:R-:W-:Y:S05]  /*1a520*/  @P0 BRA `(.L_x_1866) ;  /* 0x0000000000a40947 */ /* 0x000fea0003800000 */
[----:B------:R-:W-:-:S03]  /*1a530*/  UMOV UR4, 0xffffffff ;  /* 0xffffffff00047882 */ /* 0x000fc60000000000 */
[----:B------:R-:W-:Y:S05]  /*1a540*/  BRA.DIV UR4, `(.L_x_2093) ;  /* 0x0000002204ac7947 */ /* 0x000fea000b800000 */
[----:B------:R-:W-:-:S13]  /*1a550*/  ELECT P6, URZ, PT ;  /* 0x00000000003f782f */ /* 0x000fda00038c0000 */
.L_x_2190:
[----:B------:R-:W-:Y:S05]  /*1a560*/  @!P6 BRA `(.L_x_1866) ;  /* 0x000000000094e947 */ /* 0x000fea0003800000 */
[----:B0-----:R-:W3:Y:S02]  /*1a570*/  LDL.LU R0, [R1+0x38] ;  /* 0x0000380001007983 */ /* 0x001ee40000300800 */
[----:B---3--:R-:W-:-:S04]  /*1a580*/  LOP3.LUT R0, R0, 0x2, RZ, 0xfc, !PT ;  /* 0x0000000200007812 */ /* 0x008fc800078efcff */
[----:B------:R-:W-:-:S13]  /*1a590*/  ISETP.NE.AND P0, PT, R0, 0x3, PT ;  /* 0x000000030000780c */ /* 0x000fda0003f05270 */
[----:B------:R-:W-:Y:S05]  /*1a5a0*/  @!P0 BRA `(.L_x_2094) ;  /* 0x0000000000048947 */ /* 0x000fea0003800000 */
[----:B------:R-:W-:Y:S01]  /*1a5b0*/  BPT.TRAP 0x1 ;  /* 0x000000040000795c */ /* 0x000fe20000300000 */
.L_x_2094:
        /* <DEDUP_REMOVED lines=12> */
.L_x_2191:
[----:B------:R-:W3:Y:S02]  /*1a680*/  SYNCS.PHASECHK.TRANS64.TRYWAIT P1, [R3+URZ], R0 ;  /* 0x00000000030075a7 */ /* 0x000ee4000802017f */
[----:B---3--:R-:W-:Y:S05]  /*1a690*/  @!P1 BRA `(.L_x_2096) ;  /* 0x00000020008c9947 */ /* 0x008fea0003800000 */
.L_x_2192:
[----:B------:R-:W-:Y:S05]  /*1a6a0*/  @!P0 BRA `(.L_x_2097) ;  /* 0x0000000000048947 */ /* 0x000fea0003800000 */
[----:B------:R-:W-:Y:S01]  /*1a6b0*/  BPT.TRAP 0x1 ;  /* 0x000000040000795c */ /* 0x000fe20000300000 */
.L_x_2097:
[----:B---3--:R-:W-:-:S04]  /*1a6c0*/  IMAD R3, R24, 0x8, R9 ;  /* 0x0000000818037824 */ /* 0x008fc800078e0209 */
[----:B------:R-:W3:Y:S02]  /*1a6d0*/  SYNCS.PHASECHK.TRANS64.TRYWAIT P1, [R3+URZ+0x13260], R2 ;  /* 0x01326002030075a7 */ /* 0x000ee4000802017f */
[----:B---3--:R-:W-:Y:S05]  /*1a6e0*/  @!P1 BRA `(.L_x_2098) ;  /* 0x00000020008c9947 */ /* 0x008fea0003800000 */
.L_x_2193:
[----:B------:R-:W-:Y:S05]  /*1a6f0*/  @!P0 BRA `(.L_x_2099) ;  /* 0x0000000000048947 */ /* 0x000fea0003800000 */
[----:B------:R-:W-:Y:S01]  /*1a700*/  BPT.TRAP 0x1 ;  /* 0x000000040000795c */ /* 0x000fe20000300000 */
.L_x_2099:
[----:B------:R-:W-:-:S04]  /*1a710*/  IMAD R5, R4, 0x8, R9 ;  /* 0x0000000804057824 */ /* 0x000fc800078e0209 */
[----:B------:R-:W5:Y:S02]  /*1a720*/  SYNCS.PHASECHK.TRANS64.TRYWAIT P1, [R5+URZ+0x13260], R0 ;  /* 0x01326000050075a7 */ /* 0x000f64000802017f */
[----:B-----5:R-:W-:Y:S05]  /*1a730*/  @!P1 BRA `(.L_x_2100) ;  /* 0x00000020008c9947 */ /* 0x020fea0003800000 */
.L_x_2194:
[----:B------:R-:W-:Y:S05]  /*1a740*/  @!P0 BRA `(.L_x_2101) ;  /* 0x0000000000048947 */ /* 0x000fea0003800000 */
[----:B------:R-:W-:Y:S01]  /*1a750*/  BPT.TRAP 0x1 ;  /* 0x000000040000795c */ /* 0x000fe20000300000 */
.L_x_2101:
[----:B------:R-:W5:Y:S02]  /*1a760*/  SYNCS.PHASECHK.TRANS64.TRYWAIT P0, [R3+URZ+0x13280], R2 ;  /* 0x01328002030075a7 */ /* 0x000f64000800017f */
[----:B-----5:R-:W-:Y:S05]  /*1a770*/  @!P0 BRA `(.L_x_2102) ;  /* 0x0000002000908947 */ /* 0x020fea0003800000 */
.L_x_2103:
[----:B------:R0:W0:Y:S02]  /*1a780*/  SYNCS.PHASECHK.TRANS64.TRYWAIT P0, [R5+URZ+0x13280], R0 ;  /* 0x01328000050075a7 */ /* 0x000024000800017f */
[----:B0-----:R-:W-:Y:S05]  /*1a790*/  @!P0 NANOSLEEP.SYNCS 0x989680 ;  /* 0x009896800000895d */ /* 0x001fea0003900000 */
[----:B------:R-:W0:Y:S02]  /*1a7a0*/  @!P0 SYNCS.PHASECHK.TRANS64 P0, [R5+URZ+0x13280], R0 ;  /* 0x01328000050085a7 */ /* 0x000e24000800007f */
[----:B0-----:R-:W-:Y:S05]  /*1a7b0*/  @!P0 BRA `(.L_x_2103) ;  /* 0xfffffffc00f08947 */ /* 0x001fea000383ffff */
.L_x_1866:
[----:B------:R-:W-:Y:S05]  /*1a7c0*/  BSYNC B8 ;  /* 0x0000000000087941 */ /* 0x000fea0003800000 */
.L_x_1863:
[----:B------:R-:W-:Y:S05]  /*1a7d0*/  EXIT ;  /* 0x000000000000794d */ /* 0x000fea0003800000 */
.L_x_1882:
[----:B0-----:R0:W1:Y:S02]  /*1a7e0*/  SYNCS.PHASECHK.TRANS64.TRYWAIT P5, [R74+URZ+0x13290], R75 ;  /* 0x0132904b4a0075a7 */ /* 0x00106400080a017f */
[----:B-1----:R-:W-:Y:S05]  /*1a7f0*/  @!P5 NANOSLEEP.SYNCS 0x989680 ;  /* 0x009896800000d95d */ /* 0x002fea0003900000 */
[----:B------:R-:W1:Y:S02]  /*1a800*/  @!P5 SYNCS.PHASECHK.TRANS64 P5, [R74+URZ+0x13290], R75 ;  /* 0x0132904b4a00d5a7 */ /* 0x000e6400080a007f */
[----:B-1----:R-:W-:Y:S05]  /*1a810*/  @!P5 BRA `(.L_x_1882) ;  /* 0xfffffffc00f0d947 */ /* 0x002fea000383ffff */
[----:B------:R-:W-:Y:S05]  /*1a820*/  BRA `(.L_x_2104) ;  /* 0xfffffe7c00d47947 */ /* 0x000fea000383ffff */
.L_x_1892:
[----:B0-----:R0:W1:Y:S02]  /*1a830*/  SYNCS.PHASECHK.TRANS64.TRYWAIT P5, [R74+URZ+0x13290], R75 ;  /* 0x0132904b4a0075a7 */ /* 0x00106400080a017f */
[----:B-1----:R-:W-:Y:S05]  /*1a840*/  @!P5 NANOSLEEP.SYNCS 0x989680 ;  /* 0x009896800000d95d */ /* 0x002fea0003900000 */
[----:B------:R-:W1:Y:S02]  /*1a850*/  @!P5 SYNCS.PHASECHK.TRANS64 P5, [R74+URZ+0x13290], R75 ;  /* 0x0132904b4a00d5a7 */ /* 0x000e6400080a007f */
[----:B-1----:R-:W-:Y:S05]  /*1a860*/  @!P5 BRA `(.L_x_1892) ;  /* 0xfffffffc00f0d947 */ /* 0x002fea000383ffff */
[----:B------:R-:W-:Y:S05]  /*1a870*/  BRA `(.L_x_2105) ;  /* 0xfffffe8c00f07947 */ /* 0x000fea000383ffff */
.L_x_1897:
[----:B0-----:R0:W1:Y:S02]  /*1a880*/  SYNCS.PHASECHK.TRANS64.TRYWAIT P1, [R74+URZ+0x13290], R75 ;  /* 0x0132904b4a0075a7 */ /* 0x001064000802017f */
[----:B-1----:R-:W-:Y:S05]  /*1a890*/  @!P1 NANOSLEEP.SYNCS 0x989680 ;  /* 0x009896800000995d */ /* 0x002fea0003900000 */
[----:B------:R-:W1:Y:S02]  /*1a8a0*/  @!P1 SYNCS.PHASECHK.TRANS64 P1, [R74+URZ+0x13290], R75 ;  /* 0x0132904b4a0095a7 */ /* 0x000e64000802007f */
[----:B-1----:R-:W-:Y:S05]  /*1a8b0*/  @!P1 BRA `(.L_x_1897) ;  /* 0xfffffffc00f09947 */ /* 0x002fea000383ffff */
[----:B------:R-:W-:Y:S05]  /*1a8c0*/  BRA `(.L_x_2106) ;  /* 0xfffffe9c00fc7947 */ /* 0x000fea000383ffff */
.L_x_1901:
[----:B------:R0:W0:Y:S02]  /*1a8d0*/  SYNCS.PHASECHK.TRANS64.TRYWAIT P0, [R74+URZ+0x132b0], R75 ;  /* 0x0132b04b4a0075a7 */ /* 0x000024000800017f */
[----:B0-----:R-:W-:Y:S05]  /*1a8e0*/  @!P0 NANOSLEEP.SYNCS 0x989680 ;  /* 0x009896800000895d */ /* 0x001fea0003900000 */
[----:B------:R-:W0:Y:S02]  /*1a8f0*/  @!P0 SYNCS.PHASECHK.TRANS64 P0, [R74+URZ+0x132b0], R75 ;  /* 0x0132b04b4a0085a7 */ /* 0x000e24000800007f */
[----:B0-----:R-:W-:Y:S05]  /*1a900*/  @!P0 BRA `(.L_x_1901) ;  /* 0xfffffffc00f08947 */ /* 0x001fea000383ffff */
[----:B------:R-:W-:Y:S05]  /*1a910*/  BRA `(.L_x_2107) ;  /* 0xfffffea0005c7947 */ /* 0x000fea000383ffff */
.L_x_1919:
[----:B------:R-:W-:Y:S01]  /*1a920*/  BSSY B1, `(.L_x_2108) ;  /* 0x0000007000017945 */ /* 0x000fe20003800000 */
[----:B------:R-:W-:Y:S02]  /*1a930*/  IMAD.MOV.U32 R12, RZ, RZ, RZ ;  /* 0x000000ffff0c7224 */ /* 0x000fe400078e00ff */
[----:B------:R-:W-:Y:S02]  /*1a940*/  IMAD.MOV.U32 R11, RZ, RZ, 0x1e1f ;  /* 0x00001e1fff0b7424 */ /* 0x000fe400078e00ff */
[----:B------:R-:W-:-:S07]  /*1a950*/  IMAD.MOV.U32 R15, RZ, RZ, -0x1 ;  /* 0xffffffffff0f7424 */ /* 0x000fce00078e00ff */
[----:B------:R-:W-:Y:S05]  /*1a960*/  WARPSYNC.COLLECTIVE R15, `(.L_x_2109) ;  /* 0x000000000f087348 */ /* 0x000fea0003c00000 */
[----:B------:R0:W1:Y:S02]  /*1a970*/  SHFL.IDX P6, R14, R13, R12, R11 ;  /* 0x0000000c0d0e7389 */ /* 0x00006400000c000b */
[----:B01----:R-:W-:Y:S01]  /*1a980*/  ENDCOLLECTIVE ;  /* 0x000000000000791b */ /* 0x003fe20003800000 */
.L_x_2109:
[----:B------:R-:W-:Y:S05]  /*1a990*/  BSYNC B1 ;  /* 0x0000000000017941 */ /* 0x000fea0003800000 */
.L_x_2108:
        /* <DEDUP_REMOVED lines=8> */
.L_x_2110:
[----:B------:R-:W-:Y:S02]  /*1aa20*/  IMAD.MOV.U32 R13, RZ, RZ, R4 ;  /* 0x000000ffff0d7224 */ /* 0x000fe400078e0004 */
[----:B------:R-:W-:-:S07]  /*1aa30*/  IMAD.MOV.U32 R3, RZ, RZ, R14 ;  /* 0x000000ffff037224 */ /* 0x000fce00078e000e */
[----:B------:R-:W-:Y:S05]  /*1aa40*/  WARPSYNC.COLLECTIVE R15, `(.L_x_2111) ;  /* 0x000000000f087348 */ /* 0x000fea0003c00000 */
[----:B------:R0:W1:Y:S02]  /*1aa50*/  SHFL.IDX P6, R14, R13, R12, R11 ;  /* 0x0000000c0d0e7389 */ /* 0x00006400000c000b */
[----:B01----:R-:W-:Y:S01]  /*1aa60*/  ENDCOLLECTIVE ;  /* 0x000000000000791b */ /* 0x003fe20003800000 */
.L_x_2111:
[----:B------:R-:W-:Y:S02]  /*1aa70*/  IMAD.MOV.U32 R13, RZ, RZ, R5 ;  /* 0x000000ffff0d7224 */ /* 0x000fe400078e0005 */
[----:B------:R-:W-:-:S07]  /*1aa80*/  IMAD.MOV.U32 R4, RZ, RZ, R14 ;  /* 0x000000ffff047224 */ /* 0x000fce00078e000e */
[----:B------:R-:W-:Y:S05]  /*1aa90*/  WARPSYNC.COLLECTIVE R15, `(.L_x_2112) ;  /* 0x000000000f087348 */ /* 0x000fea0003c00000 */
[----:B------:R0:W1:Y:S02]  /*1aaa0*/  SHFL.IDX P6, R14, R13, R12, R11 ;  /* 0x0000000c0d0e7389 */ /* 0x00006400000c000b */
[----:B01----:R-:W-:Y:S01]  /*1aab0*/  ENDCOLLECTIVE ;  /* 0x000000000000791b */ /* 0x003fe20003800000 */
.L_x_2112:
[----:B------:R-:W-:Y:S05]  /*1aac0*/  BRA `(.L_x_2113) ;  /* 0xfffffeac00c87947 */ /* 0x000fea000383ffff */
.L_x_1923:
[----:B-1----:R1:W2:Y:S02]  /*1aad0*/  SYNCS.PHASECHK.TRANS64.TRYWAIT P0, [R16+URZ+0x13200], R5 ;  /* 0x01320005100075a7 */ /* 0x0022a4000800017f */
[----:B--2---:R-:W-:Y:S05]  /*1aae0*/  @!P0 NANOSLEEP.SYNCS 0x989680 ;  /* 0x009896800000895d */ /* 0x004fea0003900000 */
[----:B------:R-:W2:Y:S02]  /*1aaf0*/  @!P0 SYNCS.PHASECHK.TRANS64 P0, [R16+URZ+0x13200], R5 ;  /* 0x01320005100085a7 */ /* 0x000ea4000800007f */
[----:B--2---:R-:W-:Y:S05]  /*1ab00*/  @!P0 BRA `(.L_x_1923) ;  /* 0xfffffffc00f08947 */ /* 0x004fea000383ffff */
[----:B------:R-:W-:Y:S05]  /*1ab10*/  BRA `(.L_x_2114) ;  /* 0xfffffeb000687947 */ /* 0x000fea000383ffff */
.L_x_1927:
[----:B------:R-:W-:Y:S01]  /*1ab20*/  BSSY B1, `(.L_x_2115) ;  /* 0x0000007000017945 */ /* 0x000fe20003800000 */
[----:B------:R-:W-:Y:S01]  /*1ab30*/  IMAD.MOV.U32 R12, RZ, RZ, RZ ;  /* 0x000000ffff0c7224 */ /* 0x000fe200078e00ff */
[----:B------:R-:W-:Y:S01]  /*1ab40*/  MOV R15, 0xffffffff ;  /* 0xffffffff000f7802 */ /* 0x000fe20000000f00 */
[----:B------:R-:W-:-:S07]  /*1ab50*/  IMAD.MOV.U32 R11, RZ, RZ, 0x1e1f ;  /* 0x00001e1fff0b7424 */ /* 0x000fce00078e00ff */
[----:B------:R-:W-:Y:S05]  /*1ab60*/  WARPSYNC.COLLECTIVE R15, `(.L_x_2116) ;  /* 0x000000000f087348 */ /* 0x000fea0003c00000 */
[----:B------:R0:W1:Y:S02]  /*1ab70*/  SHFL.IDX P6, R14, R13, R12, R11 ;  /* 0x0000000c0d0e7389 */ /* 0x00006400000c000b */
[----:B01----:R-:W-:Y:S01]  /*1ab80*/  ENDCOLLECTIVE ;  /* 0x000000000000791b */ /* 0x003fe20003800000 */
.L_x_2116:
[----:B------:R-:W-:Y:S05]  /*1ab90*/  BSYNC B1 ;  /* 0x0000000000017941 */ /* 0x000fea0003800000 */
.L_x_2115:
        /* <DEDUP_REMOVED lines=8> */
.L_x_2117:
[----:B------:R-:W-:Y:S02]  /*1ac20*/  IMAD.MOV.U32 R13, RZ, RZ, R20 ;  /* 0x000000ffff0d7224 */ /* 0x000fe400078e0014 */
[----:B------:R-:W-:-:S07]  /*1ac30*/  IMAD.MOV.U32 R3, RZ, RZ, R14 ;  /* 0x000000ffff037224 */ /* 0x000fce00078e000e */
[----:B------:R-:W-:Y:S05]  /*1ac40*/  WARPSYNC.COLLECTIVE R15, `(.L_x_2118) ;  /* 0x000000000f087348 */ /* 0x000fea0003c00000 */
[----:B------:R0:W1:Y:S02]  /*1ac50*/  SHFL.IDX P6, R14, R13, R12, R11 ;  /* 0x0000000c0d0e7389 */ /* 0x00006400000c000b */
[----:B01----:R-:W-:Y:S01]  /*1ac60*/  ENDCOLLECTIVE ;  /* 0x000000000000791b */ /* 0x003fe20003800000 */
.L_x_2118:
[----:B------:R-:W-:Y:S02]  /*1ac70*/  IMAD.MOV.U32 R13, RZ, RZ, R4 ;  /* 0x000000ffff0d7224 */ /* 0x000fe400078e0004 */
[----:B------:R-:W-:-:S07]  /*1ac80*/  IMAD.MOV.U32 R20, RZ, RZ, R14 ;  /* 0x000000ffff147224 */ /* 0x000fce00078e000e */
[----:B------:R-:W-:Y:S05]  /*1ac90*/  WARPSYNC.COLLECTIVE R15, `(.L_x_2119) ;  /* 0x000000000f087348 */ /* 0x000fea0003c00000 */
[----:B------:R0:W1:Y:S02]  /*1aca0*/  SHFL.IDX P6, R14, R13, R12, R11 ;  /* 0x0000000c0d0e7389 */ /* 0x00006400000c000b */
[----:B01----:R-:W-:Y:S01]  /*1acb0*/  ENDCOLLECTIVE ;  /* 0x000000000000791b */ /* 0x003fe20003800000 */
.L_x_2119:
[----:B------:R-:W-:Y:S05]  /*1acc0*/  BRA `(.L_x_2120) ;  /* 0xfffffec000887947 */ /* 0x000fea000383ffff */
.L_x_1931:
[----:B-1----:R1:W2:Y:S02]  /*1acd0*/  SYNCS.PHASECHK.TRANS64.TRYWAIT P1, [R16+URZ+0x13200], R21 ;  /* 0x01320015100075a7 */ /* 0x0022a4000802017f */
[----:B--2---:R-:W-:Y:S05]  /*1ace0*/  @!P1 NANOSLEEP.SYNCS 0x989680 ;  /* 0x009896800000995d */ /* 0x004fea0003900000 */
[----:B------:R-:W2:Y:S02]  /*1acf0*/  @!P1 SYNCS.PHASECHK.TRANS64 P1, [R16+URZ+0x13200], R21 ;  /* 0x01320015100095a7 */ /* 0x000ea4000802007f */
[----:B--2---:R-:W-:Y:S05]  /*1ad00*/  @!P1 BRA `(.L_x_1931) ;  /* 0xfffffffc00f09947 */ /* 0x004fea000383ffff */
[----:B------:R-:W-:Y:S05]  /*1ad10*/  BRA `(.L_x_2121) ;  /* 0xfffffec400007947 */ /* 0x000fea000383ffff */
.L_x_1935:
[----:B-1----:R1:W2:Y:S02]  /*1ad20*/  SYNCS.PHASECHK.TRANS64.TRYWAIT P0, [R0+URZ+0x13230], R5 ;  /* 0x01323005000075a7 */ /* 0x0022a4000800017f */
[----:B--2---:R-:W-:Y:S05]  /*1ad30*/  @!P0 NANOSLEEP.SYNCS 0x989680 ;  /* 0x009896800000895d */ /* 0x004fea0003900000 */
[----:B------:R-:W2:Y:S02]  /*1ad40*/  @!P0 SYNCS.PHASECHK.TRANS64 P0, [R0+URZ+0x13230], R5 ;  /* 0x01323005000085a7 */ /* 0x000ea4000800007f */
[----:B--2---:R-:W-:Y:S05]  /*1ad50*/  @!P0 BRA `(.L_x_1935) ;  /* 0xfffffffc00f08947 */ /* 0x004fea000383ffff */
[----:B------:R-:W-:Y:S05]  /*1ad60*/  BRA `(.L_x_1934) ;  /* 0xfffffed4004c7947 */ /* 0x000fea000383ffff */
.L_x_1942:
[----:B-1----:R1:W2:Y:S02]  /*1ad70*/  SYNCS.PHASECHK.TRANS64.TRYWAIT P2, [R13+URZ+0x13230], R10 ;  /* 0x0132300a0d0075a7 */ /* 0x0022a4000804017f */
[----:B--2---:R-:W-:Y:S05]  /*1ad80*/  @!P2 NANOSLEEP.SYNCS 0x989680 ;  /* 0x009896800000a95d */ /* 0x004fea0003900000 */
[----:B------:R-:W2:Y:S02]  /*1ad90*/  @!P2 SYNCS.PHASECHK.TRANS64 P2, [R13+URZ+0x13230], R10 ;  /* 0x0132300a0d00a5a7 */ /* 0x000ea4000804007f */
[----:B--2---:R-:W-:Y:S05]  /*1ada0*/  @!P2 BRA `(.L_x_1942) ;  /* 0xfffffffc00f0a947 */ /* 0x004fea000383ffff */
[----:B------:R-:W-:Y:S05]  /*1adb0*/  BRA `(.L_x_1941) ;  /* 0xffffff0800ec7947 */ /* 0x000fea000383ffff */
.L_x_1947:
[----:B-1----:R1:W2:Y:S02]  /*1adc0*/  SYNCS.PHASECHK.TRANS64.TRYWAIT P2, [R15+URZ+0x13250], R9 ;  /* 0x013250090f0075a7 */ /* 0x0022a4000804017f */
[----:B--2---:R-:W-:Y:S05]  /*1add0*/  @!P2 NANOSLEEP.SYNCS 0x989680 ;  /* 0x009896800000a95d */ /* 0x004fea0003900000 */
[----:B------:R-:W2:Y:S02]  /*1ade0*/  @!P2 SYNCS.PHASECHK.TRANS64 P2, [R15+URZ+0x13250], R9 ;  /* 0x013250090f00a5a7 */ /* 0x000ea4000804007f */
[----:B--2---:R-:W-:Y:S05]  /*1adf0*/  @!P2 BRA `(.L_x_1947) ;  /* 0xfffffffc00f0a947 */ /* 0x004fea000383ffff */
[----:B------:R-:W-:Y:S05]  /*1ae00*/  BRA `(.L_x_1946) ;  /* 0xffffff10005c7947 */ /* 0x000fea000383ffff */
.L_x_1956:
[----:B-1----:R1:W2:Y:S02]  /*1ae10*/  SYNCS.PHASECHK.TRANS64.TRYWAIT P0, [R10+URZ+0x13230], R11 ;  /* 0x0132300b0a0075a7 */ /* 0x0022a4000800017f */
[----:B--2---:R-:W-:Y:S05]  /*1ae20*/  @!P0 NANOSLEEP.SYNCS 0x989680 ;  /* 0x009896800000895d */ /* 0x004fea0003900000 */
[----:B------:R-:W2:Y:S02]  /*1ae30*/  @!P0 SYNCS.PHASECHK.TRANS64 P0, [R10+URZ+0x13230], R11 ;  /* 0x0132300b0a0085a7 */ /* 0x000ea4000800007f */
[----:B--2---:R-:W-:Y:S05]  /*1ae40*/  @!P0 BRA `(.L_x_1956) ;  /* 0xfffffffc00f08947 */ /* 0x004fea000383ffff */
[----:B------:R-:W-:Y:S05]  /*1ae50*/  BRA `(.L_x_1955) ;  /* 0xffffff4400707947 */ /* 0x000fea000383ffff */
.L_x_1961:
[----:B-1----:R1:W2:Y:S02]  /*1ae60*/  SYNCS.PHASECHK.TRANS64.TRYWAIT P0, [R13+URZ+0x13250], R9 ;  /* 0x013250090d0075a7 */ /* 0x0022a4000800017f */
[----:B--2---:R-:W-:Y:S05]  /*1ae70*/  @!P0 NANOSLEEP.SYNCS 0x989680 ;  /* 0x009896800000895d */ /* 0x004fea0003900000 */
[----:B------:R-:W2:Y:S02]  /*1ae80*/  @!P0 SYNCS.PHASECHK.TRANS64 P0, [R13+URZ+0x13250], R9 ;  /* 0x013250090d0085a7 */ /* 0x000ea4000800007f */
[----:B--2---:R-:W-:Y:S05]  /*1ae90*/  @!P0 BRA `(.L_x_1961) ;  /* 0xfffffffc00f08947 */ /* 0x004fea000383ffff */
[----:B------:R-:W-:Y:S05]  /*1aea0*/  BRA `(.L_x_1960) ;  /* 0xffffff4800e07947 */ /* 0x000fea000383ffff */
.L_x_1968:
[----:B---3--:R3:W4:Y:S02]  /*1aeb0*/  SYNCS.PHASECHK.TRANS64.TRYWAIT P0, [R8+URZ+0x13250], R3 ;  /* 0x01325003080075a7 */ /* 0x008724000800017f */
[----:B----4-:R-:W-:Y:S05]  /*1aec0*/  @!P0 NANOSLEEP.SYNCS 0x989680 ;  /* 0x009896800000895d */ /* 0x010fea0003900000 */
[----:B------:R-:W4:Y:S02]  /*1aed0*/  @!P0 SYNCS.PHASECHK.TRANS64 P0, [R8+URZ+0x13250], R3 ;  /* 0x01325003080085a7 */ /* 0x000f24000800007f */
[----:B----4-:R-:W-:Y:S05]  /*1aee0*/  @!P0 BRA `(.L_x_1968) ;  /* 0xfffffffc00f08947 */ /* 0x010fea000383ffff */
[----:B------:R-:W-:Y:S05]  /*1aef0*/  BRA `(.L_x_1967) ;  /* 0xffffff7000d47947 */ /* 0x000fea000383ffff */
.L_x_1993:
[----:B------:R-:W2:Y:S01]  /*1af00*/  S2R R6, SR_TID.X ;  /* 0x0000000000067919 */ /* 0x000ea20000002100 */
[----:B------:R-:W-:Y:S01]  /*1af10*/  BSSY B1, `(.L_x_2122) ;  /* 0x000000a000017945 */ /* 0x000fe20003800000 */
[----:B------:R-:W-:Y:S01]  /*1af20*/  MOV R12, RZ ;  /* 0x000000ff000c7202 */ /* 0x000fe20000000f00 */
[----:B-1----:R-:W-:Y:S02]  /*1af30*/  IMAD.MOV.U32 R11, RZ, RZ, 0x1f ;  /* 0x0000001fff0b7424 */ /* 0x002fe400078e00ff */
[----:B------:R-:W-:Y:S01]  /*1af40*/  IMAD.MOV.U32 R15, RZ, RZ, -0x1 ;  /* 0xffffffffff0f7424 */ /* 0x000fe200078e00ff */
[----:B--2---:R-:W-:-:S04]  /*1af50*/  SHF.R.U32.HI R6, RZ, 0x5, R6 ;  /* 0x00000005ff067819 */ /* 0x004fc80000011606 */
[----:B------:R-:W-:-:S05]  /*1af60*/  LOP3.LUT R6, R6, 0x3, RZ, 0xc0, !PT ;  /* 0x0000000306067812 */ /* 0x000fca00078ec0ff */
[----:B0-----:R-:W-:-:S07]  /*1af70*/  IMAD.MOV.U32 R13, RZ, RZ, R6 ;  /* 0x000000ffff0d7224 */ /* 0x001fce00078e0006 */
[----:B------:R-:W-:Y:S05]  /*1af80*/  WARPSYNC.COLLECTIVE R15, `(.L_x_2123) ;  /* 0x000000000f087348 */ /* 0x000fea0003c00000 */
[----:B------:R0:W1:Y:S02]  /*1af90*/  SHFL.IDX P6, R14, R13, R12, R11 ;  /* 0x0000000c0d0e7389 */ /* 0x00006400000c000b */
[----:B01----:R-:W-:Y:S01]  /*1afa0*/  ENDCOLLECTIVE ;  /* 0x000000000000791b */ /* 0x003fe20003800000 */
.L_x_2123:
[----:B------:R-:W-:Y:S05]  /*1afb0*/  BSYNC B1 ;  /* 0x0000000000017941 */ /* 0x000fea0003800000 */
.L_x_2122:
[----:B------:R-:W-:Y:S05]  /*1afc0*/  BRA `(.L_x_2124) ;  /* 0xffffffac00dc7947 */ /* 0x000fea000383ffff */
.L_x_1995:
[----:B------:R-:W-:Y:S01]  /*1afd0*/  BSSY B1, `(.L_x_2125) ;  /* 0x0000006000017945 */ /* 0x000fe20003800000 */
[----:B------:R-:W-:-:S07]  /*1afe0*/  IMAD.MOV.U32 R15, RZ, RZ, -0x1 ;  /* 0xffffffffff0f7424 */ /* 0x000fce00078e00ff */
[----:B012---:R-:W-:Y:S05]  /*1aff0*/  WARPSYNC.COLLECTIVE R15, `(.L_x_2126) ;  /* 0x000000000f0c7348 */ /* 0x007fea0003c00000 */
[----:B------:R-:W-:Y:S02]  /*1b000*/  ELECT P6, UR62, PT ;  /* 0x00000000003e782f */ /* 0x000fe400038c0000 */
[----:B------:R-:W-:Y:S01]  /*1b010*/  MOV R14, UR62 ;  /* 0x0000003e000e7c02 */ /* 0x000fe20008000f00 */
[----:B012---:R-:W-:Y:S10]  /*1b020*/  ENDCOLLECTIVE ;  /* 0x000000000000791b */ /* 0x007ff40003800000 */
.L_x_2126:
[----:B------:R-:W-:Y:S05]  /*1b030*/  BSYNC B1 ;  /* 0x0000000000017941 */ /* 0x000fea0003800000 */
.L_x_2125:
[----:B------:R-:W-:Y:S05]  /*1b040*/  BRA `(.L_x_1994) ;  /* 0xffffffac00d47947 */ /* 0x000fea000383ffff */
.L_x_1997:
[----:B--2---:R2:W3:Y:S02]  /*1b050*/  SYNCS.PHASECHK.TRANS64.TRYWAIT P0, [R22+URZ+0x13220], R5 ;  /* 0x01322005160075a7 */ /* 0x0044e4000800017f */
[----:B---3--:R-:W-:Y:S05]  /*1b060*/  @!P0 NANOSLEEP.SYNCS 0x989680 ;  /* 0x009896800000895d */ /* 0x008fea0003900000 */
[----:B------:R-:W3:Y:S02]  /*1b070*/  @!P0 SYNCS.PHASECHK.TRANS64 P0, [R22+URZ+0x13220], R5 ;  /* 0x01322005160085a7 */ /* 0x000ee4000800007f */
[----:B---3--:R-:W-:Y:S05]  /*1b080*/  @!P0 BRA `(.L_x_1997) ;  /* 0xfffffffc00f08947 */ /* 0x008fea000383ffff */
[----:B------:R-:W-:Y:S05]  /*1b090*/  BRA `(.L_x_2127) ;  /* 0xffffffac00e47947 */ /* 0x000fea000383ffff */
.L_x_2001:
[----:B--2---:R2:W3:Y:S02]  /*1b0a0*/  SYNCS.PHASECHK.TRANS64.TRYWAIT P0, [R6+URZ+0x132a0], R5 ;  /* 0x0132a005060075a7 */ /* 0x0044e4000800017f */
[----:B---3--:R-:W-:Y:S05]  /*1b0b0*/  @!P0 NANOSLEEP.SYNCS 0x989680 ;  /* 0x009896800000895d */ /* 0x008fea0003900000 */
[----:B------:R-:W3:Y:S02]  /*1b0c0*/  @!P0 SYNCS.PHASECHK.TRANS64 P0, [R6+URZ+0x132a0], R5 ;  /* 0x0132a005060085a7 */ /* 0x000ee4000800007f */
[----:B---3--:R-:W-:Y:S05]  /*1b0d0*/  @!P0 BRA `(.L_x_2001) ;  /* 0xfffffffc00f08947 */ /* 0x008fea000383ffff */
[----:B------:R-:W-:Y:S05]  /*1b0e0*/  BRA `(.L_x_2128) ;  /* 0xffffffac00fc7947 */ /* 0x000fea000383ffff */
.L_x_2006:
[----:B-1----:R1:W3:Y:S02]  /*1b0f0*/  SYNCS.PHASECHK.TRANS64.TRYWAIT P0, [R6+URZ+0x132c0], R5 ;  /* 0x0132c005060075a7 */ /* 0x0022e4000800017f */
[----:B---3--:R-:W-:Y:S05]  /*1b100*/  @!P0 NANOSLEEP.SYNCS 0x989680 ;  /* 0x009896800000895d */ /* 0x008fea0003900000 */
[----:B------:R-:W3:Y:S02]  /*1b110*/  @!P0 SYNCS.PHASECHK.TRANS64 P0, [R6+URZ+0x132c0], R5 ;  /* 0x0132c005060085a7 */ /* 0x000ee4000800007f */
[----:B---3--:R-:W-:Y:S05]  /*1b120*/  @!P0 BRA `(.L_x_2006) ;  /* 0xfffffffc00f08947 */ /* 0x008fea000383ffff */
[----:B------:R-:W-:Y:S05]  /*1b130*/  BRA `(.L_x_2129) ;  /* 0xffffffb000787947 */ /* 0x000fea000383ffff */
.L_x_2013:
[----:B--2---:R2:W3:Y:S02]  /*1b140*/  SYNCS.PHASECHK.TRANS64.TRYWAIT P1, [R5+URZ+0x132a0], R6 ;  /* 0x0132a006050075a7 */ /* 0x0044e4000802017f */
[----:B---3--:R-:W-:Y:S05]  /*1b150*/  @!P1 NANOSLEEP.SYNCS 0x989680 ;  /* 0x009896800000995d */ /* 0x008fea0003900000 */
[----:B------:R-:W3:Y:S02]  /*1b160*/  @!P1 SYNCS.PHASECHK.TRANS64 P1, [R5+URZ+0x132a0], R6 ;  /* 0x0132a006050095a7 */ /* 0x000ee4000802007f */
[----:B---3--:R-:W-:Y:S05]  /*1b170*/  @!P1 BRA `(.L_x_2013) ;  /* 0xfffffffc00f09947 */ /* 0x008fea000383ffff */
[----:B------:R-:W-:Y:S05]  /*1b180*/  BRA `(.L_x_2130) ;  /* 0xffffffb400347947 */ /* 0x000fea000383ffff */
.L_x_2018:
[----:B-1----:R1:W3:Y:S02]  /*1b190*/  SYNCS.PHASECHK.TRANS64.TRYWAIT P1, [R5+URZ+0x132c0], R6 ;  /* 0x0132c006050075a7 */ /* 0x0022e4000802017f */
[----:B---3--:R-:W-:Y:S05]  /*1b1a0*/  @!P1 NANOSLEEP.SYNCS 0x989680 ;  /* 0x009896800000995d */ /* 0x008fea0003900000 */
[----:B------:R-:W3:Y:S02]  /*1b1b0*/  @!P1 SYNCS.PHASECHK.TRANS64 P1, [R5+URZ+0x132c0], R6 ;  /* 0x0132c006050095a7 */ /* 0x000ee4000802007f */
[----:B---3--:R-:W-:Y:S05]  /*1b1c0*/  @!P1 BRA `(.L_x_2018) ;  /* 0xfffffffc00f09947 */ /* 0x008fea000383ffff */
[----:B------:R-:W-:Y:S05]  /*1b1d0*/  BRA `(.L_x_2131) ;  /* 0xffffffb400ac7947 */ /* 0x000fea000383ffff */
.L_x_2033:
[----:B------:R-:W2:Y:S01]  /*1b1e0*/  S2R R20, SR_TID.X ;  /* 0x0000000000147919 */ /* 0x000ea20000002100 */
[----:B------:R-:W-:Y:S01]  /*1b1f0*/  BSSY B0, `(.L_x_2132) ;  /* 0x000000a000007945 */ /* 0x000fe20003800000 */
[----:B------:R-:W-:Y:S02]  /*1b200*/  IMAD.MOV.U32 R12, RZ, RZ, RZ ;  /* 0x000000ffff0c7224 */ /* 0x000fe400078e00ff */
        /* <DEDUP_REMOVED lines=8> */
.L_x_2133:
[----:B------:R-:W-:Y:S05]  /*1b290*/  BSYNC B0 ;  /* 0x0000000000007941 */ /* 0x000fea0003800000 */
.L_x_2132:
[----:B------:R-:W-:Y:S05]  /*1b2a0*/  BRA `(.L_x_2134) ;  /* 0xffffffc000507947 */ /* 0x000fea000383ffff */
.L_x_2035:
[----:B------:R-:W-:Y:S01]  /*1b2b0*/  BSSY B0, `(.L_x_2135) ;  /* 0x0000006000007945 */ /* 0x000fe20003800000 */
[----:B------:R-:W-:-:S07]  /*1b2c0*/  IMAD.MOV.U32 R15, RZ, RZ, -0x1 ;  /* 0xffffffffff0f7424 */ /* 0x000fce00078e00ff */
[----:B012---:R-:W-:Y:S05]  /*1b2d0*/  WARPSYNC.COLLECTIVE R15, `(.L_x_2136) ;  /* 0x000000000f0c7348 */ /* 0x007fea0003c00000 */
[----:B------:R-:W-:Y:S02]  /*1b2e0*/  ELECT P6, UR62, PT ;  /* 0x00000000003e782f */ /* 0x000fe400038c0000 */
[----:B------:R-:W-:Y:S01]  /*1b2f0*/  MOV R14, UR62 ;  /* 0x0000003e000e7c02 */ /* 0x000fe20008000f00 */
[----:B012---:R-:W-:Y:S10]  /*1b300*/  ENDCOLLECTIVE ;  /* 0x000000000000791b */ /* 0x007ff40003800000 */
.L_x_2136:
[----:B------:R-:W-:Y:S05]  /*1b310*/  BSYNC B0 ;  /* 0x0000000000007941 */ /* 0x000fea0003800000 */
.L_x_2135:
[----:B------:R-:W-:Y:S05]  /*1b320*/  BRA `(.L_x_2137) ;  /* 0xffffffc000587947 */ /* 0x000fea000383ffff */
.L_x_2037:
[----:B--2---:R2:W3:Y:S02]  /*1b330*/  SYNCS.PHASECHK.TRANS64.TRYWAIT P0, [R4+URZ+0x13280], R3 ;  /* 0x01328003040075a7 */ /* 0x0044e4000800017f */
[----:B---3--:R-:W-:Y:S05]  /*1b340*/  @!P0 NANOSLEEP.SYNCS 0x989680 ;  /* 0x009896800000895d */ /* 0x008fea0003900000 */
[----:B------:R-:W3:Y:S02]  /*1b350*/  @!P0 SYNCS.PHASECHK.TRANS64 P0, [R4+URZ+0x13280], R3 ;  /* 0x01328003040085a7 */ /* 0x000ee4000800007f */
[----:B---3--:R-:W-:Y:S05]  /*1b360*/  @!P0 BRA `(.L_x_2037) ;  /* 0xfffffffc00f08947 */ /* 0x008fea000383ffff */
[----:B------:R-:W-:Y:S05]  /*1b370*/  BRA `(.L_x_2138) ;  /* 0xffffffc000bc7947 */ /* 0x000fea000383ffff */
.L_x_2039:
[----:B---3--:R3:W4:Y:S02]  /*1b380*/  SYNCS.PHASECHK.TRANS64.TRYWAIT P0, [R4+URZ+0x13240], R3 ;  /* 0x01324003040075a7 */ /* 0x008724000800017f */
[----:B----4-:R-:W-:Y:S05]  /*1b390*/  @!P0 NANOSLEEP.SYNCS 0x989680 ;  /* 0x009896800000895d */ /* 0x010fea0003900000 */
[----:B------:R-:W4:Y:S02]  /*1b3a0*/  @!P0 SYNCS.PHASECHK.TRANS64 P0, [R4+URZ+0x13240], R3 ;  /* 0x01324003040085a7 */ /* 0x000f24000800007f */
[----:B----4-:R-:W-:Y:S05]  /*1b3b0*/  @!P0 BRA `(.L_x_2039) ;  /* 0xfffffffc00f08947 */ /* 0x010fea000383ffff */
[----:B------:R-:W-:Y:S05]  /*1b3c0*/  BRA `(.L_x_2139) ;  /* 0xffffffc400107947 */ /* 0x000fea000383ffff */
.L_x_2043:
[----:B------:R-:W2:Y:S01]  /*1b3d0*/  LDL.LU R11, [R1+0x1c] ;  /* 0x00001c00010b7983 */ /* 0x000ea20000300800 */
[----:B------:R-:W-:Y:S02]  /*1b3e0*/  IMAD.MOV.U32 R13, RZ, RZ, R4 ;  /* 0x000000ffff0d7224 */ /* 0x000fe400078e0004 */
[----:B------:R-:W-:Y:S02]  /*1b3f0*/  IMAD.MOV.U32 R12, RZ, RZ, RZ ;  /* 0x000000ffff0c7224 */ /* 0x000fe400078e00ff */
[----:B------:R-:W-:Y:S02]  /*1b400*/  IMAD.MOV.U32 R15, RZ, RZ, -0x1 ;  /* 0xffffffffff0f7424 */ /* 0x000fe400078e00ff */
[----:B------:R-:W-:-:S04]  /*1b410*/  IMAD R17, R17, 0xc0, R21 ;  /* 0x000000c011117824 */ /* 0x000fc800078e0215 */
[----:B------:R-:W-:Y:S02]  /*1b420*/  VIADD R8, R17, 0x20 ;  /* 0x0000002011087836 */ /* 0x000fe40000000000 */
[----:B--2---:R-:W-:Y:S01]  /*1b430*/  IMAD R5, R11, R9, RZ ;  /* 0x000000090b057224 */ /* 0x004fe200078e02ff */
[----:B------:R-:W-:-:S04]  /*1b440*/  MOV R11, 0x1c1f ;  /* 0x00001c1f000b7802 */ /* 0x000fc80000000f00 */
[----:B------:R-:W-:-:S13]  /*1b450*/  ISETP.GE.AND P1, PT, R17, R5, PT ;  /* 0x000000051100720c */ /* 0x000fda0003f26270 */
[----:B-----5:R-:W-:Y:S05]  /*1b460*/  WARPSYNC.COLLECTIVE R15, `(.L_x_2140) ;  /* 0x000000000f087348 */ /* 0x020fea0003c00000 */
[----:B------:R0:W1:Y:S02]  /*1b470*/  SHFL.IDX P6, R14, R13, R12, R11 ;  /* 0x0000000c0d0e7389 */ /* 0x00006400000c000b */
[----:B01---5:R-:W-:Y:S01]  /*1b480*/  ENDCOLLECTIVE ;  /* 0x000000000000791b */ /* 0x023fe20003800000 */
.L_x_2140:
[----:B------:R-:W-:Y:S02]  /*1b490*/  IMAD.MOV.U32 R13, RZ, RZ, R0 ;  /* 0x000000ffff0d7224 */ /* 0x000fe400078e0000 */
[----:B------:R-:W-:-:S07]  /*1b4a0*/  IMAD.MOV.U32 R6, RZ, RZ, R14 ;  /* 0x000000ffff067224 */ /* 0x000fce00078e000e */
[----:B------:R-:W-:Y:S05]  /*1b4b0*/  WARPSYNC.COLLECTIVE R15, `(.L_x_2141) ;  /* 0x000000000f087348 */ /* 0x000fea0003c00000 */
[----:B------:R0:W1:Y:S02]  /*1b4c0*/  SHFL.IDX P6, R14, R13, R12, R11 ;  /* 0x0000000c0d0e7389 */ /* 0x00006400000c000b */
[----:B01----:R-:W-:Y:S01]  /*1b4d0*/  ENDCOLLECTIVE ;  /* 0x000000000000791b */ /* 0x003fe20003800000 */
.L_x_2141:
[----:B------:R-:W-:Y:S02]  /*1b4e0*/  IMAD.MOV.U32 R13, RZ, RZ, R4 ;  /* 0x000000ffff0d7224 */ /* 0x000fe400078e0004 */
[----:B------:R-:W-:Y:S02]  /*1b4f0*/  IMAD.MOV.U32 R12, RZ, RZ, 0x1 ;  /* 0x00000001ff0c7424 */ /* 0x000fe400078e00ff */
[----:B------:R-:W-:-:S07]  /*1b500*/  IMAD.MOV.U32 R7, RZ, RZ, R14 ;  /* 0x000000ffff077224 */ /* 0x000fce00078e000e */
[----:B------:R-:W-:Y:S05]  /*1b510*/  WARPSYNC.COLLECTIVE R15, `(.L_x_2142) ;  /* 0x000000000f087348 */ /* 0x000fea0003c00000 */
[----:B------:R0:W1:Y:S02]  /*1b520*/  SHFL.IDX P6, R14, R13, R12, R11 ;  /* 0x0000000c0d0e7389 */ /* 0x00006400000c000b */
[----:B01----:R-:W-:Y:S01]  /*1b530*/  ENDCOLLECTIVE ;  /* 0x000000000000791b */ /* 0x003fe20003800000 */
.L_x_2142:
        /* <DEDUP_REMOVED lines=9> */
[----:B------:R0:W-:Y:S01]  /*1b5d0*/  @!P1 LDGSTS.E.BYPASS.LTC128B.128 [R10+0xb000], desc[UR40][R6.64], !P0 ;  /* 0x0b000000060a9fae */ /* 0x0001e2000c101d68 */
[----:B------:R-:W-:Y:S01]  /*1b5e0*/  ISETP.GE.AND P1, PT, R8, R5, PT ;  /* 0x000000050800720c */ /* 0x000fe20003f26270 */
[----:B0-----:R-:W-:-:S12]  /*1b5f0*/  IMAD.MOV.U32 R6, RZ, RZ, R14 ;  /* 0x000000ffff067224 */ /* 0x001fd800078e000e */
[----:B------:R-:W-:Y:S05]  /*1b600*/  WARPSYNC.COLLECTIVE R15, `(.L_x_2143) ;  /* 0x000000000f087348 */ /* 0x000fea0003c00000 */
[----:B------:R0:W1:Y:S02]  /*1b610*/  SHFL.IDX P6, R14, R13, R12, R11 ;  /* 0x0000000c0d0e7389 */ /* 0x00006400000c000b */
[----:B01----:R-:W-:Y:S01]  /*1b620*/  ENDCOLLECTIVE ;  /* 0x000000000000791b */ /* 0x003fe20003800000 */
.L_x_2143:
[----:B------:R-:W-:Y:S02]  /*1b630*/  IMAD.MOV.U32 R13, RZ, RZ, R4 ;  /* 0x000000ffff0d7224 */ /* 0x000fe400078e0004 */
[----:B------:R-:W-:Y:S01]  /*1b640*/  IMAD.MOV.U32 R12, RZ, RZ, 0x2 ;  /* 0x00000002ff0c7424 */ /* 0x000fe200078e00ff */
[----:B------:R-:W-:-:S07]  /*1b650*/  MOV R7, R14 ;  /* 0x0000000e00077202 */ /* 0x000fce0000000f00 */
[----:B------:R-:W-:Y:S05]  /*1b660*/  WARPSYNC.COLLECTIVE R15, `(.L_x_2144) ;  /* 0x000000000f087348 */ /* 0x000fea0003c00000 */
[----:B------:R0:W1:Y:S02]  /*1b670*/  SHFL.IDX P6, R14, R13, R12, R11 ;  /* 0x0000000c0d0e7389 */ /* 0x00006400000c000b */
[----:B01----:R-:W-:Y:S01]  /*1b680*/  ENDCOLLECTIVE ;  /* 0x000000000000791b */ /* 0x003fe20003800000 */
.L_x_2144:
        /* <DEDUP_REMOVED lines=16> */
.L_x_2145:
[----:B------:R-:W-:Y:S02]  /*1b790*/  IMAD.MOV.U32 R13, RZ, RZ, R4 ;  /* 0x000000ffff0d7224 */ /* 0x000fe400078e0004 */
[----:B------:R-:W-:Y:S02]  /*1b7a0*/  IMAD.MOV.U32 R12, RZ, RZ, 0x3 ;  /* 0x00000003ff0c7424 */ /* 0x000fe400078e00ff */
[----:B------:R-:W-:-:S07]  /*1b7b0*/  IMAD.MOV.U32 R7, RZ, RZ, R14 ;  /* 0x000000ffff077224 */ /* 0x000fce00078e000e */
[----:B------:R-:W-:Y:S05]  /*1b7c0*/  WARPSYNC.COLLECTIVE R15, `(.L_x_2146) ;  /* 0x000000000f087348 */ /* 0x000fea0003c00000 */
[----:B------:R0:W1:Y:S02]  /*1b7d0*/  SHFL.IDX P6, R14, R13, R12, R11 ;  /* 0x0000000c0d0e7389 */ /* 0x00006400000c000b */
[----:B01----:R-:W-:Y:S01]  /*1b7e0*/  ENDCOLLECTIVE ;  /* 0x000000000000791b */ /* 0x003fe20003800000 */
.L_x_2146:
[----:B------:R-:W-:-:S05]  /*1b7f0*/  @!P1 IADD3 R7, P2, R20, R7, RZ ;  /* 0x0000000714079210 */ /* 0x000fca0007f5e0ff */
[----:B------:R-:W-:-:S05]  /*1b800*/  @!P1 IMAD.X R6, RZ, RZ, R6, P2 ;  /* 0x000000ffff069224 */ /* 0x000fca00010e0606 */
[-C--:B------:R-:W-:Y:S01]  /*1b810*/  @!P1 LOP3.LUT R7, R7, R6.reuse, RZ, 0x3c, !PT ;  /* 0x0000000607079212 */ /* 0x080fe200078e3cff */
[----:B------:R-:W-:Y:S02]  /*1b820*/  IMAD.MOV.U32 R13, RZ, RZ, R0 ;  /* 0x000000ffff0d7224 */ /* 0x000fe400078e0000 */
[----:B------:R-:W-:Y:S01]  /*1b830*/  VIADD R0, R17, 0x60 ;  /* 0x0000006011007836 */ /* 0x000fe20000000000 */
[----:B------:R-:W-:-:S04]  /*1b840*/  @!P1 LOP3.LUT R6, R7, R6, RZ, 0x3c, !PT ;  /* 0x0000000607069212 */ /* 0x000fc800078e3cff */
[----:B------:R-:W-:Y:S02]  /*1b850*/  @!P1 LOP3.LUT R7, R7, R6, RZ, 0x3c, !PT ;  /* 0x0000000607079212 */ /* 0x000fe400078e3cff */
[----:B------:R-:W-:-:S07]  /*1b860*/  MOV R4, R14 ;  /* 0x0000000e00047202 */ /* 0x000fce0000000f00 */
[----:B------:R-:W-:Y:S05]  /*1b870*/  WARPSYNC.COLLECTIVE R15, `(.L_x_2147) ;  /* 0x000000000f087348 */ /* 0x000fea0003c00000 */
[----:B------:R0:W1:Y:S02]  /*1b880*/  SHFL.IDX P6, R14, R13, R12, R11 ;  /* 0x0000000c0d0e7389 */ /* 0x00006400000c000b */
[----:B01----:R-:W-:Y:S01]  /*1b890*/  ENDCOLLECTIVE ;  /* 0x000000000000791b */ /* 0x003fe20003800000 */
.L_x_2147:
        /* <DEDUP_REMOVED lines=11> */
.L_x_2148:
[----:B------:R-:W-:-:S05]  /*1b950*/  @!P1 IADD3 R6, P3, R20, R6, RZ ;  /* 0x0000000614069210 */ /* 0x000fca0007f7e0ff */
[----:B------:R-:W-:-:S04]  /*1b960*/  @!P1 IMAD.X R4, RZ, RZ, R4, P3 ;  /* 0x000000ffff049224 */ /* 0x000fc800018e0604 */
[----:B------:R-:W-:Y:S01]  /*1b970*/  @!P1 IMAD.MOV.U32 R7, RZ, RZ, R4 ;  /* 0x000000ffff079224 */ /* 0x000fe200078e0004 */
[----:B------:R-:W-:Y:S01]  /*1b980*/  IADD3 R4, R17, 0x80, RZ ;  /* 0x0000008011047810 */ /* 0x000fe20007ffe0ff */
[----:B------:R-:W-:-:S03]  /*1b990*/  IMAD.MOV.U32 R13, RZ, RZ, R2 ;  /* 0x000000ffff0d7224 */ /* 0x000fc600078e0002 */
[----:B------:R-:W-:Y:S01]  /*1b9a0*/  ISETP.GE.AND P2, PT, R4, R5, PT ;  /* 0x000000050400720c */ /* 0x000fe20003f46270 */
[----:B------:R-:W-:Y:S01]  /*1b9b0*/  @!PT LDS RZ, [RZ] ;  /* 0x00000000fffff984 */ /* 0x000fe20000000800 */
[----:B------:R-:W-:Y:S01]  /*1b9c0*/  @!PT LDS RZ, [RZ] ;  /* 0x00000000fffff984 */ /* 0x000fe20000000800 */
[----:B------:R-:W-:Y:S01]  /*1b9d0*/  @!PT LDS RZ, [RZ] ;  /* 0x00000000fffff984 */ /* 0x000fe20000000800 */
[----:B------:R0:W-:Y:S01]  /*1b9e0*/  @!P1 LDGSTS.E.BYPASS.LTC128B.128 [R10+0xc800], desc[UR40][R6.64], !P0 ;  /* 0x0c800000060a9fae */ /* 0x0001e2000c101d68 */
[----:B------:R-:W-:-:S11]  /*1b9f0*/  IMAD.MOV.U32 R0, RZ, RZ, R14 ;  /* 0x000000ffff007224 */ /* 0x000fd600078e000e */
[----:B0-----:R-:W-:Y:S05]  /*1ba00*/  WARPSYNC.COLLECTIVE R15, `(.L_x_2149) ;  /* 0x000000000f087348 */ /* 0x001fea0003c00000 */
[----:B------:R1:W2:Y:S02]  /*1ba10*/  SHFL.IDX P6, R14, R13, R12, R11 ;  /* 0x0000000c0d0e7389 */ /* 0x0002a400000c000b */
[----:B012---:R-:W-:Y:S01]  /*1ba20*/  ENDCOLLECTIVE ;  /* 0x000000000000791b */ /* 0x007fe20003800000 */
.L_x_2149:
[----:B------:R-:W-:Y:S02]  /*1ba30*/  IMAD.MOV.U32 R13, RZ, RZ, R3 ;  /* 0x000000ffff0d7224 */ /* 0x000fe400078e0003 */
[----:B------:R-:W-:Y:S02]  /*1ba40*/  IMAD.MOV.U32 R12, RZ, RZ, 0x1 ;  /* 0x00000001ff0c7424 */ /* 0x000fe400078e00ff */
[----:B------:R-:W-:-:S07]  /*1ba50*/  IMAD.MOV.U32 R8, RZ, RZ, R14 ;  /* 0x000000ffff087224 */ /* 0x000fce00078e000e */
[----:B------:R-:W-:Y:S05]  /*1ba60*/  WARPSYNC.COLLECTIVE R15, `(.L_x_2150) ;  /* 0x000000000f087348 */ /* 0x000fea0003c00000 */
[----:B------:R0:W1:Y:S02]  /*1ba70*/  SHFL.IDX P6, R14, R13, R12, R11 ;  /* 0x0000000c0d0e7389 */ /* 0x00006400000c000b */
[----:B01----:R-:W-:Y:S01]  /*1ba80*/  ENDCOLLECTIVE ;  /* 0x000000000000791b */ /* 0x003fe20003800000 */
.L_x_2150:
[----:B------:R-:W-:-:S05]  /*1ba90*/  @!P2 IADD3 R6, P1, R20, R8, RZ ;  /* 0x000000081406a210 */ /* 0x000fca0007f3e0ff */
[----:B------:R-:W-:-:S04]  /*1baa0*/  @!P2 IMAD.X R0, RZ, RZ, R0, P1 ;  /* 0x000000ffff00a224 */ /* 0x000fc800008e0600 */
        /* <DEDUP_REMOVED lines=10> */
.L_x_2151:
[----:B------:R-:W-:Y:S01]  /*1bb50*/  IMAD.MOV.U32 R2, RZ, RZ, R14 ;  /* 0x000000ffff027224 */ /* 0x000fe200078e000e */
[----:B------:R-:W-:Y:S06]  /*1bb60*/  BRA `(.L_x_2152) ;  /* 0xffffffc800307947 */ /* 0x000fec000383ffff */
.L_x_2046:
[----:B-1----:R1:W2:Y:S02]  /*1bb70*/  SYNCS.PHASECHK.TRANS64.TRYWAIT P0, [R22+URZ+0x13220], R3 ;  /* 0x01322003160075a7 */ /* 0x0022a4000800017f */
[----:B--2---:R-:W-:Y:S05]  /*1bb80*/  @!P0 NANOSLEEP.SYNCS 0x989680 ;  /* 0x009896800000895d */ /* 0x004fea0003900000 */
[----:B------:R-:W2:Y:S02]  /*1bb90*/  @!P0 SYNCS.PHASECHK.TRANS64 P0, [R22+URZ+0x13220], R3 ;  /* 0x01322003160085a7 */ /* 0x000ea4000800007f */
[----:B--2---:R-:W-:Y:S05]  /*1bba0*/  @!P0 BRA `(.L_x_2046) ;  /* 0xfffffffc00f08947 */ /* 0x004fea000383ffff */
[----:B------:R-:W-:Y:S05]  /*1bbb0*/  BRA `(.L_x_2153) ;  /* 0xffffffc8008c7947 */ /* 0x000fea000383ffff */
.L_x_2052:
[----:B0-----:R0:W1:Y:S02]  /*1bbc0*/  SYNCS.PHASECHK.TRANS64.TRYWAIT P0, [R4+URZ+0x13280], R3 ;  /* 0x01328003040075a7 */ /* 0x001064000800017f */
[----:B-1----:R-:W-:Y:S05]  /*1bbd0*/  @!P0 NANOSLEEP.SYNCS 0x989680 ;  /* 0x009896800000895d */ /* 0x002fea0003900000 */
[----:B------:R-:W1:Y:S02]  /*1bbe0*/  @!P0 SYNCS.PHASECHK.TRANS64 P0, [R4+URZ+0x13280], R3 ;  /* 0x01328003040085a7 */ /* 0x000e64000800007f */
[----:B-1----:R-:W-:Y:S05]  /*1bbf0*/  @!P0 BRA `(.L_x_2052) ;  /* 0xfffffffc00f08947 */ /* 0x002fea000383ffff */
[----:B------:R-:W-:Y:S05]  /*1bc00*/  BRA `(.L_x_2154) ;  /* 0xffffffcc00347947 */ /* 0x000fea000383ffff */
.L_x_2057:
[----:B-1----:R1:W2:Y:S02]  /*1bc10*/  SYNCS.PHASECHK.TRANS64.TRYWAIT P0, [R4+URZ+0x13240], R3 ;  /* 0x01324003040075a7 */ /* 0x0022a4000800017f */
[----:B--2---:R-:W-:Y:S05]  /*1bc20*/  @!P0 NANOSLEEP.SYNCS 0x989680 ;  /* 0x009896800000895d */ /* 0x004fea0003900000 */
[----:B------:R-:W2:Y:S02]  /*1bc30*/  @!P0 SYNCS.PHASECHK.TRANS64 P0, [R4+URZ+0x13240], R3 ;  /* 0x01324003040085a7 */ /* 0x000ea4000800007f */
[----:B--2---:R-:W-:Y:S05]  /*1bc40*/  @!P0 BRA `(.L_x_2057) ;  /* 0xfffffffc00f08947 */ /* 0x004fea000383ffff */
[----:B------:R-:W-:Y:S05]  /*1bc50*/  BRA `(.L_x_2155) ;  /* 0xffffffcc00b07947 */ /* 0x000fea000383ffff */
.L_x_2063:
[----:B0-----:R0:W1:Y:S02]  /*1bc60*/  SYNCS.PHASECHK.TRANS64.TRYWAIT P0, [R3+URZ+0x13270], R2 ;  /* 0x01327002030075a7 */ /* 0x001064000800017f */
[----:B-1----:R-:W-:Y:S05]  /*1bc70*/  @!P0 NANOSLEEP.SYNCS 0x989680 ;  /* 0x009896800000895d */ /* 0x002fea0003900000 */
[----:B------:R-:W1:Y:S02]  /*1bc80*/  @!P0 SYNCS.PHASECHK.TRANS64 P0, [R3+URZ+0x13270], R2 ;  /* 0x01327002030085a7 */ /* 0x000e64000800007f */
[----:B-1----:R-:W-:Y:S05]  /*1bc90*/  @!P0 BRA `(.L_x_2063) ;  /* 0xfffffffc00f08947 */ /* 0x002fea000383ffff */
[----:B------:R-:W-:Y:S05]  /*1bca0*/  BRA `(.L_x_2156) ;  /* 0xffffffd0004c7947 */ /* 0x000fea000383ffff */
.L_x_2065:
[----:B0-----:R0:W1:Y:S02]  /*1bcb0*/  SYNCS.PHASECHK.TRANS64.TRYWAIT P0, [R3+URZ+0x13260], R2 ;  /* 0x01326002030075a7 */ /* 0x001064000800017f */
[----:B-1----:R-:W-:Y:S05]  /*1bcc0*/  @!P0 NANOSLEEP.SYNCS 0x989680 ;  /* 0x009896800000895d */ /* 0x002fea0003900000 */
[----:B------:R-:W1:Y:S02]  /*1bcd0*/  @!P0 SYNCS.PHASECHK.TRANS64 P0, [R3+URZ+0x13260], R2 ;  /* 0x01326002030085a7 */ /* 0x000e64000800007f */
[----:B-1----:R-:W-:Y:S05]  /*1bce0*/  @!P0 BRA `(.L_x_2065) ;  /* 0xfffffffc00f08947 */ /* 0x002fea000383ffff */
[----:B------:R-:W-:Y:S05]  /*1bcf0*/  BRA `(.L_x_2157) ;  /* 0xffffffd000547947 */ /* 0x000fea000383ffff */
.L_x_2072:
[----:B-1----:R1:W2:Y:S02]  /*1bd00*/  SYNCS.PHASECHK.TRANS64.TRYWAIT P1, [R3+URZ+0x13270], R0 ;  /* 0x01327000030075a7 */ /* 0x0022a4000802017f */
[----:B--2---:R-:W-:Y:S05]  /*1bd10*/  @!P1 NANOSLEEP.SYNCS 0x989680 ;  /* 0x009896800000995d */ /* 0x004fea0003900000 */
[----:B------:R-:W2:Y:S02]  /*1bd20*/  @!P1 SYNCS.PHASECHK.TRANS64 P1, [R3+URZ+0x13270], R0 ;  /* 0x01327000030095a7 */ /* 0x000ea4000802007f */
[----:B--2---:R-:W-:Y:S05]  /*1bd30*/  @!P1 BRA `(.L_x_2072) ;  /* 0xfffffffc00f09947 */ /* 0x004fea000383ffff */
[----:B------:R-:W-:Y:S05]  /*1bd40*/  BRA `(.L_x_2158) ;  /* 0xffffffd400a07947 */ /* 0x000fea000383ffff */
.L_x_2074:
[----:B-1----:R1:W2:Y:S02]  /*1bd50*/  SYNCS.PHASECHK.TRANS64.TRYWAIT P1, [R3+URZ+0x13260], R0 ;  /* 0x01326000030075a7 */ /* 0x0022a4000802017f */
[----:B--2---:R-:W-:Y:S05]  /*1bd60*/  @!P1 NANOSLEEP.SYNCS 0x989680 ;  /* 0x009896800000995d */ /* 0x004fea0003900000 */
[----:B------:R-:W2:Y:S02]  /*1bd70*/  @!P1 SYNCS.PHASECHK.TRANS64 P1, [R3+URZ+0x13260], R0 ;  /* 0x01326000030095a7 */ /* 0x000ea4000802007f */
[----:B--2---:R-:W-:Y:S05]  /*1bd80*/  @!P1 BRA `(.L_x_2074) ;  /* 0xfffffffc00f09947 */ /* 0x004fea000383ffff */
[----:B------:R-:W-:Y:S05]  /*1bd90*/  BRA `(.L_x_2159) ;  /* 0xffffffd400a47947 */ /* 0x000fea000383ffff */
.L_x_2078:
[----:B------:R-:W-:Y:S01]  /*1bda0*/  BSSY B0, `(.L_x_2160) ;  /* 0x0000008000007945 */ /* 0x000fe20003800000 */
[----:B0-----:R-:W-:Y:S01]  /*1bdb0*/  IMAD.MOV.U32 R13, RZ, RZ, R16 ;  /* 0x000000ffff0d7224 */ /* 0x001fe200078e0010 */
[----:B------:R-:W-:Y:S01]  /*1bdc0*/  MOV R15, 0xffffffff ;  /* 0xffffffff000f7802 */ /* 0x000fe20000000f00 */
[----:B------:R-:W-:Y:S02]  /*1bdd0*/  IMAD.MOV.U32 R12, RZ, RZ, RZ ;  /* 0x000000ffff0c7224 */ /* 0x000fe400078e00ff */
[----:B-1----:R-:W-:-:S07]  /*1bde0*/  IMAD.MOV.U32 R11, RZ, RZ, 0x1f ;  /* 0x0000001fff0b7424 */ /* 0x002fce00078e00ff */
[----:B------:R-:W-:Y:S05]  /*1bdf0*/  WARPSYNC.COLLECTIVE R15, `(.L_x_2161) ;  /* 0x000000000f087348 */ /* 0x000fea0003c00000 */
[----:B------:R0:W1:Y:S02]  /*1be00*/  SHFL.IDX P6, R14, R13, R12, R11 ;  /* 0x0000000c0d0e7389 */ /* 0x00006400000c000b */
[----:B01----:R-:W-:Y:S01]  /*1be10*/  ENDCOLLECTIVE ;  /* 0x000000000000791b */ /* 0x003fe20003800000 */
.L_x_2161:
[----:B------:R-:W-:Y:S05]  /*1be20*/  BSYNC B0 ;  /* 0x0000000000007941 */ /* 0x000fea0003800000 */
.L_x_2160:
        /* <DEDUP_REMOVED lines=9> */
.L_x_2162:
        /* <DEDUP_REMOVED lines=18> */
.L_x_2163:
[----:B------:R-:W-:Y:S01]  /*1bfe0*/  IMAD.MOV.U32 R12, RZ, RZ, 0x2 ;  /* 0x00000002ff0c7424 */ /* 0x000fe200078e00ff */
[----:B------:R-:W-:-:S05]  /*1bff0*/  SEL R5, R14, RZ, P1 ;  /* 0x000000ff0e057207 */ /* 0x000fca0000800000 */
[----:B------:R-:W-:-:S04]  /*1c000*/  IMAD.IADD R4, R2, 0x1, R5 ;  /* 0x0000000102047824 */ /* 0x000fc800078e0205 */
[----:B------:R-:W-:-:S07]  /*1c010*/  IMAD.MOV.U32 R13, RZ, RZ, R4 ;  /* 0x000000ffff0d7224 */ /* 0x000fce00078e0004 */
[----:B------:R-:W-:Y:S05]  /*1c020*/  WARPSYNC.COLLECTIVE R15, `(.L_x_2164) ;  /* 0x000000000f087348 */ /* 0x000fea0003c00000 */
[----:B------:R0:W1:Y:S02]  /*1c030*/  SHFL.UP P6, R14, R13, R12, R11 ;  /* 0x0400000c0d0e7389 */ /* 0x00006400000c000b */
[----:B01----:R-:W-:Y:S01]  /*1c040*/  ENDCOLLECTIVE ;  /* 0x000000000000791b */ /* 0x003fe20003800000 */
.L_x_2164:
[----:B------:R-:W-:Y:S01]  /*1c050*/  IMAD.MOV.U32 R12, RZ, RZ, 0x4 ;  /* 0x00000004ff0c7424 */ /* 0x000fe200078e00ff */
[----:B------:R-:W-:-:S05]  /*1c060*/  SEL R5, R14, RZ, P2 ;  /* 0x000000ff0e057207 */ /* 0x000fca0001000000 */
[----:B------:R-:W-:-:S04]  /*1c070*/  IMAD.IADD R5, R4, 0x1, R5 ;  /* 0x0000000104057824 */ /* 0x000fc800078e0205 */
[----:B------:R-:W-:-:S07]  /*1c080*/  IMAD.MOV.U32 R13, RZ, RZ, R5 ;  /* 0x000000ffff0d7224 */ /* 0x000fce00078e0005 */
[----:B------:R-:W-:Y:S05]  /*1c090*/  WARPSYNC.COLLECTIVE R15, `(.L_x_2165) ;  /* 0x000000000f087348 */ /* 0x000fea0003c00000 */
[----:B------:R0:W1:Y:S02]  /*1c0a0*/  SHFL.UP P6, R14, R13, R12, R11 ;  /* 0x0400000c0d0e7389 */ /* 0x00006400000c000b */
[----:B01----:R-:W-:Y:S01]  /*1c0b0*/  ENDCOLLECTIVE ;  /* 0x000000000000791b */ /* 0x003fe20003800000 */
.L_x_2165:
[----:B------:R-:W-:Y:S01]  /*1c0c0*/  IMAD.MOV.U32 R12, RZ, RZ, 0x8 ;  /* 0x00000008ff0c7424 */ /* 0x000fe200078e00ff */
[----:B------:R-:W-:-:S05]  /*1c0d0*/  SEL R6, R14, RZ, P3 ;  /* 0x000000ff0e067207 */ /* 0x000fca0001800000 */
[----:B------:R-:W-:-:S04]  /*1c0e0*/  IMAD.IADD R6, R5, 0x1, R6 ;  /* 0x0000000105067824 */ /* 0x000fc800078e0206 */
[----:B------:R-:W-:-:S07]  /*1c0f0*/  IMAD.MOV.U32 R13, RZ, RZ, R6 ;  /* 0x000000ffff0d7224 */ /* 0x000fce00078e0006 */
[----:B------:R-:W-:Y:S05]  /*1c100*/  WARPSYNC.COLLECTIVE R15, `(.L_x_2166) ;  /* 0x000000000f087348 */ /* 0x000fea0003c00000 */
[----:B------:R0:W1:Y:S02]  /*1c110*/  SHFL.UP P6, R14, R13, R12, R11 ;  /* 0x0400000c0d0e7389 */ /* 0x00006400000c000b */
[----:B01----:R-:W-:Y:S01]  /*1c120*/  ENDCOLLECTIVE ;  /* 0x000000000000791b */ /* 0x003fe20003800000 */
.L_x_2166:
[----:B------:R-:W-:Y:S01]  /*1c130*/  IMAD.MOV.U32 R12, RZ, RZ, 0x10 ;  /* 0x00000010ff0c7424 */ /* 0x000fe200078e00ff */
[----:B------:R-:W-:-:S05]  /*1c140*/  SEL R3, R14, RZ, P4 ;  /* 0x000000ff0e037207 */ /* 0x000fca0002000000 */
[----:B------:R-:W-:-:S05]  /*1c150*/  IMAD.IADD R4, R6, 0x1, R3 ;  /* 0x0000000106047824 */ /* 0x000fca00078e0203 */
[----:B------:R-:W-:-:S07]  /*1c160*/  MOV R13, R4 ;  /* 0x00000004000d7202 */ /* 0x000fce0000000f00 */
[----:B------:R-:W-:Y:S05]  /*1c170*/  WARPSYNC.COLLECTIVE R15, `(.L_x_2167) ;  /* 0x000000000f087348 */ /* 0x000fea0003c00000 */
[----:B------:R0:W1:Y:S02]  /*1c180*/  SHFL.UP P6, R14, R13, R12, R11 ;  /* 0x0400000c0d0e7389 */ /* 0x00006400000c000b */
[----:B01----:R-:W-:Y:S01]  /*1c190*/  ENDCOLLECTIVE ;  /* 0x000000000000791b */ /* 0x003fe20003800000 */
.L_x_2167:
        /* <DEDUP_REMOVED lines=8> */
.L_x_2168:
[----:B------:R-:W-:Y:S05]  /*1c220*/  BRA `(.L_x_2169) ;  /* 0xffffffd800207947 */ /* 0x000fea000383ffff */
.L_x_2083:
[----:B------:R-:W-:Y:S01]  /*1c230*/  BSSY B0, `(.L_x_2170) ;  /* 0x0000008000007945 */ /* 0x000fe20003800000 */
[----:B-----5:R-:W-:Y:S02]  /*1c240*/  IMAD.MOV.U32 R13, RZ, RZ, R2 ;  /* 0x000000ffff0d7224 */ /* 0x020fe400078e0002 */
[----:B------:R-:W-:Y:S02]  /*1c250*/  IMAD.MOV.U32 R12, RZ, RZ, 0x1 ;  /* 0x00000001ff0c7424 */ /* 0x000fe400078e00ff */
[----:B-1----:R-:W-:Y:S02]  /*1c260*/  IMAD.MOV.U32 R11, RZ, RZ, RZ ;  /* 0x000000ffff0b7224 */ /* 0x002fe400078e00ff */
[----:B------:R-:W-:-:S07]  /*1c270*/  IMAD.MOV.U32 R15, RZ, RZ, -0x1 ;  /* 0xffffffffff0f7424 */ /* 0x000fce00078e00ff */
[----:B0-2---:R-:W-:Y:S05]  /*1c280*/  WARPSYNC.COLLECTIVE R15, `(.L_x_2171) ;  /* 0x000000000f087348 */ /* 0x005fea0003c00000 */
[----:B------:R1:W3:Y:S02]  /*1c290*/  SHFL.UP P6, R14, R13, R12, R11 ;  /* 0x0400000c0d0e7389 */ /* 0x0002e400000c000b */
[----:B0123--:R-:W-:Y:S01]  /*1c2a0*/  ENDCOLLECTIVE ;  /* 0x000000000000791b */ /* 0x00ffe20003800000 */
.L_x_2171:
[----:B------:R-:W-:Y:S05]  /*1c2b0*/  BSYNC B0 ;  /* 0x0000000000007941 */ /* 0x000fea0003800000 */
.L_x_2170:
[----:B------:R-:W-:Y:S01]  /*1c2c0*/  SEL R13, R14, RZ, P1 ;  /* 0x000000ff0e0d7207 */ /* 0x000fe20000800000 */
[----:B------:R-:W-:Y:S01]  /*1c2d0*/  IMAD.MOV.U32 R11, RZ, RZ, RZ ;  /* 0x000000ffff0b7224 */ /* 0x000fe200078e00ff */
[----:B------:R-:W-:Y:S01]  /*1c2e0*/  MOV R12, 0x2 ;  /* 0x00000002000c7802 */ /* 0x000fe20000000f00 */
[----:B------:R-:W-:Y:S02]  /*1c2f0*/  IMAD.MOV.U32 R15, RZ, RZ, -0x1 ;  /* 0xffffffffff0f7424 */ /* 0x000fe400078e00ff */
[----:B------:R-:W-:-:S07]  /*1c300*/  IMAD.IADD R13, R2, 0x1, R13 ;  /* 0x00000001020d7824 */ /* 0x000fce00078e020d */
[----:B------:R-:W-:Y:S05]  /*1c310*/  WARPSYNC.COLLECTIVE R15, `(.L_x_2172) ;  /* 0x000000000f087348 */ /* 0x000fea0003c00000 */
[----:B------:R0:W1:Y:S02]  /*1c320*/  SHFL.UP P6, R14, R13, R12, R11 ;  /* 0x0400000c0d0e7389 */ /* 0x00006400000c000b */
[----:B01----:R-:W-:Y:S01]  /*1c330*/  ENDCOLLECTIVE ;  /* 0x000000000000791b */ /* 0x003fe20003800000 */
.L_x_2172:
[----:B------:R-:W-:Y:S01]  /*1c340*/  IMAD.MOV.U32 R12, RZ, RZ, 0x4 ;  /* 0x00000004ff0c7424 */ /* 0x000fe200078e00ff */
[----:B------:R-:W-:-:S05]  /*1c350*/  SEL R4, R14, RZ, P2 ;  /* 0x000000ff0e047207 */ /* 0x000fca0001000000 */
[----:B------:R-:W-:-:S04]  /*1c360*/  IMAD.IADD R4, R13, 0x1, R4 ;  /* 0x000000010d047824 */ /* 0x000fc800078e0204 */
[----:B------:R-:W-:-:S07]  /*1c370*/  IMAD.MOV.U32 R13, RZ, RZ, R4 ;  /* 0x000000ffff0d7224 */ /* 0x000fce00078e0004 */
[----:B------:R-:W-:Y:S05]  /*1c380*/  WARPSYNC.COLLECTIVE R15, `(.L_x_2173) ;  /* 0x000000000f087348 */ /* 0x000fea0003c00000 */
[----:B------:R0:W1:Y:S02]  /*1c390*/  SHFL.UP P6, R14, R13, R12, R11 ;  /* 0x0400000c0d0e7389 */ /* 0x00006400000c000b */
[----:B01----:R-:W-:Y:S01]  /*1c3a0*/  ENDCOLLECTIVE ;  /* 0x000000000000791b */ /* 0x003fe20003800000 */
.L_x_2173:
[----:B------:R-:W-:Y:S01]  /*1c3b0*/  IMAD.MOV.U32 R12, RZ, RZ, 0x8 ;  /* 0x00000008ff0c7424 */ /* 0x000fe200078e00ff */
[----:B------:R-:W-:-:S05]  /*1c3c0*/  SEL R5, R14, RZ, P3 ;  /* 0x000000ff0e057207 */ /* 0x000fca0001800000 */
[----:B------:R-:W-:-:S04]  /*1c3d0*/  IMAD.IADD R5, R4, 0x1, R5 ;  /* 0x0000000104057824 */ /* 0x000fc800078e0205 */
[----:B------:R-:W-:-:S07]  /*1c3e0*/  IMAD.MOV.U32 R13, RZ, RZ, R5 ;  /* 0x000000ffff0d7224 */ /* 0x000fce00078e0005 */
[----:B------:R-:W-:Y:S05]  /*1c3f0*/  WARPSYNC.COLLECTIVE R15, `(.L_x_2174) ;  /* 0x000000000f087348 */ /* 0x000fea0003c00000 */
[----:B------:R0:W1:Y:S02]  /*1c400*/  SHFL.UP P6, R14, R13, R12, R11 ;  /* 0x0400000c0d0e7389 */ /* 0x00006400000c000b */
[----:B01----:R-:W-:Y:S01]  /*1c410*/  ENDCOLLECTIVE ;  /* 0x000000000000791b */ /* 0x003fe20003800000 */
.L_x_2174:
[----:B------:R-:W-:Y:S02]  /*1c420*/  MOV R12, 0x10 ;  /* 0x00000010000c7802 */ /* 0x000fe40000000f00 */
[----:B------:R-:W-:-:S05]  /*1c430*/  SEL R6, R14, RZ, P4 ;  /* 0x000000ff0e067207 */ /* 0x000fca0002000000 */
[----:B------:R-:W-:-:S04]  /*1c440*/  IMAD.IADD R6, R5, 0x1, R6 ;  /* 0x0000000105067824 */ /* 0x000fc800078e0206 */
[----:B------:R-:W-:-:S07]  /*1c450*/  IMAD.MOV.U32 R13, RZ, RZ, R6 ;  /* 0x000000ffff0d7224 */ /* 0x000fce00078e0006 */
[----:B------:R-:W-:Y:S05]  /*1c460*/  WARPSYNC.COLLECTIVE R15, `(.L_x_2175) ;  /* 0x000000000f087348 */ /* 0x000fea0003c00000 */
[----:B------:R0:W1:Y:S02]  /*1c470*/  SHFL.UP P6, R14, R13, R12, R11 ;  /* 0x0400000c0d0e7389 */ /* 0x00006400000c000b */
[----:B01----:R-:W-:Y:S01]  /*1c480*/  ENDCOLLECTIVE ;  /* 0x000000000000791b */ /* 0x003fe20003800000 */
.L_x_2175:
        /* <DEDUP_REMOVED lines=8> */
.L_x_2176:
[----:B------:R-:W-:Y:S05]  /*1c510*/  BRA `(.L_x_2177) ;  /* 0xffffffd800007947 */ /* 0x000fea000383ffff */
.L_x_2085:
[----:B------:R-:W-:Y:S01]  /*1c520*/  BSSY B0, `(.L_x_2178) ;  /* 0x0000006000007945 */ /* 0x000fe20003800000 */
[----:B------:R-:W-:Y:S01]  /*1c530*/  PLOP3.LUT P6, PT, P6, PT, PT, 0x8, 0x0 ;  /* 0x000000000000781c */ /* 0x000fe200037ce170 */
[----:B------:R-:W-:-:S12]  /*1c540*/  IMAD.MOV.U32 R15, RZ, RZ, -0x1 ;  /* 0xffffffffff0f7424 */ /* 0x000fd800078e00ff */
[----:B01----:R-:W-:Y:S05]  /*1c550*/  WARPSYNC.COLLECTIVE R15, `(.L_x_2179) ;  /* 0x000000000f087348 */ /* 0x003fea0003c00000 */
[----:B------:R-:W-:Y:S01]  /*1c560*/  VOTE.ANY R14, PT, P6 ;  /* 0x00000000000e7806 */ /* 0x000fe200030e0100 */
[----:B01----:R-:W-:Y:S06]  /*1c570*/  ENDCOLLECTIVE ;  /* 0x000000000000791b */ /* 0x003fec0003800000 */
.L_x_2179:
[----:B------:R-:W-:Y:S05]  /*1c580*/  BSYNC B0 ;  /* 0x0000000000007941 */ /* 0x000fea0003800000 */
.L_x_2178:
        /* <DEDUP_REMOVED lines=9> */
.L_x_2180:
[----:B------:R-:W-:Y:S01]  /*1c620*/  MOV R17, R14 ;  /* 0x0000000e00117202 */ /* 0x000fe20000000f00 */
[----:B------:R-:W-:Y:S06]  /*1c630*/  BRA `(.L_x_2181) ;  /* 0xffffffd400f07947 */ /* 0x000fec000383ffff */
.L_x_2087:
[----:B------:R-:W-:Y:S01]  /*1c640*/  BSSY B0, `(.L_x_2182) ;  /* 0x0000007000007945 */ /* 0x000fe20003800000 */
[----:B------:R-:W-:Y:S02]  /*1c650*/  IMAD.MOV.U32 R13, RZ, RZ, R3 ;  /* 0x000000ffff0d7224 */ /* 0x000fe400078e0003 */
[----:B-1----:R-:W-:Y:S02]  /*1c660*/  IMAD.MOV.U32 R11, RZ, RZ, 0x1f ;  /* 0x0000001fff0b7424 */ /* 0x002fe400078e00ff */
[----:B------:R-:W-:-:S07]  /*1c670*/  IMAD.MOV.U32 R15, RZ, RZ, -0x1 ;  /* 0xffffffffff0f7424 */ /* 0x000fce00078e00ff */
[----:B0-23--:R-:W-:Y:S05]  /*1c680*/  WARPSYNC.COLLECTIVE R15, `(.L_x_2183) ;  /* 0x000000000f087348 */ /* 0x00dfea0003c00000 */
[----:B------:R1:W4:Y:S02]  /*1c690*/  SHFL.IDX P6, R14, R13, R12, R11 ;  /* 0x0000000c0d0e7389 */ /* 0x00032400000c000b */
[----:B01234-:R-:W-:Y:S01]  /*1c6a0*/  ENDCOLLECTIVE ;  /* 0x000000000000791b */ /* 0x01ffe20003800000 */
.L_x_2183:
[----:B------:R-:W-:Y:S05]  /*1c6b0*/  BSYNC B0 ;  /* 0x0000000000007941 */ /* 0x000fea0003800000 */
.L_x_2182:
[----:B------:R-:W-:Y:S01]  /*1c6c0*/  IMAD.MOV.U32 R5, RZ, RZ, R14 ;  /* 0x000000ffff057224 */ /* 0x000fe200078e000e */
[----:B------:R-:W-:Y:S06]  /*1c6d0*/  BRA `(.L_x_2086) ;  /* 0xffffffd400e47947 */ /* 0x000fec000383ffff */
.L_x_2091:
[----:B0-----:R0:W3:Y:S02]  /*1c6e0*/  SYNCS.PHASECHK.TRANS64.TRYWAIT P0, [R9+URZ+0x13220], R0 ;  /* 0x01322000090075a7 */ /* 0x0010e4000800017f */
[----:B---3--:R-:W-:Y:S05]  /*1c6f0*/  @!P0 NANOSLEEP.SYNCS 0x989680 ;  /* 0x009896800000895d */ /* 0x008fea0003900000 */
[----:B------:R-:W3:Y:S02]  /*1c700*/  @!P0 SYNCS.PHASECHK.TRANS64 P0, [R9+URZ+0x13220], R0 ;  /* 0x01322000090085a7 */ /* 0x000ee4000800007f */
[----:B---3--:R-:W-:Y:S05]  /*1c710*/  @!P0 BRA `(.L_x_2091) ;  /* 0xfffffffc00f08947 */ /* 0x008fea000383ffff */
[----:B------:R-:W-:Y:S05]  /*1c720*/  BRA `(.L_x_2184) ;  /* 0xffffffdc005c7947 */ /* 0x000fea000383ffff */
.L_x_2092:
[----:B------:R-:W3:Y:S01]  /*1c730*/  S2R R2, SR_TID.X ;  /* 0x0000000000027919 */ /* 0x000ee20000002100 */
[----:B------:R-:W-:Y:S01]  /*1c740*/  BSSY B0, `(.L_x_2185) ;  /* 0x000000a000007945 */ /* 0x000fe20003800000 */
[----:B------:R-:W-:Y:S02]  /*1c750*/  IMAD.MOV.U32 R12, RZ, RZ, RZ ;  /* 0x000000ffff0c7224 */ /* 0x000fe400078e00ff */
[----:B-1----:R-:W-:Y:S02]  /*1c760*/  IMAD.MOV.U32 R11, RZ, RZ, 0x1f ;  /* 0x0000001fff0b7424 */ /* 0x002fe400078e00ff */
[----:B------:R-:W-:Y:S01]  /*1c770*/  IMAD.MOV.U32 R15, RZ, RZ, -0x1 ;  /* 0xffffffffff0f7424 */ /* 0x000fe200078e00ff */
[----:B---3--:R-:W-:-:S04]  /*1c780*/  SHF.R.U32.HI R2, RZ, 0x5, R2 ;  /* 0x00000005ff027819 */ /* 0x008fc80000011602 */
[----:B------:R-:W-:-:S05]  /*1c790*/  LOP3.LUT R2, R2, 0x3, RZ, 0xc0, !PT ;  /* 0x0000000302027812 */ /* 0x000fca00078ec0ff */
[----:B------:R-:W-:-:S07]  /*1c7a0*/  IMAD.MOV.U32 R13, RZ, RZ, R2 ;  /* 0x000000ffff0d7224 */ /* 0x000fce00078e0002 */
[----:B0-2-4-:R-:W-:Y:S05]  /*1c7b0*/  WARPSYNC.COLLECTIVE R15, `(.L_x_2186) ;  /* 0x000000000f087348 */ /* 0x015fea0003c00000 */
[----:B------:R1:W3:Y:S02]  /*1c7c0*/  SHFL.IDX P6, R14, R13, R12, R11 ;  /* 0x0000000c0d0e7389 */ /* 0x0002e400000c000b */
[----:B01234-:R-:W-:Y:S01]  /*1c7d0*/  ENDCOLLECTIVE ;  /* 0x000000000000791b */ /* 0x01ffe20003800000 */
.L_x_2186:
[----:B------:R-:W-:Y:S05]  /*1c7e0*/  BSYNC B0 ;  /* 0x0000000000007941 */ /* 0x000fea0003800000 */
.L_x_2185:
[----:B------:R-:W-:Y:S05]  /*1c7f0*/  BRA `(.L_x_2187) ;  /* 0xffffffdc00447947 */ /* 0x000fea000383ffff */
.L_x_2093:
[----:B------:R-:W-:Y:S01]  /*1c800*/  BSSY B0, `(.L_x_2188) ;  /* 0x0000006000007945 */ /* 0x000fe20003800000 */
[----:B------:R-:W-:-:S07]  /*1c810*/  IMAD.MOV.U32 R15, RZ, RZ, -0x1 ;  /* 0xffffffffff0f7424 */ /* 0x000fce00078e00ff */
[----:B012-4-:R-:W-:Y:S05]  /*1c820*/  WARPSYNC.COLLECTIVE R15, `(.L_x_2189) ;  /* 0x000000000f0c7348 */ /* 0x017fea0003c00000 */
[----:B------:R-:W-:Y:S02]  /*1c830*/  ELECT P6, UR62, PT ;  /* 0x00000000003e782f */ /* 0x000fe400038c0000 */
[----:B------:R-:W-:Y:S01]  /*1c840*/  MOV R14, UR62 ;  /* 0x0000003e000e7c02 */ /* 0x000fe20008000f00 */
[----:B012-4-:R-:W-:Y:S10]  /*1c850*/  ENDCOLLECTIVE ;  /* 0x000000000000791b */ /* 0x017ff40003800000 */
.L_x_2189:
[----:B------:R-:W-:Y:S05]  /*1c860*/  BSYNC B0 ;  /* 0x0000000000007941 */ /* 0x000fea0003800000 */
.L_x_2188:
[----:B------:R-:W-:Y:S05]  /*1c870*/  BRA `(.L_x_2190) ;  /* 0xffffffdc00387947 */ /* 0x000fea000383ffff */
.L_x_2095:
[----:B0-----:R0:W3:Y:S02]  /*1c880*/  SYNCS.PHASECHK.TRANS64.TRYWAIT P1, [R7+URZ], R2 ;  /* 0x00000002070075a7 */ /* 0x0010e4000802017f */
[----:B---3--:R-:W-:Y:S05]  /*1c890*/  @!P1 NANOSLEEP.SYNCS 0x989680 ;  /* 0x009896800000995d */ /* 0x008fea0003900000 */
[----:B------:R-:W3:Y:S02]  /*1c8a0*/  @!P1 SYNCS.PHASECHK.TRANS64 P1, [R7+URZ], R2 ;  /* 0x00000002070095a7 */ /* 0x000ee4000802007f */
[----:B---3--:R-:W-:Y:S05]  /*1c8b0*/  @!P1 BRA `(.L_x_2095) ;  /* 0xfffffffc00f09947 */ /* 0x008fea000383ffff */
[----:B------:R-:W-:Y:S05]  /*1c8c0*/  BRA `(.L_x_2191) ;  /* 0xffffffdc006c7947 */ /* 0x000fea000383ffff */
.L_x_2096:
[----:B---3--:R3:W0:Y:S02]  /*1c8d0*/  SYNCS.PHASECHK.TRANS64.TRYWAIT P1, [R3+URZ], R0 ;  /* 0x00000000030075a7 */ /* 0x008624000802017f */
[----:B0-----:R-:W-:Y:S05]  /*1c8e0*/  @!P1 NANOSLEEP.SYNCS 0x989680 ;  /* 0x009896800000995d */ /* 0x001fea0003900000 */
[----:B------:R-:W0:Y:S02]  /*1c8f0*/  @!P1 SYNCS.PHASECHK.TRANS64 P1, [R3+URZ], R0 ;  /* 0x00000000030095a7 */ /* 0x000e24000802007f */
[----:B0-----:R-:W-:Y:S05]  /*1c900*/  @!P1 BRA `(.L_x_2096) ;  /* 0xfffffffc00f09947 */ /* 0x001fea000383ffff */
[----:B------:R-:W-:Y:S05]  /*1c910*/  BRA `(.L_x_2192) ;  /* 0xffffffdc00607947 */ /* 0x000fea000383ffff */
.L_x_2098:
[----:B---3--:R3:W0:Y:S02]  /*1c920*/  SYNCS.PHASECHK.TRANS64.TRYWAIT P1, [R3+URZ+0x13260], R2 ;  /* 0x01326002030075a7 */ /* 0x008624000802017f */
[----:B0-----:R-:W-:Y:S05]  /*1c930*/  @!P1 NANOSLEEP.SYNCS 0x989680 ;  /* 0x009896800000995d */ /* 0x001fea0003900000 */
[----:B------:R-:W0:Y:S02]  /*1c940*/  @!P1 SYNCS.PHASECHK.TRANS64 P1, [R3+URZ+0x13260], R2 ;  /* 0x01326002030095a7 */ /* 0x000e24000802007f */
[----:B0-----:R-:W-:Y:S05]  /*1c950*/  @!P1 BRA `(.L_x_2098) ;  /* 0xfffffffc00f09947 */ /* 0x001fea000383ffff */
[----:B------:R-:W-:Y:S05]  /*1c960*/  BRA `(.L_x_2193) ;  /* 0xffffffdc00607947 */ /* 0x000fea000383ffff */
.L_x_2100:
[----:B------:R0:W0:Y:S02]  /*1c970*/  SYNCS.PHASECHK.TRANS64.TRYWAIT P1, [R5+URZ+0x13260], R0 ;  /* 0x01326000050075a7 */ /* 0x000024000802017f */
[----:B0-----:R-:W-:Y:S05]  /*1c980*/  @!P1 NANOSLEEP.SYNCS 0x989680 ;  /* 0x009896800000995d */ /* 0x001fea0003900000 */
[----:B------:R-:W0:Y:S02]  /*1c990*/  @!P1 SYNCS.PHASECHK.TRANS64 P1, [R5+URZ+0x13260], R0 ;  /* 0x01326000050095a7 */ /* 0x000e24000802007f */
[----:B0-----:R-:W-:Y:S05]  /*1c9a0*/  @!P1 BRA `(.L_x_2100) ;  /* 0xfffffffc00f09947 */ /* 0x001fea000383ffff */
[----:B------:R-:W-:Y:S05]  /*1c9b0*/  BRA `(.L_x_2194) ;  /* 0xffffffdc00607947 */ /* 0x000fea000383ffff */
.L_x_2102:
[----:B------:R0:W0:Y:S02]  /*1c9c0*/  SYNCS.PHASECHK.TRANS64.TRYWAIT P0, [R3+URZ+0x13280], R2 ;  /* 0x01328002030075a7 */ /* 0x000024000800017f */
[----:B0-----:R-:W-:Y:S05]  /*1c9d0*/  @!P0 NANOSLEEP.SYNCS 0x989680 ;  /* 0x009896800000895d */ /* 0x001fea0003900000 */
[----:B------:R-:W0:Y:S02]  /*1c9e0*/  @!P0 SYNCS.PHASECHK.TRANS64 P0, [R3+URZ+0x13280], R2 ;  /* 0x01328002030085a7 */ /* 0x000e24000800007f */
[----:B0-----:R-:W-:Y:S05]  /*1c9f0*/  @!P0 BRA `(.L_x_2102) ;  /* 0xfffffffc00f08947 */ /* 0x001fea000383ffff */
[----:B------:R-:W-:Y:S05]  /*1ca00*/  BRA `(.L_x_2103) ;  /* 0xffffffdc005c7947 */ /* 0x000fea000383ffff */
.L_x_2195:
        /* <DEDUP_REMOVED lines=15> */
.L_x_2204:


//--------------------- .nv.global.init           --------------------------
	.section	.nv.global.init,"aw",@progbits
	.align	4
.nv.global.init:
	.type		_ZZN5flash28permute_output_fp8_VcolmajorIN4cute6TensorINS1_11ArrayEngineIN7cutlass10bfloat16_tELm32EEENS1_6LayoutINS1_5tupleIJNS8_IJNS1_1CILi2EEESA_NS9_ILi8EEEEEENS9_ILi1EEESD_EEENS8_IJNS8_IJSD_SA_NS9_ILi4EEEEEENS9_ILi0EEESH_EEEEEEEEEvRT_E9upper_map,@object
	.size		_ZZN5flash28permute_output_fp8_VcolmajorIN4cute6TensorINS1_11ArrayEngineIN7cutlass10bfloat16_tELm32EEENS1_6LayoutINS1_5tupleIJNS8_IJNS1_1CILi2EEESA_NS9_ILi8EEEEEENS9_ILi1EEESD_EEENS8_IJNS8_IJSD_SA_NS9_ILi4EEEEEENS9_ILi0EEESH_EEEEEEEEEvRT_E9upper_map,($str$23 - _ZZN5flash28permute_output_fp8_VcolmajorIN4cute6TensorINS1_11ArrayEngineIN7cutlass10bfloat16_tELm32EEENS1_6LayoutINS1_5tupleIJNS8_IJNS1_1CILi2EEESA_NS9_ILi8EEEEEENS9_ILi1EEESD_EEENS8_IJNS8_IJSD_SA_NS9_ILi4EEEEEENS9_ILi0EEESH_EEEEEEEEEvRT_E9upper_map)
_ZZN5flash28permute_output_fp8_VcolmajorIN4cute6TensorINS1_11ArrayEngineIN7cutlass10bfloat16_tELm32EEENS1_6LayoutINS1_5tupleIJNS8_IJNS1_1CILi2EEESA_NS9_ILi8EEEEEENS9_ILi1EEESD_EEENS8_IJNS8_IJSD_SA_NS9_ILi4EEEEEENS9_ILi0EEESH_EEEEEEEEEvRT_E9upper_map:
        /*0000*/ 	.byte	0x00, 0x00, 0x00, 0x00, 0x02, 0x00, 0x00, 0x00, 0x03, 0x00, 0x00, 0x00, 0x01, 0x00, 0x00, 0x00
	.type		$str$23,@object
	.size		$str$23,($str$24 - $str$23)
$str$23:
        /*0010*/ 	.byte	0x28, 0x61, 0x64, 0x64, 0x72, 0x65, 0x73, 0x73, 0x20, 0x26, 0x20, 0x6d, 0x61, 0x73, 0x6b, 0x29
        /*0020*/ 	.byte	0x20, 0x3d, 0x3d, 0x20, 0x30, 0x00
	.type		$str$24,@object
	.size		$str$24,(__unnamed_5 - $str$24)
$str$24:
        /*0026*/ 	.byte	0x2f, 0x74, 0x6d, 0x70, 0x2f, 0x6f, 0x73, 0x73, 0x5f, 0x6b, 0x65, 0x72, 0x6e, 0x65, 0x6c, 0x73
        /*0036*/ 	.byte	0x5f, 0x73, 0x72, 0x63, 0x2f, 0x66, 0x6c, 0x61, 0x73, 0x68, 0x5f, 0x61, 0x74, 0x74, 0x65, 0x6e
        /*0046*/ 	.byte	0x74, 0x69, 0x6f, 0x6e, 0x2f, 0x63, 0x73, 0x72, 0x63, 0x2f, 0x63, 0x75, 0x74, 0x6c, 0x61, 0x73
        /*0056*/ 	.byte	0x73, 0x2f, 0x69, 0x6e, 0x63, 0x6c, 0x75, 0x64, 0x65, 0x2f, 0x63, 0x75, 0x74, 0x65, 0x2f, 0x70
        /*0066*/ 	.byte	0x6f, 0x69, 0x6e, 0x74, 0x65, 0x72, 0x5f, 0x66, 0x6c, 0x61, 0x67, 0x67, 0x65, 0x64, 0x2e, 0x68
        /*0076*/ 	.byte	0x70, 0x70, 0x00
	.type		__unnamed_5,@object
	.size		__unnamed_5,(__unnamed_6 - __unnamed_5)
__unnamed_5:
        /* <DEDUP_REMOVED lines=24> */
        /*01f9*/ 	.byte	0x26, 0x5d, 0x00
	.type		__unnamed_6,@object
	.size		__unnamed_6,(__unnamed_4 - __unnamed_6)
__unnamed_6:
        /* <DEDUP_REMOVED lines=24> */
        /*037c*/ 	.byte	0x3e, 0x3e, 0x20, 0x26, 0x5d, 0x00
	.type		__unnamed_4,@object
	.size		__unnamed_4,(__unnamed_2 - __unnamed_4)
__unnamed_4:
        /* <DEDUP_REMOVED lines=28> */
        /*0542*/ 	.byte	0x3a, 0x43, 0x3c, 0x31, 0x30, 0x32, 0x34, 0x30, 0x3e, 0x3e, 0x3e, 0x3e, 0x3e, 0x5d, 0x00
	.type		__unnamed_2,@object
	.size		__unnamed_2,(__unnamed_1 - __unnamed_2)
__unnamed_2:
        /* <DEDUP_REMOVED lines=29> */
	.type		__unnamed_1,@object
	.size		__unnamed_1,(__unnamed_3 - __unnamed_1)
__unnamed_1:
        /* <DEDUP_REMOVED lines=29> */
        /*08f0*/ 	.byte	0x00
	.type		__unnamed_3,@object
	.size		__unnamed_3,(.L_2 - __unnamed_3)
__unnamed_3:
        /* <DEDUP_REMOVED lines=30> */
.L_2:


//--------------------- .nv.shared._ZN7cutlass13device_kernelIN5flash11enable_sm90INS1_16FlashAttnFwdSm90INS1_25CollectiveMainloopFwdSm90ILi2EN4cute5tupleIJNS5_1CILi1EEES8_S8_EEENS6_IJNS7_ILi192EEENS7_ILi160EEENS7_ILi64EEEEEELi64ENS_12float_e4m3_tEfNS_4arch4Sm90ELb0ELb0ELb1ELb0ELb0ELb0ELb0ELb1ELb1ELb1ELb0ELb0EEENS1_21CollectiveEpilogueFwdINS6_IJSA_SC_SB_EEES9_NS_10bfloat16_tESG_Li384ELb0ELb1ELb0ELb1EEENS1_29StaticPersistentTileSchedulerILb0EEEEEEEEEvNT_6ParamsE --------------------------
	.section	.nv.shared._ZN7cutlass13device_kernelIN5flash11enable_sm90INS1_16FlashAttnFwdSm90INS1_25CollectiveMainloopFwdSm90ILi2EN4cute5tupleIJNS5_1CILi1EEES8_S8_EEENS6_IJNS7_ILi192EEENS7_ILi160EEENS7_ILi64EEEEEELi64ENS_12float_e4m3_tEfNS_4arch4Sm90ELb0ELb0ELb1ELb0ELb0ELb0ELb0ELb1ELb1ELb1ELb0ELb0EEENS1_21CollectiveEpilogueFwdINS6_IJSA_SC_SB_EEES9_NS_10bfloat16_tESG_Li384ELb0ELb1ELb0ELb1EEENS1_29StaticPersistentTileSchedulerILb0EEEEEEEEEvNT_6ParamsE,"aw",@nobits
	.sectionflags	@""
	.align	16
	.zero		1024


//--------------------- .nv.shared.reserved.0     --------------------------
	.section	.nv.shared.reserved.0,"aw",@nobits
	.weak		__nv_reservedSMEM_offset_0_alias
	.size		__nv_reservedSMEM_offset_0_alias, 0, 0
	.other		__nv_reservedSMEM_offset_0_alias,@"STO_CUDA_RESERVED_SHARED STV_DEFAULT"
__nv_reservedSMEM_offset_0_alias:
	.zero		0


//--------------------- .nv.global                --------------------------
	.section	.nv.global,"aw",@nobits
.nv.global:
	.type		_ZN81_INTERNAL_acdd9c0f_45_flash_fwd_hdim64_e4m3_softcap_packgqa_sm90_cu_a6473388_35104cute1_E,@object
	.size		_ZN81_INTERNAL_acdd9c0f_45_flash_fwd_hdim64_e4m3_softcap_packgqa_sm90_cu_a6473388_35104cute1_E,(_ZN81_INTERNAL_acdd9c0f_45_flash_fwd_hdim64_e4m3_softcap_packgqa_sm90_cu_a6473388_35104cuda3std3__45__cpo6cbeginE - _ZN81_INTERNAL_acdd9c0f_45_flash_fwd_hdim64_e4m3_softcap_packgqa_sm90_cu_a6473388_35104cute1_E)
_ZN81_INTERNAL_acdd9c0f_45_flash_fwd_hdim64_e4m3_softcap_packgqa_sm90_cu_a6473388_35104cute1_E:
	.zero		1
	.type		_ZN81_INTERNAL_acdd9c0f_45_flash_fwd_hdim64_e4m3_softcap_packgqa_sm90_cu_a6473388_35104cuda3std3__45__cpo6cbeginE,@object
	.size		_ZN81_INTERNAL_acdd9c0f_45_flash_fwd_hdim64_e4m3_softcap_packgqa_sm90_cu_a6473388_35104cuda3std3__45__cpo6cbeginE,(_ZN81_INTERNAL_acdd9c0f_45_flash_fwd_hdim64_e4m3_softcap_packgqa_sm90_cu_a6473388_35104cuda3std3__48in_placeE - _ZN81_INTERNAL_acdd9c0f_45_flash_fwd_hdim64_e4m3_softcap_packgqa_sm90_cu_a6473388_35104cuda3std3__45__cpo6cbeginE)
_ZN81_INTERNAL_acdd9c0f_45_flash_fwd_hdim64_e4m3_softcap_packgqa_sm90_cu_a6473388_35104cuda3std3__45__cpo6cbeginE:
	.zero		1
	.type		_ZN81_INTERNAL_acdd9c0f_45_flash_fwd_hdim64_e4m3_softcap_packgqa_sm90_cu_a6473388_35104cuda3std3__48in_placeE,@object
	.size		_ZN81_INTERNAL_acdd9c0f_45_flash_fwd_hdim64_e4m3_softcap_packgqa_sm90_cu_a6473388_35104cuda3std3__48in_placeE,(_ZN81_INTERNAL_acdd9c0f_45_flash_fwd_hdim64_e4m3_softcap_packgqa_sm90_cu_a6473388_35104cuda3std6ranges3__45__cpo9iter_moveE - _ZN81_INTERNAL_acdd9c0f_45_flash_fwd_hdim64_e4m3_softcap_packgqa_sm90_cu_a6473388_35104cuda3std3__48in_placeE)
_ZN81_INTERNAL_acdd9c0f_45_flash_fwd_hdim64_e4m3_softcap_packgqa_sm90_cu_a6473388_35104cuda3std3__48in_placeE:
	.zero		1
	.type		_ZN81_INTERNAL_acdd9c0f_45_flash_fwd_hdim64_e4m3_softcap_packgqa_sm90_cu_a6473388_35104cuda3std6ranges3__45__cpo9iter_moveE,@object
	.size		_ZN81_INTERNAL_acdd9c0f_45_flash_fwd_hdim64_e4m3_softcap_packgqa_sm90_cu_a6473388_35104cuda3std6ranges3__45__cpo9iter_moveE,(_ZN81_INTERNAL_acdd9c0f_45_flash_fwd_hdim64_e4m3_softcap_packgqa_sm90_cu_a6473388_35104cuda3std3__45__cpo5beginE - _ZN81_INTERNAL_acdd9c0f_45_flash_fwd_hdim64_e4m3_softcap_packgqa_sm90_cu_a6473388_35104cuda3std6ranges3__45__cpo9iter_moveE)
_ZN81_INTERNAL_acdd9c0f_45_flash_fwd_hdim64_e4m3_softcap_packgqa_sm90_cu_a6473388_35104cuda3std6ranges3__45__cpo9iter_moveE:
	.zero		1
	.type		_ZN81_INTERNAL_acdd9c0f_45_flash_fwd_hdim64_e4m3_softcap_packgqa_sm90_cu_a6473388_35104cuda3std3__45__cpo5beginE,@object
	.size		_ZN81_INTERNAL_acdd9c0f_45_flash_fwd_hdim64_e4m3_softcap_packgqa_sm90_cu_a6473388_35104cuda3std3__45__cpo5beginE,(_ZN81_INTERNAL_acdd9c0f_45_flash_fwd_hdim64_e4m3_softcap_packgqa_sm90_cu_a6473388_35104cuda3std3__483_GLOBAL__N__acdd9c0f_45_flash_fwd_hdim64_e4m3_softcap_packgqa_sm90_cu_a6473388_35106ignoreE - _ZN81_INTERNAL_acdd9c0f_45_flash_fwd_hdim64_e4m3_softcap_packgqa_sm90_cu_a6473388_35104cuda3std3__45__cpo5beginE)
_ZN81_INTERNAL_acdd9c0f_45_flash_fwd_hdim64_e4m3_softcap_packgqa_sm90_cu_a6473388_35104cuda3std3__45__cpo5beginE:
	.zero		1
	.type		_ZN81_INTERNAL_acdd9c0f_45_flash_fwd_hdim64_e4m3_softcap_packgqa_sm90_cu_a6473388_35104cuda3std3__483_GLOBAL__N__acdd9c0f_45_flash_fwd_hdim64_e4m3_softcap_packgqa_sm90_cu_a6473388_35106ignoreE,@object
	.size		_ZN81_INTERNAL_acdd9c0f_45_flash_fwd_hdim64_e4m3_softcap_packgqa_sm90_cu_a6473388_35104cuda3std3__483_GLOBAL__N__acdd9c0f_45_flash_fwd_hdim64_e4m3_softcap_packgqa_sm90_cu_a6473388_35106ignoreE,(_ZN81_INTERNAL_acdd9c0f_45_flash_fwd_hdim64_e4m3_softcap_packgqa_sm90_cu_a6473388_35104cute7productE - _ZN81_INTERNAL_acdd9c0f_45_flash_fwd_hdim64_e4m3_softcap_packgqa_sm90_cu_a6473388_35104cuda3std3__483_GLOBAL__N__acdd9c0f_45_flash_fwd_hdim64_e4m3_softcap_packgqa_sm90_cu_a6473388_35106ignoreE)
_ZN81_INTERNAL_acdd9c0f_45_flash_fwd_hdim64_e4m3_softcap_packgqa_sm90_cu_a6473388_35104cuda3std3__483_GLOBAL__N__acdd9c0f_45_flash_fwd_hdim64_e4m3_softcap_packgqa_sm90_cu_a6473388_35106ignoreE:
	.zero		1
	.type		_ZN81_INTERNAL_acdd9c0f_45_flash_fwd_hdim64_e4m3_softcap_packgqa_sm90_cu_a6473388_35104cute7productE,@object
	.size		_ZN81_INTERNAL_acdd9c0f_45_flash_fwd_hdim64_e4m3_softcap_packgqa_sm90_cu_a6473388_35104cute7productE,(_ZN81_INTERNAL_acdd9c0f_45_flash_fwd_hdim64_e4m3_softcap_packgqa_sm90_cu_a6473388_35104cuda3std3__45__cpo3endE - _ZN81_INTERNAL_acdd9c0f_45_flash_fwd_hdim64_e4m3_softcap_packgqa_sm90_cu_a6473388_35104cute7productE)
_ZN81_INTERNAL_acdd9c0f_45_flash_fwd_hdim64_e4m3_softcap_packgqa_sm90_cu_a6473388_35104cute7productE:
	.zero		1
	.type		_ZN81_INTERNAL_acdd9c0f_45_flash_fwd_hdim64_e4m3_softcap_packgqa_sm90_cu_a6473388_35104cuda3std3__45__cpo3endE,@object
	.size		_ZN81_INTERNAL_acdd9c0f_45_flash_fwd_hdim64_e4m3_softcap_packgqa_sm90_cu_a6473388_35104cuda3std3__45__cpo3endE,(_ZN81_INTERNAL_acdd9c0f_45_flash_fwd_hdim64_e4m3_softcap_packgqa_sm90_cu_a6473388_35104cuda3std3__419piecewise_constructE - _ZN81_INTERNAL_acdd9c0f_45_flash_fwd_hdim64_e4m3_softcap_packgqa_sm90_cu_a6473388_35104cuda3std3__45__cpo3endE)
_ZN81_INTERNAL_acdd9c0f_45_flash_fwd_hdim64_e4m3_softcap_packgqa_sm90_cu_a6473388_35104cuda3std3__45__cpo3endE:
	.zero		1
	.type		_ZN81_INTERNAL_acdd9c0f_45_flash_fwd_hdim64_e4m3_softcap_packgqa_sm90_cu_a6473388_35104cuda3std3__419piecewise_constructE,@object
	.size		_ZN81_INTERNAL_acdd9c0f_45_flash_fwd_hdim64_e4m3_softcap_packgqa_sm90_cu_a6473388_35104cuda3std3__419piecewise_constructE,(_ZN81_INTERNAL_acdd9c0f_45_flash_fwd_hdim64_e4m3_softcap_packgqa_sm90_cu_a6473388_35104cuda3std3__45__cpo4cendE - _ZN81_INTERNAL_acdd9c0f_45_flash_fwd_hdim64_e4m3_softcap_packgqa_sm90_cu_a6473388_35104cuda3std3__419piecewise_constructE)
_ZN81_INTERNAL_acdd9c0f_45_flash_fwd_hdim64_e4m3_softcap_packgqa_sm90_cu_a6473388_35104cuda3std3__419piecewise_constructE:
	.zero		1
	.type		_ZN81_INTERNAL_acdd9c0f_45_flash_fwd_hdim64_e4m3_softcap_packgqa_sm90_cu_a6473388_35104cuda3std3__45__cpo4cendE,@object
	.size		_ZN81_INTERNAL_acdd9c0f_45_flash_fwd_hdim64_e4m3_softcap_packgqa_sm90_cu_a6473388_35104cuda3std3__45__cpo4cendE,(_ZN81_INTERNAL_acdd9c0f_45_flash_fwd_hdim64_e4m3_softcap_packgqa_sm90_cu_a6473388_35104cuda3std6ranges3__45__cpo4swapE - _ZN81_INTERNAL_acdd9c0f_45_flash_fwd_hdim64_e4m3_softcap_packgqa_sm90_cu_a6473388_35104cuda3std3__45__cpo4cendE)
_ZN81_INTERNAL_acdd9c0f_45_flash_fwd_hdim64_e4m3_softcap_packgqa_sm90_cu_a6473388_35104cuda3std3__45__cpo4cendE:
	.zero		1
	.type		_ZN81_INTERNAL_acdd9c0f_45_flash_fwd_hdim64_e4m3_softcap_packgqa_sm90_cu_a6473388_35104cuda3std6ranges3__45__cpo4swapE,@object
	.size		_ZN81_INTERNAL_acdd9c0f_45_flash_fwd_hdim64_e4m3_softcap_packgqa_sm90_cu_a6473388_35104cuda3std6ranges3__45__cpo4swapE,(.L_14 - _ZN81_INTERNAL_acdd9c0f_45_flash_fwd_hdim64_e4m3_softcap_packgqa_sm90_cu_a6473388_35104cuda3std6ranges3__45__cpo4swapE)
_ZN81_INTERNAL_acdd9c0f_45_flash_fwd_hdim64_e4m3_softcap_packgqa_sm90_cu_a6473388_35104cuda3std6ranges3__45__cpo4swapE:
	.zero		1
.L_14:


//--------------------- .nv.shared._ZN7cutlass13device_kernelIN5flash11enable_sm90INS1_16FlashAttnFwdSm90INS1_25CollectiveMainloopFwdSm90ILi2EN4cute5tupleIJNS5_1CILi1EEES8_S8_EEENS6_IJNS7_ILi192EEENS7_ILi160EEENS7_ILi64EEEEEELi64ENS_12float_e4m3_tEfNS_4arch4Sm90ELb0ELb0ELb1ELb1ELb0ELb0ELb0ELb1ELb1ELb1ELb0ELb0EEENS1_21CollectiveEpilogueFwdINS6_IJSA_SC_SB_EEES9_NS_10bfloat16_tESG_Li384ELb1ELb1ELb0ELb1EEENS1_36VarlenDynamicPersistentTileSchedulerILi192ELi160ELi384ELi128ELb0ELb1ELb1ELb0ELb1ELb1EEEEEEEEEvNT_6ParamsE --------------------------
	.section	.nv.shared._ZN7cutlass13device_kernelIN5flash11enable_sm90INS1_16FlashAttnFwdSm90INS1_25CollectiveMainloopFwdSm90ILi2EN4cute5tupleIJNS5_1CILi1EEES8_S8_EEENS6_IJNS7_ILi192EEENS7_ILi160EEENS7_ILi64EEEEEELi64ENS_12float_e4m3_tEfNS_4arch4Sm90ELb0ELb0ELb1ELb1ELb0ELb0ELb0ELb1ELb1ELb1ELb0ELb0EEENS1_21CollectiveEpilogueFwdINS6_IJSA_SC_SB_EEES9_NS_10bfloat16_tESG_Li384ELb1ELb1ELb0ELb1EEENS1_36VarlenDynamicPersistentTileSchedulerILi192ELi160ELi384ELi128ELb0ELb1ELb1ELb0ELb1ELb1EEEEEEEEEvNT_6ParamsE,"aw",@nobits
	.sectionflags	@""
	.align	16
	.zero		1024


//--------------------- .nv.shared._ZN7cutlass13device_kernelIN5flash11enable_sm90INS1_16FlashAttnFwdSm90INS1_25CollectiveMainloopFwdSm90ILi2EN4cute5tupleIJNS5_1CILi1EEES8_S8_EEENS6_IJNS7_ILi192EEENS7_ILi160EEENS7_ILi64EEEEEELi64ENS_12float_e4m3_tEfNS_4arch4Sm90ELb0ELb0ELb1ELb1ELb0ELb1ELb0ELb1ELb1ELb1ELb0ELb0EEENS1_21CollectiveEpilogueFwdINS6_IJSA_SC_SB_EEES9_NS_10bfloat16_tESG_Li384ELb1ELb1ELb0ELb1EEENS1_36VarlenDynamicPersistentTileSchedulerILi192ELi160ELi384ELi128ELb0ELb1ELb1ELb0ELb1ELb1EEEEEEEEEvNT_6ParamsE --------------------------
	.section	.nv.shared._ZN7cutlass13device_kernelIN5flash11enable_sm90INS1_16FlashAttnFwdSm90INS1_25CollectiveMainloopFwdSm90ILi2EN4cute5tupleIJNS5_1CILi1EEES8_S8_EEENS6_IJNS7_ILi192EEENS7_ILi160EEENS7_ILi64EEEEEELi64ENS_12float_e4m3_tEfNS_4arch4Sm90ELb0ELb0ELb1ELb1ELb0ELb1ELb0ELb1ELb1ELb1ELb0ELb0EEENS1_21CollectiveEpilogueFwdINS6_IJSA_SC_SB_EEES9_NS_10bfloat16_tESG_Li384ELb1ELb1ELb0ELb1EEENS1_36VarlenDynamicPersistentTileSchedulerILi192ELi160ELi384ELi128ELb0ELb1ELb1ELb0ELb1ELb1EEEEEEEEEvNT_6ParamsE,"aw",@nobits
	.sectionflags	@""
	.align	16
	.zero		1024


//--------------------- .nv.shared._ZN7cutlass13device_kernelIN5flash11enable_sm90INS1_16FlashAttnFwdSm90INS1_25CollectiveMainloopFwdSm90ILi2EN4cute5tupleIJNS5_1CILi1EEES8_S8_EEENS6_IJNS7_ILi192EEENS7_ILi160EEENS7_ILi64EEEEEELi64ENS_12float_e4m3_tEfNS_4arch4Sm90ELb0ELb1ELb1ELb0ELb0ELb0ELb0ELb1ELb1ELb1ELb0ELb0EEENS1_21CollectiveEpilogueFwdINS6_IJSA_SC_SB_EEES9_NS_10bfloat16_tESG_Li384ELb0ELb1ELb0ELb1EEENS1_30DynamicPersistentTileSchedulerILi384ELi128ELb0ELb1ELb1EEEEEEEEEvNT_6ParamsE --------------------------
	.section	.nv.shared._ZN7cutlass13device_kernelIN5flash11enable_sm90INS1_16FlashAttnFwdSm90INS1_25CollectiveMainloopFwdSm90ILi2EN4cute5tupleIJNS5_1CILi1EEES8_S8_EEENS6_IJNS7_ILi192EEENS7_ILi160EEENS7_ILi64EEEEEELi64ENS_12float_e4m3_tEfNS_4arch4Sm90ELb0ELb1ELb1ELb0ELb0ELb0ELb0ELb1ELb1ELb1ELb0ELb0EEENS1_21CollectiveEpilogueFwdINS6_IJSA_SC_SB_EEES9_NS_10bfloat16_tESG_Li384ELb0ELb1ELb0ELb1EEENS1_30DynamicPersistentTileSchedulerILi384ELi128ELb0ELb1ELb1EEEEEEEEEvNT_6ParamsE,"aw",@nobits
	.sectionflags	@""
	.align	16
	.zero		1024


//--------------------- .nv.shared._ZN7cutlass13device_kernelIN5flash11enable_sm90INS1_16FlashAttnFwdSm90INS1_25CollectiveMainloopFwdSm90ILi2EN4cute5tupleIJNS5_1CILi1EEES8_S8_EEENS6_IJNS7_ILi192EEENS7_ILi160EEENS7_ILi64EEEEEELi64ENS_12float_e4m3_tEfNS_4arch4Sm90ELb0ELb1ELb1ELb1ELb0ELb0ELb0ELb1ELb1ELb1ELb0ELb0EEENS1_21CollectiveEpilogueFwdINS6_IJSA_SC_SB_EEES9_NS_10bfloat16_tESG_Li384ELb1ELb1ELb0ELb1EEENS1_36VarlenDynamicPersistentTileSchedulerILi192ELi160ELi384ELi128ELb0ELb1ELb1ELb1ELb0ELb1EEEEEEEEEvNT_6ParamsE --------------------------
	.section	.nv.shared._ZN7cutlass13device_kernelIN5flash11enable_sm90INS1_16FlashAttnFwdSm90INS1_25CollectiveMainloopFwdSm90ILi2EN4cute5tupleIJNS5_1CILi1EEES8_S8_EEENS6_IJNS7_ILi192EEENS7_ILi160EEENS7_ILi64EEEEEELi64ENS_12float_e4m3_tEfNS_4arch4Sm90ELb0ELb1ELb1ELb1ELb0ELb0ELb0ELb1ELb1ELb1ELb0ELb0EEENS1_21CollectiveEpilogueFwdINS6_IJSA_SC_SB_EEES9_NS_10bfloat16_tESG_Li384ELb1ELb1ELb0ELb1EEENS1_36VarlenDynamicPersistentTileSchedulerILi192ELi160ELi384ELi128ELb0ELb1ELb1ELb1ELb0ELb1EEEEEEEEEvNT_6ParamsE,"aw",@nobits
	.sectionflags	@""
	.align	16
	.zero		1024


//--------------------- .nv.shared._ZN7cutlass13device_kernelIN5flash11enable_sm90INS1_16FlashAttnFwdSm90INS1_25CollectiveMainloopFwdSm90ILi2EN4cute5tupleIJNS5_1CILi1EEES8_S8_EEENS6_IJNS7_ILi192EEENS7_ILi160EEENS7_ILi64EEEEEELi64ENS_12float_e4m3_tEfNS_4arch4Sm90ELb0ELb1ELb1ELb1ELb0ELb1ELb0ELb1ELb1ELb1ELb0ELb0EEENS1_21CollectiveEpilogueFwdINS6_IJSA_SC_SB_EEES9_NS_10bfloat16_tESG_Li384ELb1ELb1ELb0ELb1EEENS1_36VarlenDynamicPersistentTileSchedulerILi192ELi160ELi384ELi128ELb0ELb1ELb1ELb1ELb0ELb1EEEEEEEEEvNT_6ParamsE --------------------------
	.section	.nv.shared._ZN7cutlass13device_kernelIN5flash11enable_sm90INS1_16FlashAttnFwdSm90INS1_25CollectiveMainloopFwdSm90ILi2EN4cute5tupleIJNS5_1CILi1EEES8_S8_EEENS6_IJNS7_ILi192EEENS7_ILi160EEENS7_ILi64EEEEEELi64ENS_12float_e4m3_tEfNS_4arch4Sm90ELb0ELb1ELb1ELb1ELb0ELb1ELb0ELb1ELb1ELb1ELb0ELb0EEENS1_21CollectiveEpilogueFwdINS6_IJSA_SC_SB_EEES9_NS_10bfloat16_tESG_Li384ELb1ELb1ELb0ELb1EEENS1_36VarlenDynamicPersistentTileSchedulerILi192ELi160ELi384ELi128ELb0ELb1ELb1ELb1ELb0ELb1EEEEEEEEEvNT_6ParamsE,"aw",@nobits
	.sectionflags	@""
	.align	16
	.zero		1024


//--------------------- .nv.shared._ZN7cutlass13device_kernelIN5flash11enable_sm90INS1_16FlashAttnFwdSm90INS1_25CollectiveMainloopFwdSm90ILi2EN4cute5tupleIJNS5_1CILi1EEES8_S8_EEENS6_IJNS7_ILi192EEENS7_ILi160EEENS7_ILi64EEEEEELi64ENS_12float_e4m3_tEfNS_4arch4Sm90ELb1ELb0ELb1ELb0ELb0ELb0ELb0ELb1ELb1ELb1ELb0ELb0EEENS1_21CollectiveEpilogueFwdINS6_IJSA_SC_SB_EEES9_NS_10bfloat16_tESG_Li384ELb0ELb1ELb0ELb1EEENS1_30DynamicPersistentTileSchedulerILi384ELi128ELb0ELb1ELb1EEEEEEEEEvNT_6ParamsE --------------------------
	.section	.nv.shared._ZN7cutlass13device_kernelIN5flash11enable_sm90INS1_16FlashAttnFwdSm90INS1_25CollectiveMainloopFwdSm90ILi2EN4cute5tupleIJNS5_1CILi1EEES8_S8_EEENS6_IJNS7_ILi192EEENS7_ILi160EEENS7_ILi64EEEEEELi64ENS_12float_e4m3_tEfNS_4arch4Sm90ELb1ELb0ELb1ELb0ELb0ELb0ELb0ELb1ELb1ELb1ELb0ELb0EEENS1_21CollectiveEpilogueFwdINS6_IJSA_SC_SB_EEES9_NS_10bfloat16_tESG_Li384ELb0ELb1ELb0ELb1EEENS1_30DynamicPersistentTileSchedulerILi384ELi128ELb0ELb1ELb1EEEEEEEEEvNT_6ParamsE,"aw",@nobits
	.sectionflags	@""
	.align	16
	.zero		1024


//--------------------- .nv.shared._ZN7cutlass13device_kernelIN5flash11enable_sm90INS1_16FlashAttnFwdSm90INS1_25CollectiveMainloopFwdSm90ILi2EN4cute5tupleIJNS5_1CILi1EEES8_S8_EEENS6_IJNS7_ILi192EEENS7_ILi160EEENS7_ILi64EEEEEELi64ENS_12float_e4m3_tEfNS_4arch4Sm90ELb1ELb0ELb1ELb1ELb0ELb0ELb0ELb1ELb1ELb1ELb0ELb0EEENS1_21CollectiveEpilogueFwdINS6_IJSA_SC_SB_EEES9_NS_10bfloat16_tESG_Li384ELb1ELb1ELb0ELb1EEENS1_36VarlenDynamicPersistentTileSchedulerILi192ELi160ELi384ELi128ELb0ELb1ELb1ELb1ELb1ELb1EEEEEEEEEvNT_6ParamsE --------------------------
	.section	.nv.shared._ZN7cutlass13device_kernelIN5flash11enable_sm90INS1_16FlashAttnFwdSm90INS1_25CollectiveMainloopFwdSm90ILi2EN4cute5tupleIJNS5_1CILi1EEES8_S8_EEENS6_IJNS7_ILi192EEENS7_ILi160EEENS7_ILi64EEEEEELi64ENS_12float_e4m3_tEfNS_4arch4Sm90ELb1ELb0ELb1ELb1ELb0ELb0ELb0ELb1ELb1ELb1ELb0ELb0EEENS1_21CollectiveEpilogueFwdINS6_IJSA_SC_SB_EEES9_NS_10bfloat16_tESG_Li384ELb1ELb1ELb0ELb1EEENS1_36VarlenDynamicPersistentTileSchedulerILi192ELi160ELi384ELi128ELb0ELb1ELb1ELb1ELb1ELb1EEEEEEEEEvNT_6ParamsE,"aw",@nobits
	.sectionflags	@""
	.align	16
	.zero		1024


//--------------------- .nv.shared._ZN7cutlass13device_kernelIN5flash11enable_sm90INS1_16FlashAttnFwdSm90INS1_25CollectiveMainloopFwdSm90ILi2EN4cute5tupleIJNS5_1CILi1EEES8_S8_EEENS6_IJNS7_ILi192EEENS7_ILi160EEENS7_ILi64EEEEEELi64ENS_12float_e4m3_tEfNS_4arch4Sm90ELb1ELb0ELb1ELb1ELb0ELb1ELb0ELb1ELb1ELb1ELb0ELb0EEENS1_21CollectiveEpilogueFwdINS6_IJSA_SC_SB_EEES9_NS_10bfloat16_tESG_Li384ELb1ELb1ELb0ELb1EEENS1_36VarlenDynamicPersistentTileSchedulerILi192ELi160ELi384ELi128ELb0ELb1ELb1ELb1ELb1ELb1EEEEEEEEEvNT_6ParamsE --------------------------
	.section	.nv.shared._ZN7cutlass13device_kernelIN5flash11enable_sm90INS1_16FlashAttnFwdSm90INS1_25CollectiveMainloopFwdSm90ILi2EN4cute5tupleIJNS5_1CILi1EEES8_S8_EEENS6_IJNS7_ILi192EEENS7_ILi160EEENS7_ILi64EEEEEELi64ENS_12float_e4m3_tEfNS_4arch4Sm90ELb1ELb0ELb1ELb1ELb0ELb1ELb0ELb1ELb1ELb1ELb0ELb0EEENS1_21CollectiveEpilogueFwdINS6_IJSA_SC_SB_EEES9_NS_10bfloat16_tESG_Li384ELb1ELb1ELb0ELb1EEENS1_36VarlenDynamicPersistentTileSchedulerILi192ELi160ELi384ELi128ELb0ELb1ELb1ELb1ELb1ELb1EEEEEEEEEvNT_6ParamsE,"aw",@nobits
	.sectionflags	@""
	.align	16
	.zero		1024


//--------------------- .nv.constant0._ZN7cutlass13device_kernelIN5flash11enable_sm90INS1_16FlashAttnFwdSm90INS1_25CollectiveMainloopFwdSm90ILi2EN4cute5tupleIJNS5_1CILi1EEES8_S8_EEENS6_IJNS7_ILi192EEENS7_ILi160EEENS7_ILi64EEEEEELi64ENS_12float_e4m3_tEfNS_4arch4Sm90ELb0ELb0ELb1ELb0ELb0ELb0ELb0ELb1ELb1ELb1ELb0ELb0EEENS1_21CollectiveEpilogueFwdINS6_IJSA_SC_SB_EEES9_NS_10bfloat16_tESG_Li384ELb0ELb1ELb0ELb1EEENS1_29StaticPersistentTileSchedulerILb0EEEEEEEEEvNT_6ParamsE --------------------------
	.section	.nv.constant0._ZN7cutlass13device_kernelIN5flash11enable_sm90INS1_16FlashAttnFwdSm90INS1_25CollectiveMainloopFwdSm90ILi2EN4cute5tupleIJNS5_1CILi1EEES8_S8_EEENS6_IJNS7_ILi192EEENS7_ILi160EEENS7_ILi64EEEEEELi64ENS_12float_e4m3_tEfNS_4arch4Sm90ELb0ELb0ELb1ELb0ELb0ELb0ELb0ELb1ELb1ELb1ELb0ELb0EEENS1_21CollectiveEpilogueFwdINS6_IJSA_SC_SB_EEES9_NS_10bfloat16_tESG_Li384ELb0ELb1ELb0ELb1EEENS1_29StaticPersistentTileSchedulerILb0EEEEEEEEEvNT_6ParamsE,"a",@progbits
	.sectionflags	@""
	.align	4
.nv.constant0._ZN7cutlass13device_kernelIN5flash11enable_sm90INS1_16FlashAttnFwdSm90INS1_25CollectiveMainloopFwdSm90ILi2EN4cute5tupleIJNS5_1CILi1EEES8_S8_EEENS6_IJNS7_ILi192EEENS7_ILi160EEENS7_ILi64EEEEEELi64ENS_12float_e4m3_tEfNS_4arch4Sm90ELb0ELb0ELb1ELb0ELb0ELb0ELb0ELb1ELb1ELb1ELb0ELb0EEENS1_21CollectiveEpilogueFwdINS6_IJSA_SC_SB_EEES9_NS_10bfloat16_tESG_Li384ELb0ELb1ELb0ELb1EEENS1_29StaticPersistentTileSchedulerILb0EEEEEEEEEvNT_6ParamsE:
	.zero		3200


//--------------------- .nv.constant0._ZN7cutlass13device_kernelIN5flash11enable_sm90INS1_16FlashAttnFwdSm90INS1_25CollectiveMainloopFwdSm90ILi2EN4cute5tupleIJNS5_1CILi1EEES8_S8_EEENS6_IJNS7_ILi192EEENS7_ILi160EEENS7_ILi64EEEEEELi64ENS_12float_e4m3_tEfNS_4arch4Sm90ELb0ELb0ELb1ELb1ELb0ELb0ELb0ELb1ELb1ELb1ELb0ELb0EEENS1_21CollectiveEpilogueFwdINS6_IJSA_SC_SB_EEES9_NS_10bfloat16_tESG_Li384ELb1ELb1ELb0ELb1EEENS1_36VarlenDynamicPersistentTileSchedulerILi192ELi160ELi384ELi128ELb0ELb1ELb1ELb0ELb1ELb1EEEEEEEEEvNT_6ParamsE --------------------------
	.section	.nv.constant0._ZN7cutlass13device_kernelIN5flash11enable_sm90INS1_16FlashAttnFwdSm90INS1_25CollectiveMainloopFwdSm90ILi2EN4cute5tupleIJNS5_1CILi1EEES8_S8_EEENS6_IJNS7_ILi192EEENS7_ILi160EEENS7_ILi64EEEEEELi64ENS_12float_e4m3_tEfNS_4arch4Sm90ELb0ELb0ELb1ELb1ELb0ELb0ELb0ELb1ELb1ELb1ELb0ELb0EEENS1_21CollectiveEpilogueFwdINS6_IJSA_SC_SB_EEES9_NS_10bfloat16_tESG_Li384ELb1ELb1ELb0ELb1EEENS1_36VarlenDynamicPersistentTileSchedulerILi192ELi160ELi384ELi128ELb0ELb1ELb1ELb0ELb1ELb1EEEEEEEEEvNT_6ParamsE,"a",@progbits
	.sectionflags	@""
	.align	4
.nv.constant0._ZN7cutlass13device_kernelIN5flash11enable_sm90INS1_16FlashAttnFwdSm90INS1_25CollectiveMainloopFwdSm90ILi2EN4cute5tupleIJNS5_1CILi1EEES8_S8_EEENS6_IJNS7_ILi192EEENS7_ILi160EEENS7_ILi64EEEEEELi64ENS_12float_e4m3_tEfNS_4arch4Sm90ELb0ELb0ELb1ELb1ELb0ELb0ELb0ELb1ELb1ELb1ELb0ELb0EEENS1_21CollectiveEpilogueFwdINS6_IJSA_SC_SB_EEES9_NS_10bfloat16_tESG_Li384ELb1ELb1ELb0ELb1EEENS1_36VarlenDynamicPersistentTileSchedulerILi192ELi160ELi384ELi128ELb0ELb1ELb1ELb0ELb1ELb1EEEEEEEEEvNT_6ParamsE:
	.zero		3328


//--------------------- .nv.constant0._ZN7cutlass13device_kernelIN5flash11enable_sm90INS1_16FlashAttnFwdSm90INS1_25CollectiveMainloopFwdSm90ILi2EN4cute5tupleIJNS5_1CILi1EEES8_S8_EEENS6_IJNS7_ILi192EEENS7_ILi160EEENS7_ILi64EEEEEELi64ENS_12float_e4m3_tEfNS_4arch4Sm90ELb0ELb0ELb1ELb1ELb0ELb1ELb0ELb1ELb1ELb1ELb0ELb0EEENS1_21CollectiveEpilogueFwdINS6_IJSA_SC_SB_EEES9_NS_10bfloat16_tESG_Li384ELb1ELb1ELb0ELb1EEENS1_36VarlenDynamicPersistentTileSchedulerILi192ELi160ELi384ELi128ELb0ELb1ELb1ELb0ELb1ELb1EEEEEEEEEvNT_6ParamsE --------------------------
	.section	.nv.constant0._ZN7cutlass13device_kernelIN5flash11enable_sm90INS1_16FlashAttnFwdSm90INS1_25CollectiveMainloopFwdSm90ILi2EN4cute5tupleIJNS5_1CILi1EEES8_S8_EEENS6_IJNS7_ILi192EEENS7_ILi160EEENS7_ILi64EEEEEELi64ENS_12float_e4m3_tEfNS_4arch4Sm90ELb0ELb0ELb1ELb1ELb0ELb1ELb0ELb1ELb1ELb1ELb0ELb0EEENS1_21CollectiveEpilogueFwdINS6_IJSA_SC_SB_EEES9_NS_10bfloat16_tESG_Li384ELb1ELb1ELb0ELb1EEENS1_36VarlenDynamicPersistentTileSchedulerILi192ELi160ELi384ELi128ELb0ELb1ELb1ELb0ELb1ELb1EEEEEEEEEvNT_6ParamsE,"a",@progbits
	.sectionflags	@""
	.align	4
.nv.constant0._ZN7cutlass13device_kernelIN5flash11enable_sm90INS1_16FlashAttnFwdSm90INS1_25CollectiveMainloopFwdSm90ILi2EN4cute5tupleIJNS5_1CILi1EEES8_S8_EEENS6_IJNS7_ILi192EEENS7_ILi160EEENS7_ILi64EEEEEELi64ENS_12float_e4m3_tEfNS_4arch4Sm90ELb0ELb0ELb1ELb1ELb0ELb1ELb0ELb1ELb1ELb1ELb0ELb0EEENS1_21CollectiveEpilogueFwdINS6_IJSA_SC_SB_EEES9_NS_10bfloat16_tESG_Li384ELb1ELb1ELb0ELb1EEENS1_36VarlenDynamicPersistentTileSchedulerILi192ELi160ELi384ELi128ELb0ELb1ELb1ELb0ELb1ELb1EEEEEEEEEvNT_6ParamsE:
	.zero		3328


//--------------------- .nv.constant0._ZN7cutlass13device_kernelIN5flash11enable_sm90INS1_16FlashAttnFwdSm90INS1_25CollectiveMainloopFwdSm90ILi2EN4cute5tupleIJNS5_1CILi1EEES8_S8_EEENS6_IJNS7_ILi192EEENS7_ILi160EEENS7_ILi64EEEEEELi64ENS_12float_e4m3_tEfNS_4arch4Sm90ELb0ELb1ELb1ELb0ELb0ELb0ELb0ELb1ELb1ELb1ELb0ELb0EEENS1_21CollectiveEpilogueFwdINS6_IJSA_SC_SB_EEES9_NS_10bfloat16_tESG_Li384ELb0ELb1ELb0ELb1EEENS1_30DynamicPersistentTileSchedulerILi384ELi128ELb0ELb1ELb1EEEEEEEEEvNT_6ParamsE --------------------------
	.section	.nv.constant0._ZN7cutlass13device_kernelIN5flash11enable_sm90INS1_16FlashAttnFwdSm90INS1_25CollectiveMainloopFwdSm90ILi2EN4cute5tupleIJNS5_1CILi1EEES8_S8_EEENS6_IJNS7_ILi192EEENS7_ILi160EEENS7_ILi64EEEEEELi64ENS_12float_e4m3_tEfNS_4arch4Sm90ELb0ELb1ELb1ELb0ELb0ELb0ELb0ELb1ELb1ELb1ELb0ELb0EEENS1_21CollectiveEpilogueFwdINS6_IJSA_SC_SB_EEES9_NS_10bfloat16_tESG_Li384ELb0ELb1ELb0ELb1EEENS1_30DynamicPersistentTileSchedulerILi384ELi128ELb0ELb1ELb1EEEEEEEEEvNT_6ParamsE,"a",@progbits
	.sectionflags	@""
	.align	4
.nv.constant0._ZN7cutlass13device_kernelIN5flash11enable_sm90INS1_16FlashAttnFwdSm90INS1_25CollectiveMainloopFwdSm90ILi2EN4cute5tupleIJNS5_1CILi1EEES8_S8_EEENS6_IJNS7_ILi192EEENS7_ILi160EEENS7_ILi64EEEEEELi64ENS_12float_e4m3_tEfNS_4arch4Sm90ELb0ELb1ELb1ELb0ELb0ELb0ELb0ELb1ELb1ELb1ELb0ELb0EEENS1_21CollectiveEpilogueFwdINS6_IJSA_SC_SB_EEES9_NS_10bfloat16_tESG_Li384ELb0ELb1ELb0ELb1EEENS1_30DynamicPersistentTileSchedulerILi384ELi128ELb0ELb1ELb1EEEEEEEEEvNT_6ParamsE:
	.zero		3328


//--------------------- .nv.constant0._ZN7cutlass13device_kernelIN5flash11enable_sm90INS1_16FlashAttnFwdSm90INS1_25CollectiveMainloopFwdSm90ILi2EN4cute5tupleIJNS5_1CILi1EEES8_S8_EEENS6_IJNS7_ILi192EEENS7_ILi160EEENS7_ILi64EEEEEELi64ENS_12float_e4m3_tEfNS_4arch4Sm90ELb0ELb1ELb1ELb1ELb0ELb0ELb0ELb1ELb1ELb1ELb0ELb0EEENS1_21CollectiveEpilogueFwdINS6_IJSA_SC_SB_EEES9_NS_10bfloat16_tESG_Li384ELb1ELb1ELb0ELb1EEENS1_36VarlenDynamicPersistentTileSchedulerILi192ELi160ELi384ELi128ELb0ELb1ELb1ELb1ELb0ELb1EEEEEEEEEvNT_6ParamsE --------------------------
	.section	.nv.constant0._ZN7cutlass13device_kernelIN5flash11enable_sm90INS1_16FlashAttnFwdSm90INS1_25CollectiveMainloopFwdSm90ILi2EN4cute5tupleIJNS5_1CILi1EEES8_S8_EEENS6_IJNS7_ILi192EEENS7_ILi160EEENS7_ILi64EEEEEELi64ENS_12float_e4m3_tEfNS_4arch4Sm90ELb0ELb1ELb1ELb1ELb0ELb0ELb0ELb1ELb1ELb1ELb0ELb0EEENS1_21CollectiveEpilogueFwdINS6_IJSA_SC_SB_EEES9_NS_10bfloat16_tESG_Li384ELb1ELb1ELb0ELb1EEENS1_36VarlenDynamicPersistentTileSchedulerILi192ELi160ELi384ELi128ELb0ELb1ELb1ELb1ELb0ELb1EEEEEEEEEvNT_6ParamsE,"a",@progbits
	.sectionflags	@""
	.align	4
.nv.constant0._ZN7cutlass13device_kernelIN5flash11enable_sm90INS1_16FlashAttnFwdSm90INS1_25CollectiveMainloopFwdSm90ILi2EN4cute5tupleIJNS5_1CILi1EEES8_S8_EEENS6_IJNS7_ILi192EEENS7_ILi160EEENS7_ILi64EEEEEELi64ENS_12float_e4m3_tEfNS_4arch4Sm90ELb0ELb1ELb1ELb1ELb0ELb0ELb0ELb1ELb1ELb1ELb0ELb0EEENS1_21CollectiveEpilogueFwdINS6_IJSA_SC_SB_EEES9_NS_10bfloat16_tESG_Li384ELb1ELb1ELb0ELb1EEENS1_36VarlenDynamicPersistentTileSchedulerILi192ELi160ELi384ELi128ELb0ELb1ELb1ELb1ELb0ELb1EEEEEEEEEvNT_6ParamsE:
	.zero		3328


//--------------------- .nv.constant0._ZN7cutlass13device_kernelIN5flash11enable_sm90INS1_16FlashAttnFwdSm90INS1_25CollectiveMainloopFwdSm90ILi2EN4cute5tupleIJNS5_1CILi1EEES8_S8_EEENS6_IJNS7_ILi192EEENS7_ILi160EEENS7_ILi64EEEEEELi64ENS_12float_e4m3_tEfNS_4arch4Sm90ELb0ELb1ELb1ELb1ELb0ELb1ELb0ELb1ELb1ELb1ELb0ELb0EEENS1_21CollectiveEpilogueFwdINS6_IJSA_SC_SB_EEES9_NS_10bfloat16_tESG_Li384ELb1ELb1ELb0ELb1EEENS1_36VarlenDynamicPersistentTileSchedulerILi192ELi160ELi384ELi128ELb0ELb1ELb1ELb1ELb0ELb1EEEEEEEEEvNT_6ParamsE --------------------------
	.section	.nv.constant0._ZN7cutlass13device_kernelIN5flash11enable_sm90INS1_16FlashAttnFwdSm90INS1_25CollectiveMainloopFwdSm90ILi2EN4cute5tupleIJNS5_1CILi1EEES8_S8_EEENS6_IJNS7_ILi192EEENS7_ILi160EEENS7_ILi64EEEEEELi64ENS_12float_e4m3_tEfNS_4arch4Sm90ELb0ELb1ELb1ELb1ELb0ELb1ELb0ELb1ELb1ELb1ELb0ELb0EEENS1_21CollectiveEpilogueFwdINS6_IJSA_SC_SB_EEES9_NS_10bfloat16_tESG_Li384ELb1ELb1ELb0ELb1EEENS1_36VarlenDynamicPersistentTileSchedulerILi192ELi160ELi384ELi128ELb0ELb1ELb1ELb1ELb0ELb1EEEEEEEEEvNT_6ParamsE,"a",@progbits
	.sectionflags	@""
	.align	4
.nv.constant0._ZN7cutlass13device_kernelIN5flash11enable_sm90INS1_16FlashAttnFwdSm90INS1_25CollectiveMainloopFwdSm90ILi2EN4cute5tupleIJNS5_1CILi1EEES8_S8_EEENS6_IJNS7_ILi192EEENS7_ILi160EEENS7_ILi64EEEEEELi64ENS_12float_e4m3_tEfNS_4arch4Sm90ELb0ELb1ELb1ELb1ELb0ELb1ELb0ELb1ELb1ELb1ELb0ELb0EEENS1_21CollectiveEpilogueFwdINS6_IJSA_SC_SB_EEES9_NS_10bfloat16_tESG_Li384ELb1ELb1ELb0ELb1EEENS1_36VarlenDynamicPersistentTileSchedulerILi192ELi160ELi384ELi128ELb0ELb1ELb1ELb1ELb0ELb1EEEEEEEEEvNT_6ParamsE:
	.zero		3328


//--------------------- .nv.constant0._ZN7cutlass13device_kernelIN5flash11enable_sm90INS1_16FlashAttnFwdSm90INS1_25CollectiveMainloopFwdSm90ILi2EN4cute5tupleIJNS5_1CILi1EEES8_S8_EEENS6_IJNS7_ILi192EEENS7_ILi160EEENS7_ILi64EEEEEELi64ENS_12float_e4m3_tEfNS_4arch4Sm90ELb1ELb0ELb1ELb0ELb0ELb0ELb0ELb1ELb1ELb1ELb0ELb0EEENS1_21CollectiveEpilogueFwdINS6_IJSA_SC_SB_EEES9_NS_10bfloat16_tESG_Li384ELb0ELb1ELb0ELb1EEENS1_30DynamicPersistentTileSchedulerILi384ELi128ELb0ELb1ELb1EEEEEEEEEvNT_6ParamsE --------------------------
	.section	.nv.constant0._ZN7cutlass13device_kernelIN5flash11enable_sm90INS1_16FlashAttnFwdSm90INS1_25CollectiveMainloopFwdSm90ILi2EN4cute5tupleIJNS5_1CILi1EEES8_S8_EEENS6_IJNS7_ILi192EEENS7_ILi160EEENS7_ILi64EEEEEELi64ENS_12float_e4m3_tEfNS_4arch4Sm90ELb1ELb0ELb1ELb0ELb0ELb0ELb0ELb1ELb1ELb1ELb0ELb0EEENS1_21CollectiveEpilogueFwdINS6_IJSA_SC_SB_EEES9_NS_10bfloat16_tESG_Li384ELb0ELb1ELb0ELb1EEENS1_30DynamicPersistentTileSchedulerILi384ELi128ELb0ELb1ELb1EEEEEEEEEvNT_6ParamsE,"a",@progbits
	.sectionflags	@""
	.align	4
.nv.constant0._ZN7cutlass13device_kernelIN5flash11enable_sm90INS1_16FlashAttnFwdSm90INS1_25CollectiveMainloopFwdSm90ILi2EN4cute5tupleIJNS5_1CILi1EEES8_S8_EEENS6_IJNS7_ILi192EEENS7_ILi160EEENS7_ILi64EEEEEELi64ENS_12float_e4m3_tEfNS_4arch4Sm90ELb1ELb0ELb1ELb0ELb0ELb0ELb0ELb1ELb1ELb1ELb0ELb0EEENS1_21CollectiveEpilogueFwdINS6_IJSA_SC_SB_EEES9_NS_10bfloat16_tESG_Li384ELb0ELb1ELb0ELb1EEENS1_30DynamicPersistentTileSchedulerILi384ELi128ELb0ELb1ELb1EEEEEEEEEvNT_6ParamsE:
	.zero		3328


//--------------------- .nv.constant0._ZN7cutlass13device_kernelIN5flash11enable_sm90INS1_16FlashAttnFwdSm90INS1_25CollectiveMainloopFwdSm90ILi2EN4cute5tupleIJNS5_1CILi1EEES8_S8_EEENS6_IJNS7_ILi192EEENS7_ILi160EEENS7_ILi64EEEEEELi64ENS_12float_e4m3_tEfNS_4arch4Sm90ELb1ELb0ELb1ELb1ELb0ELb0ELb0ELb1ELb1ELb1ELb0ELb0EEENS1_21CollectiveEpilogueFwdINS6_IJSA_SC_SB_EEES9_NS_10bfloat16_tESG_Li384ELb1ELb1ELb0ELb1EEENS1_36VarlenDynamicPersistentTileSchedulerILi192ELi160ELi384ELi128ELb0ELb1ELb1ELb1ELb1ELb1EEEEEEEEEvNT_6ParamsE --------------------------
	.section	.nv.constant0._ZN7cutlass13device_kernelIN5flash11enable_sm90INS1_16FlashAttnFwdSm90INS1_25CollectiveMainloopFwdSm90ILi2EN4cute5tupleIJNS5_1CILi1EEES8_S8_EEENS6_IJNS7_ILi192EEENS7_ILi160EEENS7_ILi64EEEEEELi64ENS_12float_e4m3_tEfNS_4arch4Sm90ELb1ELb0ELb1ELb1ELb0ELb0ELb0ELb1ELb1ELb1ELb0ELb0EEENS1_21CollectiveEpilogueFwdINS6_IJSA_SC_SB_EEES9_NS_10bfloat16_tESG_Li384ELb1ELb1ELb0ELb1EEENS1_36VarlenDynamicPersistentTileSchedulerILi192ELi160ELi384ELi128ELb0ELb1ELb1ELb1ELb1ELb1EEEEEEEEEvNT_6ParamsE,"a",@progbits
	.sectionflags	@""
	.align	4
.nv.constant0._ZN7cutlass13device_kernelIN5flash11enable_sm90INS1_16FlashAttnFwdSm90INS1_25CollectiveMainloopFwdSm90ILi2EN4cute5tupleIJNS5_1CILi1EEES8_S8_EEENS6_IJNS7_ILi192EEENS7_ILi160EEENS7_ILi64EEEEEELi64ENS_12float_e4m3_tEfNS_4arch4Sm90ELb1ELb0ELb1ELb1ELb0ELb0ELb0ELb1ELb1ELb1ELb0ELb0EEENS1_21CollectiveEpilogueFwdINS6_IJSA_SC_SB_EEES9_NS_10bfloat16_tESG_Li384ELb1ELb1ELb0ELb1EEENS1_36VarlenDynamicPersistentTileSchedulerILi192ELi160ELi384ELi128ELb0ELb1ELb1ELb1ELb1ELb1EEEEEEEEEvNT_6ParamsE:
	.zero		3328


//--------------------- .nv.constant0._ZN7cutlass13device_kernelIN5flash11enable_sm90INS1_16FlashAttnFwdSm90INS1_25CollectiveMainloopFwdSm90ILi2EN4cute5tupleIJNS5_1CILi1EEES8_S8_EEENS6_IJNS7_ILi192EEENS7_ILi160EEENS7_ILi64EEEEEELi64ENS_12float_e4m3_tEfNS_4arch4Sm90ELb1ELb0ELb1ELb1ELb0ELb1ELb0ELb1ELb1ELb1ELb0ELb0EEENS1_21CollectiveEpilogueFwdINS6_IJSA_SC_SB_EEES9_NS_10bfloat16_tESG_Li384ELb1ELb1ELb0ELb1EEENS1_36VarlenDynamicPersistentTileSchedulerILi192ELi160ELi384ELi128ELb0ELb1ELb1ELb1ELb1ELb1EEEEEEEEEvNT_6ParamsE --------------------------
	.section	.nv.constant0._ZN7cutlass13device_kernelIN5flash11enable_sm90INS1_16FlashAttnFwdSm90INS1_25CollectiveMainloopFwdSm90ILi2EN4cute5tupleIJNS5_1CILi1EEES8_S8_EEENS6_IJNS7_ILi192EEENS7_ILi160EEENS7_ILi64EEEEEELi64ENS_12float_e4m3_tEfNS_4arch4Sm90ELb1ELb0ELb1ELb1ELb0ELb1ELb0ELb1ELb1ELb1ELb0ELb0EEENS1_21CollectiveEpilogueFwdINS6_IJSA_SC_SB_EEES9_NS_10bfloat16_tESG_Li384ELb1ELb1ELb0ELb1EEENS1_36VarlenDynamicPersistentTileSchedulerILi192ELi160ELi384ELi128ELb0ELb1ELb1ELb1ELb1ELb1EEEEEEEEEvNT_6ParamsE,"a",@progbits
	.sectionflags	@""
	.align	4
.nv.constant0._ZN7cutlass13device_kernelIN5flash11enable_sm90INS1_16FlashAttnFwdSm90INS1_25CollectiveMainloopFwdSm90ILi2EN4cute5tupleIJNS5_1CILi1EEES8_S8_EEENS6_IJNS7_ILi192EEENS7_ILi160EEENS7_ILi64EEEEEELi64ENS_12float_e4m3_tEfNS_4arch4Sm90ELb1ELb0ELb1ELb1ELb0ELb1ELb0ELb1ELb1ELb1ELb0ELb0EEENS1_21CollectiveEpilogueFwdINS6_IJSA_SC_SB_EEES9_NS_10bfloat16_tESG_Li384ELb1ELb1ELb0ELb1EEENS1_36VarlenDynamicPersistentTileSchedulerILi192ELi160ELi384ELi128ELb0ELb1ELb1ELb1ELb1ELb1EEEEEEEEEvNT_6ParamsE:
	.zero		3328


//--------------------- SYMBOLS --------------------------

	.type		.nv.reservedSmem.offset0,@object
	.size		.nv.reservedSmem.offset0,0x4
	.type		__assertfail,@function
